	.target	sm_90a

	.elftype	@"ET_EXEC"


//--------------------- .note.nv.tkinfo           --------------------------
	.section	.note.nv.tkinfo,"",@"SHT_NOTE"
	.sectionflags	@"SHF_NOTE_NV_TKINFO"
	.tkinfo
        /*0018*/ 	.word	0x00000002
        /*0030*/ 	.string	""
        /*0030*/ 	.string	"ptxas"
        /*0030*/ 	.string	"Cuda compilation tools, release 13.0, V13.0.88"
        /*0030*/ 	.string	"Build cuda_13.0.r13.0/compiler.36424714_0"
        /*0030*/ 	.string	"-arch sm_90a -m 64 "



//--------------------- .note.nv.cuinfo           --------------------------
	.section	.note.nv.cuinfo,"",@"SHT_NOTE"
	.sectionflags	@"SHF_NOTE_NV_CUINFO"
        /*0018*/ 	.short	0x0002
        /*001a*/ 	.short	0x005a
        /*001c*/ 	.short	0x0082
	.zero		2


//--------------------- .nv.info                  --------------------------
	.section	.nv.info,"",@"SHT_CUDA_INFO"
	.align	4


	//----- nvinfo : EIATTR_REGCOUNT
	.align		4
        /*0000*/ 	.byte	0x04, 0x2f
        /*0002*/ 	.short	(.L_27 - .L_26)
	.align		4
.L_26:
        /*0004*/ 	.word	index@(_ZN7cutlass13device_kernelIN5flash11enable_sm90INS1_16FlashAttnFwdSm90INS1_25CollectiveMainloopFwdSm90ILi2EN4cute5tupleIJNS5_1CILi1EEES8_S8_EEENS6_IJNS7_ILi128EEENS7_ILi160EEENS7_ILi192EEEEEELi128ENS_12float_e4m3_tEfNS_4arch4Sm90ELb1ELb0ELb1ELb1ELb1ELb1ELb0ELb1ELb1ELb1ELb1ELb0EEENS1_21CollectiveEpilogueFwdINS6_IJSA_SA_SB_EEES9_NS_10bfloat16_tESG_Li256ELb1ELb1ELb1ELb1EEENS1_36VarlenDynamicPersistentTileSchedulerILi128ELi160ELi256ELi128ELb1ELb1ELb1ELb1ELb1ELb1EEEEEEEEEvNT_6ParamsE)
        /*0008*/ 	.word	0x000000a8


	//----- nvinfo : EIATTR_FRAME_SIZE
	.align		4
.L_27:
        /*000c*/ 	.byte	0x04, 0x11
        /*000e*/ 	.short	(.L_29 - .L_28)
	.align		4
.L_28:
        /*0010*/ 	.word	index@(_ZN7cutlass13device_kernelIN5flash11enable_sm90INS1_16FlashAttnFwdSm90INS1_25CollectiveMainloopFwdSm90ILi2EN4cute5tupleIJNS5_1CILi1EEES8_S8_EEENS6_IJNS7_ILi128EEENS7_ILi160EEENS7_ILi192EEEEEELi128ENS_12float_e4m3_tEfNS_4arch4Sm90ELb1ELb0ELb1ELb1ELb1ELb1ELb0ELb1ELb1ELb1ELb1ELb0EEENS1_21CollectiveEpilogueFwdINS6_IJSA_SA_SB_EEES9_NS_10bfloat16_tESG_Li256ELb1ELb1ELb1ELb1EEENS1_36VarlenDynamicPersistentTileSchedulerILi128ELi160ELi256ELi128ELb1ELb1ELb1ELb1ELb1ELb1EEEEEEEEEvNT_6ParamsE)
        /*0014*/ 	.word	0x00000058


	//----- nvinfo : EIATTR_REGCOUNT
	.align		4
.L_29:
        /*0018*/ 	.byte	0x04, 0x2f
        /*001a*/ 	.short	(.L_31 - .L_30)
	.align		4
.L_30:
        /*001c*/ 	.word	index@(_ZN7cutlass13device_kernelIN5flash11enable_sm90INS1_16FlashAttnFwdSm90INS1_25CollectiveMainloopFwdSm90ILi2EN4cute5tupleIJNS5_1CILi1EEES8_S8_EEENS6_IJNS7_ILi128EEENS7_ILi160EEENS7_ILi192EEEEEELi128ENS_12float_e4m3_tEfNS_4arch4Sm90ELb1ELb0ELb1ELb1ELb1ELb0ELb0ELb1ELb1ELb1ELb1ELb0EEENS1_21CollectiveEpilogueFwdINS6_IJSA_SA_SB_EEES9_NS_10bfloat16_tESG_Li256ELb1ELb1ELb1ELb1EEENS1_36VarlenDynamicPersistentTileSchedulerILi128ELi160ELi256ELi128ELb1ELb1ELb1ELb1ELb1ELb1EEEEEEEEEvNT_6ParamsE)
        /*0020*/ 	.word	0x000000a8


	//----- nvinfo : EIATTR_FRAME_SIZE
	.align		4
.L_31:
        /*0024*/ 	.byte	0x04, 0x11
        /*0026*/ 	.short	(.L_33 - .L_32)
	.align		4
.L_32:
        /*0028*/ 	.word	index@(_ZN7cutlass13device_kernelIN5flash11enable_sm90INS1_16FlashAttnFwdSm90INS1_25CollectiveMainloopFwdSm90ILi2EN4cute5tupleIJNS5_1CILi1EEES8_S8_EEENS6_IJNS7_ILi128EEENS7_ILi160EEENS7_ILi192EEEEEELi128ENS_12float_e4m3_tEfNS_4arch4Sm90ELb1ELb0ELb1ELb1ELb1ELb0ELb0ELb1ELb1ELb1ELb1ELb0EEENS1_21CollectiveEpilogueFwdINS6_IJSA_SA_SB_EEES9_NS_10bfloat16_tESG_Li256ELb1ELb1ELb1ELb1EEENS1_36VarlenDynamicPersistentTileSchedulerILi128ELi160ELi256ELi128ELb1ELb1ELb1ELb1ELb1ELb1EEEEEEEEEvNT_6ParamsE)
        /*002c*/ 	.word	0x00000030


	//----- nvinfo : EIATTR_REGCOUNT
	.align		4
.L_33:
        /*0030*/ 	.byte	0x04, 0x2f
        /*0032*/ 	.short	(.L_35 - .L_34)
	.align		4
.L_34:
        /*0034*/ 	.word	index@(_ZN7cutlass13device_kernelIN5flash11enable_sm90INS1_16FlashAttnFwdSm90INS1_25CollectiveMainloopFwdSm90ILi2EN4cute5tupleIJNS5_1CILi1EEES8_S8_EEENS6_IJNS7_ILi128EEENS7_ILi160EEENS7_ILi192EEEEEELi128ENS_12float_e4m3_tEfNS_4arch4Sm90ELb1ELb0ELb1ELb0ELb1ELb0ELb0ELb1ELb1ELb1ELb1ELb0EEENS1_21CollectiveEpilogueFwdINS6_IJSA_SA_SB_EEES9_NS_10bfloat16_tESG_Li256ELb0ELb1ELb1ELb1EEENS1_19SingleTileSchedulerILb0ELb1ELb1ELi128EEEEEEEEEvNT_6ParamsE)
        /*0038*/ 	.word	0x000000a8


	//----- nvinfo : EIATTR_FRAME_SIZE
	.align		4
.L_35:
        /*003c*/ 	.byte	0x04, 0x11
        /*003e*/ 	.short	(.L_37 - .L_36)
	.align		4
.L_36:
        /*0040*/ 	.word	index@(_ZN7cutlass13device_kernelIN5flash11enable_sm90INS1_16FlashAttnFwdSm90INS1_25CollectiveMainloopFwdSm90ILi2EN4cute5tupleIJNS5_1CILi1EEES8_S8_EEENS6_IJNS7_ILi128EEENS7_ILi160EEENS7_ILi192EEEEEELi128ENS_12float_e4m3_tEfNS_4arch4Sm90ELb1ELb0ELb1ELb0ELb1ELb0ELb0ELb1ELb1ELb1ELb1ELb0EEENS1_21CollectiveEpilogueFwdINS6_IJSA_SA_SB_EEES9_NS_10bfloat16_tESG_Li256ELb0ELb1ELb1ELb1EEENS1_19SingleTileSchedulerILb0ELb1ELb1ELi128EEEEEEEEEvNT_6ParamsE)
        /*0044*/ 	.word	0x00000018


	//----- nvinfo : EIATTR_REGCOUNT
	.align		4
.L_37:
        /*0048*/ 	.byte	0x04, 0x2f
        /*004a*/ 	.short	(.L_39 - .L_38)
	.align		4
.L_38:
        /*004c*/ 	.word	index@(_ZN7cutlass13device_kernelIN5flash11enable_sm90INS1_16FlashAttnFwdSm90INS1_25CollectiveMainloopFwdSm90ILi2EN4cute5tupleIJNS5_1CILi1EEES8_S8_EEENS6_IJNS7_ILi128EEESA_NS7_ILi192EEEEEELi128ENS_12float_e4m3_tEfNS_4arch4Sm90ELb0ELb1ELb1ELb1ELb1ELb1ELb0ELb1ELb1ELb1ELb1ELb0EEENS1_21CollectiveEpilogueFwdINS6_IJSA_SA_SA_EEES9_NS_10bfloat16_tESF_Li256ELb1ELb1ELb1ELb1EEENS1_36VarlenDynamicPersistentTileSchedulerILi128ELi128ELi256ELi128ELb1ELb1ELb1ELb1ELb0ELb1EEEEEEEEEvNT_6ParamsE)
        /*0050*/ 	.word	0x000000a8


	//----- nvinfo : EIATTR_FRAME_SIZE
	.align		4
.L_39:
        /*0054*/ 	.byte	0x04, 0x11
        /*0056*/ 	.short	(.L_41 - .L_40)
	.align		4
.L_40:
        /*0058*/ 	.word	index@(_ZN7cutlass13device_kernelIN5flash11enable_sm90INS1_16FlashAttnFwdSm90INS1_25CollectiveMainloopFwdSm90ILi2EN4cute5tupleIJNS5_1CILi1EEES8_S8_EEENS6_IJNS7_ILi128EEESA_NS7_ILi192EEEEEELi128ENS_12float_e4m3_tEfNS_4arch4Sm90ELb0ELb1ELb1ELb1ELb1ELb1ELb0ELb1ELb1ELb1ELb1ELb0EEENS1_21CollectiveEpilogueFwdINS6_IJSA_SA_SA_EEES9_NS_10bfloat16_tESF_Li256ELb1ELb1ELb1ELb1EEENS1_36VarlenDynamicPersistentTileSchedulerILi128ELi128ELi256ELi128ELb1ELb1ELb1ELb1ELb0ELb1EEEEEEEEEvNT_6ParamsE)
        /*005c*/ 	.word	0x00000058


	//----- nvinfo : EIATTR_REGCOUNT
	.align		4
.L_41:
        /*0060*/ 	.byte	0x04, 0x2f
        /*0062*/ 	.short	(.L_43 - .L_42)
	.align		4
.L_42:
        /*0064*/ 	.word	index@(_ZN7cutlass13device_kernelIN5flash11enable_sm90INS1_16FlashAttnFwdSm90INS1_25CollectiveMainloopFwdSm90ILi2EN4cute5tupleIJNS5_1CILi1EEES8_S8_EEENS6_IJNS7_ILi128EEESA_NS7_ILi192EEEEEELi128ENS_12float_e4m3_tEfNS_4arch4Sm90ELb0ELb1ELb1ELb1ELb1ELb0ELb0ELb1ELb1ELb1ELb1ELb0EEENS1_21CollectiveEpilogueFwdINS6_IJSA_SA_SA_EEES9_NS_10bfloat16_tESF_Li256ELb1ELb1ELb1ELb1EEENS1_36VarlenDynamicPersistentTileSchedulerILi128ELi128ELi256ELi128ELb1ELb1ELb1ELb1ELb0ELb1EEEEEEEEEvNT_6ParamsE)
        /*0068*/ 	.word	0x000000a8


	//----- nvinfo : EIATTR_FRAME_SIZE
	.align		4
.L_43:
        /*006c*/ 	.byte	0x04, 0x11
        /*006e*/ 	.short	(.L_45 - .L_44)
	.align		4
.L_44:
        /*0070*/ 	.word	index@(_ZN7cutlass13device_kernelIN5flash11enable_sm90INS1_16FlashAttnFwdSm90INS1_25CollectiveMainloopFwdSm90ILi2EN4cute5tupleIJNS5_1CILi1EEES8_S8_EEENS6_IJNS7_ILi128EEESA_NS7_ILi192EEEEEELi128ENS_12float_e4m3_tEfNS_4arch4Sm90ELb0ELb1ELb1ELb1ELb1ELb0ELb0ELb1ELb1ELb1ELb1ELb0EEENS1_21CollectiveEpilogueFwdINS6_IJSA_SA_SA_EEES9_NS_10bfloat16_tESF_Li256ELb1ELb1ELb1ELb1EEENS1_36VarlenDynamicPersistentTileSchedulerILi128ELi128ELi256ELi128ELb1ELb1ELb1ELb1ELb0ELb1EEEEEEEEEvNT_6ParamsE)
        /*0074*/ 	.word	0x00000018


	//----- nvinfo : EIATTR_REGCOUNT
	.align		4
.L_45:
        /*0078*/ 	.byte	0x04, 0x2f
        /*007a*/ 	.short	(.L_47 - .L_46)
	.align		4
.L_46:
        /*007c*/ 	.word	index@(_ZN7cutlass13device_kernelIN5flash11enable_sm90INS1_16FlashAttnFwdSm90INS1_25CollectiveMainloopFwdSm90ILi2EN4cute5tupleIJNS5_1CILi1EEES8_S8_EEENS6_IJNS7_ILi128EEESA_NS7_ILi192EEEEEELi128ENS_12float_e4m3_tEfNS_4arch4Sm90ELb0ELb1ELb1ELb0ELb1ELb0ELb0ELb1ELb1ELb1ELb1ELb0EEENS1_21CollectiveEpilogueFwdINS6_IJSA_SA_SA_EEES9_NS_10bfloat16_tESF_Li256ELb0ELb1ELb1ELb1EEENS1_19SingleTileSchedulerILb0ELb1ELb1ELi128EEEEEEEEEvNT_6ParamsE)
        /*0080*/ 	.word	0x000000a8


	//----- nvinfo : EIATTR_FRAME_SIZE
	.align		4
.L_47:
        /*0084*/ 	.byte	0x04, 0x11
        /*0086*/ 	.short	(.L_49 - .L_48)
	.align		4
.L_48:
        /*0088*/ 	.word	index@(_ZN7cutlass13device_kernelIN5flash11enable_sm90INS1_16FlashAttnFwdSm90INS1_25CollectiveMainloopFwdSm90ILi2EN4cute5tupleIJNS5_1CILi1EEES8_S8_EEENS6_IJNS7_ILi128EEESA_NS7_ILi192EEEEEELi128ENS_12float_e4m3_tEfNS_4arch4Sm90ELb0ELb1ELb1ELb0ELb1ELb0ELb0ELb1ELb1ELb1ELb1ELb0EEENS1_21CollectiveEpilogueFwdINS6_IJSA_SA_SA_EEES9_NS_10bfloat16_tESF_Li256ELb0ELb1ELb1ELb1EEENS1_19SingleTileSchedulerILb0ELb1ELb1ELi128EEEEEEEEEvNT_6ParamsE)
        /*008c*/ 	.word	0x00000010


	//----- nvinfo : EIATTR_REGCOUNT
	.align		4
.L_49:
        /*0090*/ 	.byte	0x04, 0x2f
        /*0092*/ 	.short	(.L_51 - .L_50)
	.align		4
.L_50:
        /*0094*/ 	.word	index@(_ZN7cutlass13device_kernelIN5flash11enable_sm90INS1_16FlashAttnFwdSm90INS1_25CollectiveMainloopFwdSm90ILi2EN4cute5tupleIJNS5_1CILi1EEES8_S8_EEENS6_IJNS7_ILi128EEENS7_ILi160EEENS7_ILi192EEEEEELi128ENS_12float_e4m3_tEfNS_4arch4Sm90ELb0ELb0ELb1ELb1ELb1ELb1ELb0ELb1ELb1ELb1ELb1ELb0EEENS1_21CollectiveEpilogueFwdINS6_IJSA_SA_SB_EEES9_NS_10bfloat16_tESG_Li256ELb1ELb1ELb1ELb1EEENS1_36VarlenDynamicPersistentTileSchedulerILi128ELi160ELi256ELi128ELb1ELb1ELb1ELb0ELb1ELb1EEEEEEEEEvNT_6ParamsE)
        /*0098*/ 	.word	0x000000a8


	//----- nvinfo : EIATTR_FRAME_SIZE
	.align		4
.L_51:
        /*009c*/ 	.byte	0x04, 0x11
        /*009e*/ 	.short	(.L_53 - .L_52)
	.align		4
.L_52:
        /*00a0*/ 	.word	index@(_ZN7cutlass13device_kernelIN5flash11enable_sm90INS1_16FlashAttnFwdSm90INS1_25CollectiveMainloopFwdSm90ILi2EN4cute5tupleIJNS5_1CILi1EEES8_S8_EEENS6_IJNS7_ILi128EEENS7_ILi160EEENS7_ILi192EEEEEELi128ENS_12float_e4m3_tEfNS_4arch4Sm90ELb0ELb0ELb1ELb1ELb1ELb1ELb0ELb1ELb1ELb1ELb1ELb0EEENS1_21CollectiveEpilogueFwdINS6_IJSA_SA_SB_EEES9_NS_10bfloat16_tESG_Li256ELb1ELb1ELb1ELb1EEENS1_36VarlenDynamicPersistentTileSchedulerILi128ELi160ELi256ELi128ELb1ELb1ELb1ELb0ELb1ELb1EEEEEEEEEvNT_6ParamsE)
        /*00a4*/ 	.word	0x00000058


	//----- nvinfo : EIATTR_REGCOUNT
	.align		4
.L_53:
        /*00a8*/ 	.byte	0x04, 0x2f
        /*00aa*/ 	.short	(.L_55 - .L_54)
	.align		4
.L_54:
        /*00ac*/ 	.word	index@(_ZN7cutlass13device_kernelIN5flash11enable_sm90INS1_16FlashAttnFwdSm90INS1_25CollectiveMainloopFwdSm90ILi2EN4cute5tupleIJNS5_1CILi1EEES8_S8_EEENS6_IJNS7_ILi128EEENS7_ILi160EEENS7_ILi192EEEEEELi128ENS_12float_e4m3_tEfNS_4arch4Sm90ELb0ELb0ELb1ELb1ELb1ELb0ELb0ELb1ELb1ELb1ELb1ELb0EEENS1_21CollectiveEpilogueFwdINS6_IJSA_SA_SB_EEES9_NS_10bfloat16_tESG_Li256ELb1ELb1ELb1ELb1EEENS1_36VarlenDynamicPersistentTileSchedulerILi128ELi160ELi256ELi128ELb1ELb1ELb1ELb0ELb1ELb1EEEEEEEEEvNT_6ParamsE)
        /*00b0*/ 	.word	0x000000a8


	//----- nvinfo : EIATTR_FRAME_SIZE
	.align		4
.L_55:
        /*00b4*/ 	.byte	0x04, 0x11
        /*00b6*/ 	.short	(.L_57 - .L_56)
	.align		4
.L_56:
        /*00b8*/ 	.word	index@(_ZN7cutlass13device_kernelIN5flash11enable_sm90INS1_16FlashAttnFwdSm90INS1_25CollectiveMainloopFwdSm90ILi2EN4cute5tupleIJNS5_1CILi1EEES8_S8_EEENS6_IJNS7_ILi128EEENS7_ILi160EEENS7_ILi192EEEEEELi128ENS_12float_e4m3_tEfNS_4arch4Sm90ELb0ELb0ELb1ELb1ELb1ELb0ELb0ELb1ELb1ELb1ELb1ELb0EEENS1_21CollectiveEpilogueFwdINS6_IJSA_SA_SB_EEES9_NS_10bfloat16_tESG_Li256ELb1ELb1ELb1ELb1EEENS1_36VarlenDynamicPersistentTileSchedulerILi128ELi160ELi256ELi128ELb1ELb1ELb1ELb0ELb1ELb1EEEEEEEEEvNT_6ParamsE)
        /*00bc*/ 	.word	0x00000030


	//----- nvinfo : EIATTR_REGCOUNT
	.align		4
.L_57:
        /*00c0*/ 	.byte	0x04, 0x2f
        /*00c2*/ 	.short	(.L_59 - .L_58)
	.align		4
.L_58:
        /*00c4*/ 	.word	index@(_ZN7cutlass13device_kernelIN5flash11enable_sm90INS1_16FlashAttnFwdSm90INS1_25CollectiveMainloopFwdSm90ILi2EN4cute5tupleIJNS5_1CILi1EEES8_S8_EEENS6_IJNS7_ILi128EEENS7_ILi160EEENS7_ILi192EEEEEELi128ENS_12float_e4m3_tEfNS_4arch4Sm90ELb0ELb0ELb1ELb0ELb1ELb0ELb0ELb1ELb1ELb1ELb1ELb0EEENS1_21CollectiveEpilogueFwdINS6_IJSA_SA_SB_EEES9_NS_10bfloat16_tESG_Li256ELb0ELb1ELb1ELb1EEENS1_19SingleTileSchedulerILb0ELb1ELb1ELi128EEEEEEEEEvNT_6ParamsE)
        /*00c8*/ 	.word	0x000000a8


	//----- nvinfo : EIATTR_FRAME_SIZE
	.align		4
.L_59:
        /*00cc*/ 	.byte	0x04, 0x11
        /*00ce*/ 	.short	(.L_61 - .L_60)
	.align		4
.L_60:
        /*00d0*/ 	.word	index@(_ZN7cutlass13device_kernelIN5flash11enable_sm90INS1_16FlashAttnFwdSm90INS1_25CollectiveMainloopFwdSm90ILi2EN4cute5tupleIJNS5_1CILi1EEES8_S8_EEENS6_IJNS7_ILi128EEENS7_ILi160EEENS7_ILi192EEEEEELi128ENS_12float_e4m3_tEfNS_4arch4Sm90ELb0ELb0ELb1ELb0ELb1ELb0ELb0ELb1ELb1ELb1ELb1ELb0EEENS1_21CollectiveEpilogueFwdINS6_IJSA_SA_SB_EEES9_NS_10bfloat16_tESG_Li256ELb0ELb1ELb1ELb1EEENS1_19SingleTileSchedulerILb0ELb1ELb1ELi128EEEEEEEEEvNT_6ParamsE)
        /*00d4*/ 	.word	0x00000010


	//----- nvinfo : EIATTR_MIN_STACK_SIZE
	.align		4
.L_61:
        /*00d8*/ 	.byte	0x04, 0x12
        /*00da*/ 	.short	(.L_63 - .L_62)
	.align		4
.L_62:
        /*00dc*/ 	.word	index@(_ZN7cutlass13device_kernelIN5flash11enable_sm90INS1_16FlashAttnFwdSm90INS1_25CollectiveMainloopFwdSm90ILi2EN4cute5tupleIJNS5_1CILi1EEES8_S8_EEENS6_IJNS7_ILi128EEENS7_ILi160EEENS7_ILi192EEEEEELi128ENS_12float_e4m3_tEfNS_4arch4Sm90ELb0ELb0ELb1ELb0ELb1ELb0ELb0ELb1ELb1ELb1ELb1ELb0EEENS1_21CollectiveEpilogueFwdINS6_IJSA_SA_SB_EEES9_NS_10bfloat16_tESG_Li256ELb0ELb1ELb1ELb1EEENS1_19SingleTileSchedulerILb0ELb1ELb1ELi128EEEEEEEEEvNT_6ParamsE)
        /*00e0*/ 	.word	0x00000010


	//----- nvinfo : EIATTR_MIN_STACK_SIZE
	.align		4
.L_63:
        /*00e4*/ 	.byte	0x04, 0x12
        /*00e6*/ 	.short	(.L_65 - .L_64)
	.align		4
.L_64:
        /*00e8*/ 	.word	index@(_ZN7cutlass13device_kernelIN5flash11enable_sm90INS1_16FlashAttnFwdSm90INS1_25CollectiveMainloopFwdSm90ILi2EN4cute5tupleIJNS5_1CILi1EEES8_S8_EEENS6_IJNS7_ILi128EEENS7_ILi160EEENS7_ILi192EEEEEELi128ENS_12float_e4m3_tEfNS_4arch4Sm90ELb0ELb0ELb1ELb1ELb1ELb0ELb0ELb1ELb1ELb1ELb1ELb0EEENS1_21CollectiveEpilogueFwdINS6_IJSA_SA_SB_EEES9_NS_10bfloat16_tESG_Li256ELb1ELb1ELb1ELb1EEENS1_36VarlenDynamicPersistentTileSchedulerILi128ELi160ELi256ELi128ELb1ELb1ELb1ELb0ELb1ELb1EEEEEEEEEvNT_6ParamsE)
        /*00ec*/ 	.word	0x00000030


	//----- nvinfo : EIATTR_MIN_STACK_SIZE
	.align		4
.L_65:
        /*00f0*/ 	.byte	0x04, 0x12
        /*00f2*/ 	.short	(.L_67 - .L_66)
	.align		4
.L_66:
        /*00f4*/ 	.word	index@(_ZN7cutlass13device_kernelIN5flash11enable_sm90INS1_16FlashAttnFwdSm90INS1_25CollectiveMainloopFwdSm90ILi2EN4cute5tupleIJNS5_1CILi1EEES8_S8_EEENS6_IJNS7_ILi128EEENS7_ILi160EEENS7_ILi192EEEEEELi128ENS_12float_e4m3_tEfNS_4arch4Sm90ELb0ELb0ELb1ELb1ELb1ELb1ELb0ELb1ELb1ELb1ELb1ELb0EEENS1_21CollectiveEpilogueFwdINS6_IJSA_SA_SB_EEES9_NS_10bfloat16_tESG_Li256ELb1ELb1ELb1ELb1EEENS1_36VarlenDynamicPersistentTileSchedulerILi128ELi160ELi256ELi128ELb1ELb1ELb1ELb0ELb1ELb1EEEEEEEEEvNT_6ParamsE)
        /*00f8*/ 	.word	0x00000058


	//----- nvinfo : EIATTR_MIN_STACK_SIZE
	.align		4
.L_67:
        /*00fc*/ 	.byte	0x04, 0x12
        /*00fe*/ 	.short	(.L_69 - .L_68)
	.align		4
.L_68:
        /*0100*/ 	.word	index@(_ZN7cutlass13device_kernelIN5flash11enable_sm90INS1_16FlashAttnFwdSm90INS1_25CollectiveMainloopFwdSm90ILi2EN4cute5tupleIJNS5_1CILi1EEES8_S8_EEENS6_IJNS7_ILi128EEESA_NS7_ILi192EEEEEELi128ENS_12float_e4m3_tEfNS_4arch4Sm90ELb0ELb1ELb1ELb0ELb1ELb0ELb0ELb1ELb1ELb1ELb1ELb0EEENS1_21CollectiveEpilogueFwdINS6_IJSA_SA_SA_EEES9_NS_10bfloat16_tESF_Li256ELb0ELb1ELb1ELb1EEENS1_19SingleTileSchedulerILb0ELb1ELb1ELi128EEEEEEEEEvNT_6ParamsE)
        /*0104*/ 	.word	0x00000010


	//----- nvinfo : EIATTR_MIN_STACK_SIZE
	.align		4
.L_69:
        /*0108*/ 	.byte	0x04, 0x12
        /*010a*/ 	.short	(.L_71 - .L_70)
	.align		4
.L_70:
        /*010c*/ 	.word	index@(_ZN7cutlass13device_kernelIN5flash11enable_sm90INS1_16FlashAttnFwdSm90INS1_25CollectiveMainloopFwdSm90ILi2EN4cute5tupleIJNS5_1CILi1EEES8_S8_EEENS6_IJNS7_ILi128EEESA_NS7_ILi192EEEEEELi128ENS_12float_e4m3_tEfNS_4arch4Sm90ELb0ELb1ELb1ELb1ELb1ELb0ELb0ELb1ELb1ELb1ELb1ELb0EEENS1_21CollectiveEpilogueFwdINS6_IJSA_SA_SA_EEES9_NS_10bfloat16_tESF_Li256ELb1ELb1ELb1ELb1EEENS1_36VarlenDynamicPersistentTileSchedulerILi128ELi128ELi256ELi128ELb1ELb1ELb1ELb1ELb0ELb1EEEEEEEEEvNT_6ParamsE)
        /*0110*/ 	.word	0x00000018


	//----- nvinfo : EIATTR_MIN_STACK_SIZE
	.align		4
.L_71:
        /*0114*/ 	.byte	0x04, 0x12
        /*0116*/ 	.short	(.L_73 - .L_72)
	.align		4
.L_72:
        /*0118*/ 	.word	index@(_ZN7cutlass13device_kernelIN5flash11enable_sm90INS1_16FlashAttnFwdSm90INS1_25CollectiveMainloopFwdSm90ILi2EN4cute5tupleIJNS5_1CILi1EEES8_S8_EEENS6_IJNS7_ILi128EEESA_NS7_ILi192EEEEEELi128ENS_12float_e4m3_tEfNS_4arch4Sm90ELb0ELb1ELb1ELb1ELb1ELb1ELb0ELb1ELb1ELb1ELb1ELb0EEENS1_21CollectiveEpilogueFwdINS6_IJSA_SA_SA_EEES9_NS_10bfloat16_tESF_Li256ELb1ELb1ELb1ELb1EEENS1_36VarlenDynamicPersistentTileSchedulerILi128ELi128ELi256ELi128ELb1ELb1ELb1ELb1ELb0ELb1EEEEEEEEEvNT_6ParamsE)
        /*011c*/ 	.word	0x00000058


	//----- nvinfo : EIATTR_MIN_STACK_SIZE
	.align		4
.L_73:
        /*0120*/ 	.byte	0x04, 0x12
        /*0122*/ 	.short	(.L_75 - .L_74)
	.align		4
.L_74:
        /*0124*/ 	.word	index@(_ZN7cutlass13device_kernelIN5flash11enable_sm90INS1_16FlashAttnFwdSm90INS1_25CollectiveMainloopFwdSm90ILi2EN4cute5tupleIJNS5_1CILi1EEES8_S8_EEENS6_IJNS7_ILi128EEENS7_ILi160EEENS7_ILi192EEEEEELi128ENS_12float_e4m3_tEfNS_4arch4Sm90ELb1ELb0ELb1ELb0ELb1ELb0ELb0ELb1ELb1ELb1ELb1ELb0EEENS1_21CollectiveEpilogueFwdINS6_IJSA_SA_SB_EEES9_NS_10bfloat16_tESG_Li256ELb0ELb1ELb1ELb1EEENS1_19SingleTileSchedulerILb0ELb1ELb1ELi128EEEEEEEEEvNT_6ParamsE)
        /*0128*/ 	.word	0x00000018


	//----- nvinfo : EIATTR_MIN_STACK_SIZE
	.align		4
.L_75:
        /*012c*/ 	.byte	0x04, 0x12
        /*012e*/ 	.short	(.L_77 - .L_76)
	.align		4
.L_76:
        /*0130*/ 	.word	index@(_ZN7cutlass13device_kernelIN5flash11enable_sm90INS1_16FlashAttnFwdSm90INS1_25CollectiveMainloopFwdSm90ILi2EN4cute5tupleIJNS5_1CILi1EEES8_S8_EEENS6_IJNS7_ILi128EEENS7_ILi160EEENS7_ILi192EEEEEELi128ENS_12float_e4m3_tEfNS_4arch4Sm90ELb1ELb0ELb1ELb1ELb1ELb0ELb0ELb1ELb1ELb1ELb1ELb0EEENS1_21CollectiveEpilogueFwdINS6_IJSA_SA_SB_EEES9_NS_10bfloat16_tESG_Li256ELb1ELb1ELb1ELb1EEENS1_36VarlenDynamicPersistentTileSchedulerILi128ELi160ELi256ELi128ELb1ELb1ELb1ELb1ELb1ELb1EEEEEEEEEvNT_6ParamsE)
        /*0134*/ 	.word	0x00000030


	//----- nvinfo : EIATTR_MIN_STACK_SIZE
	.align		4
.L_77:
        /*0138*/ 	.byte	0x04, 0x12
        /*013a*/ 	.short	(.L_79 - .L_78)
	.align		4
.L_78:
        /*013c*/ 	.word	index@(_ZN7cutlass13device_kernelIN5flash11enable_sm90INS1_16FlashAttnFwdSm90INS1_25CollectiveMainloopFwdSm90ILi2EN4cute5tupleIJNS5_1CILi1EEES8_S8_EEENS6_IJNS7_ILi128EEENS7_ILi160EEENS7_ILi192EEEEEELi128ENS_12float_e4m3_tEfNS_4arch4Sm90ELb1ELb0ELb1ELb1ELb1ELb1ELb0ELb1ELb1ELb1ELb1ELb0EEENS1_21CollectiveEpilogueFwdINS6_IJSA_SA_SB_EEES9_NS_10bfloat16_tESG_Li256ELb1ELb1ELb1ELb1EEENS1_36VarlenDynamicPersistentTileSchedulerILi128ELi160ELi256ELi128ELb1ELb1ELb1ELb1ELb1ELb1EEEEEEEEEvNT_6ParamsE)
        /*0140*/ 	.word	0x00000058
.L_79:


//--------------------- .nv.compat                --------------------------
	.section	.nv.compat,"",@"SHT_CUDA_COMPAT_INFO"
	.align	4
        /*0000*/ 	.byte	0x02, 0x09, 0x01, 0x00, 0x02, 0x02, 0x04, 0x00, 0x02, 0x05, 0x05, 0x00, 0x03, 0x07, 0x01, 0x01
        /*0010*/ 	.byte	0x02, 0x03, 0x01, 0x00, 0x02, 0x06, 0x01, 0x00, 0x04, 0x0b, 0x08, 0x00, 0x00, 0x00, 0x00, 0x00
        /*0020*/ 	.byte	0x00, 0x00, 0x00, 0x00


//--------------------- .nv.info._ZN7cutlass13device_kernelIN5flash11enable_sm90INS1_16FlashAttnFwdSm90INS1_25CollectiveMainloopFwdSm90ILi2EN4cute5tupleIJNS5_1CILi1EEES8_S8_EEENS6_IJNS7_ILi128EEENS7_ILi160EEENS7_ILi192EEEEEELi128ENS_12float_e4m3_tEfNS_4arch4Sm90ELb0ELb0ELb1ELb0ELb1ELb0ELb0ELb1ELb1ELb1ELb1ELb0EEENS1_21CollectiveEpilogueFwdINS6_IJSA_SA_SB_EEES9_NS_10bfloat16_tESG_Li256ELb0ELb1ELb1ELb1EEENS1_19SingleTileSchedulerILb0ELb1ELb1ELi128EEEEEEEEEvNT_6ParamsE --------------------------
	.section	.nv.info._ZN7cutlass13device_kernelIN5flash11enable_sm90INS1_16FlashAttnFwdSm90INS1_25CollectiveMainloopFwdSm90ILi2EN4cute5tupleIJNS5_1CILi1EEES8_S8_EEENS6_IJNS7_ILi128EEENS7_ILi160EEENS7_ILi192EEEEEELi128ENS_12float_e4m3_tEfNS_4arch4Sm90ELb0ELb0ELb1ELb0ELb1ELb0ELb0ELb1ELb1ELb1ELb1ELb0EEENS1_21CollectiveEpilogueFwdINS6_IJSA_SA_SB_EEES9_NS_10bfloat16_tESG_Li256ELb0ELb1ELb1ELb1EEENS1_19SingleTileSchedulerILb0ELb1ELb1ELi128EEEEEEEEEvNT_6ParamsE,"",@"SHT_CUDA_INFO"
	.sectionflags	@""
	.align	4


	//----- nvinfo : EIATTR_CUDA_API_VERSION
	.align		4
        /*0000*/ 	.byte	0x04, 0x37
        /*0002*/ 	.short	(.L_81 - .L_80)
.L_80:
        /*0004*/ 	.word	0x00000082


	//----- nvinfo : EIATTR_KPARAM_INFO
	.align		4
.L_81:
        /*0008*/ 	.byte	0x04, 0x17
        /*000a*/ 	.short	(.L_83 - .L_82)
.L_82:
        /*000c*/ 	.word	0x00000000
        /*0010*/ 	.short	0x0000
        /*0012*/ 	.short	0x0070
        /*0014*/ 	.byte	0x00, 0xf0, 0x01, 0x28


	//----- nvinfo : EIATTR_SPARSE_MMA_MASK
	.align		4
.L_83:
        /*0018*/ 	.byte	0x03, 0x50
        /*001a*/ 	.short	0x0000


	//----- nvinfo : EIATTR_MAXREG_COUNT
	.align		4
        /*001c*/ 	.byte	0x03, 0x1b
        /*001e*/ 	.short	0x00a8


	//----- nvinfo : EIATTR_NUM_BARRIERS
	.align		4
        /*0020*/ 	.byte	0x02, 0x4c
        /*0022*/ 	.byte	0x10
	.zero		1


	//----- nvinfo : EIATTR_EXTERNS
	.align		4
        /*0024*/ 	.byte	0x04, 0x0f
        /*0026*/ 	.short	(.L_85 - .L_84)


	//   ....[0]....
	.align		4
.L_84:
        /*0028*/ 	.word	index@(__assertfail)


	//----- nvinfo : EIATTR_ANNOTATIONS
	.align		4
.L_85:
        /*002c*/ 	.byte	0x04, 0x55
        /*002e*/ 	.short	(.L_87 - .L_86)


	//   ....[0]....
.L_86:
        /*0030*/ 	.word	0x00000001
        /*0034*/ 	.byte	0x80, 0xc9, 0x00, 0x00, 0x01, 0x00, 0x00, 0x00, 0x10, 0xcc, 0x00, 0x00, 0x01, 0x00, 0x00, 0x00
        /*0044*/ 	.byte	0xc0, 0xcd, 0x00, 0x00, 0x01, 0x00, 0x00, 0x00, 0x30, 0xce, 0x00, 0x00, 0x01, 0x00, 0x00, 0x00
        /*0054*/ 	.byte	0xe0, 0xe6, 0x00, 0x00, 0x01, 0x00, 0x00, 0x00, 0x60, 0xf6, 0x00, 0x00, 0x01, 0x00, 0x00, 0x00
        /*0064*/ 	.byte	0x70, 0xf6, 0x00, 0x00, 0x01, 0x00, 0x00, 0x00, 0x80, 0xf6, 0x00, 0x00, 0x01, 0x00, 0x00, 0x00
        /*0074*/ 	.byte	0x50, 0xfd, 0x00, 0x00, 0x01, 0x00, 0x00, 0x00, 0x60, 0xfd, 0x00, 0x00, 0x01, 0x00, 0x00, 0x00
        /*0084*/ 	.byte	0xe0, 0xfd, 0x00, 0x00


	//----- nvinfo : EIATTR_MERCURY_ISA_VERSION
	.align		4
.L_87:
        /*0088*/ 	.byte	0x03, 0x5f
        /*008a*/ 	.short	0x0101


	//----- nvinfo : EIATTR_INT_WARP_WIDE_INSTR_OFFSETS
	.align		4
        /*008c*/ 	.byte	0x04, 0x31
        /*008e*/ 	.short	(.L_89 - .L_88)


	//   ....[0]....
.L_88:
        /*0090*/ 	.word	0x000000c0


	//   ....[1]....
        /*0094*/ 	.word	0x000000d0


	//   ....[2]....
        /*0098*/ 	.word	0x00000170


	//----- nvinfo : EIATTR_COOP_GROUP_MASK_REGIDS
	.align		4
.L_89:
        /*009c*/ 	.byte	0x04, 0x29
        /*009e*/ 	.short	(.L_91 - .L_90)


	//   ....[0]....
.L_90:
        /*00a0*/ 	.word	0xffffffff


	//   ....[1]....
        /*00a4*/ 	.word	0xffffffff


	//   ....[2]....
        /*00a8*/ 	.word	0xffffffff


	//   ....[3]....
        /*00ac*/ 	.word	0xffffffff


	//   ....[4]....
        /*00b0*/ 	.word	0xffffffff


	//   ....[5]....
        /*00b4*/ 	.word	0xffffffff


	//   ....[6]....
        /*00b8*/ 	.word	0xffffffff


	//   ....[7]....
        /*00bc*/ 	.word	0xffffffff


	//   ....[8]....
        /*00c0*/ 	.word	0xffffffff


	//   ....[9]....
        /*00c4*/ 	.word	0xffffffff


	//   ....[10]....
        /*00c8*/ 	.word	0xffffffff


	//   ....[11]....
        /*00cc*/ 	.word	0xffffffff


	//   ....[12]....
        /*00d0*/ 	.word	0xffffffff


	//   ....[13]....
        /*00d4*/ 	.word	0xffffffff


	//   ....[14]....
        /*00d8*/ 	.word	0xffffffff


	//   ....[15]....
        /*00dc*/ 	.word	0xffffffff


	//   ....[16]....
        /*00e0*/ 	.word	0xffffffff


	//   ....[17]....
        /*00e4*/ 	.word	0xffffffff


	//   ....[18]....
        /*00e8*/ 	.word	0xffffffff


	//   ....[19]....
        /*00ec*/ 	.word	0xffffffff


	//   ....[20]....
        /*00f0*/ 	.word	0xffffffff


	//   ....[21]....
        /*00f4*/ 	.word	0xffffffff


	//   ....[22]....
        /*00f8*/ 	.word	0xffffffff


	//   ....[23]....
        /*00fc*/ 	.word	0xffffffff


	//   ....[24]....
        /*0100*/ 	.word	0xffffffff


	//   ....[25]....
        /*0104*/ 	.word	0xffffffff


	//   ....[26]....
        /*0108*/ 	.word	0xffffffff


	//   ....[27]....
        /*010c*/ 	.word	0xffffffff


	//   ....[28]....
        /*0110*/ 	.word	0xffffffff


	//   ....[29]....
        /*0114*/ 	.word	0xffffffff


	//   ....[30]....
        /*0118*/ 	.word	0xffffffff


	//   ....[31]....
        /*011c*/ 	.word	0xffffffff


	//   ....[32]....
        /*0120*/ 	.word	0xffffffff


	//   ....[33]....
        /*0124*/ 	.word	0xffffffff


	//   ....[34]....
        /*0128*/ 	.word	0xffffffff


	//   ....[35]....
        /*012c*/ 	.word	0xffffffff


	//   ....[36]....
        /*0130*/ 	.word	0xffffffff


	//   ....[37]....
        /*0134*/ 	.word	0xffffffff


	//   ....[38]....
        /*0138*/ 	.word	0xffffffff


	//   ....[39]....
        /*013c*/ 	.word	0xffffffff


	//   ....[40]....
        /*0140*/ 	.word	0xffffffff


	//   ....[41]....
        /*0144*/ 	.word	0xffffffff


	//   ....[42]....
        /*0148*/ 	.word	0xffffffff


	//   ....[43]....
        /*014c*/ 	.word	0xffffffff


	//   ....[44]....
        /*0150*/ 	.word	0xffffffff


	//   ....[45]....
        /*0154*/ 	.word	0xffffffff


	//   ....[46]....
        /*0158*/ 	.word	0xffffffff


	//   ....[47]....
        /*015c*/ 	.word	0xffffffff


	//   ....[48]....
        /*0160*/ 	.word	0xffffffff


	//   ....[49]....
        /*0164*/ 	.word	0xffffffff


	//   ....[50]....
        /*0168*/ 	.word	0xffffffff


	//   ....[51]....
        /*016c*/ 	.word	0xffffffff


	//   ....[52]....
        /*0170*/ 	.word	0xffffffff


	//   ....[53]....
        /*0174*/ 	.word	0xffffffff


	//   ....[54]....
        /*0178*/ 	.word	0xffffffff


	//   ....[55]....
        /*017c*/ 	.word	0xffffffff


	//   ....[56]....
        /*0180*/ 	.word	0xffffffff


	//   ....[57]....
        /*0184*/ 	.word	0xffffffff


	//   ....[58]....
        /*0188*/ 	.word	0xffffffff


	//   ....[59]....
        /*018c*/ 	.word	0xffffffff


	//   ....[60]....
        /*0190*/ 	.word	0xffffffff


	//   ....[61]....
        /*0194*/ 	.word	0xffffffff


	//   ....[62]....
        /*0198*/ 	.word	0xffffffff


	//   ....[63]....
        /*019c*/ 	.word	0xffffffff


	//   ....[64]....
        /*01a0*/ 	.word	0xffffffff


	//   ....[65]....
        /*01a4*/ 	.word	0xffffffff


	//   ....[66]....
        /*01a8*/ 	.word	0xffffffff


	//   ....[67]....
        /*01ac*/ 	.word	0xffffffff


	//   ....[68]....
        /*01b0*/ 	.word	0xffffffff


	//   ....[69]....
        /*01b4*/ 	.word	0xffffffff


	//   ....[70]....
        /*01b8*/ 	.word	0xffffffff


	//   ....[71]....
        /*01bc*/ 	.word	0xffffffff


	//   ....[72]....
        /*01c0*/ 	.word	0xffffffff


	//   ....[73]....
        /*01c4*/ 	.word	0xffffffff


	//   ....[74]....
        /*01c8*/ 	.word	0xffffffff


	//   ....[75]....
        /*01cc*/ 	.word	0xffffffff


	//   ....[76]....
        /*01d0*/ 	.word	0xffffffff


	//   ....[77]....
        /*01d4*/ 	.word	0xffffffff


	//   ....[78]....
        /*01d8*/ 	.word	0xffffffff


	//   ....[79]....
        /*01dc*/ 	.word	0xffffffff


	//   ....[80]....
        /*01e0*/ 	.word	0xffffffff


	//   ....[81]....
        /*01e4*/ 	.word	0xffffffff


	//   ....[82]....
        /*01e8*/ 	.word	0xffffffff


	//   ....[83]....
        /*01ec*/ 	.word	0xffffffff


	//   ....[84]....
        /*01f0*/ 	.word	0xffffffff


	//   ....[85]....
        /*01f4*/ 	.word	0xffffffff


	//   ....[86]....
        /*01f8*/ 	.word	0xffffffff


	//   ....[87]....
        /*01fc*/ 	.word	0xffffffff


	//   ....[88]....
        /*0200*/ 	.word	0xffffffff


	//   ....[89]....
        /*0204*/ 	.word	0xffffffff


	//   ....[90]....
        /*0208*/ 	.word	0xffffffff


	//   ....[91]....
        /*020c*/ 	.word	0xffffffff


	//   ....[92]....
        /*0210*/ 	.word	0xffffffff


	//   ....[93]....
        /*0214*/ 	.word	0xffffffff


	//   ....[94]....
        /*0218*/ 	.word	0xffffffff


	//   ....[95]....
        /*021c*/ 	.word	0xffffffff


	//   ....[96]....
        /*0220*/ 	.word	0xffffffff


	//   ....[97]....
        /*0224*/ 	.word	0xffffffff


	//   ....[98]....
        /*0228*/ 	.word	0xffffffff


	//   ....[99]....
        /*022c*/ 	.word	0xffffffff


	//   ....[100]....
        /*0230*/ 	.word	0xffffffff


	//   ....[101]....
        /*0234*/ 	.word	0xffffffff


	//   ....[102]....
        /*0238*/ 	.word	0xffffffff


	//   ....[103]....
        /*023c*/ 	.word	0xffffffff


	//   ....[104]....
        /*0240*/ 	.word	0xffffffff


	//   ....[105]....
        /*0244*/ 	.word	0xffffffff


	//   ....[106]....
        /*0248*/ 	.word	0xffffffff


	//   ....[107]....
        /*024c*/ 	.word	0xffffffff


	//   ....[108]....
        /*0250*/ 	.word	0xffffffff


	//   ....[109]....
        /*0254*/ 	.word	0xffffffff


	//   ....[110]....
        /*0258*/ 	.word	0xffffffff


	//   ....[111]....
        /*025c*/ 	.word	0xffffffff


	//   ....[112]....
        /*0260*/ 	.word	0xffffffff


	//   ....[113]....
        /*0264*/ 	.word	0xffffffff


	//   ....[114]....
        /*0268*/ 	.word	0xffffffff


	//   ....[115]....
        /*026c*/ 	.word	0xffffffff


	//   ....[116]....
        /*0270*/ 	.word	0xffffffff


	//   ....[117]....
        /*0274*/ 	.word	0xffffffff


	//   ....[118]....
        /*0278*/ 	.word	0xffffffff


	//   ....[119]....
        /*027c*/ 	.word	0xffffffff


	//   ....[120]....
        /*0280*/ 	.word	0xffffffff


	//   ....[121]....
        /*0284*/ 	.word	0xffffffff


	//   ....[122]....
        /*0288*/ 	.word	0xffffffff


	//   ....[123]....
        /*028c*/ 	.word	0xffffffff


	//   ....[124]....
        /*0290*/ 	.word	0xffffffff


	//   ....[125]....
        /*0294*/ 	.word	0xffffffff


	//   ....[126]....
        /*0298*/ 	.word	0xffffffff


	//   ....[127]....
        /*029c*/ 	.word	0xffffffff


	//   ....[128]....
        /*02a0*/ 	.word	0xffffffff


	//   ....[129]....
        /*02a4*/ 	.word	0xffffffff


	//   ....[130]....
        /*02a8*/ 	.word	0xffffffff


	//   ....[131]....
        /*02ac*/ 	.word	0xffffffff


	//   ....[132]....
        /*02b0*/ 	.word	0xffffffff


	//   ....[133]....
        /*02b4*/ 	.word	0xffffffff


	//   ....[134]....
        /*02b8*/ 	.word	0xffffffff


	//   ....[135]....
        /*02bc*/ 	.word	0xffffffff


	//   ....[136]....
        /*02c0*/ 	.word	0xffffffff


	//   ....[137]....
        /*02c4*/ 	.word	0xffffffff


	//   ....[138]....
        /*02c8*/ 	.word	0xffffffff


	//   ....[139]....
        /*02cc*/ 	.word	0xffffffff


	//   ....[140]....
        /*02d0*/ 	.word	0xffffffff


	//   ....[141]....
        /*02d4*/ 	.word	0x0500000f


	//   ....[142]....
        /*02d8*/ 	.word	0x0500000f


	//   ....[143]....
        /*02dc*/ 	.word	0x0500000f


	//   ....[144]....
        /*02e0*/ 	.word	0x0500000f


	//   ....[145]....
        /*02e4*/ 	.word	0x0500000f


	//   ....[146]....
        /*02e8*/ 	.word	0x0500000f


	//   ....[147]....
        /*02ec*/ 	.word	0x0500000f


	//   ....[148]....
        /*02f0*/ 	.word	0x0500000f


	//   ....[149]....
        /*02f4*/ 	.word	0x0500000f


	//   ....[150]....
        /*02f8*/ 	.word	0x0500000f


	//   ....[151]....
        /*02fc*/ 	.word	0x0500000f


	//   ....[152]....
        /*0300*/ 	.word	0x0500000f


	//   ....[153]....
        /*0304*/ 	.word	0x0500000f


	//   ....[154]....
        /*0308*/ 	.word	0x0500000f


	//   ....[155]....
        /*030c*/ 	.word	0x0500000f


	//   ....[156]....
        /*0310*/ 	.word	0x0500000f


	//   ....[157]....
        /*0314*/ 	.word	0x0500000f


	//   ....[158]....
        /*0318*/ 	.word	0x0500000f


	//   ....[159]....
        /*031c*/ 	.word	0x0500000f


	//   ....[160]....
        /*0320*/ 	.word	0x0500000f


	//   ....[161]....
        /*0324*/ 	.word	0x0500000f


	//   ....[162]....
        /*0328*/ 	.word	0x0500000f


	//   ....[163]....
        /*032c*/ 	.word	0x0500000f


	//   ....[164]....
        /*0330*/ 	.word	0x0500000f


	//   ....[165]....
        /*0334*/ 	.word	0x0500000f


	//   ....[166]....
        /*0338*/ 	.word	0x0500000f


	//   ....[167]....
        /*033c*/ 	.word	0x0500000f


	//   ....[168]....
        /*0340*/ 	.word	0x0500000f


	//   ....[169]....
        /*0344*/ 	.word	0x0500000f


	//   ....[170]....
        /*0348*/ 	.word	0x0500000f


	//   ....[171]....
        /*034c*/ 	.word	0x0500000f


	//   ....[172]....
        /*0350*/ 	.word	0x0500000f


	//   ....[173]....
        /*0354*/ 	.word	0x0500000f


	//   ....[174]....
        /*0358*/ 	.word	0x0500000f


	//   ....[175]....
        /*035c*/ 	.word	0x0500000f


	//   ....[176]....
        /*0360*/ 	.word	0x0500000f


	//   ....[177]....
        /*0364*/ 	.word	0x0500000f


	//   ....[178]....
        /*0368*/ 	.word	0x0500000f


	//   ....[179]....
        /*036c*/ 	.word	0x0500000f


	//   ....[180]....
        /*0370*/ 	.word	0x0500000f


	//   ....[181]....
        /*0374*/ 	.word	0x0500000f


	//   ....[182]....
        /*0378*/ 	.word	0x0500000f


	//   ....[183]....
        /*037c*/ 	.word	0x0500000f


	//   ....[184]....
        /*0380*/ 	.word	0x0500000f


	//   ....[185]....
        /*0384*/ 	.word	0x0500000f


	//   ....[186]....
        /*0388*/ 	.word	0x0500000f


	//   ....[187]....
        /*038c*/ 	.word	0x0500000f


	//   ....[188]....
        /*0390*/ 	.word	0x0500000f


	//   ....[189]....
        /*0394*/ 	.word	0x0500000f


	//----- nvinfo : EIATTR_COOP_GROUP_INSTR_OFFSETS
	.align		4
.L_91:
        /*0398*/ 	.byte	0x04, 0x28
        /*039a*/ 	.short	(.L_93 - .L_92)


	//   ....[0]....
.L_92:
        /*039c*/ 	.word	0x00000070


	//   ....[1]....
        /*03a0*/ 	.word	0x000000b0


	//   ....[2]....
        /*03a4*/ 	.word	0x000002d0


	//   ....[3]....
        /*03a8*/ 	.word	0x00000430


	//   ....[4]....
        /*03ac*/ 	.word	0x00000550


	//   ....[5]....
        /*03b0*/ 	.word	0x000006b0


	//   ....[6]....
        /*03b4*/ 	.word	0x000010e0


	//   ....[7]....
        /*03b8*/ 	.word	0x00003990


	//   ....[8]....
        /*03bc*/ 	.word	0x00003a50


	//   ....[9]....
        /*03c0*/ 	.word	0x00003e40


	//   ....[10]....
        /*03c4*/ 	.word	0x00003f30


	//   ....[11]....
        /*03c8*/ 	.word	0x000073c0


	//   ....[12]....
        /*03cc*/ 	.word	0x000073f0


	//   ....[13]....
        /*03d0*/ 	.word	0x00007420


	//   ....[14]....
        /*03d4*/ 	.word	0x00007430


	//   ....[15]....
        /*03d8*/ 	.word	0x00008f30


	//   ....[16]....
        /*03dc*/ 	.word	0x00008f40


	//   ....[17]....
        /*03e0*/ 	.word	0x00008fc0


	//   ....[18]....
        /*03e4*/ 	.word	0x00008fd0


	//   ....[19]....
        /*03e8*/ 	.word	0x00009e60


	//   ....[20]....
        /*03ec*/ 	.word	0x00009e70


	//   ....[21]....
        /*03f0*/ 	.word	0x00009e80


	//   ....[22]....
        /*03f4*/ 	.word	0x00009ea0


	//   ....[23]....
        /*03f8*/ 	.word	0x00009eb0


	//   ....[24]....
        /*03fc*/ 	.word	0x00009ec0


	//   ....[25]....
        /*0400*/ 	.word	0x00009ed0


	//   ....[26]....
        /*0404*/ 	.word	0x00009ee0


	//   ....[27]....
        /*0408*/ 	.word	0x00009ef0


	//   ....[28]....
        /*040c*/ 	.word	0x00009f00


	//   ....[29]....
        /*0410*/ 	.word	0x00009f10


	//   ....[30]....
        /*0414*/ 	.word	0x00009f30


	//   ....[31]....
        /*0418*/ 	.word	0x00009f40


	//   ....[32]....
        /*041c*/ 	.word	0x00009f50


	//   ....[33]....
        /*0420*/ 	.word	0x00009f60


	//   ....[34]....
        /*0424*/ 	.word	0x00009f70


	//   ....[35]....
        /*0428*/ 	.word	0x00009f80


	//   ....[36]....
        /*042c*/ 	.word	0x00009f90


	//   ....[37]....
        /*0430*/ 	.word	0x00009fa0


	//   ....[38]....
        /*0434*/ 	.word	0x00009fb0


	//   ....[39]....
        /*0438*/ 	.word	0x00009fc0


	//   ....[40]....
        /*043c*/ 	.word	0x00009fd0


	//   ....[41]....
        /*0440*/ 	.word	0x00009fe0


	//   ....[42]....
        /*0444*/ 	.word	0x00009ff0


	//   ....[43]....
        /*0448*/ 	.word	0x0000a000


	//   ....[44]....
        /*044c*/ 	.word	0x0000a010


	//   ....[45]....
        /*0450*/ 	.word	0x0000a020


	//   ....[46]....
        /*0454*/ 	.word	0x0000a030


	//   ....[47]....
        /*0458*/ 	.word	0x0000a050


	//   ....[48]....
        /*045c*/ 	.word	0x0000a060


	//   ....[49]....
        /*0460*/ 	.word	0x0000a070


	//   ....[50]....
        /*0464*/ 	.word	0x0000a080


	//   ....[51]....
        /*0468*/ 	.word	0x0000a090


	//   ....[52]....
        /*046c*/ 	.word	0x0000a0a0


	//   ....[53]....
        /*0470*/ 	.word	0x0000a0b0


	//   ....[54]....
        /*0474*/ 	.word	0x0000a0c0


	//   ....[55]....
        /*0478*/ 	.word	0x0000a0d0


	//   ....[56]....
        /*047c*/ 	.word	0x0000a0f0


	//   ....[57]....
        /*0480*/ 	.word	0x0000a100


	//   ....[58]....
        /*0484*/ 	.word	0x0000a110


	//   ....[59]....
        /*0488*/ 	.word	0x0000a130


	//   ....[60]....
        /*048c*/ 	.word	0x0000a140


	//   ....[61]....
        /*0490*/ 	.word	0x0000a150


	//   ....[62]....
        /*0494*/ 	.word	0x0000a160


	//   ....[63]....
        /*0498*/ 	.word	0x0000a170


	//   ....[64]....
        /*049c*/ 	.word	0x0000a180


	//   ....[65]....
        /*04a0*/ 	.word	0x0000a1a0


	//   ....[66]....
        /*04a4*/ 	.word	0x0000a1b0


	//   ....[67]....
        /*04a8*/ 	.word	0x0000a1c0


	//   ....[68]....
        /*04ac*/ 	.word	0x0000a1d0


	//   ....[69]....
        /*04b0*/ 	.word	0x0000a1e0


	//   ....[70]....
        /*04b4*/ 	.word	0x0000a210


	//   ....[71]....
        /*04b8*/ 	.word	0x0000a240


	//   ....[72]....
        /*04bc*/ 	.word	0x0000a270


	//   ....[73]....
        /*04c0*/ 	.word	0x0000a2a0


	//   ....[74]....
        /*04c4*/ 	.word	0x0000a2e0


	//   ....[75]....
        /*04c8*/ 	.word	0x0000a310


	//   ....[76]....
        /*04cc*/ 	.word	0x0000a340


	//   ....[77]....
        /*04d0*/ 	.word	0x0000a370


	//   ....[78]....
        /*04d4*/ 	.word	0x0000a390


	//   ....[79]....
        /*04d8*/ 	.word	0x0000a3a0


	//   ....[80]....
        /*04dc*/ 	.word	0x0000a3c0


	//   ....[81]....
        /*04e0*/ 	.word	0x0000a3d0


	//   ....[82]....
        /*04e4*/ 	.word	0x0000a3e0


	//   ....[83]....
        /*04e8*/ 	.word	0x0000a850


	//   ....[84]....
        /*04ec*/ 	.word	0x0000a890


	//   ....[85]....
        /*04f0*/ 	.word	0x0000a8d0


	//   ....[86]....
        /*04f4*/ 	.word	0x0000a910


	//   ....[87]....
        /*04f8*/ 	.word	0x0000a940


	//   ....[88]....
        /*04fc*/ 	.word	0x0000a980


	//   ....[89]....
        /*0500*/ 	.word	0x0000b030


	//   ....[90]....
        /*0504*/ 	.word	0x0000b060


	//   ....[91]....
        /*0508*/ 	.word	0x0000bbb0


	//   ....[92]....
        /*050c*/ 	.word	0x0000d1c0


	//   ....[93]....
        /*0510*/ 	.word	0x0000d200


	//   ....[94]....
        /*0514*/ 	.word	0x0000d240


	//   ....[95]....
        /*0518*/ 	.word	0x0000d2d0


	//   ....[96]....
        /*051c*/ 	.word	0x0000d2e0


	//   ....[97]....
        /*0520*/ 	.word	0x0000d350


	//   ....[98]....
        /*0524*/ 	.word	0x0000d360


	//   ....[99]....
        /*0528*/ 	.word	0x0000d370


	//   ....[100]....
        /*052c*/ 	.word	0x0000d3e0


	//   ....[101]....
        /*0530*/ 	.word	0x0000d460


	//   ....[102]....
        /*0534*/ 	.word	0x0000d8f0


	//   ....[103]....
        /*0538*/ 	.word	0x0000d930


	//   ....[104]....
        /*053c*/ 	.word	0x0000d960


	//   ....[105]....
        /*0540*/ 	.word	0x0000d970


	//   ....[106]....
        /*0544*/ 	.word	0x0000d9c0


	//   ....[107]....
        /*0548*/ 	.word	0x0000da40


	//   ....[108]....
        /*054c*/ 	.word	0x0000da70


	//   ....[109]....
        /*0550*/ 	.word	0x0000dae0


	//   ....[110]....
        /*0554*/ 	.word	0x0000db00


	//   ....[111]....
        /*0558*/ 	.word	0x0000db80


	//   ....[112]....
        /*055c*/ 	.word	0x0000e1c0


	//   ....[113]....
        /*0560*/ 	.word	0x0000e1f0


	//   ....[114]....
        /*0564*/ 	.word	0x0000e220


	//   ....[115]....
        /*0568*/ 	.word	0x0000e280


	//   ....[116]....
        /*056c*/ 	.word	0x0000e310


	//   ....[117]....
        /*0570*/ 	.word	0x0000e330


	//   ....[118]....
        /*0574*/ 	.word	0x0000e3d0


	//   ....[119]....
        /*0578*/ 	.word	0x0000e3f0


	//   ....[120]....
        /*057c*/ 	.word	0x0000eca0


	//   ....[121]....
        /*0580*/ 	.word	0x0000ecc0


	//   ....[122]....
        /*0584*/ 	.word	0x0000ece0


	//   ....[123]....
        /*0588*/ 	.word	0x0000ecf0


	//   ....[124]....
        /*058c*/ 	.word	0x0000ed40


	//   ....[125]....
        /*0590*/ 	.word	0x0000ed50


	//   ....[126]....
        /*0594*/ 	.word	0x0000eda0


	//   ....[127]....
        /*0598*/ 	.word	0x0000edb0


	//   ....[128]....
        /*059c*/ 	.word	0x0000edc0


	//   ....[129]....
        /*05a0*/ 	.word	0x0000ee10


	//   ....[130]....
        /*05a4*/ 	.word	0x0000f210


	//   ....[131]....
        /*05a8*/ 	.word	0x0000f230


	//   ....[132]....
        /*05ac*/ 	.word	0x0000f240


	//   ....[133]....
        /*05b0*/ 	.word	0x0000f260


	//   ....[134]....
        /*05b4*/ 	.word	0x0000f280


	//   ....[135]....
        /*05b8*/ 	.word	0x0000f2d0


	//   ....[136]....
        /*05bc*/ 	.word	0x0000f2f0


	//   ....[137]....
        /*05c0*/ 	.word	0x0000f300


	//   ....[138]....
        /*05c4*/ 	.word	0x0000f350


	//   ....[139]....
        /*05c8*/ 	.word	0x0000f3b0


	//   ....[140]....
        /*05cc*/ 	.word	0x00010400


	//   ....[141]....
        /*05d0*/ 	.word	0x00010900


	//   ....[142]....
        /*05d4*/ 	.word	0x00010a10


	//   ....[143]....
        /*05d8*/ 	.word	0x00010ae0


	//   ....[144]....
        /*05dc*/ 	.word	0x00010b70


	//   ....[145]....
        /*05e0*/ 	.word	0x00010c50


	//   ....[146]....
        /*05e4*/ 	.word	0x00010cb0


	//   ....[147]....
        /*05e8*/ 	.word	0x00010d90


	//   ....[148]....
        /*05ec*/ 	.word	0x00010df0


	//   ....[149]....
        /*05f0*/ 	.word	0x00010ec0


	//   ....[150]....
        /*05f4*/ 	.word	0x00010f60


	//   ....[151]....
        /*05f8*/ 	.word	0x00011050


	//   ....[152]....
        /*05fc*/ 	.word	0x000111b0


	//   ....[153]....
        /*0600*/ 	.word	0x00011270


	//   ....[154]....
        /*0604*/ 	.word	0x00011370


	//   ....[155]....
        /*0608*/ 	.word	0x00011410


	//   ....[156]....
        /*060c*/ 	.word	0x00011500


	//   ....[157]....
        /*0610*/ 	.word	0x000115c0


	//   ....[158]....
        /*0614*/ 	.word	0x00011630


	//   ....[159]....
        /*0618*/ 	.word	0x00011700


	//   ....[160]....
        /*061c*/ 	.word	0x00011770


	//   ....[161]....
        /*0620*/ 	.word	0x00011850


	//   ....[162]....
        /*0624*/ 	.word	0x000118e0


	//   ....[163]....
        /*0628*/ 	.word	0x00011940


	//   ....[164]....
        /*062c*/ 	.word	0x00011a00


	//   ....[165]....
        /*0630*/ 	.word	0x00011ac0


	//   ....[166]....
        /*0634*/ 	.word	0x00011b40


	//   ....[167]....
        /*0638*/ 	.word	0x00011c30


	//   ....[168]....
        /*063c*/ 	.word	0x00011cb0


	//   ....[169]....
        /*0640*/ 	.word	0x00011d80


	//   ....[170]....
        /*0644*/ 	.word	0x00011ec0


	//   ....[171]....
        /*0648*/ 	.word	0x00011f60


	//   ....[172]....
        /*064c*/ 	.word	0x00011fd0


	//   ....[173]....
        /*0650*/ 	.word	0x00012090


	//   ....[174]....
        /*0654*/ 	.word	0x000120f0


	//   ....[175]....
        /*0658*/ 	.word	0x000121b0


	//   ....[176]....
        /*065c*/ 	.word	0x00012210


	//   ....[177]....
        /*0660*/ 	.word	0x000122d0


	//   ....[178]....
        /*0664*/ 	.word	0x00012330


	//   ....[179]....
        /*0668*/ 	.word	0x000123f0


	//   ....[180]....
        /*066c*/ 	.word	0x000124d0


	//   ....[181]....
        /*0670*/ 	.word	0x00012570


	//   ....[182]....
        /*0674*/ 	.word	0x000125d0


	//   ....[183]....
        /*0678*/ 	.word	0x00012690


	//   ....[184]....
        /*067c*/ 	.word	0x000126f0


	//   ....[185]....
        /*0680*/ 	.word	0x000127b0


	//   ....[186]....
        /*0684*/ 	.word	0x00012810


	//   ....[187]....
        /*0688*/ 	.word	0x000128d0


	//   ....[188]....
        /*068c*/ 	.word	0x00012930


	//   ....[189]....
        /*0690*/ 	.word	0x000129f0


	//----- nvinfo : EIATTR_REG_RECONFIG
	.align		4
.L_93:
        /*0694*/ 	.byte	0x01, 0x54
	.zero		2


	//----- nvinfo : EIATTR_SYSCALL_OFFSETS
	.align		4
        /*0698*/ 	.byte	0x04, 0x46
        /*069a*/ 	.short	(.L_95 - .L_94)


	//   ....[0]....
.L_94:
        /*069c*/ 	.word	0x000012a0


	//   ....[1]....
        /*06a0*/ 	.word	0x0000c300


	//   ....[2]....
        /*06a4*/ 	.word	0x0000c440


	//   ....[3]....
        /*06a8*/ 	.word	0x0000c580


	//   ....[4]....
        /*06ac*/ 	.word	0x0000c6a0


	//   ....[5]....
        /*06b0*/ 	.word	0x0000df40


	//----- nvinfo : EIATTR_MBARRIER_INSTR_OFFSETS
	.align		4
.L_95:
        /*06b4*/ 	.byte	0x04, 0x39
        /*06b6*/ 	.short	(.L_97 - .L_96)


	//   ....[0]....
.L_96:
        /*06b8*/ 	.word	0x00000180
        /*06bc*/ 	.word	0x000000ff
        /*06c0*/ 	.word	0x00029800
        /*06c4*/ 	.short	0x0100
        /*06c6*/ 	.byte	0x08
	.zero		1


	//   ....[1]....
        /*06c8*/ 	.word	0x00000190
        /*06cc*/ 	.word	0x000000ff
        /*06d0*/ 	.word	0x00029820
        /*06d4*/ 	.short	0x0100
        /*06d6*/ 	.byte	0x08
	.zero		1


	//   ....[2]....
        /*06d8*/ 	.word	0x00000280
        /*06dc*/ 	.word	0x000000ff
        /*06e0*/ 	.word	0x00029830
        /*06e4*/ 	.short	0x0100
        /*06e6*/ 	.byte	0x08
	.zero		1


	//   ....[3]....
        /*06e8*/ 	.word	0x00000290
        /*06ec*/ 	.word	0x000000ff
        /*06f0*/ 	.word	0x00029840
        /*06f4*/ 	.short	0x0100
        /*06f6*/ 	.byte	0x08
	.zero		1


	//   ....[4]....
        /*06f8*/ 	.word	0x000002a0
        /*06fc*/ 	.word	0x000000ff
        /*0700*/ 	.word	0x00029838
        /*0704*/ 	.short	0x0100
        /*0706*/ 	.byte	0x08
	.zero		1


	//   ....[5]....
        /*0708*/ 	.word	0x000002b0
        /*070c*/ 	.word	0x000000ff
        /*0710*/ 	.word	0x00029848
        /*0714*/ 	.short	0x0100
        /*0716*/ 	.byte	0x08
	.zero		1


	//   ....[6]....
        /*0718*/ 	.word	0x000003e0
        /*071c*/ 	.word	0x000000ff
        /*0720*/ 	.word	0x00029850
        /*0724*/ 	.short	0x0100
        /*0726*/ 	.byte	0x08
	.zero		1


	//   ....[7]....
        /*0728*/ 	.word	0x000003f0
        /*072c*/ 	.word	0x000000ff
        /*0730*/ 	.word	0x00029860
        /*0734*/ 	.short	0x0100
        /*0736*/ 	.byte	0x08
	.zero		1


	//   ....[8]....
        /*0738*/ 	.word	0x00000400
        /*073c*/ 	.word	0x000000ff
        /*0740*/ 	.word	0x00029858
        /*0744*/ 	.short	0x0100
        /*0746*/ 	.byte	0x08
	.zero		1


	//   ....[9]....
        /*0748*/ 	.word	0x00000410
        /*074c*/ 	.word	0x000000ff
        /*0750*/ 	.word	0x00029868
        /*0754*/ 	.short	0x0100
        /*0756*/ 	.byte	0x08
	.zero		1


	//   ....[10]....
        /*0758*/ 	.word	0x00000500
        /*075c*/ 	.word	0x000000ff
        /*0760*/ 	.word	0x00029870
        /*0764*/ 	.short	0x0100
        /*0766*/ 	.byte	0x06
	.zero		1


	//   ....[11]....
        /*0768*/ 	.word	0x00000510
        /*076c*/ 	.word	0x000000ff
        /*0770*/ 	.word	0x00029880
        /*0774*/ 	.short	0x0100
        /*0776*/ 	.byte	0x06
	.zero		1


	//   ....[12]....
        /*0778*/ 	.word	0x00000520
        /*077c*/ 	.word	0x000000ff
        /*0780*/ 	.word	0x00029878
        /*0784*/ 	.short	0x0100
        /*0786*/ 	.byte	0x06
	.zero		1


	//   ....[13]....
        /*0788*/ 	.word	0x00000530
        /*078c*/ 	.word	0x000000ff
        /*0790*/ 	.word	0x00029888
        /*0794*/ 	.short	0x0100
        /*0796*/ 	.byte	0x06
	.zero		1


	//   ....[14]....
        /*0798*/ 	.word	0x00000660
        /*079c*/ 	.word	0x000000ff
        /*07a0*/ 	.word	0x00029890
        /*07a4*/ 	.short	0x0100
        /*07a6*/ 	.byte	0x08
	.zero		1


	//   ....[15]....
        /*07a8*/ 	.word	0x00000670
        /*07ac*/ 	.word	0x000000ff
        /*07b0*/ 	.word	0x000298a0
        /*07b4*/ 	.short	0x0100
        /*07b6*/ 	.byte	0x08
	.zero		1


	//   ....[16]....
        /*07b8*/ 	.word	0x00000680
        /*07bc*/ 	.word	0x000000ff
        /*07c0*/ 	.word	0x00029898
        /*07c4*/ 	.short	0x0100
        /*07c6*/ 	.byte	0x08
	.zero		1


	//   ....[17]....
        /*07c8*/ 	.word	0x00000690
        /*07cc*/ 	.word	0x000000ff
        /*07d0*/ 	.word	0x000298a8
        /*07d4*/ 	.short	0x0100
        /*07d6*/ 	.byte	0x08
	.zero		1


	//   ....[18]....
        /*07d8*/ 	.word	0x000007d0
        /*07dc*/ 	.word	0x000000ff
        /*07e0*/ 	.word	0x000298b0
        /*07e4*/ 	.short	0x0100
        /*07e6*/ 	.byte	0x08
	.zero		1


	//   ....[19]....
        /*07e8*/ 	.word	0x000007e0
        /*07ec*/ 	.word	0x000000ff
        /*07f0*/ 	.word	0x000298c0
        /*07f4*/ 	.short	0x0100
        /*07f6*/ 	.byte	0x08
	.zero		1


	//   ....[20]....
        /*07f8*/ 	.word	0x000007f0
        /*07fc*/ 	.word	0x000000ff
        /*0800*/ 	.word	0x000298b8
        /*0804*/ 	.short	0x0100
        /*0806*/ 	.byte	0x08
	.zero		1


	//   ....[21]....
        /*0808*/ 	.word	0x00000800
        /*080c*/ 	.word	0x000000ff
        /*0810*/ 	.word	0x000298c8
        /*0814*/ 	.short	0x0100
        /*0816*/ 	.byte	0x08
	.zero		1


	//   ....[22]....
        /*0818*/ 	.word	0x00001570
        /*081c*/ 	.word	0x000000ff
        /*0820*/ 	.word	0x00029800
        /*0824*/ 	.short	0x010a
        /*0826*/ 	.byte	0x24
	.zero		1


	//   ....[23]....
        /*0828*/ 	.word	0x00001600
        /*082c*/ 	.word	0x000000ff
        /*0830*/ 	.word	0x00029830
        /*0834*/ 	.short	0x010a
        /*0836*/ 	.byte	0x24
	.zero		1


	//   ....[24]....
        /*0838*/ 	.word	0x00001660
        /*083c*/ 	.word	0x000000ff
        /*0840*/ 	.word	0x00029830
        /*0844*/ 	.short	0x010a
        /*0846*/ 	.byte	0x24
	.zero		1


	//   ....[25]....
        /*0848*/ 	.word	0x00002db0
        /*084c*/ 	.word	0x000000ff
        /*0850*/ 	.word	0x00000000
        /*0854*/ 	.short	0x0101
        /*0856*/ 	.byte	0x04
	.zero		1


	//   ....[26]....
        /*0858*/ 	.word	0x000054e0
        /*085c*/ 	.word	0x000000ff
        /*0860*/ 	.word	0x00029830
        /*0864*/ 	.short	0x010a
        /*0866*/ 	.byte	0x04
	.zero		1


	//   ....[27]....
        /*0868*/ 	.word	0x00005520
        /*086c*/ 	.word	0x000000ff
        /*0870*/ 	.word	0x00029830
        /*0874*/ 	.short	0x010a
        /*0876*/ 	.byte	0x04
	.zero		1


	//   ....[28]....
        /*0878*/ 	.word	0x000061f0
        /*087c*/ 	.word	0x000000ff
        /*0880*/ 	.word	0x00029850
        /*0884*/ 	.short	0x010a
        /*0886*/ 	.byte	0x04
	.zero		1


	//   ....[29]....
        /*0888*/ 	.word	0x00006230
        /*088c*/ 	.word	0x000000ff
        /*0890*/ 	.word	0x00029850
        /*0894*/ 	.short	0x010a
        /*0896*/ 	.byte	0x04
	.zero		1


	//   ....[30]....
        /*0898*/ 	.word	0x00006b00
        /*089c*/ 	.word	0x000000ff
        /*08a0*/ 	.word	0x00000000
        /*08a4*/ 	.short	0x0101
        /*08a6*/ 	.byte	0x04
	.zero		1


	//   ....[31]....
        /*08a8*/ 	.word	0x00008540
        /*08ac*/ 	.word	0x000000ff
        /*08b0*/ 	.word	0x00000000
        /*08b4*/ 	.short	0x0101
        /*08b6*/ 	.byte	0x04
	.zero		1


	//   ....[32]....
        /*08b8*/ 	.word	0x00008be0
        /*08bc*/ 	.word	0x000000ff
        /*08c0*/ 	.word	0x00029850
        /*08c4*/ 	.short	0x010a
        /*08c6*/ 	.byte	0x09
	.zero		1


	//   ....[33]....
        /*08c8*/ 	.word	0x00008c20
        /*08cc*/ 	.word	0x000000ff
        /*08d0*/ 	.word	0x00029850
        /*08d4*/ 	.short	0x010a
        /*08d6*/ 	.byte	0x09
	.zero		1


	//   ....[34]....
        /*08d8*/ 	.word	0x00009290
        /*08dc*/ 	.word	0x000000ff
        /*08e0*/ 	.word	0x00000000
        /*08e4*/ 	.short	0x0101
        /*08e6*/ 	.byte	0x04
	.zero		1


	//   ....[35]....
        /*08e8*/ 	.word	0x0000a970
        /*08ec*/ 	.word	0x000000ff
        /*08f0*/ 	.word	0x00000000
        /*08f4*/ 	.short	0x0101
        /*08f6*/ 	.byte	0x04
	.zero		1


	//   ....[36]....
        /*08f8*/ 	.word	0x0000ce90
        /*08fc*/ 	.word	0x000000ff
        /*0900*/ 	.word	0x00029880
        /*0904*/ 	.short	0x010a
        /*0906*/ 	.byte	0x2a
	.zero		1


	//   ....[37]....
        /*0908*/ 	.word	0x0000d520
        /*090c*/ 	.word	0x000000ff
        /*0910*/ 	.word	0x00029870
        /*0914*/ 	.short	0x0107
        /*0916*/ 	.byte	0x2a
	.zero		1


	//   ....[38]....
        /*0918*/ 	.word	0x0000d5b0
        /*091c*/ 	.word	0x000000ff
        /*0920*/ 	.word	0x00029870
        /*0924*/ 	.short	0x0101
        /*0926*/ 	.byte	0x2a
	.zero		1


	//   ....[39]....
        /*0928*/ 	.word	0x0000d600
        /*092c*/ 	.word	0x000000ff
        /*0930*/ 	.word	0x00029840
        /*0934*/ 	.short	0x010a
        /*0936*/ 	.byte	0x2a
	.zero		1


	//   ....[40]....
        /*0938*/ 	.word	0x0000dcd0
        /*093c*/ 	.word	0x000000ff
        /*0940*/ 	.word	0x00029830
        /*0944*/ 	.short	0x0107
        /*0946*/ 	.byte	0x2a
	.zero		1


	//   ....[41]....
        /*0948*/ 	.word	0x0000dd60
        /*094c*/ 	.word	0x000000ff
        /*0950*/ 	.word	0x00029830
        /*0954*/ 	.short	0x0101
        /*0956*/ 	.byte	0x2a
	.zero		1


	//   ....[42]....
        /*0958*/ 	.word	0x0000e510
        /*095c*/ 	.word	0x000000ff
        /*0960*/ 	.word	0x00029800
        /*0964*/ 	.short	0x0107
        /*0966*/ 	.byte	0x2a
	.zero		1


	//   ....[43]....
        /*0968*/ 	.word	0x0000e570
        /*096c*/ 	.word	0x000000ff
        /*0970*/ 	.word	0x00029800
        /*0974*/ 	.short	0x0101
        /*0976*/ 	.byte	0x2a
	.zero		1


	//   ....[44]....
        /*0978*/ 	.word	0x0000e580
        /*097c*/ 	.word	0x000000ff
        /*0980*/ 	.word	0x00029820
        /*0984*/ 	.short	0x010a
        /*0986*/ 	.byte	0x2a
	.zero		1


	//   ....[45]....
        /*0988*/ 	.word	0x0000e9d0
        /*098c*/ 	.word	0x0000000a
        /*0990*/ 	.word	0x00029880
        /*0994*/ 	.short	0x010a
        /*0996*/ 	.byte	0x3f
	.zero		1


	//   ....[46]....
        /*0998*/ 	.word	0x0000eee0
        /*099c*/ 	.word	0x0000000a
        /*09a0*/ 	.word	0x00029870
        /*09a4*/ 	.short	0x0107
        /*09a6*/ 	.byte	0x3f
	.zero		1


	//   ....[47]....
        /*09a8*/ 	.word	0x0000ef70
        /*09ac*/ 	.word	0x0000000a
        /*09b0*/ 	.word	0x00029870
        /*09b4*/ 	.short	0x0101
        /*09b6*/ 	.byte	0x3f
	.zero		1


	//   ....[48]....
        /*09b8*/ 	.word	0x0000efa0
        /*09bc*/ 	.word	0x0000000a
        /*09c0*/ 	.word	0x00029840
        /*09c4*/ 	.short	0x010a
        /*09c6*/ 	.byte	0x3f
	.zero		1


	//   ....[49]....
        /*09c8*/ 	.word	0x0000f490
        /*09cc*/ 	.word	0x0000000a
        /*09d0*/ 	.word	0x00029830
        /*09d4*/ 	.short	0x0107
        /*09d6*/ 	.byte	0x3f
	.zero		1


	//   ....[50]....
        /*09d8*/ 	.word	0x0000f530
        /*09dc*/ 	.word	0x0000000a
        /*09e0*/ 	.word	0x00029830
        /*09e4*/ 	.short	0x0101
        /*09e6*/ 	.byte	0x3f
	.zero		1


	//   ....[51]....
        /*09e8*/ 	.word	0x0000f5b0
        /*09ec*/ 	.word	0x00000013
        /*09f0*/ 	.word	0x00029870
        /*09f4*/ 	.short	0x010a
        /*09f6*/ 	.byte	0x3f
	.zero		1


	//   ....[52]....
        /*09f8*/ 	.word	0x0000f640
        /*09fc*/ 	.word	0x00000013
        /*0a00*/ 	.word	0x00029860
        /*0a04*/ 	.short	0x010a
        /*0a06*/ 	.byte	0x3f
	.zero		1


	//   ....[53]....
        /*0a08*/ 	.word	0x0000fb60
        /*0a0c*/ 	.word	0x00000013
        /*0a10*/ 	.word	0x00029850
        /*0a14*/ 	.short	0x0101
        /*0a16*/ 	.byte	0x3f
	.zero		1


	//   ....[54]....
        /*0a18*/ 	.word	0x0000fc00
        /*0a1c*/ 	.word	0x00000013
        /*0a20*/ 	.word	0x00000000
        /*0a24*/ 	.short	0x0101
        /*0a26*/ 	.byte	0x3f
	.zero		1


	//   ....[55]....
        /*0a28*/ 	.word	0x0000fcd0
        /*0a2c*/ 	.word	0x00000010
        /*0a30*/ 	.word	0x00029870
        /*0a34*/ 	.short	0x010a
        /*0a36*/ 	.byte	0x3f
	.zero		1


	//   ....[56]....
        /*0a38*/ 	.word	0x0000fd90
        /*0a3c*/ 	.word	0x00000010
        /*0a40*/ 	.word	0x00029860
        /*0a44*/ 	.short	0x010a
        /*0a46*/ 	.byte	0x3f
	.zero		1


	//   ....[57]....
        /*0a48*/ 	.word	0x00010290
        /*0a4c*/ 	.word	0x00000010
        /*0a50*/ 	.word	0x00029850
        /*0a54*/ 	.short	0x0101
        /*0a56*/ 	.byte	0x3f
	.zero		1


	//   ....[58]....
        /*0a58*/ 	.word	0x00010350
        /*0a5c*/ 	.word	0x00000010
        /*0a60*/ 	.word	0x00000000
        /*0a64*/ 	.short	0x0101
        /*0a66*/ 	.byte	0x3f
	.zero		1


	//   ....[59]....
        /*0a68*/ 	.word	0x000103b0
        /*0a6c*/ 	.word	0x00000006
        /*0a70*/ 	.word	0x00029820
        /*0a74*/ 	.short	0x010a
        /*0a76*/ 	.byte	0x3f
	.zero		1


	//   ....[60]....
        /*0a78*/ 	.word	0x000104d0
        /*0a7c*/ 	.word	0x00000005
        /*0a80*/ 	.word	0x00029840
        /*0a84*/ 	.short	0x010a
        /*0a86*/ 	.byte	0x3f
	.zero		1


	//   ....[61]....
        /*0a88*/ 	.word	0x00010570
        /*0a8c*/ 	.word	0x00000003
        /*0a90*/ 	.word	0x00029840
        /*0a94*/ 	.short	0x010a
        /*0a96*/ 	.byte	0x3f
	.zero		1


	//   ....[62]....
        /*0a98*/ 	.word	0x000105b0
        /*0a9c*/ 	.word	0x00000005
        /*0aa0*/ 	.word	0x00029860
        /*0aa4*/ 	.short	0x010a
        /*0aa6*/ 	.byte	0x3f
	.zero		1


	//   ....[63]....
        /*0aa8*/ 	.word	0x000105f0
        /*0aac*/ 	.word	0x00000003
        /*0ab0*/ 	.word	0x00029860
        /*0ab4*/ 	.short	0x010a
        /*0ab6*/ 	.byte	0x3f
	.zero		1


	//   ....[64]....
        /*0ab8*/ 	.word	0x00010630
        /*0abc*/ 	.word	0x00000005
        /*0ac0*/ 	.word	0x00029880
        /*0ac4*/ 	.short	0x010a
        /*0ac6*/ 	.byte	0x3f
	.zero		1


	//   ....[65]....
        /*0ac8*/ 	.word	0x00010670
        /*0acc*/ 	.word	0x00000003
        /*0ad0*/ 	.word	0x00029880
        /*0ad4*/ 	.short	0x010a
        /*0ad6*/ 	.byte	0x3f
	.zero		1


	//   ....[66]....
        /*0ad8*/ 	.word	0x000106e0
        /*0adc*/ 	.word	0x00000003
        /*0ae0*/ 	.word	0x00029800
        /*0ae4*/ 	.short	0x010a
        /*0ae6*/ 	.byte	0x3f
	.zero		1


	//   ....[67]....
        /*0ae8*/ 	.word	0x00010740
        /*0aec*/ 	.word	0x00000005
        /*0af0*/ 	.word	0x00029830
        /*0af4*/ 	.short	0x010a
        /*0af6*/ 	.byte	0x3f
	.zero		1


	//   ....[68]....
        /*0af8*/ 	.word	0x000107a0
        /*0afc*/ 	.word	0x00000008
        /*0b00*/ 	.word	0x00029830
        /*0b04*/ 	.short	0x010a
        /*0b06*/ 	.byte	0x3f
	.zero		1


	//   ....[69]....
        /*0b08*/ 	.word	0x00010800
        /*0b0c*/ 	.word	0x00000009
        /*0b10*/ 	.word	0x00029850
        /*0b14*/ 	.short	0x010a
        /*0b16*/ 	.byte	0x3f
	.zero		1


	//   ....[70]....
        /*0b18*/ 	.word	0x00010860
        /*0b1c*/ 	.word	0x00000005
        /*0b20*/ 	.word	0x00029850
        /*0b24*/ 	.short	0x010a
        /*0b26*/ 	.byte	0x3f
	.zero		1


	//   ....[71]....
        /*0b28*/ 	.word	0x00010960
        /*0b2c*/ 	.word	0x00000002
        /*0b30*/ 	.word	0x00029880
        /*0b34*/ 	.short	0x010a
        /*0b36*/ 	.byte	0x3f
	.zero		1


	//   ....[72]....
        /*0b38*/ 	.word	0x00011100
        /*0b3c*/ 	.word	0x00000002
        /*0b40*/ 	.word	0x00029840
        /*0b44*/ 	.short	0x010a
        /*0b46*/ 	.byte	0x3f
	.zero		1


	//   ....[73]....
        /*0b48*/ 	.word	0x00011dc0
        /*0b4c*/ 	.word	0x00000003
        /*0b50*/ 	.word	0x00029820
        /*0b54*/ 	.short	0x010a
        /*0b56*/ 	.byte	0x3f
	.zero		1


	//   ....[74]....
        /*0b58*/ 	.word	0x00011e10
        /*0b5c*/ 	.word	0x0000000a
        /*0b60*/ 	.word	0x00029880
        /*0b64*/ 	.short	0x010a
        /*0b66*/ 	.byte	0x3f
	.zero		1


	//   ....[75]....
        /*0b68*/ 	.word	0x00012420
        /*0b6c*/ 	.word	0x0000000a
        /*0b70*/ 	.word	0x00029840
        /*0b74*/ 	.short	0x010a
        /*0b76*/ 	.byte	0x3f
	.zero		1


	//   ....[76]....
        /*0b78*/ 	.word	0x00012a20
        /*0b7c*/ 	.word	0x00000013
        /*0b80*/ 	.word	0x00029870
        /*0b84*/ 	.short	0x010a
        /*0b86*/ 	.byte	0x3f
	.zero		1


	//   ....[77]....
        /*0b88*/ 	.word	0x00012a70
        /*0b8c*/ 	.word	0x00000013
        /*0b90*/ 	.word	0x00029860
        /*0b94*/ 	.short	0x010a
        /*0b96*/ 	.byte	0x3f
	.zero		1


	//   ....[78]....
        /*0b98*/ 	.word	0x00012ac0
        /*0b9c*/ 	.word	0x00000010
        /*0ba0*/ 	.word	0x00029870
        /*0ba4*/ 	.short	0x010a
        /*0ba6*/ 	.byte	0x3f
	.zero		1


	//   ....[79]....
        /*0ba8*/ 	.word	0x00012b10
        /*0bac*/ 	.word	0x00000010
        /*0bb0*/ 	.word	0x00029860
        /*0bb4*/ 	.short	0x010a
        /*0bb6*/ 	.byte	0x3f
	.zero		1


	//   ....[80]....
        /*0bb8*/ 	.word	0x00012b60
        /*0bbc*/ 	.word	0x00000006
        /*0bc0*/ 	.word	0x00029820
        /*0bc4*/ 	.short	0x010a
        /*0bc6*/ 	.byte	0x3f
	.zero		1


	//   ....[81]....
        /*0bc8*/ 	.word	0x00012bb0
        /*0bcc*/ 	.word	0x00000005
        /*0bd0*/ 	.word	0x00029840
        /*0bd4*/ 	.short	0x010a
        /*0bd6*/ 	.byte	0x3f
	.zero		1


	//   ....[82]....
        /*0bd8*/ 	.word	0x00012c00
        /*0bdc*/ 	.word	0x00000003
        /*0be0*/ 	.word	0x00029840
        /*0be4*/ 	.short	0x010a
        /*0be6*/ 	.byte	0x3f
	.zero		1


	//   ....[83]....
        /*0be8*/ 	.word	0x00012c50
        /*0bec*/ 	.word	0x00000005
        /*0bf0*/ 	.word	0x00029860
        /*0bf4*/ 	.short	0x010a
        /*0bf6*/ 	.byte	0x3f
	.zero		1


	//   ....[84]....
        /*0bf8*/ 	.word	0x00012ca0
        /*0bfc*/ 	.word	0x00000003
        /*0c00*/ 	.word	0x00029860
        /*0c04*/ 	.short	0x010a
        /*0c06*/ 	.byte	0x3f
	.zero		1


	//   ....[85]....
        /*0c08*/ 	.word	0x00012cf0
        /*0c0c*/ 	.word	0x00000005
        /*0c10*/ 	.word	0x00029880
        /*0c14*/ 	.short	0x010a
        /*0c16*/ 	.byte	0x3f
	.zero		1


	//----- nvinfo : EIATTR_NUM_MBARRIERS
	.align		4
.L_97:
        /*0c18*/ 	.byte	0x03, 0x38
        /*0c1a*/ 	.short	0x0016


	//----- nvinfo : EIATTR_EXIT_INSTR_OFFSETS
	.align		4
        /*0c1c*/ 	.byte	0x04, 0x1c
        /*0c1e*/ 	.short	(.L_99 - .L_98)


	//   ....[0]....
.L_98:
        /*0c20*/ 	.word	0x000106c0


	//----- nvinfo : EIATTR_MAX_THREADS
	.align		4
.L_99:
        /*0c24*/ 	.byte	0x04, 0x05
        /*0c26*/ 	.short	(.L_101 - .L_100)
.L_100:
        /*0c28*/ 	.word	0x00000180
        /*0c2c*/ 	.word	0x00000001
        /*0c30*/ 	.word	0x00000001


	//----- nvinfo : EIATTR_CRS_STACK_SIZE
	.align		4
.L_101:
        /*0c34*/ 	.byte	0x04, 0x1e
        /*0c36*/ 	.short	(.L_103 - .L_102)
.L_102:
        /*0c38*/ 	.word	0x00000000


	//----- nvinfo : EIATTR_CBANK_PARAM_SIZE
	.align		4
.L_103:
        /*0c3c*/ 	.byte	0x03, 0x19
        /*0c3e*/ 	.short	0x0a70


	//----- nvinfo : EIATTR_PARAM_CBANK
	.align		4
        /*0c40*/ 	.byte	0x04, 0x0a
        /*0c42*/ 	.short	(.L_105 - .L_104)
	.align		4
.L_104:
        /*0c44*/ 	.word	index@(.nv.constant0._ZN7cutlass13device_kernelIN5flash11enable_sm90INS1_16FlashAttnFwdSm90INS1_25CollectiveMainloopFwdSm90ILi2EN4cute5tupleIJNS5_1CILi1EEES8_S8_EEENS6_IJNS7_ILi128EEENS7_ILi160EEENS7_ILi192EEEEEELi128ENS_12float_e4m3_tEfNS_4arch4Sm90ELb0ELb0ELb1ELb0ELb1ELb0ELb0ELb1ELb1ELb1ELb1ELb0EEENS1_21CollectiveEpilogueFwdINS6_IJSA_SA_SB_EEES9_NS_10bfloat16_tESG_Li256ELb0ELb1ELb1ELb1EEENS1_19SingleTileSchedulerILb0ELb1ELb1ELi128EEEEEEEEEvNT_6ParamsE)
        /*0c48*/ 	.short	0x0210
        /*0c4a*/ 	.short	0x0a70


	//----- nvinfo : EIATTR_SW_WAR
	.align		4
.L_105:
        /*0c4c*/ 	.byte	0x04, 0x36
        /*0c4e*/ 	.short	(.L_107 - .L_106)
.L_106:
        /*0c50*/ 	.word	0x00000008
.L_107:


//--------------------- .nv.info._ZN7cutlass13device_kernelIN5flash11enable_sm90INS1_16FlashAttnFwdSm90INS1_25CollectiveMainloopFwdSm90ILi2EN4cute5tupleIJNS5_1CILi1EEES8_S8_EEENS6_IJNS7_ILi128EEENS7_ILi160EEENS7_ILi192EEEEEELi128ENS_12float_e4m3_tEfNS_4arch4Sm90ELb0ELb0ELb1ELb1ELb1ELb0ELb0ELb1ELb1ELb1ELb1ELb0EEENS1_21CollectiveEpilogueFwdINS6_IJSA_SA_SB_EEES9_NS_10bfloat16_tESG_Li256ELb1ELb1ELb1ELb1EEENS1_36VarlenDynamicPersistentTileSchedulerILi128ELi160ELi256ELi128ELb1ELb1ELb1ELb0ELb1ELb1EEEEEEEEEvNT_6ParamsE --------------------------
	.section	.nv.info._ZN7cutlass13device_kernelIN5flash11enable_sm90INS1_16FlashAttnFwdSm90INS1_25CollectiveMainloopFwdSm90ILi2EN4cute5tupleIJNS5_1CILi1EEES8_S8_EEENS6_IJNS7_ILi128EEENS7_ILi160EEENS7_ILi192EEEEEELi128ENS_12float_e4m3_tEfNS_4arch4Sm90ELb0ELb0ELb1ELb1ELb1ELb0ELb0ELb1ELb1ELb1ELb1ELb0EEENS1_21CollectiveEpilogueFwdINS6_IJSA_SA_SB_EEES9_NS_10bfloat16_tESG_Li256ELb1ELb1ELb1ELb1EEENS1_36VarlenDynamicPersistentTileSchedulerILi128ELi160ELi256ELi128ELb1ELb1ELb1ELb0ELb1ELb1EEEEEEEEEvNT_6ParamsE,"",@"SHT_CUDA_INFO"
	.sectionflags	@""
	.align	4


	//----- nvinfo : EIATTR_CUDA_API_VERSION
	.align		4
        /*0000*/ 	.byte	0x04, 0x37
        /*0002*/ 	.short	(.L_109 - .L_108)
.L_108:
        /*0004*/ 	.word	0x00000082


	//----- nvinfo : EIATTR_KPARAM_INFO
	.align		4
.L_109:
        /*0008*/ 	.byte	0x04, 0x17
        /*000a*/ 	.short	(.L_111 - .L_110)
.L_110:
        /*000c*/ 	.word	0x00000000
        /*0010*/ 	.short	0x0000
        /*0012*/ 	.short	0x0070
        /*0014*/ 	.byte	0x00, 0xf0, 0x01, 0x2a


	//----- nvinfo : EIATTR_SPARSE_MMA_MASK
	.align		4
.L_111:
        /*0018*/ 	.byte	0x03, 0x50
        /*001a*/ 	.short	0x0000


	//----- nvinfo : EIATTR_MAXREG_COUNT
	.align		4
        /*001c*/ 	.byte	0x03, 0x1b
        /*001e*/ 	.short	0x00a8


	//----- nvinfo : EIATTR_NUM_BARRIERS
	.align		4
        /*0020*/ 	.byte	0x02, 0x4c
        /*0022*/ 	.byte	0x10
	.zero		1


	//----- nvinfo : EIATTR_EXTERNS
	.align		4
        /*0024*/ 	.byte	0x04, 0x0f
        /*0026*/ 	.short	(.L_113 - .L_112)


	//   ....[0]....
	.align		4
.L_112:
        /*0028*/ 	.word	index@(__assertfail)


	//----- nvinfo : EIATTR_ANNOTATIONS
	.align		4
.L_113:
        /*002c*/ 	.byte	0x04, 0x55
        /*002e*/ 	.short	(.L_115 - .L_114)


	//   ....[0]....
.L_114:
        /*0030*/ 	.word	0x00000001
        /*0034*/ 	.byte	0x90, 0xd8, 0x00, 0x00, 0x01, 0x00, 0x00, 0x00, 0xb0, 0xd8, 0x00, 0x00, 0x01, 0x00, 0x00, 0x00
        /* <DEDUP_REMOVED lines=26> */
        /*01e4*/ 	.byte	0x60, 0x41, 0x01, 0x00


	//----- nvinfo : EIATTR_MERCURY_ISA_VERSION
	.align		4
.L_115:
        /*01e8*/ 	.byte	0x03, 0x5f
        /*01ea*/ 	.short	0x0101


	//----- nvinfo : EIATTR_UNUSED_LOAD_BYTE_OFFSET
	.align		4
        /*01ec*/ 	.byte	0x04, 0x44
        /*01ee*/ 	.short	(.L_117 - .L_116)


	//   ....[0]....
.L_116:
        /*01f0*/ 	.word	0x00000980
        /*01f4*/ 	.word	0x0000fff0


	//   ....[1]....
        /*01f8*/ 	.word	0x00009cb0
        /*01fc*/ 	.word	0x0000fff0


	//----- nvinfo : EIATTR_INT_WARP_WIDE_INSTR_OFFSETS
	.align		4
.L_117:
        /*0200*/ 	.byte	0x04, 0x31
        /*0202*/ 	.short	(.L_119 - .L_118)


	//   ....[0]....
.L_118:
        /*0204*/ 	.word	0x000000c0


	//   ....[1]....
        /*0208*/ 	.word	0x000000d0


	//   ....[2]....
        /*020c*/ 	.word	0x00000170


	//   ....[3]....
        /*0210*/ 	.word	0x0000f050


	//   ....[4]....
        /*0214*/ 	.word	0x0000f0e0


	//   ....[5]....
        /*0218*/ 	.word	0x00012d00


	//   ....[6]....
        /*021c*/ 	.word	0x00012d90


	//----- nvinfo : EIATTR_COOP_GROUP_MASK_REGIDS
	.align		4
.L_119:
        /*0220*/ 	.byte	0x04, 0x29
        /*0222*/ 	.short	(.L_121 - .L_120)


	//   ....[0]....
.L_120:
        /*0224*/ 	.word	0xffffffff


	//   ....[1]....
        /*0228*/ 	.word	0xffffffff


	//   ....[2]....
        /*022c*/ 	.word	0xffffffff


	//   ....[3]....
        /*0230*/ 	.word	0xffffffff


	//   ....[4]....
        /*0234*/ 	.word	0xffffffff


	//   ....[5]....
        /*0238*/ 	.word	0xffffffff


	//   ....[6]....
        /*023c*/ 	.word	0xffffffff


	//   ....[7]....
        /*0240*/ 	.word	0xffffffff


	//   ....[8]....
        /*0244*/ 	.word	0xffffffff


	//   ....[9]....
        /*0248*/ 	.word	0xffffffff


	//   ....[10]....
        /*024c*/ 	.word	0xffffffff


	//   ....[11]....
        /*0250*/ 	.word	0xffffffff


	//   ....[12]....
        /*0254*/ 	.word	0xffffffff


	//   ....[13]....
        /*0258*/ 	.word	0xffffffff


	//   ....[14]....
        /*025c*/ 	.word	0xffffffff


	//   ....[15]....
        /*0260*/ 	.word	0xffffffff


	//   ....[16]....
        /*0264*/ 	.word	0xffffffff


	//   ....[17]....
        /*0268*/ 	.word	0xffffffff


	//   ....[18]....
        /*026c*/ 	.word	0xffffffff


	//   ....[19]....
        /*0270*/ 	.word	0xffffffff


	//   ....[20]....
        /*0274*/ 	.word	0xffffffff


	//   ....[21]....
        /*0278*/ 	.word	0xffffffff


	//   ....[22]....
        /*027c*/ 	.word	0xffffffff


	//   ....[23]....
        /*0280*/ 	.word	0xffffffff


	//   ....[24]....
        /*0284*/ 	.word	0xffffffff


	//   ....[25]....
        /*0288*/ 	.word	0xffffffff


	//   ....[26]....
        /*028c*/ 	.word	0xffffffff


	//   ....[27]....
        /*0290*/ 	.word	0xffffffff


	//   ....[28]....
        /*0294*/ 	.word	0xffffffff


	//   ....[29]....
        /*0298*/ 	.word	0xffffffff


	//   ....[30]....
        /*029c*/ 	.word	0xffffffff


	//   ....[31]....
        /*02a0*/ 	.word	0xffffffff


	//   ....[32]....
        /*02a4*/ 	.word	0xffffffff


	//   ....[33]....
        /*02a8*/ 	.word	0xffffffff


	//   ....[34]....
        /*02ac*/ 	.word	0xffffffff


	//   ....[35]....
        /*02b0*/ 	.word	0xffffffff


	//   ....[36]....
        /*02b4*/ 	.word	0xffffffff


	//   ....[37]....
        /*02b8*/ 	.word	0xffffffff


	//   ....[38]....
        /*02bc*/ 	.word	0xffffffff


	//   ....[39]....
        /*02c0*/ 	.word	0xffffffff


	//   ....[40]....
        /*02c4*/ 	.word	0xffffffff


	//   ....[41]....
        /*02c8*/ 	.word	0xffffffff


	//   ....[42]....
        /*02cc*/ 	.word	0xffffffff


	//   ....[43]....
        /*02d0*/ 	.word	0xffffffff


	//   ....[44]....
        /*02d4*/ 	.word	0xffffffff


	//   ....[45]....
        /*02d8*/ 	.word	0xffffffff


	//   ....[46]....
        /*02dc*/ 	.word	0xffffffff


	//   ....[47]....
        /*02e0*/ 	.word	0xffffffff


	//   ....[48]....
        /*02e4*/ 	.word	0xffffffff


	//   ....[49]....
        /*02e8*/ 	.word	0xffffffff


	//   ....[50]....
        /*02ec*/ 	.word	0xffffffff


	//   ....[51]....
        /*02f0*/ 	.word	0xffffffff


	//   ....[52]....
        /*02f4*/ 	.word	0xffffffff


	//   ....[53]....
        /*02f8*/ 	.word	0xffffffff


	//   ....[54]....
        /*02fc*/ 	.word	0xffffffff


	//   ....[55]....
        /*0300*/ 	.word	0xffffffff


	//   ....[56]....
        /*0304*/ 	.word	0xffffffff


	//   ....[57]....
        /*0308*/ 	.word	0xffffffff


	//   ....[58]....
        /*030c*/ 	.word	0xffffffff


	//   ....[59]....
        /*0310*/ 	.word	0xffffffff


	//   ....[60]....
        /*0314*/ 	.word	0xffffffff


	//   ....[61]....
        /*0318*/ 	.word	0xffffffff


	//   ....[62]....
        /*031c*/ 	.word	0xffffffff


	//   ....[63]....
        /*0320*/ 	.word	0xffffffff


	//   ....[64]....
        /*0324*/ 	.word	0xffffffff


	//   ....[65]....
        /*0328*/ 	.word	0xffffffff


	//   ....[66]....
        /*032c*/ 	.word	0xffffffff


	//   ....[67]....
        /*0330*/ 	.word	0xffffffff


	//   ....[68]....
        /*0334*/ 	.word	0xffffffff


	//   ....[69]....
        /*0338*/ 	.word	0xffffffff


	//   ....[70]....
        /*033c*/ 	.word	0xffffffff


	//   ....[71]....
        /*0340*/ 	.word	0xffffffff


	//   ....[72]....
        /*0344*/ 	.word	0xffffffff


	//   ....[73]....
        /*0348*/ 	.word	0xffffffff


	//   ....[74]....
        /*034c*/ 	.word	0xffffffff


	//   ....[75]....
        /*0350*/ 	.word	0xffffffff


	//   ....[76]....
        /*0354*/ 	.word	0xffffffff


	//   ....[77]....
        /*0358*/ 	.word	0xffffffff


	//   ....[78]....
        /*035c*/ 	.word	0xffffffff


	//   ....[79]....
        /*0360*/ 	.word	0xffffffff


	//   ....[80]....
        /*0364*/ 	.word	0xffffffff


	//   ....[81]....
        /*0368*/ 	.word	0xffffffff


	//   ....[82]....
        /*036c*/ 	.word	0xffffffff


	//   ....[83]....
        /*0370*/ 	.word	0xffffffff


	//   ....[84]....
        /*0374*/ 	.word	0xffffffff


	//   ....[85]....
        /*0378*/ 	.word	0xffffffff


	//   ....[86]....
        /*037c*/ 	.word	0xffffffff


	//   ....[87]....
        /*0380*/ 	.word	0xffffffff


	//   ....[88]....
        /*0384*/ 	.word	0xffffffff


	//   ....[89]....
        /*0388*/ 	.word	0xffffffff


	//   ....[90]....
        /*038c*/ 	.word	0xffffffff


	//   ....[91]....
        /*0390*/ 	.word	0xffffffff


	//   ....[92]....
        /*0394*/ 	.word	0xffffffff


	//   ....[93]....
        /*0398*/ 	.word	0xffffffff


	//   ....[94]....
        /*039c*/ 	.word	0xffffffff


	//   ....[95]....
        /*03a0*/ 	.word	0xffffffff


	//   ....[96]....
        /*03a4*/ 	.word	0xffffffff


	//   ....[97]....
        /*03a8*/ 	.word	0xffffffff


	//   ....[98]....
        /*03ac*/ 	.word	0xffffffff


	//   ....[99]....
        /*03b0*/ 	.word	0xffffffff


	//   ....[100]....
        /*03b4*/ 	.word	0xffffffff


	//   ....[101]....
        /*03b8*/ 	.word	0xffffffff


	//   ....[102]....
        /*03bc*/ 	.word	0xffffffff


	//   ....[103]....
        /*03c0*/ 	.word	0xffffffff


	//   ....[104]....
        /*03c4*/ 	.word	0xffffffff


	//   ....[105]....
        /*03c8*/ 	.word	0xffffffff


	//   ....[106]....
        /*03cc*/ 	.word	0xffffffff


	//   ....[107]....
        /*03d0*/ 	.word	0xffffffff


	//   ....[108]....
        /*03d4*/ 	.word	0xffffffff


	//   ....[109]....
        /*03d8*/ 	.word	0xffffffff


	//   ....[110]....
        /*03dc*/ 	.word	0xffffffff


	//   ....[111]....
        /*03e0*/ 	.word	0xffffffff


	//   ....[112]....
        /*03e4*/ 	.word	0xffffffff


	//   ....[113]....
        /*03e8*/ 	.word	0xffffffff


	//   ....[114]....
        /*03ec*/ 	.word	0xffffffff


	//   ....[115]....
        /*03f0*/ 	.word	0xffffffff


	//   ....[116]....
        /*03f4*/ 	.word	0xffffffff


	//   ....[117]....
        /*03f8*/ 	.word	0xffffffff


	//   ....[118]....
        /*03fc*/ 	.word	0xffffffff


	//   ....[119]....
        /*0400*/ 	.word	0xffffffff


	//   ....[120]....
        /*0404*/ 	.word	0xffffffff


	//   ....[121]....
        /*0408*/ 	.word	0xffffffff


	//   ....[122]....
        /*040c*/ 	.word	0xffffffff


	//   ....[123]....
        /*0410*/ 	.word	0xffffffff


	//   ....[124]....
        /*0414*/ 	.word	0xffffffff


	//   ....[125]....
        /*0418*/ 	.word	0xffffffff


	//   ....[126]....
        /*041c*/ 	.word	0xffffffff


	//   ....[127]....
        /*0420*/ 	.word	0xffffffff


	//   ....[128]....
        /*0424*/ 	.word	0xffffffff


	//   ....[129]....
        /*0428*/ 	.word	0xffffffff


	//   ....[130]....
        /*042c*/ 	.word	0xffffffff


	//   ....[131]....
        /*0430*/ 	.word	0xffffffff


	//   ....[132]....
        /*0434*/ 	.word	0xffffffff


	//   ....[133]....
        /*0438*/ 	.word	0xffffffff


	//   ....[134]....
        /*043c*/ 	.word	0xffffffff


	//   ....[135]....
        /*0440*/ 	.word	0xffffffff


	//   ....[136]....
        /*0444*/ 	.word	0xffffffff


	//   ....[137]....
        /*0448*/ 	.word	0xffffffff


	//   ....[138]....
        /*044c*/ 	.word	0xffffffff


	//   ....[139]....
        /*0450*/ 	.word	0xffffffff


	//   ....[140]....
        /*0454*/ 	.word	0xffffffff


	//   ....[141]....
        /*0458*/ 	.word	0xffffffff


	//   ....[142]....
        /*045c*/ 	.word	0xffffffff


	//   ....[143]....
        /*0460*/ 	.word	0xffffffff


	//   ....[144]....
        /*0464*/ 	.word	0xffffffff


	//   ....[145]....
        /*0468*/ 	.word	0xffffffff


	//   ....[146]....
        /*046c*/ 	.word	0xffffffff


	//   ....[147]....
        /*0470*/ 	.word	0xffffffff


	//   ....[148]....
        /*0474*/ 	.word	0xffffffff


	//   ....[149]....
        /*0478*/ 	.word	0xffffffff


	//   ....[150]....
        /*047c*/ 	.word	0xffffffff


	//   ....[151]....
        /*0480*/ 	.word	0xffffffff


	//   ....[152]....
        /*0484*/ 	.word	0xffffffff


	//   ....[153]....
        /*0488*/ 	.word	0xffffffff


	//   ....[154]....
        /*048c*/ 	.word	0xffffffff


	//   ....[155]....
        /*0490*/ 	.word	0xffffffff


	//   ....[156]....
        /*0494*/ 	.word	0xffffffff


	//   ....[157]....
        /*0498*/ 	.word	0xffffffff


	//   ....[158]....
        /*049c*/ 	.word	0xffffffff


	//   ....[159]....
        /*04a0*/ 	.word	0xffffffff


	//   ....[160]....
        /*04a4*/ 	.word	0xffffffff


	//   ....[161]....
        /*04a8*/ 	.word	0xffffffff


	//   ....[162]....
        /*04ac*/ 	.word	0xffffffff


	//   ....[163]....
        /*04b0*/ 	.word	0xffffffff


	//   ....[164]....
        /*04b4*/ 	.word	0xffffffff


	//   ....[165]....
        /*04b8*/ 	.word	0xffffffff


	//   ....[166]....
        /*04bc*/ 	.word	0xffffffff


	//   ....[167]....
        /*04c0*/ 	.word	0xffffffff


	//   ....[168]....
        /*04c4*/ 	.word	0xffffffff


	//   ....[169]....
        /*04c8*/ 	.word	0xffffffff


	//   ....[170]....
        /*04cc*/ 	.word	0xffffffff


	//   ....[171]....
        /*04d0*/ 	.word	0xffffffff


	//   ....[172]....
        /*04d4*/ 	.word	0xffffffff


	//   ....[173]....
        /*04d8*/ 	.word	0xffffffff


	//   ....[174]....
        /*04dc*/ 	.word	0xffffffff


	//   ....[175]....
        /*04e0*/ 	.word	0xffffffff


	//   ....[176]....
        /*04e4*/ 	.word	0xffffffff


	//   ....[177]....
        /*04e8*/ 	.word	0xffffffff


	//   ....[178]....
        /*04ec*/ 	.word	0xffffffff


	//   ....[179]....
        /*04f0*/ 	.word	0xffffffff


	//   ....[180]....
        /*04f4*/ 	.word	0xffffffff


	//   ....[181]....
        /*04f8*/ 	.word	0xffffffff


	//   ....[182]....
        /*04fc*/ 	.word	0xffffffff


	//   ....[183]....
        /*0500*/ 	.word	0xffffffff


	//   ....[184]....
        /*0504*/ 	.word	0xffffffff


	//   ....[185]....
        /*0508*/ 	.word	0xffffffff


	//   ....[186]....
        /*050c*/ 	.word	0xffffffff


	//   ....[187]....
        /*0510*/ 	.word	0xffffffff


	//   ....[188]....
        /*0514*/ 	.word	0xffffffff


	//   ....[189]....
        /*0518*/ 	.word	0xffffffff


	//   ....[190]....
        /*051c*/ 	.word	0xffffffff


	//   ....[191]....
        /*0520*/ 	.word	0x0500000f


	//   ....[192]....
        /*0524*/ 	.word	0x0500000f


	//   ....[193]....
        /*0528*/ 	.word	0x0500000f


	//   ....[194]....
        /*052c*/ 	.word	0x0500000f


	//   ....[195]....
        /*0530*/ 	.word	0x0500000f


	//   ....[196]....
        /*0534*/ 	.word	0x0500000f


	//   ....[197]....
        /*0538*/ 	.word	0x0500000f


	//   ....[198]....
        /*053c*/ 	.word	0x0500000f


	//   ....[199]....
        /*0540*/ 	.word	0x0500000f


	//   ....[200]....
        /*0544*/ 	.word	0x0500000f


	//   ....[201]....
        /*0548*/ 	.word	0x0500000f


	//   ....[202]....
        /*054c*/ 	.word	0x0500000f


	//   ....[203]....
        /*0550*/ 	.word	0x0500000f


	//   ....[204]....
        /*0554*/ 	.word	0x0500000f


	//   ....[205]....
        /*0558*/ 	.word	0x0500000f


	//   ....[206]....
        /*055c*/ 	.word	0x0500000f


	//   ....[207]....
        /*0560*/ 	.word	0x0500000f


	//   ....[208]....
        /*0564*/ 	.word	0x0500000f


	//   ....[209]....
        /*0568*/ 	.word	0x0500000f


	//   ....[210]....
        /*056c*/ 	.word	0x0500000f


	//   ....[211]....
        /*0570*/ 	.word	0x0500000f


	//   ....[212]....
        /*0574*/ 	.word	0x0500000f


	//   ....[213]....
        /*0578*/ 	.word	0x0500000f


	//   ....[214]....
        /*057c*/ 	.word	0x0500000f


	//   ....[215]....
        /*0580*/ 	.word	0x0500000f


	//   ....[216]....
        /*0584*/ 	.word	0x0500000f


	//   ....[217]....
        /*0588*/ 	.word	0x0500000f


	//   ....[218]....
        /*058c*/ 	.word	0x0500000f


	//   ....[219]....
        /*0590*/ 	.word	0x0500000f


	//   ....[220]....
        /*0594*/ 	.word	0x0500000f


	//   ....[221]....
        /*0598*/ 	.word	0x0500000f


	//   ....[222]....
        /*059c*/ 	.word	0x0500000f


	//   ....[223]....
        /*05a0*/ 	.word	0x0500000f


	//   ....[224]....
        /*05a4*/ 	.word	0x0500000f


	//   ....[225]....
        /*05a8*/ 	.word	0x0500000f


	//   ....[226]....
        /*05ac*/ 	.word	0x0500000f


	//   ....[227]....
        /*05b0*/ 	.word	0x0500000f


	//   ....[228]....
        /*05b4*/ 	.word	0x0500000f


	//   ....[229]....
        /*05b8*/ 	.word	0x0500000f


	//   ....[230]....
        /*05bc*/ 	.word	0x0500000f


	//   ....[231]....
        /*05c0*/ 	.word	0x0500000f


	//   ....[232]....
        /*05c4*/ 	.word	0x0500000f


	//   ....[233]....
        /*05c8*/ 	.word	0x0500000f


	//   ....[234]....
        /*05cc*/ 	.word	0x0500000f


	//   ....[235]....
        /*05d0*/ 	.word	0x0500000f


	//   ....[236]....
        /*05d4*/ 	.word	0x0500000f


	//   ....[237]....
        /*05d8*/ 	.word	0x0500000f


	//   ....[238]....
        /*05dc*/ 	.word	0x0500000f


	//   ....[239]....
        /*05e0*/ 	.word	0x0500000f


	//   ....[240]....
        /*05e4*/ 	.word	0x0500000f


	//----- nvinfo : EIATTR_COOP_GROUP_INSTR_OFFSETS
	.align		4
.L_121:
        /*05e8*/ 	.byte	0x04, 0x28
        /*05ea*/ 	.short	(.L_123 - .L_122)


	//   ....[0]....
.L_122:
        /*05ec*/ 	.word	0x00000080


	//   ....[1]....
        /*05f0*/ 	.word	0x00000090


	//   ....[2]....
        /*05f4*/ 	.word	0x000002d0


	//   ....[3]....
        /*05f8*/ 	.word	0x00000430


	//   ....[4]....
        /*05fc*/ 	.word	0x00000550


	//   ....[5]....
        /*0600*/ 	.word	0x000006b0


	//   ....[6]....
        /*0604*/ 	.word	0x00001850


	//   ....[7]....
        /*0608*/ 	.word	0x00003ea0


	//   ....[8]....
        /*060c*/ 	.word	0x00003ef0


	//   ....[9]....
        /*0610*/ 	.word	0x000045e0


	//   ....[10]....
        /*0614*/ 	.word	0x00004680


	//   ....[11]....
        /*0618*/ 	.word	0x00007a20


	//   ....[12]....
        /*061c*/ 	.word	0x00007a50


	//   ....[13]....
        /*0620*/ 	.word	0x00007a70


	//   ....[14]....
        /*0624*/ 	.word	0x00007a90


	//   ....[15]....
        /*0628*/ 	.word	0x000094f0


	//   ....[16]....
        /*062c*/ 	.word	0x00009500


	//   ....[17]....
        /*0630*/ 	.word	0x00009580


	//   ....[18]....
        /*0634*/ 	.word	0x00009590


	//   ....[19]....
        /*0638*/ 	.word	0x0000a520


	//   ....[20]....
        /*063c*/ 	.word	0x0000a530


	//   ....[21]....
        /*0640*/ 	.word	0x0000a540


	//   ....[22]....
        /*0644*/ 	.word	0x0000a550


	//   ....[23]....
        /*0648*/ 	.word	0x0000a560


	//   ....[24]....
        /*064c*/ 	.word	0x0000a570


	//   ....[25]....
        /*0650*/ 	.word	0x0000a580


	//   ....[26]....
        /*0654*/ 	.word	0x0000a590


	//   ....[27]....
        /*0658*/ 	.word	0x0000a5a0


	//   ....[28]....
        /*065c*/ 	.word	0x0000a5b0


	//   ....[29]....
        /*0660*/ 	.word	0x0000a5c0


	//   ....[30]....
        /*0664*/ 	.word	0x0000a5d0


	//   ....[31]....
        /*0668*/ 	.word	0x0000a5e0


	//   ....[32]....
        /*066c*/ 	.word	0x0000a5f0


	//   ....[33]....
        /*0670*/ 	.word	0x0000a600


	//   ....[34]....
        /*0674*/ 	.word	0x0000a610


	//   ....[35]....
        /*0678*/ 	.word	0x0000a620


	//   ....[36]....
        /*067c*/ 	.word	0x0000a630


	//   ....[37]....
        /*0680*/ 	.word	0x0000a640


	//   ....[38]....
        /*0684*/ 	.word	0x0000a650


	//   ....[39]....
        /*0688*/ 	.word	0x0000a660


	//   ....[40]....
        /*068c*/ 	.word	0x0000a670


	//   ....[41]....
        /*0690*/ 	.word	0x0000a680


	//   ....[42]....
        /*0694*/ 	.word	0x0000a690


	//   ....[43]....
        /*0698*/ 	.word	0x0000a6a0


	//   ....[44]....
        /*069c*/ 	.word	0x0000a6b0


	//   ....[45]....
        /*06a0*/ 	.word	0x0000a6c0


	//   ....[46]....
        /*06a4*/ 	.word	0x0000a6d0


	//   ....[47]....
        /*06a8*/ 	.word	0x0000a6e0


	//   ....[48]....
        /*06ac*/ 	.word	0x0000a6f0


	//   ....[49]....
        /*06b0*/ 	.word	0x0000a700


	//   ....[50]....
        /*06b4*/ 	.word	0x0000a710


	//   ....[51]....
        /*06b8*/ 	.word	0x0000a720


	//   ....[52]....
        /*06bc*/ 	.word	0x0000a730


	//   ....[53]....
        /*06c0*/ 	.word	0x0000a740


	//   ....[54]....
        /*06c4*/ 	.word	0x0000a750


	//   ....[55]....
        /*06c8*/ 	.word	0x0000a760


	//   ....[56]....
        /*06cc*/ 	.word	0x0000a770


	//   ....[57]....
        /*06d0*/ 	.word	0x0000a780


	//   ....[58]....
        /*06d4*/ 	.word	0x0000a7b0


	//   ....[59]....
        /*06d8*/ 	.word	0x0000a7c0


	//   ....[60]....
        /*06dc*/ 	.word	0x0000a7d0


	//   ....[61]....
        /*06e0*/ 	.word	0x0000a7e0


	//   ....[62]....
        /*06e4*/ 	.word	0x0000a7f0


	//   ....[63]....
        /*06e8*/ 	.word	0x0000a810


	//   ....[64]....
        /*06ec*/ 	.word	0x0000a820


	//   ....[65]....
        /*06f0*/ 	.word	0x0000a830


	//   ....[66]....
        /*06f4*/ 	.word	0x0000a840


	//   ....[67]....
        /*06f8*/ 	.word	0x0000a850


	//   ....[68]....
        /*06fc*/ 	.word	0x0000a860


	//   ....[69]....
        /*0700*/ 	.word	0x0000a870


	//   ....[70]....
        /*0704*/ 	.word	0x0000a8a0


	//   ....[71]....
        /*0708*/ 	.word	0x0000a8c0


	//   ....[72]....
        /*070c*/ 	.word	0x0000a8f0


	//   ....[73]....
        /*0710*/ 	.word	0x0000a920


	//   ....[74]....
        /*0714*/ 	.word	0x0000a950


	//   ....[75]....
        /*0718*/ 	.word	0x0000a980


	//   ....[76]....
        /*071c*/ 	.word	0x0000a9b0


	//   ....[77]....
        /*0720*/ 	.word	0x0000a9e0


	//   ....[78]....
        /*0724*/ 	.word	0x0000aa00


	//   ....[79]....
        /*0728*/ 	.word	0x0000aa30


	//   ....[80]....
        /*072c*/ 	.word	0x0000aa60


	//   ....[81]....
        /*0730*/ 	.word	0x0000aa90


	//   ....[82]....
        /*0734*/ 	.word	0x0000aac0


	//   ....[83]....
        /*0738*/ 	.word	0x0000b470


	//   ....[84]....
        /*073c*/ 	.word	0x0000b4b0


	//   ....[85]....
        /*0740*/ 	.word	0x0000b4e0


	//   ....[86]....
        /*0744*/ 	.word	0x0000b500


	//   ....[87]....
        /*0748*/ 	.word	0x0000bbf0


	//   ....[88]....
        /*074c*/ 	.word	0x0000bc30


	//   ....[89]....
        /*0750*/ 	.word	0x0000bcf0


	//   ....[90]....
        /*0754*/ 	.word	0x0000bd10


	//   ....[91]....
        /*0758*/ 	.word	0x0000bdd0


	//   ....[92]....
        /*075c*/ 	.word	0x0000bdf0


	//   ....[93]....
        /*0760*/ 	.word	0x0000bec0


	//   ....[94]....
        /*0764*/ 	.word	0x0000bee0


	//   ....[95]....
        /*0768*/ 	.word	0x0000c2a0


	//   ....[96]....
        /*076c*/ 	.word	0x0000c2b0


	//   ....[97]....
        /*0770*/ 	.word	0x0000c6e0


	//   ....[98]....
        /*0774*/ 	.word	0x0000c6f0


	//   ....[99]....
        /*0778*/ 	.word	0x0000d3f0


	//   ....[100]....
        /*077c*/ 	.word	0x0000d420


	//   ....[101]....
        /*0780*/ 	.word	0x0000d4f0


	//   ....[102]....
        /*0784*/ 	.word	0x0000d510


	//   ....[103]....
        /*0788*/ 	.word	0x0000d5d0


	//   ....[104]....
        /*078c*/ 	.word	0x0000d5f0


	//   ....[105]....
        /*0790*/ 	.word	0x0000d6c0


	//   ....[106]....
        /*0794*/ 	.word	0x0000d6e0


	//   ....[107]....
        /*0798*/ 	.word	0x0000d820


	//   ....[108]....
        /*079c*/ 	.word	0x0000da40


	//   ....[109]....
        /*07a0*/ 	.word	0x0000da70


	//   ....[110]....
        /*07a4*/ 	.word	0x0000daa0


	//   ....[111]....
        /*07a8*/ 	.word	0x0000dad0


	//   ....[112]....
        /*07ac*/ 	.word	0x0000db00


	//   ....[113]....
        /*07b0*/ 	.word	0x0000db40


	//   ....[114]....
        /*07b4*/ 	.word	0x0000dcc0


	//   ....[115]....
        /*07b8*/ 	.word	0x0000dcf0


	//   ....[116]....
        /*07bc*/ 	.word	0x0000dd20


	//   ....[117]....
        /*07c0*/ 	.word	0x0000dd50


	//   ....[118]....
        /*07c4*/ 	.word	0x0000dd80


	//   ....[119]....
        /*07c8*/ 	.word	0x0000ddb0


	//   ....[120]....
        /*07cc*/ 	.word	0x0000de40


	//   ....[121]....
        /*07d0*/ 	.word	0x0000de90


	//   ....[122]....
        /*07d4*/ 	.word	0x0000dea0


	//   ....[123]....
        /*07d8*/ 	.word	0x0000df40


	//   ....[124]....
        /*07dc*/ 	.word	0x00010000


	//   ....[125]....
        /*07e0*/ 	.word	0x00010030


	//   ....[126]....
        /*07e4*/ 	.word	0x00010060


	//   ....[127]....
        /*07e8*/ 	.word	0x00010080


	//   ....[128]....
        /*07ec*/ 	.word	0x00010110


	//   ....[129]....
        /*07f0*/ 	.word	0x00010150


	//   ....[130]....
        /*07f4*/ 	.word	0x00010190


	//   ....[131]....
        /*07f8*/ 	.word	0x000101a0


	//   ....[132]....
        /*07fc*/ 	.word	0x00010280


	//   ....[133]....
        /*0800*/ 	.word	0x000102a0


	//   ....[134]....
        /*0804*/ 	.word	0x00010690


	//   ....[135]....
        /*0808*/ 	.word	0x000106d0


	//   ....[136]....
        /*080c*/ 	.word	0x000106f0


	//   ....[137]....
        /*0810*/ 	.word	0x00010700


	//   ....[138]....
        /*0814*/ 	.word	0x000107b0


	//   ....[139]....
        /*0818*/ 	.word	0x000107d0


	//   ....[140]....
        /*081c*/ 	.word	0x00010860


	//   ....[141]....
        /*0820*/ 	.word	0x00010880


	//   ....[142]....
        /*0824*/ 	.word	0x00010890


	//   ....[143]....
        /*0828*/ 	.word	0x00010920


	//   ....[144]....
        /*082c*/ 	.word	0x000110e0


	//   ....[145]....
        /*0830*/ 	.word	0x00011110


	//   ....[146]....
        /*0834*/ 	.word	0x00011140


	//   ....[147]....
        /*0838*/ 	.word	0x000111c0


	//   ....[148]....
        /*083c*/ 	.word	0x000111e0


	//   ....[149]....
        /*0840*/ 	.word	0x00011270


	//   ....[150]....
        /*0844*/ 	.word	0x00011290


	//   ....[151]....
        /*0848*/ 	.word	0x000112a0


	//   ....[152]....
        /*084c*/ 	.word	0x00011cb0


	//   ....[153]....
        /*0850*/ 	.word	0x00011cd0


	//   ....[154]....
        /*0854*/ 	.word	0x00011cf0


	//   ....[155]....
        /*0858*/ 	.word	0x00011d40


	//   ....[156]....
        /*085c*/ 	.word	0x00011d50


	//   ....[157]....
        /*0860*/ 	.word	0x00011da0


	//   ....[158]....
        /*0864*/ 	.word	0x00011db0


	//   ....[159]....
        /*0868*/ 	.word	0x00011dc0


	//   ....[160]....
        /*086c*/ 	.word	0x00011e10


	//   ....[161]....
        /*0870*/ 	.word	0x00011e60


	//   ....[162]....
        /*0874*/ 	.word	0x00012260


	//   ....[163]....
        /*0878*/ 	.word	0x00012280


	//   ....[164]....
        /*087c*/ 	.word	0x00012290


	//   ....[165]....
        /*0880*/ 	.word	0x000122a0


	//   ....[166]....
        /*0884*/ 	.word	0x00012300


	//   ....[167]....
        /*0888*/ 	.word	0x00012310


	//   ....[168]....
        /*088c*/ 	.word	0x00012370


	//   ....[169]....
        /*0890*/ 	.word	0x000123a0


	//   ....[170]....
        /*0894*/ 	.word	0x000123e0


	//   ....[171]....
        /*0898*/ 	.word	0x00012440


	//   ....[172]....
        /*089c*/ 	.word	0x000136d0


	//   ....[173]....
        /*08a0*/ 	.word	0x00013720


	//   ....[174]....
        /*08a4*/ 	.word	0x00013750


	//   ....[175]....
        /*08a8*/ 	.word	0x00013780


	//   ....[176]....
        /*08ac*/ 	.word	0x000137b0


	//   ....[177]....
        /*08b0*/ 	.word	0x000137c0


	//   ....[178]....
        /*08b4*/ 	.word	0x000137f0


	//   ....[179]....
        /*08b8*/ 	.word	0x00013840


	//   ....[180]....
        /*08bc*/ 	.word	0x000139a0


	//   ....[181]....
        /*08c0*/ 	.word	0x000139d0


	//   ....[182]....
        /*08c4*/ 	.word	0x00013a00


	//   ....[183]....
        /*08c8*/ 	.word	0x00013a30


	//   ....[184]....
        /*08cc*/ 	.word	0x00013a60


	//   ....[185]....
        /*08d0*/ 	.word	0x00013aa0


	//   ....[186]....
        /*08d4*/ 	.word	0x00013b20


	//   ....[187]....
        /*08d8*/ 	.word	0x00013b70


	//   ....[188]....
        /*08dc*/ 	.word	0x00013b80


	//   ....[189]....
        /*08e0*/ 	.word	0x00013c10


	//   ....[190]....
        /*08e4*/ 	.word	0x00014280


	//   ....[191]....
        /*08e8*/ 	.word	0x000147d0


	//   ....[192]....
        /*08ec*/ 	.word	0x000148b0


	//   ....[193]....
        /*08f0*/ 	.word	0x00014980


	//   ....[194]....
        /*08f4*/ 	.word	0x00014a10


	//   ....[195]....
        /*08f8*/ 	.word	0x00014ae0


	//   ....[196]....
        /*08fc*/ 	.word	0x00014b70


	//   ....[197]....
        /*0900*/ 	.word	0x00014c20


	//   ....[198]....
        /*0904*/ 	.word	0x00014cb0


	//   ....[199]....
        /*0908*/ 	.word	0x00014d60


	//   ....[200]....
        /*090c*/ 	.word	0x00014dc0


	//   ....[201]....
        /*0910*/ 	.word	0x00014ec0


	//   ....[202]....
        /*0914*/ 	.word	0x00014fc0


	//   ....[203]....
        /*0918*/ 	.word	0x00015070


	//   ....[204]....
        /*091c*/ 	.word	0x000151a0


	//   ....[205]....
        /*0920*/ 	.word	0x00015250


	//   ....[206]....
        /*0924*/ 	.word	0x00015350


	//   ....[207]....
        /*0928*/ 	.word	0x00015410


	//   ....[208]....
        /*092c*/ 	.word	0x00015470


	//   ....[209]....
        /*0930*/ 	.word	0x00015510


	//   ....[210]....
        /*0934*/ 	.word	0x000155d0


	//   ....[211]....
        /*0938*/ 	.word	0x000156a0


	//   ....[212]....
        /*093c*/ 	.word	0x00015740


	//   ....[213]....
        /*0940*/ 	.word	0x000157b0


	//   ....[214]....
        /*0944*/ 	.word	0x00015810


	//   ....[215]....
        /*0948*/ 	.word	0x00015900


	//   ....[216]....
        /*094c*/ 	.word	0x00015960


	//   ....[217]....
        /*0950*/ 	.word	0x00015a60


	//   ....[218]....
        /*0954*/ 	.word	0x00015ac0


	//   ....[219]....
        /*0958*/ 	.word	0x00015ba0


	//   ....[220]....
        /*095c*/ 	.word	0x00015cd0


	//   ....[221]....
        /*0960*/ 	.word	0x00015d80


	//   ....[222]....
        /*0964*/ 	.word	0x00015de0


	//   ....[223]....
        /*0968*/ 	.word	0x00015ea0


	//   ....[224]....
        /*096c*/ 	.word	0x00015f00


	//   ....[225]....
        /*0970*/ 	.word	0x00015fc0


	//   ....[226]....
        /*0974*/ 	.word	0x00016020


	//   ....[227]....
        /*0978*/ 	.word	0x000160e0


	//   ....[228]....
        /*097c*/ 	.word	0x00016140


	//   ....[229]....
        /*0980*/ 	.word	0x00016200


	//   ....[230]....
        /*0984*/ 	.word	0x000162f0


	//   ....[231]....
        /*0988*/ 	.word	0x00016390


	//   ....[232]....
        /*098c*/ 	.word	0x000163f0


	//   ....[233]....
        /*0990*/ 	.word	0x000164c0


	//   ....[234]....
        /*0994*/ 	.word	0x00016520


	//   ....[235]....
        /*0998*/ 	.word	0x000165f0


	//   ....[236]....
        /*099c*/ 	.word	0x00016650


	//   ....[237]....
        /*09a0*/ 	.word	0x00016720


	//   ....[238]....
        /*09a4*/ 	.word	0x00016780


	//   ....[239]....
        /*09a8*/ 	.word	0x00016850


	//   ....[240]....
        /*09ac*/ 	.word	0x00016ab0


	//----- nvinfo : EIATTR_REG_RECONFIG
	.align		4
.L_123:
        /*09b0*/ 	.byte	0x01, 0x54
	.zero		2


	//----- nvinfo : EIATTR_SYSCALL_OFFSETS
	.align		4
        /*09b4*/ 	.byte	0x04, 0x46
        /*09b6*/ 	.short	(.L_125 - .L_124)


	//   ....[0]....
.L_124:
        /*09b8*/ 	.word	0x00001a30


	//   ....[1]....
        /*09bc*/ 	.word	0x0000f250


	//   ....[2]....
        /*09c0*/ 	.word	0x0000f3c0


	//   ....[3]....
        /*09c4*/ 	.word	0x0000f510


	//   ....[4]....
        /*09c8*/ 	.word	0x0000f650


	//   ....[5]....
        /*09cc*/ 	.word	0x00010d40


	//----- nvinfo : EIATTR_MBARRIER_INSTR_OFFSETS
	.align		4
.L_125:
        /*09d0*/ 	.byte	0x04, 0x39
        /*09d2*/ 	.short	(.L_127 - .L_126)


	//   ....[0]....
.L_126:
        /*09d4*/ 	.word	0x00000180
        /*09d8*/ 	.word	0x000000ff
        /*09dc*/ 	.word	0x00029800
        /*09e0*/ 	.short	0x0100
        /*09e2*/ 	.byte	0x08
	.zero		1


	//   ....[1]....
        /*09e4*/ 	.word	0x00000190
        /*09e8*/ 	.word	0x000000ff
        /*09ec*/ 	.word	0x00029820
        /*09f0*/ 	.short	0x0100
        /*09f2*/ 	.byte	0x08
	.zero		1


	//   ....[2]....
        /*09f4*/ 	.word	0x00000280
        /*09f8*/ 	.word	0x000000ff
        /*09fc*/ 	.word	0x00029830
        /*0a00*/ 	.short	0x0100
        /*0a02*/ 	.byte	0x08
	.zero		1


	//   ....[3]....
        /*0a04*/ 	.word	0x00000290
        /*0a08*/ 	.word	0x000000ff
        /*0a0c*/ 	.word	0x00029840
        /*0a10*/ 	.short	0x0100
        /*0a12*/ 	.byte	0x08
	.zero		1


	//   ....[4]....
        /*0a14*/ 	.word	0x000002a0
        /*0a18*/ 	.word	0x000000ff
        /*0a1c*/ 	.word	0x00029838
        /*0a20*/ 	.short	0x0100
        /*0a22*/ 	.byte	0x08
	.zero		1


	//   ....[5]....
        /*0a24*/ 	.word	0x000002b0
        /*0a28*/ 	.word	0x000000ff
        /*0a2c*/ 	.word	0x00029848
        /*0a30*/ 	.short	0x0100
        /*0a32*/ 	.byte	0x08
	.zero		1


	//   ....[6]....
        /*0a34*/ 	.word	0x000003e0
        /*0a38*/ 	.word	0x000000ff
        /*0a3c*/ 	.word	0x00029850
        /*0a40*/ 	.short	0x0100
        /*0a42*/ 	.byte	0x08
	.zero		1


	//   ....[7]....
        /*0a44*/ 	.word	0x000003f0
        /*0a48*/ 	.word	0x000000ff
        /*0a4c*/ 	.word	0x00029860
        /*0a50*/ 	.short	0x0100
        /*0a52*/ 	.byte	0x08
	.zero		1


	//   ....[8]....
        /*0a54*/ 	.word	0x00000400
        /*0a58*/ 	.word	0x000000ff
        /*0a5c*/ 	.word	0x00029858
        /*0a60*/ 	.short	0x0100
        /*0a62*/ 	.byte	0x08
	.zero		1


	//   ....[9]....
        /*0a64*/ 	.word	0x00000410
        /*0a68*/ 	.word	0x000000ff
        /*0a6c*/ 	.word	0x00029868
        /*0a70*/ 	.short	0x0100
        /*0a72*/ 	.byte	0x08
	.zero		1


	//   ....[10]....
        /*0a74*/ 	.word	0x00000500
        /*0a78*/ 	.word	0x000000ff
        /*0a7c*/ 	.word	0x00029870
        /*0a80*/ 	.short	0x0100
        /*0a82*/ 	.byte	0x06
	.zero		1


	//   ....[11]....
        /*0a84*/ 	.word	0x00000510
        /*0a88*/ 	.word	0x000000ff
        /*0a8c*/ 	.word	0x00029880
        /*0a90*/ 	.short	0x0100
        /*0a92*/ 	.byte	0x06
	.zero		1


	//   ....[12]....
        /*0a94*/ 	.word	0x00000520
        /*0a98*/ 	.word	0x000000ff
        /*0a9c*/ 	.word	0x00029878
        /*0aa0*/ 	.short	0x0100
        /*0aa2*/ 	.byte	0x06
	.zero		1


	//   ....[13]....
        /*0aa4*/ 	.word	0x00000530
        /*0aa8*/ 	.word	0x000000ff
        /*0aac*/ 	.word	0x00029888
        /*0ab0*/ 	.short	0x0100
        /*0ab2*/ 	.byte	0x06
	.zero		1


	//   ....[14]....
        /*0ab4*/ 	.word	0x00000660
        /*0ab8*/ 	.word	0x000000ff
        /*0abc*/ 	.word	0x00029890
        /*0ac0*/ 	.short	0x0100
        /*0ac2*/ 	.byte	0x08
	.zero		1


	//   ....[15]....
        /*0ac4*/ 	.word	0x00000670
        /*0ac8*/ 	.word	0x000000ff
        /*0acc*/ 	.word	0x000298a0
        /*0ad0*/ 	.short	0x0100
        /*0ad2*/ 	.byte	0x08
	.zero		1


	//   ....[16]....
        /*0ad4*/ 	.word	0x00000680
        /*0ad8*/ 	.word	0x000000ff
        /*0adc*/ 	.word	0x00029898
        /*0ae0*/ 	.short	0x0100
        /*0ae2*/ 	.byte	0x08
	.zero		1


	//   ....[17]....
        /*0ae4*/ 	.word	0x00000690
        /*0ae8*/ 	.word	0x000000ff
        /*0aec*/ 	.word	0x000298a8
        /*0af0*/ 	.short	0x0100
        /*0af2*/ 	.byte	0x08
	.zero		1


	//   ....[18]....
        /*0af4*/ 	.word	0x000007e0
        /*0af8*/ 	.word	0x000000ff
        /*0afc*/ 	.word	0x000298b0
        /*0b00*/ 	.short	0x0100
        /*0b02*/ 	.byte	0x08
	.zero		1


	//   ....[19]....
        /*0b04*/ 	.word	0x000007f0
        /*0b08*/ 	.word	0x000000ff
        /*0b0c*/ 	.word	0x000298c0
        /*0b10*/ 	.short	0x0100
        /*0b12*/ 	.byte	0x08
	.zero		1


	//   ....[20]....
        /*0b14*/ 	.word	0x00000800
        /*0b18*/ 	.word	0x000000ff
        /*0b1c*/ 	.word	0x000298b8
        /*0b20*/ 	.short	0x0100
        /*0b22*/ 	.byte	0x08
	.zero		1


	//   ....[21]....
        /*0b24*/ 	.word	0x00000810
        /*0b28*/ 	.word	0x000000ff
        /*0b2c*/ 	.word	0x000298c8
        /*0b30*/ 	.short	0x0100
        /*0b32*/ 	.byte	0x08
	.zero		1


	//   ....[22]....
        /*0b34*/ 	.word	0x00001c80
        /*0b38*/ 	.word	0x000000ff
        /*0b3c*/ 	.word	0x00029800
        /*0b40*/ 	.short	0x010a
        /*0b42*/ 	.byte	0x31
	.zero		1


	//   ....[23]....
        /*0b44*/ 	.word	0x00001d40
        /*0b48*/ 	.word	0x00000003
        /*0b4c*/ 	.word	0x00029830
        /*0b50*/ 	.short	0x010a
        /*0b52*/ 	.byte	0x3f
	.zero		1


	//   ....[24]....
        /*0b54*/ 	.word	0x00001d90
        /*0b58*/ 	.word	0x00000003
        /*0b5c*/ 	.word	0x00029830
        /*0b60*/ 	.short	0x010a
        /*0b62*/ 	.byte	0x3f
	.zero		1


	//   ....[25]....
        /*0b64*/ 	.word	0x000033c0
        /*0b68*/ 	.word	0x000000ff
        /*0b6c*/ 	.word	0x00000000
        /*0b70*/ 	.short	0x0101
        /*0b72*/ 	.byte	0x07
	.zero		1


	//   ....[26]....
        /*0b74*/ 	.word	0x00005b60
        /*0b78*/ 	.word	0x000000ff
        /*0b7c*/ 	.word	0x00029830
        /*0b80*/ 	.short	0x010a
        /*0b82*/ 	.byte	0x06
	.zero		1


	//   ....[27]....
        /*0b84*/ 	.word	0x00005ba0
        /*0b88*/ 	.word	0x000000ff
        /*0b8c*/ 	.word	0x00029830
        /*0b90*/ 	.short	0x010a
        /*0b92*/ 	.byte	0x06
	.zero		1


	//   ....[28]....
        /*0b94*/ 	.word	0x00006810
        /*0b98*/ 	.word	0x000000ff
        /*0b9c*/ 	.word	0x00029850
        /*0ba0*/ 	.short	0x010a
        /*0ba2*/ 	.byte	0x06
	.zero		1


	//   ....[29]....
        /*0ba4*/ 	.word	0x00006850
        /*0ba8*/ 	.word	0x000000ff
        /*0bac*/ 	.word	0x00029850
        /*0bb0*/ 	.short	0x010a
        /*0bb2*/ 	.byte	0x06
	.zero		1


	//   ....[30]....
        /*0bb4*/ 	.word	0x000071e0
        /*0bb8*/ 	.word	0x000000ff
        /*0bbc*/ 	.word	0x00000000
        /*0bc0*/ 	.short	0x0101
        /*0bc2*/ 	.byte	0x07
	.zero		1


	//   ....[31]....
        /*0bc4*/ 	.word	0x00008bb0
        /*0bc8*/ 	.word	0x000000ff
        /*0bcc*/ 	.word	0x00000000
        /*0bd0*/ 	.short	0x0101
        /*0bd2*/ 	.byte	0x07
	.zero		1


	//   ....[32]....
        /*0bd4*/ 	.word	0x00009240
        /*0bd8*/ 	.word	0x000000ff
        /*0bdc*/ 	.word	0x00029850
        /*0be0*/ 	.short	0x010a
        /*0be2*/ 	.byte	0x05
	.zero		1


	//   ....[33]....
        /*0be4*/ 	.word	0x00009280
        /*0be8*/ 	.word	0x000000ff
        /*0bec*/ 	.word	0x00029850
        /*0bf0*/ 	.short	0x010a
        /*0bf2*/ 	.byte	0x05
	.zero		1


	//   ....[34]....
        /*0bf4*/ 	.word	0x00009880
        /*0bf8*/ 	.word	0x000000ff
        /*0bfc*/ 	.word	0x00000000
        /*0c00*/ 	.short	0x0101
        /*0c02*/ 	.byte	0x04
	.zero		1


	//   ....[35]....
        /*0c04*/ 	.word	0x0000bc20
        /*0c08*/ 	.word	0x00000024
        /*0c0c*/ 	.word	0x00000000
        /*0c10*/ 	.short	0x0101
        /*0c12*/ 	.byte	0x3f
	.zero		1


	//   ....[36]....
        /*0c14*/ 	.word	0x0000c090
        /*0c18*/ 	.word	0x00000024
        /*0c1c*/ 	.word	0x00000000
        /*0c20*/ 	.short	0x0101
        /*0c22*/ 	.byte	0x3f
	.zero		1


	//   ....[37]....
        /*0c24*/ 	.word	0x0000fd20
        /*0c28*/ 	.word	0x00000000
        /*0c2c*/ 	.word	0x00029880
        /*0c30*/ 	.short	0x010a
        /*0c32*/ 	.byte	0x3f
	.zero		1


	//   ....[38]....
        /*0c34*/ 	.word	0x00010360
        /*0c38*/ 	.word	0x00000000
        /*0c3c*/ 	.word	0x00029870
        /*0c40*/ 	.short	0x0107
        /*0c42*/ 	.byte	0x3f
	.zero		1


	//   ....[39]....
        /*0c44*/ 	.word	0x00010420
        /*0c48*/ 	.word	0x00000000
        /*0c4c*/ 	.word	0x00029870
        /*0c50*/ 	.short	0x0101
        /*0c52*/ 	.byte	0x3f
	.zero		1


	//   ....[40]....
        /*0c54*/ 	.word	0x00010450
        /*0c58*/ 	.word	0x00000000
        /*0c5c*/ 	.word	0x00029840
        /*0c60*/ 	.short	0x010a
        /*0c62*/ 	.byte	0x3f
	.zero		1


	//   ....[41]....
        /*0c64*/ 	.word	0x00010a80
        /*0c68*/ 	.word	0x00000000
        /*0c6c*/ 	.word	0x00029830
        /*0c70*/ 	.short	0x0107
        /*0c72*/ 	.byte	0x3f
	.zero		1


	//   ....[42]....
        /*0c74*/ 	.word	0x00010b50
        /*0c78*/ 	.word	0x00000000
        /*0c7c*/ 	.word	0x00029830
        /*0c80*/ 	.short	0x0101
        /*0c82*/ 	.byte	0x3f
	.zero		1


	//   ....[43]....
        /*0c84*/ 	.word	0x000113e0
        /*0c88*/ 	.word	0x00000010
        /*0c8c*/ 	.word	0x00029800
        /*0c90*/ 	.short	0x0107
        /*0c92*/ 	.byte	0x3f
	.zero		1


	//   ....[44]....
        /*0c94*/ 	.word	0x000114e0
        /*0c98*/ 	.word	0x00000010
        /*0c9c*/ 	.word	0x00029800
        /*0ca0*/ 	.short	0x0101
        /*0ca2*/ 	.byte	0x3f
	.zero		1


	//   ....[45]....
        /*0ca4*/ 	.word	0x00011500
        /*0ca8*/ 	.word	0x00000010
        /*0cac*/ 	.word	0x00029820
        /*0cb0*/ 	.short	0x010a
        /*0cb2*/ 	.byte	0x3f
	.zero		1


	//   ....[46]....
        /*0cb4*/ 	.word	0x00011a10
        /*0cb8*/ 	.word	0x00000000
        /*0cbc*/ 	.word	0x00029880
        /*0cc0*/ 	.short	0x010a
        /*0cc2*/ 	.byte	0x3f
	.zero		1


	//   ....[47]....
        /*0cc4*/ 	.word	0x00011ef0
        /*0cc8*/ 	.word	0x00000000
        /*0ccc*/ 	.word	0x00029870
        /*0cd0*/ 	.short	0x0107
        /*0cd2*/ 	.byte	0x3f
	.zero		1


	//   ....[48]....
        /*0cd4*/ 	.word	0x00011fb0
        /*0cd8*/ 	.word	0x00000000
        /*0cdc*/ 	.word	0x00029870
        /*0ce0*/ 	.short	0x0101
        /*0ce2*/ 	.byte	0x3f
	.zero		1


	//   ....[49]....
        /*0ce4*/ 	.word	0x00011fe0
        /*0ce8*/ 	.word	0x00000000
        /*0cec*/ 	.word	0x00029840
        /*0cf0*/ 	.short	0x010a
        /*0cf2*/ 	.byte	0x3f
	.zero		1


	//   ....[50]....
        /*0cf4*/ 	.word	0x000124e0
        /*0cf8*/ 	.word	0x00000000
        /*0cfc*/ 	.word	0x00029830
        /*0d00*/ 	.short	0x0107
        /*0d02*/ 	.byte	0x3f
	.zero		1


	//   ....[51]....
        /*0d04*/ 	.word	0x000125a0
        /*0d08*/ 	.word	0x00000000
        /*0d0c*/ 	.word	0x00029830
        /*0d10*/ 	.short	0x0101
        /*0d12*/ 	.byte	0x3f
	.zero		1


	//   ....[52]....
        /*0d14*/ 	.word	0x00012630
        /*0d18*/ 	.word	0x00000000
        /*0d1c*/ 	.word	0x00029870
        /*0d20*/ 	.short	0x010a
        /*0d22*/ 	.byte	0x3f
	.zero		1


	//   ....[53]....
        /*0d24*/ 	.word	0x000126c0
        /*0d28*/ 	.word	0x00000000
        /*0d2c*/ 	.word	0x00029860
        /*0d30*/ 	.short	0x010a
        /*0d32*/ 	.byte	0x3f
	.zero		1


	//   ....[54]....
        /*0d34*/ 	.word	0x00012bd0
        /*0d38*/ 	.word	0x00000000
        /*0d3c*/ 	.word	0x00029850
        /*0d40*/ 	.short	0x0101
        /*0d42*/ 	.byte	0x3f
	.zero		1


	//   ....[55]....
        /*0d44*/ 	.word	0x00012c60
        /*0d48*/ 	.word	0x00000000
        /*0d4c*/ 	.word	0x00000000
        /*0d50*/ 	.short	0x0101
        /*0d52*/ 	.byte	0x3f
	.zero		1


	//   ....[56]....
        /*0d54*/ 	.word	0x00012e30
        /*0d58*/ 	.word	0x00000012
        /*0d5c*/ 	.word	0x00029870
        /*0d60*/ 	.short	0x010a
        /*0d62*/ 	.byte	0x3f
	.zero		1


	//   ....[57]....
        /*0d64*/ 	.word	0x00012eb0
        /*0d68*/ 	.word	0x00000012
        /*0d6c*/ 	.word	0x00029860
        /*0d70*/ 	.short	0x010a
        /*0d72*/ 	.byte	0x3f
	.zero		1


	//   ....[58]....
        /*0d74*/ 	.word	0x000133d0
        /*0d78*/ 	.word	0x00000012
        /*0d7c*/ 	.word	0x00029850
        /*0d80*/ 	.short	0x0101
        /*0d82*/ 	.byte	0x3f
	.zero		1


	//   ....[59]....
        /*0d84*/ 	.word	0x00013490
        /*0d88*/ 	.word	0x00000012
        /*0d8c*/ 	.word	0x00000000
        /*0d90*/ 	.short	0x0101
        /*0d92*/ 	.byte	0x3f
	.zero		1


	//   ....[60]....
        /*0d94*/ 	.word	0x00014200
        /*0d98*/ 	.word	0x00000004
        /*0d9c*/ 	.word	0x00029820
        /*0da0*/ 	.short	0x010a
        /*0da2*/ 	.byte	0x3f
	.zero		1


	//   ....[61]....
        /*0da4*/ 	.word	0x00014380
        /*0da8*/ 	.word	0x00000005
        /*0dac*/ 	.word	0x00029840
        /*0db0*/ 	.short	0x010a
        /*0db2*/ 	.byte	0x3f
	.zero		1


	//   ....[62]....
        /*0db4*/ 	.word	0x00014420
        /*0db8*/ 	.word	0x00000013
        /*0dbc*/ 	.word	0x00029840
        /*0dc0*/ 	.short	0x010a
        /*0dc2*/ 	.byte	0x3f
	.zero		1


	//   ....[63]....
        /*0dc4*/ 	.word	0x00014460
        /*0dc8*/ 	.word	0x00000005
        /*0dcc*/ 	.word	0x00029860
        /*0dd0*/ 	.short	0x010a
        /*0dd2*/ 	.byte	0x3f
	.zero		1


	//   ....[64]....
        /*0dd4*/ 	.word	0x000144a0
        /*0dd8*/ 	.word	0x00000013
        /*0ddc*/ 	.word	0x00029860
        /*0de0*/ 	.short	0x010a
        /*0de2*/ 	.byte	0x3f
	.zero		1


	//   ....[65]....
        /*0de4*/ 	.word	0x000144e0
        /*0de8*/ 	.word	0x00000005
        /*0dec*/ 	.word	0x00029880
        /*0df0*/ 	.short	0x010a
        /*0df2*/ 	.byte	0x3f
	.zero		1


	//   ....[66]....
        /*0df4*/ 	.word	0x00014520
        /*0df8*/ 	.word	0x00000013
        /*0dfc*/ 	.word	0x00029880
        /*0e00*/ 	.short	0x010a
        /*0e02*/ 	.byte	0x3f
	.zero		1


	//   ....[67]....
        /*0e04*/ 	.word	0x00014590
        /*0e08*/ 	.word	0x00000003
        /*0e0c*/ 	.word	0x00029800
        /*0e10*/ 	.short	0x010a
        /*0e12*/ 	.byte	0x3f
	.zero		1


	//   ....[68]....
        /*0e14*/ 	.word	0x000145e0
        /*0e18*/ 	.word	0x00000003
        /*0e1c*/ 	.word	0x00029830
        /*0e20*/ 	.short	0x010a
        /*0e22*/ 	.byte	0x3f
	.zero		1


	//   ....[69]....
        /*0e24*/ 	.word	0x00014640
        /*0e28*/ 	.word	0x00000008
        /*0e2c*/ 	.word	0x00029830
        /*0e30*/ 	.short	0x010a
        /*0e32*/ 	.byte	0x3f
	.zero		1


	//   ....[70]....
        /*0e34*/ 	.word	0x000146a0
        /*0e38*/ 	.word	0x00000008
        /*0e3c*/ 	.word	0x00029850
        /*0e40*/ 	.short	0x010a
        /*0e42*/ 	.byte	0x3f
	.zero		1


	//   ....[71]....
        /*0e44*/ 	.word	0x00014700
        /*0e48*/ 	.word	0x00000003
        /*0e4c*/ 	.word	0x00029850
        /*0e50*/ 	.short	0x010a
        /*0e52*/ 	.byte	0x3f
	.zero		1


	//   ....[72]....
        /*0e54*/ 	.word	0x00014800
        /*0e58*/ 	.word	0x00000000
        /*0e5c*/ 	.word	0x00029880
        /*0e60*/ 	.short	0x010a
        /*0e62*/ 	.byte	0x3f
	.zero		1


	//   ....[73]....
        /*0e64*/ 	.word	0x00014f10
        /*0e68*/ 	.word	0x00000000
        /*0e6c*/ 	.word	0x00029840
        /*0e70*/ 	.short	0x010a
        /*0e72*/ 	.byte	0x3f
	.zero		1


	//   ....[74]....
        /*0e74*/ 	.word	0x00015bd0
        /*0e78*/ 	.word	0x00000010
        /*0e7c*/ 	.word	0x00029820
        /*0e80*/ 	.short	0x010a
        /*0e82*/ 	.byte	0x3f
	.zero		1


	//   ....[75]....
        /*0e84*/ 	.word	0x00015c20
        /*0e88*/ 	.word	0x00000000
        /*0e8c*/ 	.word	0x00029880
        /*0e90*/ 	.short	0x010a
        /*0e92*/ 	.byte	0x3f
	.zero		1


	//   ....[76]....
        /*0e94*/ 	.word	0x00016240
        /*0e98*/ 	.word	0x00000000
        /*0e9c*/ 	.word	0x00029840
        /*0ea0*/ 	.short	0x010a
        /*0ea2*/ 	.byte	0x3f
	.zero		1


	//   ....[77]....
        /*0ea4*/ 	.word	0x00016890
        /*0ea8*/ 	.word	0x00000000
        /*0eac*/ 	.word	0x00029870
        /*0eb0*/ 	.short	0x010a
        /*0eb2*/ 	.byte	0x3f
	.zero		1


	//   ....[78]....
        /*0eb4*/ 	.word	0x000168e0
        /*0eb8*/ 	.word	0x00000000
        /*0ebc*/ 	.word	0x00029860
        /*0ec0*/ 	.short	0x010a
        /*0ec2*/ 	.byte	0x3f
	.zero		1


	//   ....[79]....
        /*0ec4*/ 	.word	0x00016930
        /*0ec8*/ 	.word	0x00000012
        /*0ecc*/ 	.word	0x00029870
        /*0ed0*/ 	.short	0x010a
        /*0ed2*/ 	.byte	0x3f
	.zero		1


	//   ....[80]....
        /*0ed4*/ 	.word	0x00016980
        /*0ed8*/ 	.word	0x00000012
        /*0edc*/ 	.word	0x00029860
        /*0ee0*/ 	.short	0x010a
        /*0ee2*/ 	.byte	0x3f
	.zero		1


	//   ....[81]....
        /*0ee4*/ 	.word	0x000169d0
        /*0ee8*/ 	.word	0x00000004
        /*0eec*/ 	.word	0x00029820
        /*0ef0*/ 	.short	0x010a
        /*0ef2*/ 	.byte	0x3f
	.zero		1


	//   ....[82]....
        /*0ef4*/ 	.word	0x00016b70
        /*0ef8*/ 	.word	0x00000005
        /*0efc*/ 	.word	0x00029840
        /*0f00*/ 	.short	0x010a
        /*0f02*/ 	.byte	0x3f
	.zero		1


	//   ....[83]....
        /*0f04*/ 	.word	0x00016bc0
        /*0f08*/ 	.word	0x00000013
        /*0f0c*/ 	.word	0x00029840
        /*0f10*/ 	.short	0x010a
        /*0f12*/ 	.byte	0x3f
	.zero		1


	//   ....[84]....
        /*0f14*/ 	.word	0x00016c10
        /*0f18*/ 	.word	0x00000005
        /*0f1c*/ 	.word	0x00029860
        /*0f20*/ 	.short	0x010a
        /*0f22*/ 	.byte	0x3f
	.zero		1


	//   ....[85]....
        /*0f24*/ 	.word	0x00016c60
        /*0f28*/ 	.word	0x00000013
        /*0f2c*/ 	.word	0x00029860
        /*0f30*/ 	.short	0x010a
        /*0f32*/ 	.byte	0x3f
	.zero		1


	//   ....[86]....
        /*0f34*/ 	.word	0x00016cb0
        /*0f38*/ 	.word	0x00000005
        /*0f3c*/ 	.word	0x00029880
        /*0f40*/ 	.short	0x010a
        /*0f42*/ 	.byte	0x3f
	.zero		1


	//----- nvinfo : EIATTR_NUM_MBARRIERS
	.align		4
.L_127:
        /*0f44*/ 	.byte	0x03, 0x38
        /*0f46*/ 	.short	0x0016


	//----- nvinfo : EIATTR_EXIT_INSTR_OFFSETS
	.align		4
        /*0f48*/ 	.byte	0x04, 0x1c
        /*0f4a*/ 	.short	(.L_129 - .L_128)


	//   ....[0]....
.L_128:
        /*0f4c*/ 	.word	0x000009c0


	//   ....[1]....
        /*0f50*/ 	.word	0x0000d7d0


	//   ....[2]....
        /*0f54*/ 	.word	0x00014570


	//----- nvinfo : EIATTR_MAX_THREADS
	.align		4
.L_129:
        /*0f58*/ 	.byte	0x04, 0x05
        /*0f5a*/ 	.short	(.L_131 - .L_130)
.L_130:
        /*0f5c*/ 	.word	0x00000180
        /*0f60*/ 	.word	0x00000001
        /*0f64*/ 	.word	0x00000001


	//----- nvinfo : EIATTR_CRS_STACK_SIZE
	.align		4
.L_131:
        /*0f68*/ 	.byte	0x04, 0x1e
        /*0f6a*/ 	.short	(.L_133 - .L_132)
.L_132:
        /*0f6c*/ 	.word	0x00000000


	//----- nvinfo : EIATTR_CBANK_PARAM_SIZE
	.align		4
.L_133:
        /*0f70*/ 	.byte	0x03, 0x19
        /*0f72*/ 	.short	0x0af0


	//----- nvinfo : EIATTR_PARAM_CBANK
	.align		4
        /*0f74*/ 	.byte	0x04, 0x0a
        /*0f76*/ 	.short	(.L_135 - .L_134)
	.align		4
.L_134:
        /*0f78*/ 	.word	index@(.nv.constant0._ZN7cutlass13device_kernelIN5flash11enable_sm90INS1_16FlashAttnFwdSm90INS1_25CollectiveMainloopFwdSm90ILi2EN4cute5tupleIJNS5_1CILi1EEES8_S8_EEENS6_IJNS7_ILi128EEENS7_ILi160EEENS7_ILi192EEEEEELi128ENS_12float_e4m3_tEfNS_4arch4Sm90ELb0ELb0ELb1ELb1ELb1ELb0ELb0ELb1ELb1ELb1ELb1ELb0EEENS1_21CollectiveEpilogueFwdINS6_IJSA_SA_SB_EEES9_NS_10bfloat16_tESG_Li256ELb1ELb1ELb1ELb1EEENS1_36VarlenDynamicPersistentTileSchedulerILi128ELi160ELi256ELi128ELb1ELb1ELb1ELb0ELb1ELb1EEEEEEEEEvNT_6ParamsE)
        /*0f7c*/ 	.short	0x0210
        /*0f7e*/ 	.short	0x0af0


	//----- nvinfo : EIATTR_SW_WAR
	.align		4
.L_135:
        /*0f80*/ 	.byte	0x04, 0x36
        /*0f82*/ 	.short	(.L_137 - .L_136)
.L_136:
        /*0f84*/ 	.word	0x00000008
.L_137:


//--------------------- .nv.info._ZN7cutlass13device_kernelIN5flash11enable_sm90INS1_16FlashAttnFwdSm90INS1_25CollectiveMainloopFwdSm90ILi2EN4cute5tupleIJNS5_1CILi1EEES8_S8_EEENS6_IJNS7_ILi128EEENS7_ILi160EEENS7_ILi192EEEEEELi128ENS_12float_e4m3_tEfNS_4arch4Sm90ELb0ELb0ELb1ELb1ELb1ELb1ELb0ELb1ELb1ELb1ELb1ELb0EEENS1_21CollectiveEpilogueFwdINS6_IJSA_SA_SB_EEES9_NS_10bfloat16_tESG_Li256ELb1ELb1ELb1ELb1EEENS1_36VarlenDynamicPersistentTileSchedulerILi128ELi160ELi256ELi128ELb1ELb1ELb1ELb0ELb1ELb1EEEEEEEEEvNT_6ParamsE --------------------------
	.section	.nv.info._ZN7cutlass13device_kernelIN5flash11enable_sm90INS1_16FlashAttnFwdSm90INS1_25CollectiveMainloopFwdSm90ILi2EN4cute5tupleIJNS5_1CILi1EEES8_S8_EEENS6_IJNS7_ILi128EEENS7_ILi160EEENS7_ILi192EEEEEELi128ENS_12float_e4m3_tEfNS_4arch4Sm90ELb0ELb0ELb1ELb1ELb1ELb1ELb0ELb1ELb1ELb1ELb1ELb0EEENS1_21CollectiveEpilogueFwdINS6_IJSA_SA_SB_EEES9_NS_10bfloat16_tESG_Li256ELb1ELb1ELb1ELb1EEENS1_36VarlenDynamicPersistentTileSchedulerILi128ELi160ELi256ELi128ELb1ELb1ELb1ELb0ELb1ELb1EEEEEEEEEvNT_6ParamsE,"",@"SHT_CUDA_INFO"
	.sectionflags	@""
	.align	4


	//----- nvinfo : EIATTR_CUDA_API_VERSION
	.align		4
        /*0000*/ 	.byte	0x04, 0x37
        /*0002*/ 	.short	(.L_139 - .L_138)
.L_138:
        /*0004*/ 	.word	0x00000082


	//----- nvinfo : EIATTR_KPARAM_INFO
	.align		4
.L_139:
        /*0008*/ 	.byte	0x04, 0x17
        /*000a*/ 	.short	(.L_141 - .L_140)
.L_140:
        /*000c*/ 	.word	0x00000000
        /*0010*/ 	.short	0x0000
        /*0012*/ 	.short	0x0070
        /*0014*/ 	.byte	0x00, 0xf0, 0x01, 0x2a


	//----- nvinfo : EIATTR_SPARSE_MMA_MASK
	.align		4
.L_141:
        /*0018*/ 	.byte	0x03, 0x50
        /*001a*/ 	.short	0x0000


	//----- nvinfo : EIATTR_MAXREG_COUNT
	.align		4
        /*001c*/ 	.byte	0x03, 0x1b
        /*001e*/ 	.short	0x00a8


	//----- nvinfo : EIATTR_NUM_BARRIERS
	.align		4
        /*0020*/ 	.byte	0x02, 0x4c
        /*0022*/ 	.byte	0x10
	.zero		1


	//----- nvinfo : EIATTR_EXTERNS
	.align		4
        /*0024*/ 	.byte	0x04, 0x0f
        /*0026*/ 	.short	(.L_143 - .L_142)


	//   ....[0]....
	.align		4
.L_142:
        /*0028*/ 	.word	index@(__assertfail)


	//----- nvinfo : EIATTR_ANNOTATIONS
	.align		4
.L_143:
        /*002c*/ 	.byte	0x04, 0x55
        /*002e*/ 	.short	(.L_145 - .L_144)


	//   ....[0]....
.L_144:
        /* <DEDUP_REMOVED lines=45> */
        /*02f4*/ 	.byte	0x60, 0x0c, 0x03, 0x00, 0x01, 0x00, 0x00, 0x00, 0x80, 0x0c, 0x03, 0x00


	//----- nvinfo : EIATTR_MERCURY_ISA_VERSION
	.align		4
.L_145:
        /*0300*/ 	.byte	0x03, 0x5f
        /*0302*/ 	.short	0x0101


	//----- nvinfo : EIATTR_UNUSED_LOAD_BYTE_OFFSET
	.align		4
        /*0304*/ 	.byte	0x04, 0x44
        /*0306*/ 	.short	(.L_147 - .L_146)


	//   ....[0]....
.L_146:
        /*0308*/ 	.word	0x00000a90
        /*030c*/ 	.word	0x0000fff0


	//   ....[1]....
        /*0310*/ 	.word	0x000204d0
        /*0314*/ 	.word	0x0000fff0


	//----- nvinfo : EIATTR_INT_WARP_WIDE_INSTR_OFFSETS
	.align		4
.L_147:
        /*0318*/ 	.byte	0x04, 0x31
        /*031a*/ 	.short	(.L_149 - .L_148)


	//   ....[0]....
.L_148:
        /*031c*/ 	.word	0x00000130


	//   ....[1]....
        /*0320*/ 	.word	0x00000170


	//   ....[2]....
        /*0324*/ 	.word	0x000001e0


	//   ....[3]....
        /*0328*/ 	.word	0x00027240


	//   ....[4]....
        /*032c*/ 	.word	0x000272d0


	//   ....[5]....
        /*0330*/ 	.word	0x0002b1b0


	//   ....[6]....
        /*0334*/ 	.word	0x0002b240


	//----- nvinfo : EIATTR_COOP_GROUP_MASK_REGIDS
	.align		4
.L_149:
        /*0338*/ 	.byte	0x04, 0x29
        /*033a*/ 	.short	(.L_151 - .L_150)


	//   ....[0]....
.L_150:
        /*033c*/ 	.word	0xffffffff


	//   ....[1]....
        /*0340*/ 	.word	0xffffffff


	//   ....[2]....
        /*0344*/ 	.word	0xffffffff


	//   ....[3]....
        /*0348*/ 	.word	0xffffffff


	//   ....[4]....
        /*034c*/ 	.word	0xffffffff


	//   ....[5]....
        /*0350*/ 	.word	0xffffffff


	//   ....[6]....
        /*0354*/ 	.word	0xffffffff


	//   ....[7]....
        /*0358*/ 	.word	0xffffffff


	//   ....[8]....
        /*035c*/ 	.word	0xffffffff


	//   ....[9]....
        /*0360*/ 	.word	0xffffffff


	//   ....[10]....
        /*0364*/ 	.word	0xffffffff


	//   ....[11]....
        /*0368*/ 	.word	0xffffffff


	//   ....[12]....
        /*036c*/ 	.word	0xffffffff


	//   ....[13]....
        /*0370*/ 	.word	0xffffffff


	//   ....[14]....
        /*0374*/ 	.word	0xffffffff


	//   ....[15]....
        /*0378*/ 	.word	0xffffffff


	//   ....[16]....
        /*037c*/ 	.word	0xffffffff


	//   ....[17]....
        /*0380*/ 	.word	0xffffffff


	//   ....[18]....
        /*0384*/ 	.word	0xffffffff


	//   ....[19]....
        /*0388*/ 	.word	0xffffffff


	//   ....[20]....
        /*038c*/ 	.word	0xffffffff


	//   ....[21]....
        /*0390*/ 	.word	0xffffffff


	//   ....[22]....
        /*0394*/ 	.word	0xffffffff


	//   ....[23]....
        /*0398*/ 	.word	0xffffffff


	//   ....[24]....
        /*039c*/ 	.word	0xffffffff


	//   ....[25]....
        /*03a0*/ 	.word	0xffffffff


	//   ....[26]....
        /*03a4*/ 	.word	0xffffffff


	//   ....[27]....
        /*03a8*/ 	.word	0xffffffff


	//   ....[28]....
        /*03ac*/ 	.word	0xffffffff


	//   ....[29]....
        /*03b0*/ 	.word	0xffffffff


	//   ....[30]....
        /*03b4*/ 	.word	0xffffffff


	//   ....[31]....
        /*03b8*/ 	.word	0xffffffff


	//   ....[32]....
        /*03bc*/ 	.word	0xffffffff


	//   ....[33]....
        /*03c0*/ 	.word	0xffffffff


	//   ....[34]....
        /*03c4*/ 	.word	0xffffffff


	//   ....[35]....
        /*03c8*/ 	.word	0xffffffff


	//   ....[36]....
        /*03cc*/ 	.word	0xffffffff


	//   ....[37]....
        /*03d0*/ 	.word	0xffffffff


	//   ....[38]....
        /*03d4*/ 	.word	0xffffffff


	//   ....[39]....
        /*03d8*/ 	.word	0xffffffff


	//   ....[40]....
        /*03dc*/ 	.word	0xffffffff


	//   ....[41]....
        /*03e0*/ 	.word	0xffffffff


	//   ....[42]....
        /*03e4*/ 	.word	0xffffffff


	//   ....[43]....
        /*03e8*/ 	.word	0xffffffff


	//   ....[44]....
        /*03ec*/ 	.word	0xffffffff


	//   ....[45]....
        /*03f0*/ 	.word	0xffffffff


	//   ....[46]....
        /*03f4*/ 	.word	0xffffffff


	//   ....[47]....
        /*03f8*/ 	.word	0xffffffff


	//   ....[48]....
        /*03fc*/ 	.word	0xffffffff


	//   ....[49]....
        /*0400*/ 	.word	0xffffffff


	//   ....[50]....
        /*0404*/ 	.word	0xffffffff


	//   ....[51]....
        /*0408*/ 	.word	0xffffffff


	//   ....[52]....
        /*040c*/ 	.word	0xffffffff


	//   ....[53]....
        /*0410*/ 	.word	0xffffffff


	//   ....[54]....
        /*0414*/ 	.word	0xffffffff


	//   ....[55]....
        /*0418*/ 	.word	0xffffffff


	//   ....[56]....
        /*041c*/ 	.word	0xffffffff


	//   ....[57]....
        /*0420*/ 	.word	0xffffffff


	//   ....[58]....
        /*0424*/ 	.word	0xffffffff


	//   ....[59]....
        /*0428*/ 	.word	0xffffffff


	//   ....[60]....
        /*042c*/ 	.word	0xffffffff


	//   ....[61]....
        /*0430*/ 	.word	0xffffffff


	//   ....[62]....
        /*0434*/ 	.word	0xffffffff


	//   ....[63]....
        /*0438*/ 	.word	0xffffffff


	//   ....[64]....
        /*043c*/ 	.word	0xffffffff


	//   ....[65]....
        /*0440*/ 	.word	0xffffffff


	//   ....[66]....
        /*0444*/ 	.word	0xffffffff


	//   ....[67]....
        /*0448*/ 	.word	0xffffffff


	//   ....[68]....
        /*044c*/ 	.word	0xffffffff


	//   ....[69]....
        /*0450*/ 	.word	0xffffffff


	//   ....[70]....
        /*0454*/ 	.word	0xffffffff


	//   ....[71]....
        /*0458*/ 	.word	0xffffffff


	//   ....[72]....
        /*045c*/ 	.word	0xffffffff


	//   ....[73]....
        /*0460*/ 	.word	0xffffffff


	//   ....[74]....
        /*0464*/ 	.word	0xffffffff


	//   ....[75]....
        /*0468*/ 	.word	0xffffffff


	//   ....[76]....
        /*046c*/ 	.word	0xffffffff


	//   ....[77]....
        /*0470*/ 	.word	0xffffffff


	//   ....[78]....
        /*0474*/ 	.word	0xffffffff


	//   ....[79]....
        /*0478*/ 	.word	0xffffffff


	//   ....[80]....
        /*047c*/ 	.word	0xffffffff


	//   ....[81]....
        /*0480*/ 	.word	0xffffffff


	//   ....[82]....
        /*0484*/ 	.word	0xffffffff


	//   ....[83]....
        /*0488*/ 	.word	0xffffffff


	//   ....[84]....
        /*048c*/ 	.word	0xffffffff


	//   ....[85]....
        /*0490*/ 	.word	0xffffffff


	//   ....[86]....
        /*0494*/ 	.word	0xffffffff


	//   ....[87]....
        /*0498*/ 	.word	0xffffffff


	//   ....[88]....
        /*049c*/ 	.word	0xffffffff


	//   ....[89]....
        /*04a0*/ 	.word	0xffffffff


	//   ....[90]....
        /*04a4*/ 	.word	0xffffffff


	//   ....[91]....
        /*04a8*/ 	.word	0xffffffff


	//   ....[92]....
        /*04ac*/ 	.word	0xffffffff


	//   ....[93]....
        /*04b0*/ 	.word	0xffffffff


	//   ....[94]....
        /*04b4*/ 	.word	0xffffffff


	//   ....[95]....
        /*04b8*/ 	.word	0xffffffff


	//   ....[96]....
        /*04bc*/ 	.word	0xffffffff


	//   ....[97]....
        /*04c0*/ 	.word	0xffffffff


	//   ....[98]....
        /*04c4*/ 	.word	0xffffffff


	//   ....[99]....
        /*04c8*/ 	.word	0xffffffff


	//   ....[100]....
        /*04cc*/ 	.word	0xffffffff


	//   ....[101]....
        /*04d0*/ 	.word	0xffffffff


	//   ....[102]....
        /*04d4*/ 	.word	0xffffffff


	//   ....[103]....
        /*04d8*/ 	.word	0xffffffff


	//   ....[104]....
        /*04dc*/ 	.word	0xffffffff


	//   ....[105]....
        /*04e0*/ 	.word	0xffffffff


	//   ....[106]....
        /*04e4*/ 	.word	0xffffffff


	//   ....[107]....
        /*04e8*/ 	.word	0xffffffff


	//   ....[108]....
        /*04ec*/ 	.word	0xffffffff


	//   ....[109]....
        /*04f0*/ 	.word	0xffffffff


	//   ....[110]....
        /*04f4*/ 	.word	0xffffffff


	//   ....[111]....
        /*04f8*/ 	.word	0xffffffff


	//   ....[112]....
        /*04fc*/ 	.word	0xffffffff


	//   ....[113]....
        /*0500*/ 	.word	0xffffffff


	//   ....[114]....
        /*0504*/ 	.word	0xffffffff


	//   ....[115]....
        /*0508*/ 	.word	0xffffffff


	//   ....[116]....
        /*050c*/ 	.word	0xffffffff


	//   ....[117]....
        /*0510*/ 	.word	0xffffffff


	//   ....[118]....
        /*0514*/ 	.word	0xffffffff


	//   ....[119]....
        /*0518*/ 	.word	0xffffffff


	//   ....[120]....
        /*051c*/ 	.word	0xffffffff


	//   ....[121]....
        /*0520*/ 	.word	0xffffffff


	//   ....[122]....
        /*0524*/ 	.word	0xffffffff


	//   ....[123]....
        /*0528*/ 	.word	0xffffffff


	//   ....[124]....
        /*052c*/ 	.word	0xffffffff


	//   ....[125]....
        /*0530*/ 	.word	0xffffffff


	//   ....[126]....
        /*0534*/ 	.word	0xffffffff


	//   ....[127]....
        /*0538*/ 	.word	0xffffffff


	//   ....[128]....
        /*053c*/ 	.word	0xffffffff


	//   ....[129]....
        /*0540*/ 	.word	0xffffffff


	//   ....[130]....
        /*0544*/ 	.word	0xffffffff


	//   ....[131]....
        /*0548*/ 	.word	0xffffffff


	//   ....[132]....
        /*054c*/ 	.word	0xffffffff


	//   ....[133]....
        /*0550*/ 	.word	0xffffffff


	//   ....[134]....
        /*0554*/ 	.word	0xffffffff


	//   ....[135]....
        /*0558*/ 	.word	0xffffffff


	//   ....[136]....
        /*055c*/ 	.word	0xffffffff


	//   ....[137]....
        /*0560*/ 	.word	0xffffffff


	//   ....[138]....
        /*0564*/ 	.word	0xffffffff


	//   ....[139]....
        /*0568*/ 	.word	0xffffffff


	//   ....[140]....
        /*056c*/ 	.word	0xffffffff


	//   ....[141]....
        /*0570*/ 	.word	0xffffffff


	//   ....[142]....
        /*0574*/ 	.word	0xffffffff


	//   ....[143]....
        /*0578*/ 	.word	0xffffffff


	//   ....[144]....
        /*057c*/ 	.word	0xffffffff


	//   ....[145]....
        /*0580*/ 	.word	0xffffffff


	//   ....[146]....
        /*0584*/ 	.word	0xffffffff


	//   ....[147]....
        /*0588*/ 	.word	0xffffffff


	//   ....[148]....
        /*058c*/ 	.word	0xffffffff


	//   ....[149]....
        /*0590*/ 	.word	0xffffffff


	//   ....[150]....
        /*0594*/ 	.word	0xffffffff


	//   ....[151]....
        /*0598*/ 	.word	0xffffffff


	//   ....[152]....
        /*059c*/ 	.word	0xffffffff


	//   ....[153]....
        /*05a0*/ 	.word	0xffffffff


	//   ....[154]....
        /*05a4*/ 	.word	0xffffffff


	//   ....[155]....
        /*05a8*/ 	.word	0xffffffff


	//   ....[156]....
        /*05ac*/ 	.word	0xffffffff


	//   ....[157]....
        /*05b0*/ 	.word	0xffffffff


	//   ....[158]....
        /*05b4*/ 	.word	0xffffffff


	//   ....[159]....
        /*05b8*/ 	.word	0xffffffff


	//   ....[160]....
        /*05bc*/ 	.word	0xffffffff


	//   ....[161]....
        /*05c0*/ 	.word	0xffffffff


	//   ....[162]....
        /*05c4*/ 	.word	0xffffffff


	//   ....[163]....
        /*05c8*/ 	.word	0xffffffff


	//   ....[164]....
        /*05cc*/ 	.word	0xffffffff


	//   ....[165]....
        /*05d0*/ 	.word	0xffffffff


	//   ....[166]....
        /*05d4*/ 	.word	0xffffffff


	//   ....[167]....
        /*05d8*/ 	.word	0xffffffff


	//   ....[168]....
        /*05dc*/ 	.word	0xffffffff


	//   ....[169]....
        /*05e0*/ 	.word	0xffffffff


	//   ....[170]....
        /*05e4*/ 	.word	0xffffffff


	//   ....[171]....
        /*05e8*/ 	.word	0xffffffff


	//   ....[172]....
        /*05ec*/ 	.word	0xffffffff


	//   ....[173]....
        /*05f0*/ 	.word	0xffffffff


	//   ....[174]....
        /*05f4*/ 	.word	0xffffffff


	//   ....[175]....
        /*05f8*/ 	.word	0xffffffff


	//   ....[176]....
        /*05fc*/ 	.word	0xffffffff


	//   ....[177]....
        /*0600*/ 	.word	0xffffffff


	//   ....[178]....
        /*0604*/ 	.word	0xffffffff


	//   ....[179]....
        /*0608*/ 	.word	0xffffffff


	//   ....[180]....
        /*060c*/ 	.word	0xffffffff


	//   ....[181]....
        /*0610*/ 	.word	0xffffffff


	//   ....[182]....
        /*0614*/ 	.word	0xffffffff


	//   ....[183]....
        /*0618*/ 	.word	0xffffffff


	//   ....[184]....
        /*061c*/ 	.word	0xffffffff


	//   ....[185]....
        /*0620*/ 	.word	0xffffffff


	//   ....[186]....
        /*0624*/ 	.word	0xffffffff


	//   ....[187]....
        /*0628*/ 	.word	0xffffffff


	//   ....[188]....
        /*062c*/ 	.word	0xffffffff


	//   ....[189]....
        /*0630*/ 	.word	0xffffffff


	//   ....[190]....
        /*0634*/ 	.word	0xffffffff


	//   ....[191]....
        /*0638*/ 	.word	0xffffffff


	//   ....[192]....
        /*063c*/ 	.word	0xffffffff


	//   ....[193]....
        /*0640*/ 	.word	0xffffffff


	//   ....[194]....
        /*0644*/ 	.word	0xffffffff


	//   ....[195]....
        /*0648*/ 	.word	0xffffffff


	//   ....[196]....
        /*064c*/ 	.word	0xffffffff


	//   ....[197]....
        /*0650*/ 	.word	0xffffffff


	//   ....[198]....
        /*0654*/ 	.word	0xffffffff


	//   ....[199]....
        /*0658*/ 	.word	0xffffffff


	//   ....[200]....
        /*065c*/ 	.word	0xffffffff


	//   ....[201]....
        /*0660*/ 	.word	0xffffffff


	//   ....[202]....
        /*0664*/ 	.word	0xffffffff


	//   ....[203]....
        /*0668*/ 	.word	0xffffffff


	//   ....[204]....
        /*066c*/ 	.word	0xffffffff


	//   ....[205]....
        /*0670*/ 	.word	0xffffffff


	//   ....[206]....
        /*0674*/ 	.word	0xffffffff


	//   ....[207]....
        /*0678*/ 	.word	0xffffffff


	//   ....[208]....
        /*067c*/ 	.word	0xffffffff


	//   ....[209]....
        /*0680*/ 	.word	0xffffffff


	//   ....[210]....
        /*0684*/ 	.word	0xffffffff


	//   ....[211]....
        /*0688*/ 	.word	0xffffffff


	//   ....[212]....
        /*068c*/ 	.word	0xffffffff


	//   ....[213]....
        /*0690*/ 	.word	0xffffffff


	//   ....[214]....
        /*0694*/ 	.word	0xffffffff


	//   ....[215]....
        /*0698*/ 	.word	0xffffffff


	//   ....[216]....
        /*069c*/ 	.word	0xffffffff


	//   ....[217]....
        /*06a0*/ 	.word	0x0500000f


	//   ....[218]....
        /*06a4*/ 	.word	0x0500000f


	//   ....[219]....
        /*06a8*/ 	.word	0x0500000f


	//   ....[220]....
        /*06ac*/ 	.word	0x0500000f


	//   ....[221]....
        /*06b0*/ 	.word	0x0500000f


	//   ....[222]....
        /*06b4*/ 	.word	0x0500000f


	//   ....[223]....
        /*06b8*/ 	.word	0x0500000f


	//   ....[224]....
        /*06bc*/ 	.word	0x0500000f


	//   ....[225]....
        /*06c0*/ 	.word	0x0500000f


	//   ....[226]....
        /*06c4*/ 	.word	0x0500000f


	//   ....[227]....
        /*06c8*/ 	.word	0x0500000f


	//   ....[228]....
        /*06cc*/ 	.word	0x0500000f


	//   ....[229]....
        /*06d0*/ 	.word	0x0500000f


	//   ....[230]....
        /*06d4*/ 	.word	0x0500000f


	//   ....[231]....
        /*06d8*/ 	.word	0x0500000f


	//   ....[232]....
        /*06dc*/ 	.word	0x0500000f


	//   ....[233]....
        /*06e0*/ 	.word	0x0500000f


	//   ....[234]....
        /*06e4*/ 	.word	0x0500000f


	//   ....[235]....
        /*06e8*/ 	.word	0x0500000f


	//   ....[236]....
        /*06ec*/ 	.word	0x0500000f


	//   ....[237]....
        /*06f0*/ 	.word	0x0500000f


	//   ....[238]....
        /*06f4*/ 	.word	0x0500000f


	//   ....[239]....
        /*06f8*/ 	.word	0x0500000f


	//   ....[240]....
        /*06fc*/ 	.word	0x0500000f


	//   ....[241]....
        /*0700*/ 	.word	0x0500000f


	//   ....[242]....
        /*0704*/ 	.word	0x0500000f


	//   ....[243]....
        /*0708*/ 	.word	0x0500000f


	//   ....[244]....
        /*070c*/ 	.word	0x0500000f


	//   ....[245]....
        /*0710*/ 	.word	0x0500000f


	//   ....[246]....
        /*0714*/ 	.word	0x0500000f


	//   ....[247]....
        /*0718*/ 	.word	0x0500000f


	//   ....[248]....
        /*071c*/ 	.word	0x0500000f


	//   ....[249]....
        /*0720*/ 	.word	0x0500000f


	//   ....[250]....
        /*0724*/ 	.word	0x0500000f


	//   ....[251]....
        /*0728*/ 	.word	0x0500000f


	//   ....[252]....
        /*072c*/ 	.word	0x0500000f


	//   ....[253]....
        /*0730*/ 	.word	0x0500000f


	//   ....[254]....
        /*0734*/ 	.word	0x0500000f


	//   ....[255]....
        /*0738*/ 	.word	0x0500000f


	//   ....[0]....
        /*073c*/ 	.word	0x0500000f


	//   ....[1]....
        /*0740*/ 	.word	0x0500000f


	//   ....[2]....
        /*0744*/ 	.word	0x0500000f


	//   ....[3]....
        /*0748*/ 	.word	0x0500000f


	//   ....[4]....
        /*074c*/ 	.word	0x0500000f


	//   ....[5]....
        /*0750*/ 	.word	0x0500000f


	//   ....[6]....
        /*0754*/ 	.word	0x0500000f


	//   ....[7]....
        /*0758*/ 	.word	0x0500000f


	//   ....[8]....
        /*075c*/ 	.word	0x0500000f


	//   ....[9]....
        /*0760*/ 	.word	0x0500000f


	//   ....[10]....
        /*0764*/ 	.word	0x0500000f


	//   ....[11]....
        /*0768*/ 	.word	0x0500000f


	//   ....[12]....
        /*076c*/ 	.word	0x0500000f


	//   ....[13]....
        /*0770*/ 	.word	0x0500000f


	//   ....[14]....
        /*0774*/ 	.word	0x0500000f


	//   ....[15]....
        /*0778*/ 	.word	0x0500000f


	//   ....[16]....
        /*077c*/ 	.word	0x0500000f


	//   ....[17]....
        /*0780*/ 	.word	0x0500000f


	//   ....[18]....
        /*0784*/ 	.word	0x0500000f


	//   ....[19]....
        /*0788*/ 	.word	0x0500000f


	//   ....[20]....
        /*078c*/ 	.word	0x0500000f


	//   ....[21]....
        /*0790*/ 	.word	0x0500000f


	//   ....[22]....
        /*0794*/ 	.word	0x0500000f


	//   ....[23]....
        /*0798*/ 	.word	0x0500000f


	//   ....[24]....
        /*079c*/ 	.word	0x0500000f


	//   ....[25]....
        /*07a0*/ 	.word	0x0500000f


	//   ....[26]....
        /*07a4*/ 	.word	0x0500000f


	//   ....[27]....
        /*07a8*/ 	.word	0x0500000f


	//   ....[28]....
        /*07ac*/ 	.word	0x0500000f


	//   ....[29]....
        /*07b0*/ 	.word	0x0500000f


	//   ....[30]....
        /*07b4*/ 	.word	0x0500000f


	//   ....[31]....
        /*07b8*/ 	.word	0x0500000f


	//   ....[32]....
        /*07bc*/ 	.word	0x0500000f


	//   ....[33]....
        /*07c0*/ 	.word	0x0500000f


	//   ....[34]....
        /*07c4*/ 	.word	0x0500000f


	//   ....[35]....
        /*07c8*/ 	.word	0x0500000f


	//   ....[36]....
        /*07cc*/ 	.word	0x0500000f


	//   ....[37]....
        /*07d0*/ 	.word	0x0500000f


	//   ....[38]....
        /*07d4*/ 	.word	0x0500000f


	//   ....[39]....
        /*07d8*/ 	.word	0x0500000f


	//   ....[40]....
        /*07dc*/ 	.word	0x0500000f


	//   ....[41]....
        /*07e0*/ 	.word	0x0500000f


	//   ....[42]....
        /*07e4*/ 	.word	0x0500000f


	//   ....[43]....
        /*07e8*/ 	.word	0x0500000f


	//   ....[44]....
        /*07ec*/ 	.word	0x0500000f


	//   ....[45]....
        /*07f0*/ 	.word	0x0500000f


	//   ....[46]....
        /*07f4*/ 	.word	0x0500000f


	//   ....[47]....
        /*07f8*/ 	.word	0x0500000f


	//   ....[48]....
        /*07fc*/ 	.word	0x0500000f


	//   ....[49]....
        /*0800*/ 	.word	0x0500000f


	//   ....[50]....
        /*0804*/ 	.word	0x0500000f


	//   ....[51]....
        /*0808*/ 	.word	0x0500000f


	//   ....[52]....
        /*080c*/ 	.word	0x0500000f


	//   ....[53]....
        /*0810*/ 	.word	0x0500000f


	//   ....[54]....
        /*0814*/ 	.word	0x0500000f


	//   ....[55]....
        /*0818*/ 	.word	0x0500000f


	//   ....[56]....
        /*081c*/ 	.word	0x0500000f


	//   ....[57]....
        /*0820*/ 	.word	0x0500000f


	//   ....[58]....
        /*0824*/ 	.word	0x0500000f


	//   ....[59]....
        /*0828*/ 	.word	0x0500000f


	//   ....[60]....
        /*082c*/ 	.word	0x0500000f


	//   ....[61]....
        /*0830*/ 	.word	0x0500000f


	//   ....[62]....
        /*0834*/ 	.word	0x0500000f


	//   ....[63]....
        /*0838*/ 	.word	0x0500000f


	//   ....[64]....
        /*083c*/ 	.word	0x0500000f


	//   ....[65]....
        /*0840*/ 	.word	0x0500000f


	//   ....[66]....
        /*0844*/ 	.word	0x0500000f


	//   ....[67]....
        /*0848*/ 	.word	0x0500000f


	//   ....[68]....
        /*084c*/ 	.word	0x0500000f


	//   ....[69]....
        /*0850*/ 	.word	0x0500000f


	//   ....[70]....
        /*0854*/ 	.word	0x0500000f


	//   ....[71]....
        /*0858*/ 	.word	0x0500000f


	//   ....[72]....
        /*085c*/ 	.word	0x0500000f


	//   ....[73]....
        /*0860*/ 	.word	0x0500000f


	//   ....[74]....
        /*0864*/ 	.word	0x0500000f


	//   ....[75]....
        /*0868*/ 	.word	0x0500000f


	//   ....[76]....
        /*086c*/ 	.word	0x0500000f


	//   ....[77]....
        /*0870*/ 	.word	0x0500000f


	//   ....[78]....
        /*0874*/ 	.word	0x0500000f


	//   ....[79]....
        /*0878*/ 	.word	0x0500000f


	//   ....[80]....
        /*087c*/ 	.word	0x0500000f


	//   ....[81]....
        /*0880*/ 	.word	0x0500000f


	//   ....[82]....
        /*0884*/ 	.word	0x0500000f


	//   ....[83]....
        /*0888*/ 	.word	0x0500000f


	//   ....[84]....
        /*088c*/ 	.word	0x0500000f


	//   ....[85]....
        /*0890*/ 	.word	0x0500000f


	//   ....[86]....
        /*0894*/ 	.word	0x0500000f


	//   ....[87]....
        /*0898*/ 	.word	0x0500000f


	//   ....[88]....
        /*089c*/ 	.word	0x0500000f


	//   ....[89]....
        /*08a0*/ 	.word	0x0500000f


	//   ....[90]....
        /*08a4*/ 	.word	0x0500000f


	//   ....[91]....
        /*08a8*/ 	.word	0x0500000f


	//   ....[92]....
        /*08ac*/ 	.word	0x0500000f


	//   ....[93]....
        /*08b0*/ 	.word	0x0500000f


	//   ....[94]....
        /*08b4*/ 	.word	0x0500000f


	//   ....[95]....
        /*08b8*/ 	.word	0x0500000f


	//   ....[96]....
        /*08bc*/ 	.word	0x0500000f


	//   ....[97]....
        /*08c0*/ 	.word	0x0500000f


	//   ....[98]....
        /*08c4*/ 	.word	0x0500000f


	//   ....[99]....
        /*08c8*/ 	.word	0x0500000f


	//   ....[100]....
        /*08cc*/ 	.word	0x0500000f


	//   ....[101]....
        /*08d0*/ 	.word	0x0500000f


	//   ....[102]....
        /*08d4*/ 	.word	0x0500000f


	//   ....[103]....
        /*08d8*/ 	.word	0x0500000f


	//   ....[104]....
        /*08dc*/ 	.word	0x0500000f


	//   ....[105]....
        /*08e0*/ 	.word	0x0500000f


	//   ....[106]....
        /*08e4*/ 	.word	0x0500000f


	//   ....[107]....
        /*08e8*/ 	.word	0x0500000f


	//   ....[108]....
        /*08ec*/ 	.word	0x0500000f


	//   ....[109]....
        /*08f0*/ 	.word	0x0500000f


	//   ....[110]....
        /*08f4*/ 	.word	0x0500000f


	//   ....[111]....
        /*08f8*/ 	.word	0x0500000f


	//   ....[112]....
        /*08fc*/ 	.word	0x0500000f


	//   ....[113]....
        /*0900*/ 	.word	0x0500000f


	//   ....[114]....
        /*0904*/ 	.word	0x0500000f


	//   ....[115]....
        /*0908*/ 	.word	0x0500000f


	//   ....[116]....
        /*090c*/ 	.word	0x0500000f


	//   ....[117]....
        /*0910*/ 	.word	0x0500000f


	//   ....[118]....
        /*0914*/ 	.word	0x0500000f


	//   ....[119]....
        /*0918*/ 	.word	0x0500000f


	//   ....[120]....
        /*091c*/ 	.word	0x0500000f


	//   ....[121]....
        /*0920*/ 	.word	0x0500000f


	//   ....[122]....
        /*0924*/ 	.word	0x0500000f


	//   ....[123]....
        /*0928*/ 	.word	0x0500000f


	//   ....[124]....
        /*092c*/ 	.word	0x0500000f


	//   ....[125]....
        /*0930*/ 	.word	0x0500000f


	//   ....[126]....
        /*0934*/ 	.word	0x0500000f


	//   ....[127]....
        /*0938*/ 	.word	0x0500000f


	//   ....[128]....
        /*093c*/ 	.word	0x0500000f


	//   ....[129]....
        /*0940*/ 	.word	0x0500000f


	//   ....[130]....
        /*0944*/ 	.word	0x0500000f


	//   ....[131]....
        /*0948*/ 	.word	0x0500000f


	//   ....[132]....
        /*094c*/ 	.word	0x0500000f


	//   ....[133]....
        /*0950*/ 	.word	0x0500000f


	//   ....[134]....
        /*0954*/ 	.word	0x0500000f


	//----- nvinfo : EIATTR_COOP_GROUP_INSTR_OFFSETS
	.align		4
.L_151:
        /*0958*/ 	.byte	0x04, 0x28
        /*095a*/ 	.short	(.L_153 - .L_152)


	//   ....[0]....
.L_152:
        /*095c*/ 	.word	0x00000070


	//   ....[1]....
        /*0960*/ 	.word	0x00000140


	//   ....[2]....
        /*0964*/ 	.word	0x00000190


	//   ....[3]....
        /*0968*/ 	.word	0x000003c0


	//   ....[4]....
        /*096c*/ 	.word	0x00000520


	//   ....[5]....
        /*0970*/ 	.word	0x00000640


	//   ....[6]....
        /*0974*/ 	.word	0x000007a0


	//   ....[7]....
        /*0978*/ 	.word	0x00003940


	//   ....[8]....
        /*097c*/ 	.word	0x00003950


	//   ....[9]....
        /*0980*/ 	.word	0x00006580


	//   ....[10]....
        /*0984*/ 	.word	0x00006590


	//   ....[11]....
        /*0988*/ 	.word	0x00009930


	//   ....[12]....
        /*098c*/ 	.word	0x00009940


	//   ....[13]....
        /*0990*/ 	.word	0x0000c730


	//   ....[14]....
        /*0994*/ 	.word	0x0000c740


	//   ....[15]....
        /*0998*/ 	.word	0x0000f790


	//   ....[16]....
        /*099c*/ 	.word	0x0000f7a0


	//   ....[17]....
        /*09a0*/ 	.word	0x0000fa10


	//   ....[18]....
        /*09a4*/ 	.word	0x0000fa20


	//   ....[19]....
        /*09a8*/ 	.word	0x0000ff00


	//   ....[20]....
        /*09ac*/ 	.word	0x0000ff50


	//   ....[21]....
        /*09b0*/ 	.word	0x000100f0


	//   ....[22]....
        /*09b4*/ 	.word	0x00010110


	//   ....[23]....
        /*09b8*/ 	.word	0x00010a00


	//   ....[24]....
        /*09bc*/ 	.word	0x00011150


	//   ....[25]....
        /*09c0*/ 	.word	0x00011160


	//   ....[26]....
        /*09c4*/ 	.word	0x00011170


	//   ....[27]....
        /*09c8*/ 	.word	0x00011180


	//   ....[28]....
        /*09cc*/ 	.word	0x00014630


	//   ....[29]....
        /*09d0*/ 	.word	0x00014640


	//   ....[30]....
        /*09d4*/ 	.word	0x00014650


	//   ....[31]....
        /*09d8*/ 	.word	0x00014660


	//   ....[32]....
        /*09dc*/ 	.word	0x0001a150


	//   ....[33]....
        /*09e0*/ 	.word	0x0001a1d0


	//   ....[34]....
        /*09e4*/ 	.word	0x0001a860


	//   ....[35]....
        /*09e8*/ 	.word	0x0001a900


	//   ....[36]....
        /*09ec*/ 	.word	0x0001dcf0


	//   ....[37]....
        /*09f0*/ 	.word	0x0001dd50


	//   ....[38]....
        /*09f4*/ 	.word	0x0001e240


	//   ....[39]....
        /*09f8*/ 	.word	0x0001e260


	//   ....[40]....
        /*09fc*/ 	.word	0x0001fce0


	//   ....[41]....
        /*0a00*/ 	.word	0x0001fcf0


	//   ....[42]....
        /*0a04*/ 	.word	0x0001fd70


	//   ....[43]....
        /*0a08*/ 	.word	0x0001fd80


	//   ....[44]....
        /*0a0c*/ 	.word	0x00020930


	//   ....[45]....
        /*0a10*/ 	.word	0x00020960


	//   ....[46]....
        /*0a14*/ 	.word	0x00020990


	//   ....[47]....
        /*0a18*/ 	.word	0x000209c0


	//   ....[48]....
        /*0a1c*/ 	.word	0x000209f0


	//   ....[49]....
        /*0a20*/ 	.word	0x00020a20


	//   ....[50]....
        /*0a24*/ 	.word	0x00020a50


	//   ....[51]....
        /*0a28*/ 	.word	0x00020a80


	//   ....[52]....
        /*0a2c*/ 	.word	0x00020ab0


	//   ....[53]....
        /*0a30*/ 	.word	0x00020ae0


	//   ....[54]....
        /*0a34*/ 	.word	0x00020b10


	//   ....[55]....
        /*0a38*/ 	.word	0x00020b40


	//   ....[56]....
        /*0a3c*/ 	.word	0x00020b70


	//   ....[57]....
        /*0a40*/ 	.word	0x00020ba0


	//   ....[58]....
        /*0a44*/ 	.word	0x00020bd0


	//   ....[59]....
        /*0a48*/ 	.word	0x00020c00


	//   ....[60]....
        /*0a4c*/ 	.word	0x00020c30


	//   ....[61]....
        /*0a50*/ 	.word	0x00020c60


	//   ....[62]....
        /*0a54*/ 	.word	0x00020c90


	//   ....[63]....
        /*0a58*/ 	.word	0x00020cc0


	//   ....[64]....
        /*0a5c*/ 	.word	0x00020cf0


	//   ....[65]....
        /*0a60*/ 	.word	0x00020d20


	//   ....[66]....
        /*0a64*/ 	.word	0x00020d50


	//   ....[67]....
        /*0a68*/ 	.word	0x00020d80


	//   ....[68]....
        /*0a6c*/ 	.word	0x00020db0


	//   ....[69]....
        /*0a70*/ 	.word	0x00020de0


	//   ....[70]....
        /*0a74*/ 	.word	0x00020e10


	//   ....[71]....
        /*0a78*/ 	.word	0x00020e40


	//   ....[72]....
        /*0a7c*/ 	.word	0x00020e70


	//   ....[73]....
        /*0a80*/ 	.word	0x00020ea0


	//   ....[74]....
        /*0a84*/ 	.word	0x00020ed0


	//   ....[75]....
        /*0a88*/ 	.word	0x00020f00


	//   ....[76]....
        /*0a8c*/ 	.word	0x00020f30


	//   ....[77]....
        /*0a90*/ 	.word	0x00020f60


	//   ....[78]....
        /*0a94*/ 	.word	0x00020f90


	//   ....[79]....
        /*0a98*/ 	.word	0x00020fc0


	//   ....[80]....
        /*0a9c*/ 	.word	0x00020fd0


	//   ....[81]....
        /*0aa0*/ 	.word	0x00020fe0


	//   ....[82]....
        /*0aa4*/ 	.word	0x00021010


	//   ....[83]....
        /*0aa8*/ 	.word	0x00021040


	//   ....[84]....
        /*0aac*/ 	.word	0x00021070


	//   ....[85]....
        /*0ab0*/ 	.word	0x000210a0


	//   ....[86]....
        /*0ab4*/ 	.word	0x000210d0


	//   ....[87]....
        /*0ab8*/ 	.word	0x00021100


	//   ....[88]....
        /*0abc*/ 	.word	0x00021130


	//   ....[89]....
        /*0ac0*/ 	.word	0x00021160


	//   ....[90]....
        /*0ac4*/ 	.word	0x000211a0


	//   ....[91]....
        /*0ac8*/ 	.word	0x000211b0


	//   ....[92]....
        /*0acc*/ 	.word	0x000211c0


	//   ....[93]....
        /*0ad0*/ 	.word	0x000211d0


	//   ....[94]....
        /*0ad4*/ 	.word	0x000211e0


	//   ....[95]....
        /*0ad8*/ 	.word	0x00021210


	//   ....[96]....
        /*0adc*/ 	.word	0x00021240


	//   ....[97]....
        /*0ae0*/ 	.word	0x00021270


	//   ....[98]....
        /*0ae4*/ 	.word	0x000212a0


	//   ....[99]....
        /*0ae8*/ 	.word	0x000212d0


	//   ....[100]....
        /*0aec*/ 	.word	0x00021300


	//   ....[101]....
        /*0af0*/ 	.word	0x00021330


	//   ....[102]....
        /*0af4*/ 	.word	0x00021360


	//   ....[103]....
        /*0af8*/ 	.word	0x00021370


	//   ....[104]....
        /*0afc*/ 	.word	0x000213a0


	//   ....[105]....
        /*0b00*/ 	.word	0x000213d0


	//   ....[106]....
        /*0b04*/ 	.word	0x00021400


	//   ....[107]....
        /*0b08*/ 	.word	0x00021430


	//   ....[108]....
        /*0b0c*/ 	.word	0x00021c70


	//   ....[109]....
        /*0b10*/ 	.word	0x00021c90


	//   ....[110]....
        /*0b14*/ 	.word	0x00021ca0


	//   ....[111]....
        /*0b18*/ 	.word	0x00021cb0


	//   ....[112]....
        /*0b1c*/ 	.word	0x000223d0


	//   ....[113]....
        /*0b20*/ 	.word	0x000223e0


	//   ....[114]....
        /*0b24*/ 	.word	0x000224f0


	//   ....[115]....
        /*0b28*/ 	.word	0x00022500


	//   ....[116]....
        /*0b2c*/ 	.word	0x00022610


	//   ....[117]....
        /*0b30*/ 	.word	0x00022620


	//   ....[118]....
        /*0b34*/ 	.word	0x00022730


	//   ....[119]....
        /*0b38*/ 	.word	0x00022740


	//   ....[120]....
        /*0b3c*/ 	.word	0x00022af0


	//   ....[121]....
        /*0b40*/ 	.word	0x00022b30


	//   ....[122]....
        /*0b44*/ 	.word	0x00023330


	//   ....[123]....
        /*0b48*/ 	.word	0x00023340


	//   ....[124]....
        /*0b4c*/ 	.word	0x00024270


	//   ....[125]....
        /*0b50*/ 	.word	0x00024280


	//   ....[126]....
        /*0b54*/ 	.word	0x000243a0


	//   ....[127]....
        /*0b58*/ 	.word	0x000243b0


	//   ....[128]....
        /*0b5c*/ 	.word	0x000244c0


	//   ....[129]....
        /*0b60*/ 	.word	0x000244d0


	//   ....[130]....
        /*0b64*/ 	.word	0x000245e0


	//   ....[131]....
        /*0b68*/ 	.word	0x000245f0


	//   ....[132]....
        /*0b6c*/ 	.word	0x00024750


	//   ....[133]....
        /*0b70*/ 	.word	0x00024960


	//   ....[134]....
        /*0b74*/ 	.word	0x00024990


	//   ....[135]....
        /*0b78*/ 	.word	0x000249c0


	//   ....[136]....
        /*0b7c*/ 	.word	0x000249f0


	//   ....[137]....
        /*0b80*/ 	.word	0x00024a20


	//   ....[138]....
        /*0b84*/ 	.word	0x00024a50


	//   ....[139]....
        /*0b88*/ 	.word	0x00024be0


	//   ....[140]....
        /*0b8c*/ 	.word	0x00024c10


	//   ....[141]....
        /*0b90*/ 	.word	0x00024c40


	//   ....[142]....
        /*0b94*/ 	.word	0x00024c70


	//   ....[143]....
        /*0b98*/ 	.word	0x00024ca0


	//   ....[144]....
        /*0b9c*/ 	.word	0x00024cd0


	//   ....[145]....
        /*0ba0*/ 	.word	0x00024d60


	//   ....[146]....
        /*0ba4*/ 	.word	0x00024d90


	//   ....[147]....
        /*0ba8*/ 	.word	0x00024da0


	//   ....[148]....
        /*0bac*/ 	.word	0x00024e30


	//   ....[149]....
        /*0bb0*/ 	.word	0x00025fb0


	//   ....[150]....
        /*0bb4*/ 	.word	0x000282a0


	//   ....[151]....
        /*0bb8*/ 	.word	0x000282c0


	//   ....[152]....
        /*0bbc*/ 	.word	0x00028320


	//   ....[153]....
        /*0bc0*/ 	.word	0x000283b0


	//   ....[154]....
        /*0bc4*/ 	.word	0x00028410


	//   ....[155]....
        /*0bc8*/ 	.word	0x00028430


	//   ....[156]....
        /*0bcc*/ 	.word	0x00028440


	//   ....[157]....
        /*0bd0*/ 	.word	0x00028450


	//   ....[158]....
        /*0bd4*/ 	.word	0x00028550


	//   ....[159]....
        /*0bd8*/ 	.word	0x00028560


	//   ....[160]....
        /*0bdc*/ 	.word	0x00028a10


	//   ....[161]....
        /*0be0*/ 	.word	0x00028a30


	//   ....[162]....
        /*0be4*/ 	.word	0x00028a50


	//   ....[163]....
        /*0be8*/ 	.word	0x00028b10


	//   ....[164]....
        /*0bec*/ 	.word	0x00028b30


	//   ....[165]....
        /*0bf0*/ 	.word	0x00028bc0


	//   ....[166]....
        /*0bf4*/ 	.word	0x00028be0


	//   ....[167]....
        /*0bf8*/ 	.word	0x00028bf0


	//   ....[168]....
        /*0bfc*/ 	.word	0x00028c80


	//   ....[169]....
        /*0c00*/ 	.word	0x00028ce0


	//   ....[170]....
        /*0c04*/ 	.word	0x000294c0


	//   ....[171]....
        /*0c08*/ 	.word	0x000294f0


	//   ....[172]....
        /*0c0c*/ 	.word	0x000295b0


	//   ....[173]....
        /*0c10*/ 	.word	0x000295d0


	//   ....[174]....
        /*0c14*/ 	.word	0x00029670


	//   ....[175]....
        /*0c18*/ 	.word	0x00029690


	//   ....[176]....
        /*0c1c*/ 	.word	0x000296a0


	//   ....[177]....
        /*0c20*/ 	.word	0x000296b0


	//   ....[178]....
        /*0c24*/ 	.word	0x0002a0f0


	//   ....[179]....
        /*0c28*/ 	.word	0x0002a110


	//   ....[180]....
        /*0c2c*/ 	.word	0x0002a130


	//   ....[181]....
        /*0c30*/ 	.word	0x0002a190


	//   ....[182]....
        /*0c34*/ 	.word	0x0002a1a0


	//   ....[183]....
        /*0c38*/ 	.word	0x0002a1f0


	//   ....[184]....
        /*0c3c*/ 	.word	0x0002a200


	//   ....[185]....
        /*0c40*/ 	.word	0x0002a210


	//   ....[186]....
        /*0c44*/ 	.word	0x0002a260


	//   ....[187]....
        /*0c48*/ 	.word	0x0002a2b0


	//   ....[188]....
        /*0c4c*/ 	.word	0x0002a710


	//   ....[189]....
        /*0c50*/ 	.word	0x0002a730


	//   ....[190]....
        /*0c54*/ 	.word	0x0002a740


	//   ....[191]....
        /*0c58*/ 	.word	0x0002a750


	//   ....[192]....
        /*0c5c*/ 	.word	0x0002a7b0


	//   ....[193]....
        /*0c60*/ 	.word	0x0002a7c0


	//   ....[194]....
        /*0c64*/ 	.word	0x0002a820


	//   ....[195]....
        /*0c68*/ 	.word	0x0002a850


	//   ....[196]....
        /*0c6c*/ 	.word	0x0002a890


	//   ....[197]....
        /*0c70*/ 	.word	0x0002a8f0


	//   ....[198]....
        /*0c74*/ 	.word	0x0002bb20


	//   ....[199]....
        /*0c78*/ 	.word	0x0002bb50


	//   ....[200]....
        /*0c7c*/ 	.word	0x0002bbc0


	//   ....[201]....
        /*0c80*/ 	.word	0x0002bbf0


	//   ....[202]....
        /*0c84*/ 	.word	0x0002bc20


	//   ....[203]....
        /*0c88*/ 	.word	0x0002bc50


	//   ....[204]....
        /*0c8c*/ 	.word	0x0002bc80


	//   ....[205]....
        /*0c90*/ 	.word	0x0002bcb0


	//   ....[206]....
        /*0c94*/ 	.word	0x0002be50


	//   ....[207]....
        /*0c98*/ 	.word	0x0002be80


	//   ....[208]....
        /*0c9c*/ 	.word	0x0002beb0


	//   ....[209]....
        /*0ca0*/ 	.word	0x0002bee0


	//   ....[210]....
        /*0ca4*/ 	.word	0x0002bf10


	//   ....[211]....
        /*0ca8*/ 	.word	0x0002bf40


	//   ....[212]....
        /*0cac*/ 	.word	0x0002c000


	//   ....[213]....
        /*0cb0*/ 	.word	0x0002c020


	//   ....[214]....
        /*0cb4*/ 	.word	0x0002c030


	//   ....[215]....
        /*0cb8*/ 	.word	0x0002c090


	//   ....[216]....
        /*0cbc*/ 	.word	0x0002c6d0


	//   ....[217]....
        /*0cc0*/ 	.word	0x0002ca70


	//   ....[218]....
        /*0cc4*/ 	.word	0x0002cb00


	//   ....[219]....
        /*0cc8*/ 	.word	0x0002cba0


	//   ....[220]....
        /*0ccc*/ 	.word	0x0002cc30


	//   ....[221]....
        /*0cd0*/ 	.word	0x0002cd20


	//   ....[222]....
        /*0cd4*/ 	.word	0x0002cdb0


	//   ....[223]....
        /*0cd8*/ 	.word	0x0002ce50


	//   ....[224]....
        /*0cdc*/ 	.word	0x0002cee0


	//   ....[225]....
        /*0ce0*/ 	.word	0x0002cfd0


	//   ....[226]....
        /*0ce4*/ 	.word	0x0002d060


	//   ....[227]....
        /*0ce8*/ 	.word	0x0002d100


	//   ....[228]....
        /*0cec*/ 	.word	0x0002d190


	//   ....[229]....
        /*0cf0*/ 	.word	0x0002d2d0


	//   ....[230]....
        /*0cf4*/ 	.word	0x0002d380


	//   ....[231]....
        /*0cf8*/ 	.word	0x0002d410


	//   ....[232]....
        /*0cfc*/ 	.word	0x0002d460


	//   ....[233]....
        /*0d00*/ 	.word	0x0002d4b0


	//   ....[234]....
        /*0d04*/ 	.word	0x0002d590


	//   ....[235]....
        /*0d08*/ 	.word	0x0002d620


	//   ....[236]....
        /*0d0c*/ 	.word	0x0002d670


	//   ....[237]....
        /*0d10*/ 	.word	0x0002d6c0


	//   ....[238]....
        /*0d14*/ 	.word	0x0002d910


	//   ....[239]....
        /*0d18*/ 	.word	0x0002da30


	//   ....[240]....
        /*0d1c*/ 	.word	0x0002db50


	//   ....[241]....
        /*0d20*/ 	.word	0x0002dc70


	//   ....[242]....
        /*0d24*/ 	.word	0x0002dd90


	//   ....[243]....
        /*0d28*/ 	.word	0x0002de90


	//   ....[244]....
        /*0d2c*/ 	.word	0x0002def0


	//   ....[245]....
        /*0d30*/ 	.word	0x0002df40


	//   ....[246]....
        /*0d34*/ 	.word	0x0002dfc0


	//   ....[247]....
        /*0d38*/ 	.word	0x0002e030


	//   ....[248]....
        /*0d3c*/ 	.word	0x0002e090


	//   ....[249]....
        /*0d40*/ 	.word	0x0002e0e0


	//   ....[250]....
        /*0d44*/ 	.word	0x0002e160


	//   ....[251]....
        /*0d48*/ 	.word	0x0002e1d0


	//   ....[252]....
        /*0d4c*/ 	.word	0x0002e230


	//   ....[253]....
        /*0d50*/ 	.word	0x0002e280


	//   ....[254]....
        /*0d54*/ 	.word	0x0002e300


	//   ....[255]....
        /*0d58*/ 	.word	0x0002e370


	//   ....[0]....
        /*0d5c*/ 	.word	0x0002e3d0


	//   ....[1]....
        /*0d60*/ 	.word	0x0002e420


	//   ....[2]....
        /*0d64*/ 	.word	0x0002e480


	//   ....[3]....
        /*0d68*/ 	.word	0x0002e4d0


	//   ....[4]....
        /*0d6c*/ 	.word	0x0002e530


	//   ....[5]....
        /*0d70*/ 	.word	0x0002e580


	//   ....[6]....
        /*0d74*/ 	.word	0x0002e5e0


	//   ....[7]....
        /*0d78*/ 	.word	0x0002e670


	//   ....[8]....
        /*0d7c*/ 	.word	0x0002e6d0


	//   ....[9]....
        /*0d80*/ 	.word	0x0002e720


	//   ....[10]....
        /*0d84*/ 	.word	0x0002e7a0


	//   ....[11]....
        /*0d88*/ 	.word	0x0002e830


	//   ....[12]....
        /*0d8c*/ 	.word	0x0002e890


	//   ....[13]....
        /*0d90*/ 	.word	0x0002e8e0


	//   ....[14]....
        /*0d94*/ 	.word	0x0002e980


	//   ....[15]....
        /*0d98*/ 	.word	0x0002e9f0


	//   ....[16]....
        /*0d9c*/ 	.word	0x0002ea50


	//   ....[17]....
        /*0da0*/ 	.word	0x0002eaa0


	//   ....[18]....
        /*0da4*/ 	.word	0x0002eb20


	//   ....[19]....
        /*0da8*/ 	.word	0x0002eb70


	//   ....[20]....
        /*0dac*/ 	.word	0x0002ebd0


	//   ....[21]....
        /*0db0*/ 	.word	0x0002ec20


	//   ....[22]....
        /*0db4*/ 	.word	0x0002ec80


	//   ....[23]....
        /*0db8*/ 	.word	0x0002ecd0


	//   ....[24]....
        /*0dbc*/ 	.word	0x0002ed50


	//   ....[25]....
        /*0dc0*/ 	.word	0x0002edc0


	//   ....[26]....
        /*0dc4*/ 	.word	0x0002ee20


	//   ....[27]....
        /*0dc8*/ 	.word	0x0002ee70


	//   ....[28]....
        /*0dcc*/ 	.word	0x0002eed0


	//   ....[29]....
        /*0dd0*/ 	.word	0x0002ef20


	//   ....[30]....
        /*0dd4*/ 	.word	0x0002efa0


	//   ....[31]....
        /*0dd8*/ 	.word	0x0002f010


	//   ....[32]....
        /*0ddc*/ 	.word	0x0002f070


	//   ....[33]....
        /*0de0*/ 	.word	0x0002f0c0


	//   ....[34]....
        /*0de4*/ 	.word	0x0002f140


	//   ....[35]....
        /*0de8*/ 	.word	0x0002f1b0


	//   ....[36]....
        /*0dec*/ 	.word	0x0002f260


	//   ....[37]....
        /*0df0*/ 	.word	0x0002f2b0


	//   ....[38]....
        /*0df4*/ 	.word	0x0002f330


	//   ....[39]....
        /*0df8*/ 	.word	0x0002f3a0


	//   ....[40]....
        /*0dfc*/ 	.word	0x0002f420


	//   ....[41]....
        /*0e00*/ 	.word	0x0002f470


	//   ....[42]....
        /*0e04*/ 	.word	0x0002f4f0


	//   ....[43]....
        /*0e08*/ 	.word	0x0002f560


	//   ....[44]....
        /*0e0c*/ 	.word	0x0002f5c0


	//   ....[45]....
        /*0e10*/ 	.word	0x0002f610


	//   ....[46]....
        /*0e14*/ 	.word	0x0002f690


	//   ....[47]....
        /*0e18*/ 	.word	0x0002f6e0


	//   ....[48]....
        /*0e1c*/ 	.word	0x0002f770


	//   ....[49]....
        /*0e20*/ 	.word	0x0002f800


	//   ....[50]....
        /*0e24*/ 	.word	0x0002f890


	//   ....[51]....
        /*0e28*/ 	.word	0x0002f920


	//   ....[52]....
        /*0e2c*/ 	.word	0x0002f9b0


	//   ....[53]....
        /*0e30*/ 	.word	0x0002fa40


	//   ....[54]....
        /*0e34*/ 	.word	0x0002faf0


	//   ....[55]....
        /*0e38*/ 	.word	0x0002fb60


	//   ....[56]....
        /*0e3c*/ 	.word	0x0002fbf0


	//   ....[57]....
        /*0e40*/ 	.word	0x0002fc80


	//   ....[58]....
        /*0e44*/ 	.word	0x0002fd00


	//   ....[59]....
        /*0e48*/ 	.word	0x0002fd50


	//   ....[60]....
        /*0e4c*/ 	.word	0x0002fde0


	//   ....[61]....
        /*0e50*/ 	.word	0x0002fe70


	//   ....[62]....
        /*0e54*/ 	.word	0x0002ff00


	//   ....[63]....
        /*0e58*/ 	.word	0x0002ff90


	//   ....[64]....
        /*0e5c*/ 	.word	0x00030020


	//   ....[65]....
        /*0e60*/ 	.word	0x000300b0


	//   ....[66]....
        /*0e64*/ 	.word	0x00030170


	//   ....[67]....
        /*0e68*/ 	.word	0x00030440


	//   ....[68]....
        /*0e6c*/ 	.word	0x00030540


	//   ....[69]....
        /*0e70*/ 	.word	0x000305f0


	//   ....[70]....
        /*0e74*/ 	.word	0x000306a0


	//   ....[71]....
        /*0e78*/ 	.word	0x00030780


	//   ....[72]....
        /*0e7c*/ 	.word	0x00030830


	//   ....[73]....
        /*0e80*/ 	.word	0x000308f0


	//   ....[74]....
        /*0e84*/ 	.word	0x00030a40


	//   ....[75]....
        /*0e88*/ 	.word	0x00030a90


	//   ....[76]....
        /*0e8c*/ 	.word	0x00030b10


	//   ....[77]....
        /*0e90*/ 	.word	0x00030c10


	//   ....[78]....
        /*0e94*/ 	.word	0x00030d40


	//   ....[79]....
        /*0e98*/ 	.word	0x00030e00


	//   ....[80]....
        /*0e9c*/ 	.word	0x00030f50


	//   ....[81]....
        /*0ea0*/ 	.word	0x00031000


	//   ....[82]....
        /*0ea4*/ 	.word	0x00031100


	//   ....[83]....
        /*0ea8*/ 	.word	0x000311c0


	//   ....[84]....
        /*0eac*/ 	.word	0x00031220


	//   ....[85]....
        /*0eb0*/ 	.word	0x000312c0


	//   ....[86]....
        /*0eb4*/ 	.word	0x00031380


	//   ....[87]....
        /*0eb8*/ 	.word	0x00031450


	//   ....[88]....
        /*0ebc*/ 	.word	0x00031500


	//   ....[89]....
        /*0ec0*/ 	.word	0x00031570


	//   ....[90]....
        /*0ec4*/ 	.word	0x000315d0


	//   ....[91]....
        /*0ec8*/ 	.word	0x000316e0


	//   ....[92]....
        /*0ecc*/ 	.word	0x00031740


	//   ....[93]....
        /*0ed0*/ 	.word	0x00031860


	//   ....[94]....
        /*0ed4*/ 	.word	0x000318c0


	//   ....[95]....
        /*0ed8*/ 	.word	0x00031960


	//   ....[96]....
        /*0edc*/ 	.word	0x00031b00


	//   ....[97]....
        /*0ee0*/ 	.word	0x00031bb0


	//   ....[98]....
        /*0ee4*/ 	.word	0x00031c30


	//   ....[99]....
        /*0ee8*/ 	.word	0x00031d10


	//   ....[100]....
        /*0eec*/ 	.word	0x00031dc0


	//   ....[101]....
        /*0ef0*/ 	.word	0x00031e70


	//   ....[102]....
        /*0ef4*/ 	.word	0x00031f20


	//   ....[103]....
        /*0ef8*/ 	.word	0x00031fd0


	//   ....[104]....
        /*0efc*/ 	.word	0x00032030


	//   ....[105]....
        /*0f00*/ 	.word	0x00032110


	//   ....[106]....
        /*0f04*/ 	.word	0x00032200


	//   ....[107]....
        /*0f08*/ 	.word	0x000322a0


	//   ....[108]....
        /*0f0c*/ 	.word	0x00032300


	//   ....[109]....
        /*0f10*/ 	.word	0x000323d0


	//   ....[110]....
        /*0f14*/ 	.word	0x00032430


	//   ....[111]....
        /*0f18*/ 	.word	0x00032500


	//   ....[112]....
        /*0f1c*/ 	.word	0x00032560


	//   ....[113]....
        /*0f20*/ 	.word	0x00032630


	//   ....[114]....
        /*0f24*/ 	.word	0x00032690


	//   ....[115]....
        /*0f28*/ 	.word	0x00032760


	//   ....[116]....
        /*0f2c*/ 	.word	0x00032940


	//   ....[117]....
        /*0f30*/ 	.word	0x000329e0


	//   ....[118]....
        /*0f34*/ 	.word	0x00032b60


	//   ....[119]....
        /*0f38*/ 	.word	0x00032bd0


	//   ....[120]....
        /*0f3c*/ 	.word	0x00032c40


	//   ....[121]....
        /*0f40*/ 	.word	0x00032cb0


	//   ....[122]....
        /*0f44*/ 	.word	0x00032d20


	//   ....[123]....
        /*0f48*/ 	.word	0x00032da0


	//   ....[124]....
        /*0f4c*/ 	.word	0x00032e20


	//   ....[125]....
        /*0f50*/ 	.word	0x00032eb0


	//   ....[126]....
        /*0f54*/ 	.word	0x00032f20


	//   ....[127]....
        /*0f58*/ 	.word	0x00032f90


	//   ....[128]....
        /*0f5c*/ 	.word	0x00033000


	//   ....[129]....
        /*0f60*/ 	.word	0x00033080


	//   ....[130]....
        /*0f64*/ 	.word	0x000330f0


	//   ....[131]....
        /*0f68*/ 	.word	0x00033190


	//   ....[132]....
        /*0f6c*/ 	.word	0x000331e0


	//   ....[133]....
        /*0f70*/ 	.word	0x00033270


	//   ....[134]....
        /*0f74*/ 	.word	0x000333a0


	//----- nvinfo : EIATTR_REG_RECONFIG
	.align		4
.L_153:
        /*0f78*/ 	.byte	0x01, 0x54
	.zero		2


	//----- nvinfo : EIATTR_SYSCALL_OFFSETS
	.align		4
        /*0f7c*/ 	.byte	0x04, 0x46
        /*0f7e*/ 	.short	(.L_155 - .L_154)


	//   ....[0]....
.L_154:
        /*0f80*/ 	.word	0x00001fb0


	//   ....[1]....
        /*0f84*/ 	.word	0x00002100


	//   ....[2]....
        /*0f88*/ 	.word	0x00010b90


	//   ....[3]....
        /*0f8c*/ 	.word	0x000110d0


	//   ....[4]....
        /*0f90*/ 	.word	0x00027430


	//   ....[5]....
        /*0f94*/ 	.word	0x000275c0


	//   ....[6]....
        /*0f98*/ 	.word	0x00027710


	//   ....[7]....
        /*0f9c*/ 	.word	0x00027850


	//   ....[8]....
        /*0fa0*/ 	.word	0x00029110


	//----- nvinfo : EIATTR_MBARRIER_INSTR_OFFSETS
	.align		4
.L_155:
        /*0fa4*/ 	.byte	0x04, 0x39
        /*0fa6*/ 	.short	(.L_157 - .L_156)


	//   ....[0]....
.L_156:
        /*0fa8*/ 	.word	0x00000270
        /*0fac*/ 	.word	0x000000ff
        /*0fb0*/ 	.word	0x00029800
        /*0fb4*/ 	.short	0x0100
        /*0fb6*/ 	.byte	0x08
	.zero		1


	//   ....[1]....
        /*0fb8*/ 	.word	0x00000280
        /*0fbc*/ 	.word	0x000000ff
        /*0fc0*/ 	.word	0x00029820
        /*0fc4*/ 	.short	0x0100
        /*0fc6*/ 	.byte	0x08
	.zero		1


	//   ....[2]....
        /*0fc8*/ 	.word	0x00000370
        /*0fcc*/ 	.word	0x000000ff
        /*0fd0*/ 	.word	0x00029830
        /*0fd4*/ 	.short	0x0100
        /*0fd6*/ 	.byte	0x08
	.zero		1


	//   ....[3]....
        /*0fd8*/ 	.word	0x00000380
        /*0fdc*/ 	.word	0x000000ff
        /*0fe0*/ 	.word	0x00029840
        /*0fe4*/ 	.short	0x0100
        /*0fe6*/ 	.byte	0x08
	.zero		1


	//   ....[4]....
        /*0fe8*/ 	.word	0x00000390
        /*0fec*/ 	.word	0x000000ff
        /*0ff0*/ 	.word	0x00029838
        /*0ff4*/ 	.short	0x0100
        /*0ff6*/ 	.byte	0x08
	.zero		1


	//   ....[5]....
        /*0ff8*/ 	.word	0x000003a0
        /*0ffc*/ 	.word	0x000000ff
        /*1000*/ 	.word	0x00029848
        /*1004*/ 	.short	0x0100
        /*1006*/ 	.byte	0x08
	.zero		1


	//   ....[6]....
        /*1008*/ 	.word	0x000004d0
        /*100c*/ 	.word	0x000000ff
        /*1010*/ 	.word	0x00029850
        /*1014*/ 	.short	0x0100
        /*1016*/ 	.byte	0x08
	.zero		1


	//   ....[7]....
        /*1018*/ 	.word	0x000004e0
        /*101c*/ 	.word	0x000000ff
        /*1020*/ 	.word	0x00029860
        /*1024*/ 	.short	0x0100
        /*1026*/ 	.byte	0x08
	.zero		1


	//   ....[8]....
        /*1028*/ 	.word	0x000004f0
        /*102c*/ 	.word	0x000000ff
        /*1030*/ 	.word	0x00029858
        /*1034*/ 	.short	0x0100
        /*1036*/ 	.byte	0x08
	.zero		1


	//   ....[9]....
        /*1038*/ 	.word	0x00000500
        /*103c*/ 	.word	0x000000ff
        /*1040*/ 	.word	0x00029868
        /*1044*/ 	.short	0x0100
        /*1046*/ 	.byte	0x08
	.zero		1


	//   ....[10]....
        /*1048*/ 	.word	0x000005f0
        /*104c*/ 	.word	0x000000ff
        /*1050*/ 	.word	0x00029870
        /*1054*/ 	.short	0x0100
        /*1056*/ 	.byte	0x06
	.zero		1


	//   ....[11]....
        /*1058*/ 	.word	0x00000600
        /*105c*/ 	.word	0x000000ff
        /*1060*/ 	.word	0x00029880
        /*1064*/ 	.short	0x0100
        /*1066*/ 	.byte	0x06
	.zero		1


	//   ....[12]....
        /*1068*/ 	.word	0x00000610
        /*106c*/ 	.word	0x000000ff
        /*1070*/ 	.word	0x00029878
        /*1074*/ 	.short	0x0100
        /*1076*/ 	.byte	0x06
	.zero		1


	//   ....[13]....
        /*1078*/ 	.word	0x00000620
        /*107c*/ 	.word	0x000000ff
        /*1080*/ 	.word	0x00029888
        /*1084*/ 	.short	0x0100
        /*1086*/ 	.byte	0x06
	.zero		1


	//   ....[14]....
        /*1088*/ 	.word	0x00000750
        /*108c*/ 	.word	0x000000ff
        /*1090*/ 	.word	0x00029890
        /*1094*/ 	.short	0x0100
        /*1096*/ 	.byte	0x08
	.zero		1


	//   ....[15]....
        /*1098*/ 	.word	0x00000760
        /*109c*/ 	.word	0x000000ff
        /*10a0*/ 	.word	0x000298a0
        /*10a4*/ 	.short	0x0100
        /*10a6*/ 	.byte	0x08
	.zero		1


	//   ....[16]....
        /*10a8*/ 	.word	0x00000770
        /*10ac*/ 	.word	0x000000ff
        /*10b0*/ 	.word	0x00029898
        /*10b4*/ 	.short	0x0100
        /*10b6*/ 	.byte	0x08
	.zero		1


	//   ....[17]....
        /*10b8*/ 	.word	0x00000780
        /*10bc*/ 	.word	0x000000ff
        /*10c0*/ 	.word	0x000298a8
        /*10c4*/ 	.short	0x0100
        /*10c6*/ 	.byte	0x08
	.zero		1


	//   ....[18]....
        /*10c8*/ 	.word	0x000008c0
        /*10cc*/ 	.word	0x000000ff
        /*10d0*/ 	.word	0x000298b0
        /*10d4*/ 	.short	0x0100
        /*10d6*/ 	.byte	0x08
	.zero		1


	//   ....[19]....
        /*10d8*/ 	.word	0x000008d0
        /*10dc*/ 	.word	0x000000ff
        /*10e0*/ 	.word	0x000298c0
        /*10e4*/ 	.short	0x0100
        /*10e6*/ 	.byte	0x08
	.zero		1


	//   ....[20]....
        /*10e8*/ 	.word	0x000008e0
        /*10ec*/ 	.word	0x000000ff
        /*10f0*/ 	.word	0x000298b8
        /*10f4*/ 	.short	0x0100
        /*10f6*/ 	.byte	0x08
	.zero		1


	//   ....[21]....
        /*10f8*/ 	.word	0x000008f0
        /*10fc*/ 	.word	0x000000ff
        /*1100*/ 	.word	0x000298c8
        /*1104*/ 	.short	0x0100
        /*1106*/ 	.byte	0x08
	.zero		1


	//   ....[22]....
        /*1108*/ 	.word	0x000038f0
        /*110c*/ 	.word	0x0000005b
        /*1110*/ 	.word	0x00029890
        /*1114*/ 	.short	0x010a
        /*1116*/ 	.byte	0x3f
	.zero		1


	//   ....[23]....
        /*1118*/ 	.word	0x000098d0
        /*111c*/ 	.word	0x0000005b
        /*1120*/ 	.word	0x00029890
        /*1124*/ 	.short	0x010a
        /*1126*/ 	.byte	0x3f
	.zero		1


	//   ....[24]....
        /*1128*/ 	.word	0x0000f5f0
        /*112c*/ 	.word	0x0000005b
        /*1130*/ 	.word	0x00029890
        /*1134*/ 	.short	0x010a
        /*1136*/ 	.byte	0x3f
	.zero		1


	//   ....[25]....
        /*1138*/ 	.word	0x0000fd40
        /*113c*/ 	.word	0x0000000b
        /*1140*/ 	.word	0x00000000
        /*1144*/ 	.short	0x0101
        /*1146*/ 	.byte	0x3f
	.zero		1


	//   ....[26]....
        /*1148*/ 	.word	0x0000fd80
        /*114c*/ 	.word	0x0000005b
        /*1150*/ 	.word	0x000298b0
        /*1154*/ 	.short	0x010a
        /*1156*/ 	.byte	0x3f
	.zero		1


	//   ....[27]....
        /*1158*/ 	.word	0x00010370
        /*115c*/ 	.word	0x0000005b
        /*1160*/ 	.word	0x00000000
        /*1164*/ 	.short	0x0101
        /*1166*/ 	.byte	0x3f
	.zero		1


	//   ....[28]....
        /*1168*/ 	.word	0x00010e30
        /*116c*/ 	.word	0x00000012
        /*1170*/ 	.word	0x00029800
        /*1174*/ 	.short	0x010a
        /*1176*/ 	.byte	0x3f
	.zero		1


	//   ....[29]....
        /*1178*/ 	.word	0x00010e80
        /*117c*/ 	.word	0x00000012
        /*1180*/ 	.word	0x00029800
        /*1184*/ 	.short	0x010a
        /*1186*/ 	.byte	0x3f
	.zero		1


	//   ....[30]....
        /*1188*/ 	.word	0x00011710
        /*118c*/ 	.word	0x00000012
        /*1190*/ 	.word	0x00029800
        /*1194*/ 	.short	0x010a
        /*1196*/ 	.byte	0x3f
	.zero		1


	//   ....[31]....
        /*1198*/ 	.word	0x00014aa0
        /*119c*/ 	.word	0x00000012
        /*11a0*/ 	.word	0x00029800
        /*11a4*/ 	.short	0x010a
        /*11a6*/ 	.byte	0x3f
	.zero		1


	//   ....[32]....
        /*11a8*/ 	.word	0x00017bc0
        /*11ac*/ 	.word	0x00000000
        /*11b0*/ 	.word	0x00029830
        /*11b4*/ 	.short	0x010a
        /*11b6*/ 	.byte	0x3f
	.zero		1


	//   ....[33]....
        /*11b8*/ 	.word	0x00017c10
        /*11bc*/ 	.word	0x00000000
        /*11c0*/ 	.word	0x00029830
        /*11c4*/ 	.short	0x010a
        /*11c6*/ 	.byte	0x3f
	.zero		1


	//   ....[34]....
        /*11c8*/ 	.word	0x0001ac50
        /*11cc*/ 	.word	0x0000004a
        /*11d0*/ 	.word	0x00000000
        /*11d4*/ 	.short	0x0101
        /*11d6*/ 	.byte	0x3f
	.zero		1


	//   ....[35]....
        /*11d8*/ 	.word	0x0001bde0
        /*11dc*/ 	.word	0x0000000b
        /*11e0*/ 	.word	0x00029830
        /*11e4*/ 	.short	0x010a
        /*11e6*/ 	.byte	0x3f
	.zero		1


	//   ....[36]....
        /*11e8*/ 	.word	0x0001be30
        /*11ec*/ 	.word	0x0000000b
        /*11f0*/ 	.word	0x00029830
        /*11f4*/ 	.short	0x010a
        /*11f6*/ 	.byte	0x3f
	.zero		1


	//   ....[37]....
        /*11f8*/ 	.word	0x0001cf30
        /*11fc*/ 	.word	0x0000000a
        /*1200*/ 	.word	0x00029850
        /*1204*/ 	.short	0x010a
        /*1206*/ 	.byte	0x3f
	.zero		1


	//   ....[38]....
        /*1208*/ 	.word	0x0001cf70
        /*120c*/ 	.word	0x0000000a
        /*1210*/ 	.word	0x00029850
        /*1214*/ 	.short	0x010a
        /*1216*/ 	.byte	0x3f
	.zero		1


	//   ....[39]....
        /*1218*/ 	.word	0x0001d3a0
        /*121c*/ 	.word	0x0000009f
        /*1220*/ 	.word	0x00000000
        /*1224*/ 	.short	0x0101
        /*1226*/ 	.byte	0x3f
	.zero		1


	//   ....[40]....
        /*1228*/ 	.word	0x0001f2e0
        /*122c*/ 	.word	0x00000008
        /*1230*/ 	.word	0x00000000
        /*1234*/ 	.short	0x0101
        /*1236*/ 	.byte	0x3f
	.zero		1


	//   ....[41]....
        /*1238*/ 	.word	0x0001f9a0
        /*123c*/ 	.word	0x0000000b
        /*1240*/ 	.word	0x00029850
        /*1244*/ 	.short	0x010a
        /*1246*/ 	.byte	0x3f
	.zero		1


	//   ....[42]....
        /*1248*/ 	.word	0x0001fa20
        /*124c*/ 	.word	0x0000000b
        /*1250*/ 	.word	0x00029850
        /*1254*/ 	.short	0x010a
        /*1256*/ 	.byte	0x3f
	.zero		1


	//   ....[43]....
        /*1258*/ 	.word	0x00020020
        /*125c*/ 	.word	0x00000002
        /*1260*/ 	.word	0x00000000
        /*1264*/ 	.short	0x0101
        /*1266*/ 	.byte	0x3f
	.zero		1


	//   ....[44]....
        /*1268*/ 	.word	0x00022380
        /*126c*/ 	.word	0x00000000
        /*1270*/ 	.word	0x00000000
        /*1274*/ 	.short	0x0101
        /*1276*/ 	.byte	0x3f
	.zero		1


	//   ....[45]....
        /*1278*/ 	.word	0x00022a10
        /*127c*/ 	.word	0x00000008
        /*1280*/ 	.word	0x00000000
        /*1284*/ 	.short	0x0101
        /*1286*/ 	.byte	0x3f
	.zero		1


	//   ....[46]....
        /*1288*/ 	.word	0x00026090
        /*128c*/ 	.word	0x00000016
        /*1290*/ 	.word	0x00029820
        /*1294*/ 	.short	0x010a
        /*1296*/ 	.byte	0x3f
	.zero		1


	//   ....[47]....
        /*1298*/ 	.word	0x00026120
        /*129c*/ 	.word	0x0000000a
        /*12a0*/ 	.word	0x000298a0
        /*12a4*/ 	.short	0x010a
        /*12a6*/ 	.byte	0x3f
	.zero		1


	//   ....[48]....
        /*12a8*/ 	.word	0x00026550
        /*12ac*/ 	.word	0x0000000a
        /*12b0*/ 	.word	0x000298c0
        /*12b4*/ 	.short	0x010a
        /*12b6*/ 	.byte	0x3f
	.zero		1


	//   ....[49]....
        /*12b8*/ 	.word	0x00026890
        /*12bc*/ 	.word	0x0000000a
        /*12c0*/ 	.word	0x000298a0
        /*12c4*/ 	.short	0x010a
        /*12c6*/ 	.byte	0x3f
	.zero		1


	//   ....[50]....
        /*12c8*/ 	.word	0x00026cb0
        /*12cc*/ 	.word	0x0000000a
        /*12d0*/ 	.word	0x000298c0
        /*12d4*/ 	.short	0x010a
        /*12d6*/ 	.byte	0x3f
	.zero		1


	//   ....[51]....
        /*12d8*/ 	.word	0x00027f60
        /*12dc*/ 	.word	0x00000000
        /*12e0*/ 	.word	0x00029880
        /*12e4*/ 	.short	0x010a
        /*12e6*/ 	.byte	0x3f
	.zero		1


	//   ....[52]....
        /*12e8*/ 	.word	0x00028670
        /*12ec*/ 	.word	0x00000000
        /*12f0*/ 	.word	0x00029870
        /*12f4*/ 	.short	0x0107
        /*12f6*/ 	.byte	0x3f
	.zero		1


	//   ....[53]....
        /*12f8*/ 	.word	0x00028730
        /*12fc*/ 	.word	0x00000000
        /*1300*/ 	.word	0x00029870
        /*1304*/ 	.short	0x0101
        /*1306*/ 	.byte	0x3f
	.zero		1


	//   ....[54]....
        /*1308*/ 	.word	0x00028780
        /*130c*/ 	.word	0x00000000
        /*1310*/ 	.word	0x00029840
        /*1314*/ 	.short	0x010a
        /*1316*/ 	.byte	0x3f
	.zero		1


	//   ....[55]....
        /*1318*/ 	.word	0x00028e20
        /*131c*/ 	.word	0x00000000
        /*1320*/ 	.word	0x00029830
        /*1324*/ 	.short	0x0107
        /*1326*/ 	.byte	0x3f
	.zero		1


	//   ....[56]....
        /*1328*/ 	.word	0x00028f00
        /*132c*/ 	.word	0x00000000
        /*1330*/ 	.word	0x00029830
        /*1334*/ 	.short	0x0101
        /*1336*/ 	.byte	0x3f
	.zero		1


	//   ....[57]....
        /*1338*/ 	.word	0x00029810
        /*133c*/ 	.word	0x00000016
        /*1340*/ 	.word	0x00029800
        /*1344*/ 	.short	0x0107
        /*1346*/ 	.byte	0x3f
	.zero		1


	//   ....[58]....
        /*1348*/ 	.word	0x00029920
        /*134c*/ 	.word	0x00000016
        /*1350*/ 	.word	0x00029800
        /*1354*/ 	.short	0x0101
        /*1356*/ 	.byte	0x3f
	.zero		1


	//   ....[59]....
        /*1358*/ 	.word	0x00029940
        /*135c*/ 	.word	0x00000016
        /*1360*/ 	.word	0x00029820
        /*1364*/ 	.short	0x010a
        /*1366*/ 	.byte	0x3f
	.zero		1


	//   ....[60]....
        /*1368*/ 	.word	0x00029e20
        /*136c*/ 	.word	0x00000000
        /*1370*/ 	.word	0x00029880
        /*1374*/ 	.short	0x010a
        /*1376*/ 	.byte	0x3f
	.zero		1


	//   ....[61]....
        /*1378*/ 	.word	0x0002a370
        /*137c*/ 	.word	0x00000000
        /*1380*/ 	.word	0x00029870
        /*1384*/ 	.short	0x0107
        /*1386*/ 	.byte	0x3f
	.zero		1


	//   ....[62]....
        /*1388*/ 	.word	0x0002a430
        /*138c*/ 	.word	0x00000000
        /*1390*/ 	.word	0x00029870
        /*1394*/ 	.short	0x0101
        /*1396*/ 	.byte	0x3f
	.zero		1


	//   ....[63]....
        /*1398*/ 	.word	0x0002a460
        /*139c*/ 	.word	0x00000000
        /*13a0*/ 	.word	0x00029840
        /*13a4*/ 	.short	0x010a
        /*13a6*/ 	.byte	0x3f
	.zero		1


	//   ....[64]....
        /*13a8*/ 	.word	0x0002a990
        /*13ac*/ 	.word	0x00000000
        /*13b0*/ 	.word	0x00029830
        /*13b4*/ 	.short	0x0107
        /*13b6*/ 	.byte	0x3f
	.zero		1


	//   ....[65]....
        /*13b8*/ 	.word	0x0002aa50
        /*13bc*/ 	.word	0x00000000
        /*13c0*/ 	.word	0x00029830
        /*13c4*/ 	.short	0x0101
        /*13c6*/ 	.byte	0x3f
	.zero		1


	//   ....[66]....
        /*13c8*/ 	.word	0x0002aae0
        /*13cc*/ 	.word	0x00000003
        /*13d0*/ 	.word	0x00029870
        /*13d4*/ 	.short	0x010a
        /*13d6*/ 	.byte	0x3f
	.zero		1


	//   ....[67]....
        /*13d8*/ 	.word	0x0002ab70
        /*13dc*/ 	.word	0x00000003
        /*13e0*/ 	.word	0x00029860
        /*13e4*/ 	.short	0x010a
        /*13e6*/ 	.byte	0x3f
	.zero		1


	//   ....[68]....
        /*13e8*/ 	.word	0x0002b080
        /*13ec*/ 	.word	0x00000003
        /*13f0*/ 	.word	0x00029850
        /*13f4*/ 	.short	0x0101
        /*13f6*/ 	.byte	0x3f
	.zero		1


	//   ....[69]....
        /*13f8*/ 	.word	0x0002b110
        /*13fc*/ 	.word	0x00000003
        /*1400*/ 	.word	0x00000000
        /*1404*/ 	.short	0x0101
        /*1406*/ 	.byte	0x3f
	.zero		1


	//   ....[70]....
        /*1408*/ 	.word	0x0002b2d0
        /*140c*/ 	.word	0x00000011
        /*1410*/ 	.word	0x00029870
        /*1414*/ 	.short	0x010a
        /*1416*/ 	.byte	0x3f
	.zero		1


	//   ....[71]....
        /*1418*/ 	.word	0x0002b350
        /*141c*/ 	.word	0x00000011
        /*1420*/ 	.word	0x00029860
        /*1424*/ 	.short	0x010a
        /*1426*/ 	.byte	0x3f
	.zero		1


	//   ....[72]....
        /*1428*/ 	.word	0x0002b870
        /*142c*/ 	.word	0x00000011
        /*1430*/ 	.word	0x00029850
        /*1434*/ 	.short	0x0101
        /*1436*/ 	.byte	0x3f
	.zero		1


	//   ....[73]....
        /*1438*/ 	.word	0x0002b930
        /*143c*/ 	.word	0x00000011
        /*1440*/ 	.word	0x00000000
        /*1444*/ 	.short	0x0101
        /*1446*/ 	.byte	0x3f
	.zero		1


	//   ....[74]....
        /*1448*/ 	.word	0x0002c650
        /*144c*/ 	.word	0x00000004
        /*1450*/ 	.word	0x00029820
        /*1454*/ 	.short	0x010a
        /*1456*/ 	.byte	0x3f
	.zero		1


	//   ....[75]....
        /*1458*/ 	.word	0x0002c7c0
        /*145c*/ 	.word	0x00000005
        /*1460*/ 	.word	0x00029840
        /*1464*/ 	.short	0x010a
        /*1466*/ 	.byte	0x3f
	.zero		1


	//   ....[76]....
        /*1468*/ 	.word	0x0002c860
        /*146c*/ 	.word	0x00000017
        /*1470*/ 	.word	0x00029840
        /*1474*/ 	.short	0x010a
        /*1476*/ 	.byte	0x3f
	.zero		1


	//   ....[77]....
        /*1478*/ 	.word	0x0002c8a0
        /*147c*/ 	.word	0x00000005
        /*1480*/ 	.word	0x00029860
        /*1484*/ 	.short	0x010a
        /*1486*/ 	.byte	0x3f
	.zero		1


	//   ....[78]....
        /*1488*/ 	.word	0x0002c8e0
        /*148c*/ 	.word	0x00000017
        /*1490*/ 	.word	0x00029860
        /*1494*/ 	.short	0x010a
        /*1496*/ 	.byte	0x3f
	.zero		1


	//   ....[79]....
        /*1498*/ 	.word	0x0002c920
        /*149c*/ 	.word	0x00000005
        /*14a0*/ 	.word	0x00029880
        /*14a4*/ 	.short	0x010a
        /*14a6*/ 	.byte	0x3f
	.zero		1


	//   ....[80]....
        /*14a8*/ 	.word	0x0002c960
        /*14ac*/ 	.word	0x00000017
        /*14b0*/ 	.word	0x00029880
        /*14b4*/ 	.short	0x010a
        /*14b6*/ 	.byte	0x3f
	.zero		1


	//   ....[81]....
        /*14b8*/ 	.word	0x0002c9c0
        /*14bc*/ 	.word	0x0000005b
        /*14c0*/ 	.word	0x00029890
        /*14c4*/ 	.short	0x010a
        /*14c6*/ 	.byte	0x3f
	.zero		1


	//   ....[82]....
        /*14c8*/ 	.word	0x0002cc70
        /*14cc*/ 	.word	0x0000005b
        /*14d0*/ 	.word	0x00029890
        /*14d4*/ 	.short	0x010a
        /*14d6*/ 	.byte	0x3f
	.zero		1


	//   ....[83]....
        /*14d8*/ 	.word	0x0002cf20
        /*14dc*/ 	.word	0x0000005b
        /*14e0*/ 	.word	0x00029890
        /*14e4*/ 	.short	0x010a
        /*14e6*/ 	.byte	0x3f
	.zero		1


	//   ....[84]....
        /*14e8*/ 	.word	0x0002d1d0
        /*14ec*/ 	.word	0x0000005b
        /*14f0*/ 	.word	0x000298b0
        /*14f4*/ 	.short	0x010a
        /*14f6*/ 	.byte	0x3f
	.zero		1


	//   ....[85]....
        /*14f8*/ 	.word	0x0002d4e0
        /*14fc*/ 	.word	0x00000012
        /*1500*/ 	.word	0x00029800
        /*1504*/ 	.short	0x010a
        /*1506*/ 	.byte	0x3f
	.zero		1


	//   ....[86]....
        /*1508*/ 	.word	0x0002d700
        /*150c*/ 	.word	0x00000012
        /*1510*/ 	.word	0x00029800
        /*1514*/ 	.short	0x010a
        /*1516*/ 	.byte	0x3f
	.zero		1


	//   ....[87]....
        /*1518*/ 	.word	0x0002d750
        /*151c*/ 	.word	0x00000000
        /*1520*/ 	.word	0x00029830
        /*1524*/ 	.short	0x010a
        /*1526*/ 	.byte	0x3f
	.zero		1


	//   ....[88]....
        /*1528*/ 	.word	0x0002d7a0
        /*152c*/ 	.word	0x0000000b
        /*1530*/ 	.word	0x00029830
        /*1534*/ 	.short	0x010a
        /*1536*/ 	.byte	0x3f
	.zero		1


	//   ....[89]....
        /*1538*/ 	.word	0x0002d7f0
        /*153c*/ 	.word	0x0000000a
        /*1540*/ 	.word	0x00029850
        /*1544*/ 	.short	0x010a
        /*1546*/ 	.byte	0x3f
	.zero		1


	//   ....[90]....
        /*1548*/ 	.word	0x0002d840
        /*154c*/ 	.word	0x0000000b
        /*1550*/ 	.word	0x00029850
        /*1554*/ 	.short	0x010a
        /*1556*/ 	.byte	0x3f
	.zero		1


	//   ....[91]....
        /*1558*/ 	.word	0x00030230
        /*155c*/ 	.word	0x00000016
        /*1560*/ 	.word	0x00029820
        /*1564*/ 	.short	0x010a
        /*1566*/ 	.byte	0x3f
	.zero		1


	//   ....[92]....
        /*1568*/ 	.word	0x00030280
        /*156c*/ 	.word	0x0000000a
        /*1570*/ 	.word	0x000298a0
        /*1574*/ 	.short	0x010a
        /*1576*/ 	.byte	0x3f
	.zero		1


	//   ....[93]....
        /*1578*/ 	.word	0x000302d0
        /*157c*/ 	.word	0x0000000a
        /*1580*/ 	.word	0x000298c0
        /*1584*/ 	.short	0x010a
        /*1586*/ 	.byte	0x3f
	.zero		1


	//   ....[94]....
        /*1588*/ 	.word	0x00030320
        /*158c*/ 	.word	0x0000000a
        /*1590*/ 	.word	0x000298a0
        /*1594*/ 	.short	0x010a
        /*1596*/ 	.byte	0x3f
	.zero		1


	//   ....[95]....
        /*1598*/ 	.word	0x00030370
        /*159c*/ 	.word	0x0000000a
        /*15a0*/ 	.word	0x000298c0
        /*15a4*/ 	.short	0x010a
        /*15a6*/ 	.byte	0x3f
	.zero		1


	//   ....[96]....
        /*15a8*/ 	.word	0x00030490
        /*15ac*/ 	.word	0x00000000
        /*15b0*/ 	.word	0x00029880
        /*15b4*/ 	.short	0x010a
        /*15b6*/ 	.byte	0x3f
	.zero		1


	//   ....[97]....
        /*15b8*/ 	.word	0x00030c90
        /*15bc*/ 	.word	0x00000000
        /*15c0*/ 	.word	0x00029840
        /*15c4*/ 	.short	0x010a
        /*15c6*/ 	.byte	0x3f
	.zero		1


	//   ....[98]....
        /*15c8*/ 	.word	0x00031a00
        /*15cc*/ 	.word	0x00000016
        /*15d0*/ 	.word	0x00029820
        /*15d4*/ 	.short	0x010a
        /*15d6*/ 	.byte	0x3f
	.zero		1


	//   ....[99]....
        /*15d8*/ 	.word	0x00031a50
        /*15dc*/ 	.word	0x00000000
        /*15e0*/ 	.word	0x00029880
        /*15e4*/ 	.short	0x010a
        /*15e6*/ 	.byte	0x3f
	.zero		1


	//   ....[100]....
        /*15e8*/ 	.word	0x00032150
        /*15ec*/ 	.word	0x00000000
        /*15f0*/ 	.word	0x00029840
        /*15f4*/ 	.short	0x010a
        /*15f6*/ 	.byte	0x3f
	.zero		1


	//   ....[101]....
        /*15f8*/ 	.word	0x000327a0
        /*15fc*/ 	.word	0x00000003
        /*1600*/ 	.word	0x00029870
        /*1604*/ 	.short	0x010a
        /*1606*/ 	.byte	0x3f
	.zero		1


	//   ....[102]....
        /*1608*/ 	.word	0x000327f0
        /*160c*/ 	.word	0x00000003
        /*1610*/ 	.word	0x00029860
        /*1614*/ 	.short	0x010a
        /*1616*/ 	.byte	0x3f
	.zero		1


	//   ....[103]....
        /*1618*/ 	.word	0x00032840
        /*161c*/ 	.word	0x00000011
        /*1620*/ 	.word	0x00029870
        /*1624*/ 	.short	0x010a
        /*1626*/ 	.byte	0x3f
	.zero		1


	//   ....[104]....
        /*1628*/ 	.word	0x00032890
        /*162c*/ 	.word	0x00000011
        /*1630*/ 	.word	0x00029860
        /*1634*/ 	.short	0x010a
        /*1636*/ 	.byte	0x3f
	.zero		1


	//   ....[105]....
        /*1638*/ 	.word	0x000332c0
        /*163c*/ 	.word	0x00000004
        /*1640*/ 	.word	0x00029820
        /*1644*/ 	.short	0x010a
        /*1646*/ 	.byte	0x3f
	.zero		1


	//   ....[106]....
        /*1648*/ 	.word	0x00033460
        /*164c*/ 	.word	0x00000005
        /*1650*/ 	.word	0x00029840
        /*1654*/ 	.short	0x010a
        /*1656*/ 	.byte	0x3f
	.zero		1


	//   ....[107]....
        /*1658*/ 	.word	0x000334b0
        /*165c*/ 	.word	0x00000017
        /*1660*/ 	.word	0x00029840
        /*1664*/ 	.short	0x010a
        /*1666*/ 	.byte	0x3f
	.zero		1


	//   ....[108]....
        /*1668*/ 	.word	0x00033500
        /*166c*/ 	.word	0x00000005
        /*1670*/ 	.word	0x00029860
        /*1674*/ 	.short	0x010a
        /*1676*/ 	.byte	0x3f
	.zero		1


	//   ....[109]....
        /*1678*/ 	.word	0x00033550
        /*167c*/ 	.word	0x00000017
        /*1680*/ 	.word	0x00029860
        /*1684*/ 	.short	0x010a
        /*1686*/ 	.byte	0x3f
	.zero		1


	//   ....[110]....
        /*1688*/ 	.word	0x000335a0
        /*168c*/ 	.word	0x00000005
        /*1690*/ 	.word	0x00029880
        /*1694*/ 	.short	0x010a
        /*1696*/ 	.byte	0x3f
	.zero		1


	//----- nvinfo : EIATTR_NUM_MBARRIERS
	.align		4
.L_157:
        /*1698*/ 	.byte	0x03, 0x38
        /*169a*/ 	.short	0x0016


	//----- nvinfo : EIATTR_EXIT_INSTR_OFFSETS
	.align		4
        /*169c*/ 	.byte	0x04, 0x1c
        /*169e*/ 	.short	(.L_159 - .L_158)


	//   ....[0]....
.L_158:
        /*16a0*/ 	.word	0x0002c9b0


	//----- nvinfo : EIATTR_MAX_THREADS
	.align		4
.L_159:
        /*16a4*/ 	.byte	0x04, 0x05
        /*16a6*/ 	.short	(.L_161 - .L_160)
.L_160:
        /*16a8*/ 	.word	0x00000180
        /*16ac*/ 	.word	0x00000001
        /*16b0*/ 	.word	0x00000001


	//----- nvinfo : EIATTR_CRS_STACK_SIZE
	.align		4
.L_161:
        /*16b4*/ 	.byte	0x04, 0x1e
        /*16b6*/ 	.short	(.L_163 - .L_162)
.L_162:
        /*16b8*/ 	.word	0x00000000


	//----- nvinfo : EIATTR_CBANK_PARAM_SIZE
	.align		4
.L_163:
        /*16bc*/ 	.byte	0x03, 0x19
        /*16be*/ 	.short	0x0af0


	//----- nvinfo : EIATTR_PARAM_CBANK
	.align		4
        /*16c0*/ 	.byte	0x04, 0x0a
        /*16c2*/ 	.short	(.L_165 - .L_164)
	.align		4
.L_164:
        /*16c4*/ 	.word	index@(.nv.constant0._ZN7cutlass13device_kernelIN5flash11enable_sm90INS1_16FlashAttnFwdSm90INS1_25CollectiveMainloopFwdSm90ILi2EN4cute5tupleIJNS5_1CILi1EEES8_S8_EEENS6_IJNS7_ILi128EEENS7_ILi160EEENS7_ILi192EEEEEELi128ENS_12float_e4m3_tEfNS_4arch4Sm90ELb0ELb0ELb1ELb1ELb1ELb1ELb0ELb1ELb1ELb1ELb1ELb0EEENS1_21CollectiveEpilogueFwdINS6_IJSA_SA_SB_EEES9_NS_10bfloat16_tESG_Li256ELb1ELb1ELb1ELb1EEENS1_36VarlenDynamicPersistentTileSchedulerILi128ELi160ELi256ELi128ELb1ELb1ELb1ELb0ELb1ELb1EEEEEEEEEvNT_6ParamsE)
        /*16c8*/ 	.short	0x0210
        /*16ca*/ 	.short	0x0af0


	//----- nvinfo : EIATTR_SW_WAR
	.align		4
.L_165:
        /*16cc*/ 	.byte	0x04, 0x36
        /*16ce*/ 	.short	(.L_167 - .L_166)
.L_166:
        /*16d0*/ 	.word	0x00000008
.L_167:


//--------------------- .nv.info._ZN7cutlass13device_kernelIN5flash11enable_sm90INS1_16FlashAttnFwdSm90INS1_25CollectiveMainloopFwdSm90ILi2EN4cute5tupleIJNS5_1CILi1EEES8_S8_EEENS6_IJNS7_ILi128EEESA_NS7_ILi192EEEEEELi128ENS_12float_e4m3_tEfNS_4arch4Sm90ELb0ELb1ELb1ELb0ELb1ELb0ELb0ELb1ELb1ELb1ELb1ELb0EEENS1_21CollectiveEpilogueFwdINS6_IJSA_SA_SA_EEES9_NS_10bfloat16_tESF_Li256ELb0ELb1ELb1ELb1EEENS1_19SingleTileSchedulerILb0ELb1ELb1ELi128EEEEEEEEEvNT_6ParamsE --------------------------
	.section	.nv.info._ZN7cutlass13device_kernelIN5flash11enable_sm90INS1_16FlashAttnFwdSm90INS1_25CollectiveMainloopFwdSm90ILi2EN4cute5tupleIJNS5_1CILi1EEES8_S8_EEENS6_IJNS7_ILi128EEESA_NS7_ILi192EEEEEELi128ENS_12float_e4m3_tEfNS_4arch4Sm90ELb0ELb1ELb1ELb0ELb1ELb0ELb0ELb1ELb1ELb1ELb1ELb0EEENS1_21CollectiveEpilogueFwdINS6_IJSA_SA_SA_EEES9_NS_10bfloat16_tESF_Li256ELb0ELb1ELb1ELb1EEENS1_19SingleTileSchedulerILb0ELb1ELb1ELi128EEEEEEEEEvNT_6ParamsE,"",@"SHT_CUDA_INFO"
	.sectionflags	@""
	.align	4


	//----- nvinfo : EIATTR_CUDA_API_VERSION
	.align		4
        /*0000*/ 	.byte	0x04, 0x37
        /*0002*/ 	.short	(.L_169 - .L_168)
.L_168:
        /*0004*/ 	.word	0x00000082


	//----- nvinfo : EIATTR_KPARAM_INFO
	.align		4
.L_169:
        /*0008*/ 	.byte	0x04, 0x17
        /*000a*/ 	.short	(.L_171 - .L_170)
.L_170:
        /*000c*/ 	.word	0x00000000
        /*0010*/ 	.short	0x0000
        /*0012*/ 	.short	0x0070
        /*0014*/ 	.byte	0x00, 0xf0, 0x01, 0x28


	//----- nvinfo : EIATTR_SPARSE_MMA_MASK
	.align		4
.L_171:
        /*0018*/ 	.byte	0x03, 0x50
        /*001a*/ 	.short	0x0000


	//----- nvinfo : EIATTR_MAXREG_COUNT
	.align		4
        /*001c*/ 	.byte	0x03, 0x1b
        /*001e*/ 	.short	0x00a8


	//----- nvinfo : EIATTR_NUM_BARRIERS
	.align		4
        /*0020*/ 	.byte	0x02, 0x4c
        /*0022*/ 	.byte	0x10
	.zero		1


	//----- nvinfo : EIATTR_EXTERNS
	.align		4
        /*0024*/ 	.byte	0x04, 0x0f
        /*0026*/ 	.short	(.L_173 - .L_172)


	//   ....[0]....
	.align		4
.L_172:
        /*0028*/ 	.word	index@(__assertfail)


	//----- nvinfo : EIATTR_ANNOTATIONS
	.align		4
.L_173:
        /*002c*/ 	.byte	0x04, 0x55
        /*002e*/ 	.short	(.L_175 - .L_174)


	//   ....[0]....
.L_174:
        /* <DEDUP_REMOVED lines=12> */


	//----- nvinfo : EIATTR_MERCURY_ISA_VERSION
	.align		4
.L_175:
        /*00d8*/ 	.byte	0x03, 0x5f
        /*00da*/ 	.short	0x0101


	//----- nvinfo : EIATTR_INT_WARP_WIDE_INSTR_OFFSETS
	.align		4
        /*00dc*/ 	.byte	0x04, 0x31
        /*00de*/ 	.short	(.L_177 - .L_176)


	//   ....[0]....
.L_176:
        /*00e0*/ 	.word	0x000000c0


	//   ....[1]....
        /*00e4*/ 	.word	0x000000d0


	//   ....[2]....
        /*00e8*/ 	.word	0x00000170


	//----- nvinfo : EIATTR_COOP_GROUP_MASK_REGIDS
	.align		4
.L_177:
        /*00ec*/ 	.byte	0x04, 0x29
        /*00ee*/ 	.short	(.L_179 - .L_178)


	//   ....[0]....
.L_178:
        /*00f0*/ 	.word	0xffffffff


	//   ....[1]....
        /*00f4*/ 	.word	0xffffffff


	//   ....[2]....
        /*00f8*/ 	.word	0xffffffff


	//   ....[3]....
        /*00fc*/ 	.word	0xffffffff


	//   ....[4]....
        /*0100*/ 	.word	0xffffffff


	//   ....[5]....
        /*0104*/ 	.word	0xffffffff


	//   ....[6]....
        /*0108*/ 	.word	0xffffffff


	//   ....[7]....
        /*010c*/ 	.word	0xffffffff


	//   ....[8]....
        /*0110*/ 	.word	0xffffffff


	//   ....[9]....
        /*0114*/ 	.word	0xffffffff


	//   ....[10]....
        /*0118*/ 	.word	0xffffffff


	//   ....[11]....
        /*011c*/ 	.word	0xffffffff


	//   ....[12]....
        /*0120*/ 	.word	0xffffffff


	//   ....[13]....
        /*0124*/ 	.word	0xffffffff


	//   ....[14]....
        /*0128*/ 	.word	0xffffffff


	//   ....[15]....
        /*012c*/ 	.word	0xffffffff


	//   ....[16]....
        /*0130*/ 	.word	0xffffffff


	//   ....[17]....
        /*0134*/ 	.word	0xffffffff


	//   ....[18]....
        /*0138*/ 	.word	0xffffffff


	//   ....[19]....
        /*013c*/ 	.word	0xffffffff


	//   ....[20]....
        /*0140*/ 	.word	0xffffffff


	//   ....[21]....
        /*0144*/ 	.word	0xffffffff


	//   ....[22]....
        /*0148*/ 	.word	0xffffffff


	//   ....[23]....
        /*014c*/ 	.word	0xffffffff


	//   ....[24]....
        /*0150*/ 	.word	0xffffffff


	//   ....[25]....
        /*0154*/ 	.word	0xffffffff


	//   ....[26]....
        /*0158*/ 	.word	0xffffffff


	//   ....[27]....
        /*015c*/ 	.word	0xffffffff


	//   ....[28]....
        /*0160*/ 	.word	0xffffffff


	//   ....[29]....
        /*0164*/ 	.word	0xffffffff


	//   ....[30]....
        /*0168*/ 	.word	0xffffffff


	//   ....[31]....
        /*016c*/ 	.word	0xffffffff


	//   ....[32]....
        /*0170*/ 	.word	0xffffffff


	//   ....[33]....
        /*0174*/ 	.word	0xffffffff


	//   ....[34]....
        /*0178*/ 	.word	0xffffffff


	//   ....[35]....
        /*017c*/ 	.word	0xffffffff


	//   ....[36]....
        /*0180*/ 	.word	0xffffffff


	//   ....[37]....
        /*0184*/ 	.word	0xffffffff


	//   ....[38]....
        /*0188*/ 	.word	0xffffffff


	//   ....[39]....
        /*018c*/ 	.word	0xffffffff


	//   ....[40]....
        /*0190*/ 	.word	0xffffffff


	//   ....[41]....
        /*0194*/ 	.word	0xffffffff


	//   ....[42]....
        /*0198*/ 	.word	0xffffffff


	//   ....[43]....
        /*019c*/ 	.word	0xffffffff


	//   ....[44]....
        /*01a0*/ 	.word	0xffffffff


	//   ....[45]....
        /*01a4*/ 	.word	0xffffffff


	//   ....[46]....
        /*01a8*/ 	.word	0xffffffff


	//   ....[47]....
        /*01ac*/ 	.word	0xffffffff


	//   ....[48]....
        /*01b0*/ 	.word	0xffffffff


	//   ....[49]....
        /*01b4*/ 	.word	0xffffffff


	//   ....[50]....
        /*01b8*/ 	.word	0xffffffff


	//   ....[51]....
        /*01bc*/ 	.word	0xffffffff


	//   ....[52]....
        /*01c0*/ 	.word	0xffffffff


	//   ....[53]....
        /*01c4*/ 	.word	0xffffffff


	//   ....[54]....
        /*01c8*/ 	.word	0xffffffff


	//   ....[55]....
        /*01cc*/ 	.word	0xffffffff


	//   ....[56]....
        /*01d0*/ 	.word	0xffffffff


	//   ....[57]....
        /*01d4*/ 	.word	0xffffffff


	//   ....[58]....
        /*01d8*/ 	.word	0xffffffff


	//   ....[59]....
        /*01dc*/ 	.word	0xffffffff


	//   ....[60]....
        /*01e0*/ 	.word	0xffffffff


	//   ....[61]....
        /*01e4*/ 	.word	0xffffffff


	//   ....[62]....
        /*01e8*/ 	.word	0xffffffff


	//   ....[63]....
        /*01ec*/ 	.word	0xffffffff


	//   ....[64]....
        /*01f0*/ 	.word	0xffffffff


	//   ....[65]....
        /*01f4*/ 	.word	0xffffffff


	//   ....[66]....
        /*01f8*/ 	.word	0xffffffff


	//   ....[67]....
        /*01fc*/ 	.word	0xffffffff


	//   ....[68]....
        /*0200*/ 	.word	0xffffffff


	//   ....[69]....
        /*0204*/ 	.word	0xffffffff


	//   ....[70]....
        /*0208*/ 	.word	0xffffffff


	//   ....[71]....
        /*020c*/ 	.word	0xffffffff


	//   ....[72]....
        /*0210*/ 	.word	0xffffffff


	//   ....[73]....
        /*0214*/ 	.word	0xffffffff


	//   ....[74]....
        /*0218*/ 	.word	0xffffffff


	//   ....[75]....
        /*021c*/ 	.word	0xffffffff


	//   ....[76]....
        /*0220*/ 	.word	0xffffffff


	//   ....[77]....
        /*0224*/ 	.word	0xffffffff


	//   ....[78]....
        /*0228*/ 	.word	0xffffffff


	//   ....[79]....
        /*022c*/ 	.word	0xffffffff


	//   ....[80]....
        /*0230*/ 	.word	0xffffffff


	//   ....[81]....
        /*0234*/ 	.word	0xffffffff


	//   ....[82]....
        /*0238*/ 	.word	0xffffffff


	//   ....[83]....
        /*023c*/ 	.word	0xffffffff


	//   ....[84]....
        /*0240*/ 	.word	0xffffffff


	//   ....[85]....
        /*0244*/ 	.word	0xffffffff


	//   ....[86]....
        /*0248*/ 	.word	0xffffffff


	//   ....[87]....
        /*024c*/ 	.word	0xffffffff


	//   ....[88]....
        /*0250*/ 	.word	0xffffffff


	//   ....[89]....
        /*0254*/ 	.word	0xffffffff


	//   ....[90]....
        /*0258*/ 	.word	0xffffffff


	//   ....[91]....
        /*025c*/ 	.word	0xffffffff


	//   ....[92]....
        /*0260*/ 	.word	0xffffffff


	//   ....[93]....
        /*0264*/ 	.word	0xffffffff


	//   ....[94]....
        /*0268*/ 	.word	0xffffffff


	//   ....[95]....
        /*026c*/ 	.word	0xffffffff


	//   ....[96]....
        /*0270*/ 	.word	0xffffffff


	//   ....[97]....
        /*0274*/ 	.word	0xffffffff


	//   ....[98]....
        /*0278*/ 	.word	0xffffffff


	//   ....[99]....
        /*027c*/ 	.word	0xffffffff


	//   ....[100]....
        /*0280*/ 	.word	0xffffffff


	//   ....[101]....
        /*0284*/ 	.word	0xffffffff


	//   ....[102]....
        /*0288*/ 	.word	0xffffffff


	//   ....[103]....
        /*028c*/ 	.word	0xffffffff


	//   ....[104]....
        /*0290*/ 	.word	0xffffffff


	//   ....[105]....
        /*0294*/ 	.word	0xffffffff


	//   ....[106]....
        /*0298*/ 	.word	0xffffffff


	//   ....[107]....
        /*029c*/ 	.word	0xffffffff


	//   ....[108]....
        /*02a0*/ 	.word	0xffffffff


	//   ....[109]....
        /*02a4*/ 	.word	0xffffffff


	//   ....[110]....
        /*02a8*/ 	.word	0xffffffff


	//   ....[111]....
        /*02ac*/ 	.word	0xffffffff


	//   ....[112]....
        /*02b0*/ 	.word	0xffffffff


	//   ....[113]....
        /*02b4*/ 	.word	0xffffffff


	//   ....[114]....
        /*02b8*/ 	.word	0xffffffff


	//   ....[115]....
        /*02bc*/ 	.word	0xffffffff


	//   ....[116]....
        /*02c0*/ 	.word	0xffffffff


	//   ....[117]....
        /*02c4*/ 	.word	0xffffffff


	//   ....[118]....
        /*02c8*/ 	.word	0xffffffff


	//   ....[119]....
        /*02cc*/ 	.word	0xffffffff


	//   ....[120]....
        /*02d0*/ 	.word	0xffffffff


	//   ....[121]....
        /*02d4*/ 	.word	0xffffffff


	//   ....[122]....
        /*02d8*/ 	.word	0xffffffff


	//   ....[123]....
        /*02dc*/ 	.word	0xffffffff


	//   ....[124]....
        /*02e0*/ 	.word	0xffffffff


	//   ....[125]....
        /*02e4*/ 	.word	0xffffffff


	//   ....[126]....
        /*02e8*/ 	.word	0xffffffff


	//   ....[127]....
        /*02ec*/ 	.word	0xffffffff


	//   ....[128]....
        /*02f0*/ 	.word	0xffffffff


	//   ....[129]....
        /*02f4*/ 	.word	0xffffffff


	//   ....[130]....
        /*02f8*/ 	.word	0xffffffff


	//   ....[131]....
        /*02fc*/ 	.word	0xffffffff


	//   ....[132]....
        /*0300*/ 	.word	0xffffffff


	//   ....[133]....
        /*0304*/ 	.word	0xffffffff


	//   ....[134]....
        /*0308*/ 	.word	0xffffffff


	//   ....[135]....
        /*030c*/ 	.word	0xffffffff


	//   ....[136]....
        /*0310*/ 	.word	0xffffffff


	//   ....[137]....
        /*0314*/ 	.word	0xffffffff


	//   ....[138]....
        /*0318*/ 	.word	0xffffffff


	//   ....[139]....
        /*031c*/ 	.word	0xffffffff


	//   ....[140]....
        /*0320*/ 	.word	0xffffffff


	//   ....[141]....
        /*0324*/ 	.word	0xffffffff


	//   ....[142]....
        /*0328*/ 	.word	0xffffffff


	//   ....[143]....
        /*032c*/ 	.word	0xffffffff


	//   ....[144]....
        /*0330*/ 	.word	0xffffffff


	//   ....[145]....
        /*0334*/ 	.word	0xffffffff


	//   ....[146]....
        /*0338*/ 	.word	0xffffffff


	//   ....[147]....
        /*033c*/ 	.word	0x0500000f


	//   ....[148]....
        /*0340*/ 	.word	0x0500000f


	//   ....[149]....
        /*0344*/ 	.word	0x0500000f


	//   ....[150]....
        /*0348*/ 	.word	0x0500000f


	//   ....[151]....
        /*034c*/ 	.word	0x0500000f


	//   ....[152]....
        /*0350*/ 	.word	0x0500000f


	//   ....[153]....
        /*0354*/ 	.word	0x0500000f


	//   ....[154]....
        /*0358*/ 	.word	0x0500000f


	//   ....[155]....
        /*035c*/ 	.word	0x0500000f


	//   ....[156]....
        /*0360*/ 	.word	0x0500000f


	//   ....[157]....
        /*0364*/ 	.word	0x0500000f


	//   ....[158]....
        /*0368*/ 	.word	0x0500000f


	//   ....[159]....
        /*036c*/ 	.word	0x0500000f


	//   ....[160]....
        /*0370*/ 	.word	0x0500000f


	//   ....[161]....
        /*0374*/ 	.word	0x0500000f


	//   ....[162]....
        /*0378*/ 	.word	0x0500000f


	//   ....[163]....
        /*037c*/ 	.word	0x0500000f


	//   ....[164]....
        /*0380*/ 	.word	0x0500000f


	//   ....[165]....
        /*0384*/ 	.word	0x0500000f


	//   ....[166]....
        /*0388*/ 	.word	0x0500000f


	//   ....[167]....
        /*038c*/ 	.word	0x0500000f


	//   ....[168]....
        /*0390*/ 	.word	0x0500000f


	//   ....[169]....
        /*0394*/ 	.word	0x0500000f


	//   ....[170]....
        /*0398*/ 	.word	0x0500000f


	//   ....[171]....
        /*039c*/ 	.word	0x0500000f


	//   ....[172]....
        /*03a0*/ 	.word	0x0500000f


	//   ....[173]....
        /*03a4*/ 	.word	0x0500000f


	//   ....[174]....
        /*03a8*/ 	.word	0x0500000f


	//   ....[175]....
        /*03ac*/ 	.word	0x0500000f


	//   ....[176]....
        /*03b0*/ 	.word	0x0500000f


	//   ....[177]....
        /*03b4*/ 	.word	0x0500000f


	//   ....[178]....
        /*03b8*/ 	.word	0x0500000f


	//   ....[179]....
        /*03bc*/ 	.word	0x0500000f


	//   ....[180]....
        /*03c0*/ 	.word	0x0500000f


	//   ....[181]....
        /*03c4*/ 	.word	0x0500000f


	//   ....[182]....
        /*03c8*/ 	.word	0x0500000f


	//   ....[183]....
        /*03cc*/ 	.word	0x0500000f


	//   ....[184]....
        /*03d0*/ 	.word	0x0500000f


	//   ....[185]....
        /*03d4*/ 	.word	0x0500000f


	//   ....[186]....
        /*03d8*/ 	.word	0x0500000f


	//   ....[187]....
        /*03dc*/ 	.word	0x0500000f


	//----- nvinfo : EIATTR_COOP_GROUP_INSTR_OFFSETS
	.align		4
.L_179:
        /*03e0*/ 	.byte	0x04, 0x28
        /*03e2*/ 	.short	(.L_181 - .L_180)


	//   ....[0]....
.L_180:
        /*03e4*/ 	.word	0x00000080


	//   ....[1]....
        /*03e8*/ 	.word	0x00000090


	//   ....[2]....
        /*03ec*/ 	.word	0x000002d0


	//   ....[3]....
        /*03f0*/ 	.word	0x00000430


	//   ....[4]....
        /*03f4*/ 	.word	0x00000550


	//   ....[5]....
        /*03f8*/ 	.word	0x000006b0


	//   ....[6]....
        /*03fc*/ 	.word	0x00001460


	//   ....[7]....
        /*0400*/ 	.word	0x000020b0


	//   ....[8]....
        /*0404*/ 	.word	0x00003360


	//   ....[9]....
        /*0408*/ 	.word	0x00003b50


	//   ....[10]....
        /*040c*/ 	.word	0x00003c50


	//   ....[11]....
        /*0410*/ 	.word	0x00004490


	//   ....[12]....
        /*0414*/ 	.word	0x00004500


	//   ....[13]....
        /*0418*/ 	.word	0x00006370


	//   ....[14]....
        /*041c*/ 	.word	0x00006810


	//   ....[15]....
        /*0420*/ 	.word	0x000072b0


	//   ....[16]....
        /*0424*/ 	.word	0x000072e0


	//   ....[17]....
        /*0428*/ 	.word	0x00007d40


	//   ....[18]....
        /*042c*/ 	.word	0x00007de0


	//   ....[19]....
        /*0430*/ 	.word	0x0000a270


	//   ....[20]....
        /*0434*/ 	.word	0x0000a290


	//   ....[21]....
        /*0438*/ 	.word	0x0000a2b0


	//   ....[22]....
        /*043c*/ 	.word	0x0000a2d0


	//   ....[23]....
        /*0440*/ 	.word	0x0000bfe0


	//   ....[24]....
        /*0444*/ 	.word	0x0000c830


	//   ....[25]....
        /*0448*/ 	.word	0x0000d2b0


	//   ....[26]....
        /*044c*/ 	.word	0x0000d2e0


	//   ....[27]....
        /*0450*/ 	.word	0x0000dd50


	//   ....[28]....
        /*0454*/ 	.word	0x0000ddf0


	//   ....[29]....
        /*0458*/ 	.word	0x0000f090


	//   ....[30]....
        /*045c*/ 	.word	0x0000f0a0


	//   ....[31]....
        /*0460*/ 	.word	0x0000f120


	//   ....[32]....
        /*0464*/ 	.word	0x0000f130


	//   ....[33]....
        /*0468*/ 	.word	0x0000ffc0


	//   ....[34]....
        /*046c*/ 	.word	0x0000ffd0


	//   ....[35]....
        /*0470*/ 	.word	0x0000ffe0


	//   ....[36]....
        /*0474*/ 	.word	0x00010000


	//   ....[37]....
        /*0478*/ 	.word	0x00010010


	//   ....[38]....
        /*047c*/ 	.word	0x00010020


	//   ....[39]....
        /*0480*/ 	.word	0x00010030


	//   ....[40]....
        /*0484*/ 	.word	0x00010040


	//   ....[41]....
        /*0488*/ 	.word	0x00010050


	//   ....[42]....
        /*048c*/ 	.word	0x00010060


	//   ....[43]....
        /*0490*/ 	.word	0x00010070


	//   ....[44]....
        /*0494*/ 	.word	0x00010080


	//   ....[45]....
        /*0498*/ 	.word	0x00010090


	//   ....[46]....
        /*049c*/ 	.word	0x000100a0


	//   ....[47]....
        /*04a0*/ 	.word	0x000100b0


	//   ....[48]....
        /*04a4*/ 	.word	0x000100c0


	//   ....[49]....
        /*04a8*/ 	.word	0x000100d0


	//   ....[50]....
        /*04ac*/ 	.word	0x000100e0


	//   ....[51]....
        /*04b0*/ 	.word	0x000100f0


	//   ....[52]....
        /*04b4*/ 	.word	0x00010100


	//   ....[53]....
        /*04b8*/ 	.word	0x00010120


	//   ....[54]....
        /*04bc*/ 	.word	0x00010130


	//   ....[55]....
        /*04c0*/ 	.word	0x00010140


	//   ....[56]....
        /*04c4*/ 	.word	0x00010150


	//   ....[57]....
        /*04c8*/ 	.word	0x00010160


	//   ....[58]....
        /*04cc*/ 	.word	0x00010170


	//   ....[59]....
        /*04d0*/ 	.word	0x00010180


	//   ....[60]....
        /*04d4*/ 	.word	0x00010190


	//   ....[61]....
        /*04d8*/ 	.word	0x000101a0


	//   ....[62]....
        /*04dc*/ 	.word	0x000101b0


	//   ....[63]....
        /*04e0*/ 	.word	0x000101c0


	//   ....[64]....
        /*04e4*/ 	.word	0x000101d0


	//   ....[65]....
        /*04e8*/ 	.word	0x000101e0


	//   ....[66]....
        /*04ec*/ 	.word	0x000101f0


	//   ....[67]....
        /*04f0*/ 	.word	0x00010220


	//   ....[68]....
        /*04f4*/ 	.word	0x00010250


	//   ....[69]....
        /*04f8*/ 	.word	0x00010270


	//   ....[70]....
        /*04fc*/ 	.word	0x00010280


	//   ....[71]....
        /*0500*/ 	.word	0x00010290


	//   ....[72]....
        /*0504*/ 	.word	0x000102a0


	//   ....[73]....
        /*0508*/ 	.word	0x000102b0


	//   ....[74]....
        /*050c*/ 	.word	0x000102c0


	//   ....[75]....
        /*0510*/ 	.word	0x000102d0


	//   ....[76]....
        /*0514*/ 	.word	0x000102e0


	//   ....[77]....
        /*0518*/ 	.word	0x000102f0


	//   ....[78]....
        /*051c*/ 	.word	0x00010300


	//   ....[79]....
        /*0520*/ 	.word	0x00010310


	//   ....[80]....
        /*0524*/ 	.word	0x00010330


	//   ....[81]....
        /*0528*/ 	.word	0x00010360


	//   ....[82]....
        /*052c*/ 	.word	0x00010390


	//   ....[83]....
        /*0530*/ 	.word	0x000103c0


	//   ....[84]....
        /*0534*/ 	.word	0x000103f0


	//   ....[85]....
        /*0538*/ 	.word	0x00010420


	//   ....[86]....
        /*053c*/ 	.word	0x00010450


	//   ....[87]....
        /*0540*/ 	.word	0x00010490


	//   ....[88]....
        /*0544*/ 	.word	0x000104c0


	//   ....[89]....
        /*0548*/ 	.word	0x000104d0


	//   ....[90]....
        /*054c*/ 	.word	0x000104e0


	//   ....[91]....
        /*0550*/ 	.word	0x000104f0


	//   ....[92]....
        /*0554*/ 	.word	0x00010500


	//   ....[93]....
        /*0558*/ 	.word	0x00010510


	//   ....[94]....
        /*055c*/ 	.word	0x00010520


	//   ....[95]....
        /*0560*/ 	.word	0x00010530


	//   ....[96]....
        /*0564*/ 	.word	0x00010540


	//   ....[97]....
        /*0568*/ 	.word	0x00010940


	//   ....[98]....
        /*056c*/ 	.word	0x00010980


	//   ....[99]....
        /*0570*/ 	.word	0x000109c0


	//   ....[100]....
        /*0574*/ 	.word	0x000109f0


	//   ....[101]....
        /*0578*/ 	.word	0x00010a40


	//   ....[102]....
        /*057c*/ 	.word	0x00010a70


	//   ....[103]....
        /*0580*/ 	.word	0x00011130


	//   ....[104]....
        /*0584*/ 	.word	0x00011160


	//   ....[105]....
        /*0588*/ 	.word	0x00011c80


	//   ....[106]....
        /*058c*/ 	.word	0x00013490


	//   ....[107]....
        /*0590*/ 	.word	0x000134d0


	//   ....[108]....
        /*0594*/ 	.word	0x00013530


	//   ....[109]....
        /*0598*/ 	.word	0x00013590


	//   ....[110]....
        /*059c*/ 	.word	0x000135b0


	//   ....[111]....
        /*05a0*/ 	.word	0x00013610


	//   ....[112]....
        /*05a4*/ 	.word	0x00013630


	//   ....[113]....
        /*05a8*/ 	.word	0x00013640


	//   ....[114]....
        /*05ac*/ 	.word	0x00013a60


	//   ....[115]....
        /*05b0*/ 	.word	0x00013a90


	//   ....[116]....
        /*05b4*/ 	.word	0x00013ab0


	//   ....[117]....
        /*05b8*/ 	.word	0x00013ac0


	//   ....[118]....
        /*05bc*/ 	.word	0x00013b10


	//   ....[119]....
        /*05c0*/ 	.word	0x00013b90


	//   ....[120]....
        /*05c4*/ 	.word	0x00013bc0


	//   ....[121]....
        /*05c8*/ 	.word	0x00013c40


	//   ....[122]....
        /*05cc*/ 	.word	0x00014230


	//   ....[123]....
        /*05d0*/ 	.word	0x00014260


	//   ....[124]....
        /*05d4*/ 	.word	0x00014280


	//   ....[125]....
        /*05d8*/ 	.word	0x000142f0


	//   ....[126]....
        /*05dc*/ 	.word	0x00014390


	//   ....[127]....
        /*05e0*/ 	.word	0x000143b0


	//   ....[128]....
        /*05e4*/ 	.word	0x00014400


	//   ....[129]....
        /*05e8*/ 	.word	0x00014460


	//   ....[130]....
        /*05ec*/ 	.word	0x00014b60


	//   ....[131]....
        /*05f0*/ 	.word	0x00014b80


	//   ....[132]....
        /*05f4*/ 	.word	0x00014ba0


	//   ....[133]....
        /*05f8*/ 	.word	0x00014bc0


	//   ....[134]....
        /*05fc*/ 	.word	0x00014c10


	//   ....[135]....
        /*0600*/ 	.word	0x00014c20


	//   ....[136]....
        /*0604*/ 	.word	0x00014c40


	//   ....[137]....
        /*0608*/ 	.word	0x00014c80


	//   ....[138]....
        /*060c*/ 	.word	0x00015000


	//   ....[139]....
        /*0610*/ 	.word	0x00015020


	//   ....[140]....
        /*0614*/ 	.word	0x00015040


	//   ....[141]....
        /*0618*/ 	.word	0x00015060


	//   ....[142]....
        /*061c*/ 	.word	0x000150b0


	//   ....[143]....
        /*0620*/ 	.word	0x000150d0


	//   ....[144]....
        /*0624*/ 	.word	0x00015110


	//   ....[145]....
        /*0628*/ 	.word	0x00015130


	//   ....[146]....
        /*062c*/ 	.word	0x00016020


	//   ....[147]....
        /*0630*/ 	.word	0x000166a0


	//   ....[148]....
        /*0634*/ 	.word	0x00016790


	//   ....[149]....
        /*0638*/ 	.word	0x00016860


	//   ....[150]....
        /*063c*/ 	.word	0x000168e0


	//   ....[151]....
        /*0640*/ 	.word	0x000169b0


	//   ....[152]....
        /*0644*/ 	.word	0x00016a10


	//   ....[153]....
        /*0648*/ 	.word	0x00016ae0


	//   ....[154]....
        /*064c*/ 	.word	0x00016b40


	//   ....[155]....
        /*0650*/ 	.word	0x00016c10


	//   ....[156]....
        /*0654*/ 	.word	0x00016d40


	//   ....[157]....
        /*0658*/ 	.word	0x00016e00


	//   ....[158]....
        /*065c*/ 	.word	0x00016ee0


	//   ....[159]....
        /*0660*/ 	.word	0x00016f90


	//   ....[160]....
        /*0664*/ 	.word	0x00017000


	//   ....[161]....
        /*0668*/ 	.word	0x000170e0


	//   ....[162]....
        /*066c*/ 	.word	0x00017150


	//   ....[163]....
        /*0670*/ 	.word	0x00017230


	//   ....[164]....
        /*0674*/ 	.word	0x000172b0


	//   ....[165]....
        /*0678*/ 	.word	0x00017300


	//   ....[166]....
        /*067c*/ 	.word	0x000173e0


	//   ....[167]....
        /*0680*/ 	.word	0x000174a0


	//   ....[168]....
        /*0684*/ 	.word	0x00017520


	//   ....[169]....
        /*0688*/ 	.word	0x00017610


	//   ....[170]....
        /*068c*/ 	.word	0x00017690


	//   ....[171]....
        /*0690*/ 	.word	0x00017760


	//   ....[172]....
        /*0694*/ 	.word	0x000178a0


	//   ....[173]....
        /*0698*/ 	.word	0x00017940


	//   ....[174]....
        /*069c*/ 	.word	0x000179b0


	//   ....[175]....
        /*06a0*/ 	.word	0x00017a60


	//   ....[176]....
        /*06a4*/ 	.word	0x00017ac0


	//   ....[177]....
        /*06a8*/ 	.word	0x00017b70


	//   ....[178]....
        /*06ac*/ 	.word	0x00017bd0


	//   ....[179]....
        /*06b0*/ 	.word	0x00017c80


	//   ....[180]....
        /*06b4*/ 	.word	0x00017d60


	//   ....[181]....
        /*06b8*/ 	.word	0x00017e00


	//   ....[182]....
        /*06bc*/ 	.word	0x00017e60


	//   ....[183]....
        /*06c0*/ 	.word	0x00017f20


	//   ....[184]....
        /*06c4*/ 	.word	0x00017f80


	//   ....[185]....
        /*06c8*/ 	.word	0x00018040


	//   ....[186]....
        /*06cc*/ 	.word	0x000180a0


	//   ....[187]....
        /*06d0*/ 	.word	0x00018160


	//----- nvinfo : EIATTR_REG_RECONFIG
	.align		4
.L_181:
        /*06d4*/ 	.byte	0x01, 0x54
	.zero		2


	//----- nvinfo : EIATTR_SYSCALL_OFFSETS
	.align		4
        /*06d8*/ 	.byte	0x04, 0x46
        /*06da*/ 	.short	(.L_183 - .L_182)


	//   ....[0]....
.L_182:
        /*06dc*/ 	.word	0x00001620


	//   ....[1]....
        /*06e0*/ 	.word	0x00012850


	//   ....[2]....
        /*06e4*/ 	.word	0x00012990


	//   ....[3]....
        /*06e8*/ 	.word	0x00012ad0


	//   ....[4]....
        /*06ec*/ 	.word	0x00012bf0


	//   ....[5]....
        /*06f0*/ 	.word	0x00013f90


	//----- nvinfo : EIATTR_MBARRIER_INSTR_OFFSETS
	.align		4
.L_183:
        /*06f4*/ 	.byte	0x04, 0x39
        /*06f6*/ 	.short	(.L_185 - .L_184)


	//   ....[0]....
.L_184:
        /*06f8*/ 	.word	0x00000180
        /*06fc*/ 	.word	0x000000ff
        /*0700*/ 	.word	0x00022800
        /*0704*/ 	.short	0x0100
        /*0706*/ 	.byte	0x08
	.zero		1


	//   ....[1]....
        /*0708*/ 	.word	0x00000190
        /*070c*/ 	.word	0x000000ff
        /*0710*/ 	.word	0x00022820
        /*0714*/ 	.short	0x0100
        /*0716*/ 	.byte	0x08
	.zero		1


	//   ....[2]....
        /*0718*/ 	.word	0x00000280
        /*071c*/ 	.word	0x000000ff
        /*0720*/ 	.word	0x00022830
        /*0724*/ 	.short	0x0100
        /*0726*/ 	.byte	0x08
	.zero		1


	//   ....[3]....
        /*0728*/ 	.word	0x00000290
        /*072c*/ 	.word	0x000000ff
        /*0730*/ 	.word	0x00022840
        /*0734*/ 	.short	0x0100
        /*0736*/ 	.byte	0x08
	.zero		1


	//   ....[4]....
        /*0738*/ 	.word	0x000002a0
        /*073c*/ 	.word	0x000000ff
        /*0740*/ 	.word	0x00022838
        /*0744*/ 	.short	0x0100
        /*0746*/ 	.byte	0x08
	.zero		1


	//   ....[5]....
        /*0748*/ 	.word	0x000002b0
        /*074c*/ 	.word	0x000000ff
        /*0750*/ 	.word	0x00022848
        /*0754*/ 	.short	0x0100
        /*0756*/ 	.byte	0x08
	.zero		1


	//   ....[6]....
        /*0758*/ 	.word	0x000003e0
        /*075c*/ 	.word	0x000000ff
        /*0760*/ 	.word	0x00022850
        /*0764*/ 	.short	0x0100
        /*0766*/ 	.byte	0x08
	.zero		1


	//   ....[7]....
        /*0768*/ 	.word	0x000003f0
        /*076c*/ 	.word	0x000000ff
        /*0770*/ 	.word	0x00022860
        /*0774*/ 	.short	0x0100
        /*0776*/ 	.byte	0x08
	.zero		1


	//   ....[8]....
        /*0778*/ 	.word	0x00000400
        /*077c*/ 	.word	0x000000ff
        /*0780*/ 	.word	0x00022858
        /*0784*/ 	.short	0x0100
        /*0786*/ 	.byte	0x08
	.zero		1


	//   ....[9]....
        /*0788*/ 	.word	0x00000410
        /*078c*/ 	.word	0x000000ff
        /*0790*/ 	.word	0x00022868
        /*0794*/ 	.short	0x0100
        /*0796*/ 	.byte	0x08
	.zero		1


	//   ....[10]....
        /*0798*/ 	.word	0x00000500
        /*079c*/ 	.word	0x000000ff
        /*07a0*/ 	.word	0x00022870
        /*07a4*/ 	.short	0x0100
        /*07a6*/ 	.byte	0x06
	.zero		1


	//   ....[11]....
        /*07a8*/ 	.word	0x00000510
        /*07ac*/ 	.word	0x000000ff
        /*07b0*/ 	.word	0x00022880
        /*07b4*/ 	.short	0x0100
        /*07b6*/ 	.byte	0x06
	.zero		1


	//   ....[12]....
        /*07b8*/ 	.word	0x00000520
        /*07bc*/ 	.word	0x000000ff
        /*07c0*/ 	.word	0x00022878
        /*07c4*/ 	.short	0x0100
        /*07c6*/ 	.byte	0x06
	.zero		1


	//   ....[13]....
        /*07c8*/ 	.word	0x00000530
        /*07cc*/ 	.word	0x000000ff
        /*07d0*/ 	.word	0x00022888
        /*07d4*/ 	.short	0x0100
        /*07d6*/ 	.byte	0x06
	.zero		1


	//   ....[14]....
        /*07d8*/ 	.word	0x00000660
        /*07dc*/ 	.word	0x000000ff
        /*07e0*/ 	.word	0x00022890
        /*07e4*/ 	.short	0x0100
        /*07e6*/ 	.byte	0x08
	.zero		1


	//   ....[15]....
        /*07e8*/ 	.word	0x00000670
        /*07ec*/ 	.word	0x000000ff
        /*07f0*/ 	.word	0x000228a0
        /*07f4*/ 	.short	0x0100
        /*07f6*/ 	.byte	0x08
	.zero		1


	//   ....[16]....
        /*07f8*/ 	.word	0x00000680
        /*07fc*/ 	.word	0x000000ff
        /*0800*/ 	.word	0x00022898
        /*0804*/ 	.short	0x0100
        /*0806*/ 	.byte	0x08
	.zero		1


	//   ....[17]....
        /*0808*/ 	.word	0x00000690
        /*080c*/ 	.word	0x000000ff
        /*0810*/ 	.word	0x000228a8
        /*0814*/ 	.short	0x0100
        /*0816*/ 	.byte	0x08
	.zero		1


	//   ....[18]....
        /*0818*/ 	.word	0x000007d0
        /*081c*/ 	.word	0x000000ff
        /*0820*/ 	.word	0x000228b0
        /*0824*/ 	.short	0x0100
        /*0826*/ 	.byte	0x08
	.zero		1


	//   ....[19]....
        /*0828*/ 	.word	0x000007e0
        /*082c*/ 	.word	0x000000ff
        /*0830*/ 	.word	0x000228c0
        /*0834*/ 	.short	0x0100
        /*0836*/ 	.byte	0x08
	.zero		1


	//   ....[20]....
        /*0838*/ 	.word	0x000007f0
        /*083c*/ 	.word	0x000000ff
        /*0840*/ 	.word	0x000228b8
        /*0844*/ 	.short	0x0100
        /*0846*/ 	.byte	0x08
	.zero		1


	//   ....[21]....
        /*0848*/ 	.word	0x00000800
        /*084c*/ 	.word	0x000000ff
        /*0850*/ 	.word	0x000228c8
        /*0854*/ 	.short	0x0100
        /*0856*/ 	.byte	0x08
	.zero		1


	//   ....[22]....
        /*0858*/ 	.word	0x00001890
        /*085c*/ 	.word	0x000000ff
        /*0860*/ 	.word	0x00022800
        /*0864*/ 	.short	0x010a
        /*0866*/ 	.byte	0x24
	.zero		1


	//   ....[23]....
        /*0868*/ 	.word	0x00001920
        /*086c*/ 	.word	0x000000ff
        /*0870*/ 	.word	0x00022830
        /*0874*/ 	.short	0x010a
        /*0876*/ 	.byte	0x24
	.zero		1


	//   ....[24]....
        /*0878*/ 	.word	0x00001980
        /*087c*/ 	.word	0x000000ff
        /*0880*/ 	.word	0x00022830
        /*0884*/ 	.short	0x010a
        /*0886*/ 	.byte	0x24
	.zero		1


	//   ....[25]....
        /*0888*/ 	.word	0x00002340
        /*088c*/ 	.word	0x000000ff
        /*0890*/ 	.word	0x00000000
        /*0894*/ 	.short	0x0101
        /*0896*/ 	.byte	0x04
	.zero		1


	//   ....[26]....
        /*0898*/ 	.word	0x00005770
        /*089c*/ 	.word	0x000000ff
        /*08a0*/ 	.word	0x00022830
        /*08a4*/ 	.short	0x010a
        /*08a6*/ 	.byte	0x04
	.zero		1


	//   ....[27]....
        /*08a8*/ 	.word	0x000057b0
        /*08ac*/ 	.word	0x000000ff
        /*08b0*/ 	.word	0x00022830
        /*08b4*/ 	.short	0x010a
        /*08b6*/ 	.byte	0x04
	.zero		1


	//   ....[28]....
        /*08b8*/ 	.word	0x00005a70
        /*08bc*/ 	.word	0x000000ff
        /*08c0*/ 	.word	0x00022850
        /*08c4*/ 	.short	0x010a
        /*08c6*/ 	.byte	0x0a
	.zero		1


	//   ....[29]....
        /*08c8*/ 	.word	0x00005ab0
        /*08cc*/ 	.word	0x000000ff
        /*08d0*/ 	.word	0x00022850
        /*08d4*/ 	.short	0x010a
        /*08d6*/ 	.byte	0x0a
	.zero		1


	//   ....[30]....
        /*08d8*/ 	.word	0x000060e0
        /*08dc*/ 	.word	0x000000ff
        /*08e0*/ 	.word	0x00000000
        /*08e4*/ 	.short	0x0101
        /*08e6*/ 	.byte	0x0a
	.zero		1


	//   ....[31]....
        /*08e8*/ 	.word	0x00008800
        /*08ec*/ 	.word	0x000000ff
        /*08f0*/ 	.word	0x00000000
        /*08f4*/ 	.short	0x0101
        /*08f6*/ 	.byte	0x0a
	.zero		1


	//   ....[32]....
        /*08f8*/ 	.word	0x00009110
        /*08fc*/ 	.word	0x000000ff
        /*0900*/ 	.word	0x00022830
        /*0904*/ 	.short	0x010a
        /*0906*/ 	.byte	0x04
	.zero		1


	//   ....[33]....
        /*0908*/ 	.word	0x00009150
        /*090c*/ 	.word	0x000000ff
        /*0910*/ 	.word	0x00022830
        /*0914*/ 	.short	0x010a
        /*0916*/ 	.byte	0x04
	.zero		1


	//   ....[34]....
        /*0918*/ 	.word	0x00009410
        /*091c*/ 	.word	0x000000ff
        /*0920*/ 	.word	0x00022850
        /*0924*/ 	.short	0x010a
        /*0926*/ 	.byte	0x0a
	.zero		1


	//   ....[35]....
        /*0928*/ 	.word	0x00009450
        /*092c*/ 	.word	0x000000ff
        /*0930*/ 	.word	0x00022850
        /*0934*/ 	.short	0x010a
        /*0936*/ 	.byte	0x0a
	.zero		1


	//   ....[36]....
        /*0938*/ 	.word	0x00009bc0
        /*093c*/ 	.word	0x000000ff
        /*0940*/ 	.word	0x00000000
        /*0944*/ 	.short	0x0101
        /*0946*/ 	.byte	0x0a
	.zero		1


	//   ....[37]....
        /*0948*/ 	.word	0x0000b0c0
        /*094c*/ 	.word	0x000000ff
        /*0950*/ 	.word	0x00000000
        /*0954*/ 	.short	0x0101
        /*0956*/ 	.byte	0x0a
	.zero		1


	//   ....[38]....
        /*0958*/ 	.word	0x0000b7d0
        /*095c*/ 	.word	0x000000ff
        /*0960*/ 	.word	0x00022830
        /*0964*/ 	.short	0x010a
        /*0966*/ 	.byte	0x0a
	.zero		1


	//   ....[39]....
        /*0968*/ 	.word	0x0000b810
        /*096c*/ 	.word	0x000000ff
        /*0970*/ 	.word	0x00022830
        /*0974*/ 	.short	0x010a
        /*0976*/ 	.byte	0x0a
	.zero		1


	//   ....[40]....
        /*0978*/ 	.word	0x0000ba90
        /*097c*/ 	.word	0x000000ff
        /*0980*/ 	.word	0x00022850
        /*0984*/ 	.short	0x010a
        /*0986*/ 	.byte	0x0a
	.zero		1


	//   ....[41]....
        /*0988*/ 	.word	0x0000bad0
        /*098c*/ 	.word	0x000000ff
        /*0990*/ 	.word	0x00022850
        /*0994*/ 	.short	0x010a
        /*0996*/ 	.byte	0x0a
	.zero		1


	//   ....[42]....
        /*0998*/ 	.word	0x0000c190
        /*099c*/ 	.word	0x000000ff
        /*09a0*/ 	.word	0x00000000
        /*09a4*/ 	.short	0x0101
        /*09a6*/ 	.byte	0x0a
	.zero		1


	//   ....[43]....
        /*09a8*/ 	.word	0x0000e800
        /*09ac*/ 	.word	0x000000ff
        /*09b0*/ 	.word	0x00000000
        /*09b4*/ 	.short	0x0101
        /*09b6*/ 	.byte	0x0a
	.zero		1


	//   ....[44]....
        /*09b8*/ 	.word	0x0000ede0
        /*09bc*/ 	.word	0x000000ff
        /*09c0*/ 	.word	0x00022850
        /*09c4*/ 	.short	0x010a
        /*09c6*/ 	.byte	0x05
	.zero		1


	//   ....[45]....
        /*09c8*/ 	.word	0x0000ee20
        /*09cc*/ 	.word	0x000000ff
        /*09d0*/ 	.word	0x00022850
        /*09d4*/ 	.short	0x010a
        /*09d6*/ 	.byte	0x05
	.zero		1


	//   ....[46]....
        /*09d8*/ 	.word	0x0000f3f0
        /*09dc*/ 	.word	0x000000ff
        /*09e0*/ 	.word	0x00000000
        /*09e4*/ 	.short	0x0101
        /*09e6*/ 	.byte	0x04
	.zero		1


	//   ....[47]....
        /*09e8*/ 	.word	0x00010a30
        /*09ec*/ 	.word	0x000000ff
        /*09f0*/ 	.word	0x00000000
        /*09f4*/ 	.short	0x0101
        /*09f6*/ 	.byte	0x04
	.zero		1


	//   ....[48]....
        /*09f8*/ 	.word	0x00013230
        /*09fc*/ 	.word	0x000000ff
        /*0a00*/ 	.word	0x00022880
        /*0a04*/ 	.short	0x010a
        /*0a06*/ 	.byte	0x30
	.zero		1


	//   ....[49]....
        /*0a08*/ 	.word	0x00013740
        /*0a0c*/ 	.word	0x000000ff
        /*0a10*/ 	.word	0x00022870
        /*0a14*/ 	.short	0x0107
        /*0a16*/ 	.byte	0x30
	.zero		1


	//   ....[50]....
        /*0a18*/ 	.word	0x000137d0
        /*0a1c*/ 	.word	0x000000ff
        /*0a20*/ 	.word	0x00022870
        /*0a24*/ 	.short	0x0101
        /*0a26*/ 	.byte	0x30
	.zero		1


	//   ....[51]....
        /*0a28*/ 	.word	0x00013800
        /*0a2c*/ 	.word	0x000000ff
        /*0a30*/ 	.word	0x00022840
        /*0a34*/ 	.short	0x010a
        /*0a36*/ 	.byte	0x30
	.zero		1


	//   ....[52]....
        /*0a38*/ 	.word	0x00013d30
        /*0a3c*/ 	.word	0x000000ff
        /*0a40*/ 	.word	0x00022830
        /*0a44*/ 	.short	0x0107
        /*0a46*/ 	.byte	0x30
	.zero		1


	//   ....[53]....
        /*0a48*/ 	.word	0x00013dc0
        /*0a4c*/ 	.word	0x000000ff
        /*0a50*/ 	.word	0x00022830
        /*0a54*/ 	.short	0x0101
        /*0a56*/ 	.byte	0x30
	.zero		1


	//   ....[54]....
        /*0a58*/ 	.word	0x00014580
        /*0a5c*/ 	.word	0x000000ff
        /*0a60*/ 	.word	0x00022800
        /*0a64*/ 	.short	0x0107
        /*0a66*/ 	.byte	0x30
	.zero		1


	//   ....[55]....
        /*0a68*/ 	.word	0x00014600
        /*0a6c*/ 	.word	0x000000ff
        /*0a70*/ 	.word	0x00022800
        /*0a74*/ 	.short	0x0101
        /*0a76*/ 	.byte	0x30
	.zero		1


	//   ....[56]....
        /*0a78*/ 	.word	0x00014610
        /*0a7c*/ 	.word	0x000000ff
        /*0a80*/ 	.word	0x00022820
        /*0a84*/ 	.short	0x010a
        /*0a86*/ 	.byte	0x30
	.zero		1


	//   ....[57]....
        /*0a88*/ 	.word	0x00014940
        /*0a8c*/ 	.word	0x00000008
        /*0a90*/ 	.word	0x00022880
        /*0a94*/ 	.short	0x010a
        /*0a96*/ 	.byte	0x3f
	.zero		1


	//   ....[58]....
        /*0a98*/ 	.word	0x00014d40
        /*0a9c*/ 	.word	0x00000008
        /*0aa0*/ 	.word	0x00022870
        /*0aa4*/ 	.short	0x0107
        /*0aa6*/ 	.byte	0x3f
	.zero		1


	//   ....[59]....
        /*0aa8*/ 	.word	0x00014dd0
        /*0aac*/ 	.word	0x00000008
        /*0ab0*/ 	.word	0x00022870
        /*0ab4*/ 	.short	0x0101
        /*0ab6*/ 	.byte	0x3f
	.zero		1


	//   ....[60]....
        /*0ab8*/ 	.word	0x00014e00
        /*0abc*/ 	.word	0x00000008
        /*0ac0*/ 	.word	0x00022840
        /*0ac4*/ 	.short	0x010a
        /*0ac6*/ 	.byte	0x3f
	.zero		1


	//   ....[61]....
        /*0ac8*/ 	.word	0x00015210
        /*0acc*/ 	.word	0x00000008
        /*0ad0*/ 	.word	0x00022830
        /*0ad4*/ 	.short	0x0107
        /*0ad6*/ 	.byte	0x3f
	.zero		1


	//   ....[62]....
        /*0ad8*/ 	.word	0x000152b0
        /*0adc*/ 	.word	0x00000008
        /*0ae0*/ 	.word	0x00022830
        /*0ae4*/ 	.short	0x0101
        /*0ae6*/ 	.byte	0x3f
	.zero		1


	//   ....[63]....
        /*0ae8*/ 	.word	0x00015330
        /*0aec*/ 	.word	0x00000002
        /*0af0*/ 	.word	0x00022870
        /*0af4*/ 	.short	0x010a
        /*0af6*/ 	.byte	0x3f
	.zero		1


	//   ....[64]....
        /*0af8*/ 	.word	0x000153c0
        /*0afc*/ 	.word	0x00000002
        /*0b00*/ 	.word	0x00022860
        /*0b04*/ 	.short	0x010a
        /*0b06*/ 	.byte	0x3f
	.zero		1


	//   ....[65]....
        /*0b08*/ 	.word	0x00015830
        /*0b0c*/ 	.word	0x00000002
        /*0b10*/ 	.word	0x00022850
        /*0b14*/ 	.short	0x0101
        /*0b16*/ 	.byte	0x3f
	.zero		1


	//   ....[66]....
        /*0b18*/ 	.word	0x000158d0
        /*0b1c*/ 	.word	0x00000002
        /*0b20*/ 	.word	0x00000000
        /*0b24*/ 	.short	0x0101
        /*0b26*/ 	.byte	0x3f
	.zero		1


	//   ....[67]....
        /*0b28*/ 	.word	0x000159a0
        /*0b2c*/ 	.word	0x00000011
        /*0b30*/ 	.word	0x00022870
        /*0b34*/ 	.short	0x010a
        /*0b36*/ 	.byte	0x3f
	.zero		1


	//   ....[68]....
        /*0b38*/ 	.word	0x00015a50
        /*0b3c*/ 	.word	0x00000011
        /*0b40*/ 	.word	0x00022860
        /*0b44*/ 	.short	0x010a
        /*0b46*/ 	.byte	0x3f
	.zero		1


	//   ....[69]....
        /*0b48*/ 	.word	0x00015eb0
        /*0b4c*/ 	.word	0x00000011
        /*0b50*/ 	.word	0x00022850
        /*0b54*/ 	.short	0x0101
        /*0b56*/ 	.byte	0x3f
	.zero		1


	//   ....[70]....
        /*0b58*/ 	.word	0x00015f80
        /*0b5c*/ 	.word	0x00000011
        /*0b60*/ 	.word	0x00000000
        /*0b64*/ 	.short	0x0101
        /*0b66*/ 	.byte	0x3f
	.zero		1


	//   ....[71]....
        /*0b68*/ 	.word	0x00015fd0
        /*0b6c*/ 	.word	0x00000005
        /*0b70*/ 	.word	0x00022820
        /*0b74*/ 	.short	0x010a
        /*0b76*/ 	.byte	0x3f
	.zero		1


	//   ....[72]....
        /*0b78*/ 	.word	0x000160f0
        /*0b7c*/ 	.word	0x00000004
        /*0b80*/ 	.word	0x00022840
        /*0b84*/ 	.short	0x010a
        /*0b86*/ 	.byte	0x3f
	.zero		1


	//   ....[73]....
        /*0b88*/ 	.word	0x00016190
        /*0b8c*/ 	.word	0x00000005
        /*0b90*/ 	.word	0x00022840
        /*0b94*/ 	.short	0x010a
        /*0b96*/ 	.byte	0x3f
	.zero		1


	//   ....[74]....
        /*0b98*/ 	.word	0x000161d0
        /*0b9c*/ 	.word	0x00000004
        /*0ba0*/ 	.word	0x00022860
        /*0ba4*/ 	.short	0x010a
        /*0ba6*/ 	.byte	0x3f
	.zero		1


	//   ....[75]....
        /*0ba8*/ 	.word	0x00016210
        /*0bac*/ 	.word	0x00000005
        /*0bb0*/ 	.word	0x00022860
        /*0bb4*/ 	.short	0x010a
        /*0bb6*/ 	.byte	0x3f
	.zero		1


	//   ....[76]....
        /*0bb8*/ 	.word	0x00016250
        /*0bbc*/ 	.word	0x00000004
        /*0bc0*/ 	.word	0x00022880
        /*0bc4*/ 	.short	0x010a
        /*0bc6*/ 	.byte	0x3f
	.zero		1


	//   ....[77]....
        /*0bc8*/ 	.word	0x00016290
        /*0bcc*/ 	.word	0x00000005
        /*0bd0*/ 	.word	0x00022880
        /*0bd4*/ 	.short	0x010a
        /*0bd6*/ 	.byte	0x3f
	.zero		1


	//   ....[78]....
        /*0bd8*/ 	.word	0x00016300
        /*0bdc*/ 	.word	0x00000003
        /*0be0*/ 	.word	0x00022800
        /*0be4*/ 	.short	0x010a
        /*0be6*/ 	.byte	0x3f
	.zero		1


	//   ....[79]....
        /*0be8*/ 	.word	0x00016360
        /*0bec*/ 	.word	0x00000003
        /*0bf0*/ 	.word	0x00022830
        /*0bf4*/ 	.short	0x010a
        /*0bf6*/ 	.byte	0x3f
	.zero		1


	//   ....[80]....
        /*0bf8*/ 	.word	0x000163c0
        /*0bfc*/ 	.word	0x0000000a
        /*0c00*/ 	.word	0x00022830
        /*0c04*/ 	.short	0x010a
        /*0c06*/ 	.byte	0x3f
	.zero		1


	//   ....[81]....
        /*0c08*/ 	.word	0x00016420
        /*0c0c*/ 	.word	0x0000000a
        /*0c10*/ 	.word	0x00022850
        /*0c14*/ 	.short	0x010a
        /*0c16*/ 	.byte	0x3f
	.zero		1


	//   ....[82]....
        /*0c18*/ 	.word	0x00016480
        /*0c1c*/ 	.word	0x0000000a
        /*0c20*/ 	.word	0x00022830
        /*0c24*/ 	.short	0x010a
        /*0c26*/ 	.byte	0x3f
	.zero		1


	//   ....[83]....
        /*0c28*/ 	.word	0x000164e0
        /*0c2c*/ 	.word	0x0000000a
        /*0c30*/ 	.word	0x00022850
        /*0c34*/ 	.short	0x010a
        /*0c36*/ 	.byte	0x3f
	.zero		1


	//   ....[84]....
        /*0c38*/ 	.word	0x00016540
        /*0c3c*/ 	.word	0x0000000a
        /*0c40*/ 	.word	0x00022830
        /*0c44*/ 	.short	0x010a
        /*0c46*/ 	.byte	0x3f
	.zero		1


	//   ....[85]....
        /*0c48*/ 	.word	0x000165a0
        /*0c4c*/ 	.word	0x0000000a
        /*0c50*/ 	.word	0x00022850
        /*0c54*/ 	.short	0x010a
        /*0c56*/ 	.byte	0x3f
	.zero		1


	//   ....[86]....
        /*0c58*/ 	.word	0x00016600
        /*0c5c*/ 	.word	0x00000003
        /*0c60*/ 	.word	0x00022850
        /*0c64*/ 	.short	0x010a
        /*0c66*/ 	.byte	0x3f
	.zero		1


	//   ....[87]....
        /*0c68*/ 	.word	0x000166e0
        /*0c6c*/ 	.word	0x00000002
        /*0c70*/ 	.word	0x00022880
        /*0c74*/ 	.short	0x010a
        /*0c76*/ 	.byte	0x3f
	.zero		1


	//   ....[88]....
        /*0c78*/ 	.word	0x00016c90
        /*0c7c*/ 	.word	0x00000002
        /*0c80*/ 	.word	0x00022840
        /*0c84*/ 	.short	0x010a
        /*0c86*/ 	.byte	0x3f
	.zero		1


	//   ....[89]....
        /*0c88*/ 	.word	0x000177a0
        /*0c8c*/ 	.word	0x00000003
        /*0c90*/ 	.word	0x00022820
        /*0c94*/ 	.short	0x010a
        /*0c96*/ 	.byte	0x3f
	.zero		1


	//   ....[90]....
        /*0c98*/ 	.word	0x000177f0
        /*0c9c*/ 	.word	0x00000008
        /*0ca0*/ 	.word	0x00022880
        /*0ca4*/ 	.short	0x010a
        /*0ca6*/ 	.byte	0x3f
	.zero		1


	//   ....[91]....
        /*0ca8*/ 	.word	0x00017cb0
        /*0cac*/ 	.word	0x00000008
        /*0cb0*/ 	.word	0x00022840
        /*0cb4*/ 	.short	0x010a
        /*0cb6*/ 	.byte	0x3f
	.zero		1


	//   ....[92]....
        /*0cb8*/ 	.word	0x00018190
        /*0cbc*/ 	.word	0x00000002
        /*0cc0*/ 	.word	0x00022870
        /*0cc4*/ 	.short	0x010a
        /*0cc6*/ 	.byte	0x3f
	.zero		1


	//   ....[93]....
        /*0cc8*/ 	.word	0x000181e0
        /*0ccc*/ 	.word	0x00000002
        /*0cd0*/ 	.word	0x00022860
        /*0cd4*/ 	.short	0x010a
        /*0cd6*/ 	.byte	0x3f
	.zero		1


	//   ....[94]....
        /*0cd8*/ 	.word	0x00018230
        /*0cdc*/ 	.word	0x00000011
        /*0ce0*/ 	.word	0x00022870
        /*0ce4*/ 	.short	0x010a
        /*0ce6*/ 	.byte	0x3f
	.zero		1


	//   ....[95]....
        /*0ce8*/ 	.word	0x00018280
        /*0cec*/ 	.word	0x00000011
        /*0cf0*/ 	.word	0x00022860
        /*0cf4*/ 	.short	0x010a
        /*0cf6*/ 	.byte	0x3f
	.zero		1


	//   ....[96]....
        /*0cf8*/ 	.word	0x000182d0
        /*0cfc*/ 	.word	0x00000005
        /*0d00*/ 	.word	0x00022820
        /*0d04*/ 	.short	0x010a
        /*0d06*/ 	.byte	0x3f
	.zero		1


	//   ....[97]....
        /*0d08*/ 	.word	0x00018320
        /*0d0c*/ 	.word	0x00000004
        /*0d10*/ 	.word	0x00022840
        /*0d14*/ 	.short	0x010a
        /*0d16*/ 	.byte	0x3f
	.zero		1


	//   ....[98]....
        /*0d18*/ 	.word	0x00018370
        /*0d1c*/ 	.word	0x00000005
        /*0d20*/ 	.word	0x00022840
        /*0d24*/ 	.short	0x010a
        /*0d26*/ 	.byte	0x3f
	.zero		1


	//   ....[99]....
        /*0d28*/ 	.word	0x000183c0
        /*0d2c*/ 	.word	0x00000004
        /*0d30*/ 	.word	0x00022860
        /*0d34*/ 	.short	0x010a
        /*0d36*/ 	.byte	0x3f
	.zero		1


	//   ....[100]....
        /*0d38*/ 	.word	0x00018410
        /*0d3c*/ 	.word	0x00000005
        /*0d40*/ 	.word	0x00022860
        /*0d44*/ 	.short	0x010a
        /*0d46*/ 	.byte	0x3f
	.zero		1


	//   ....[101]....
        /*0d48*/ 	.word	0x00018460
        /*0d4c*/ 	.word	0x00000004
        /*0d50*/ 	.word	0x00022880
        /*0d54*/ 	.short	0x010a
        /*0d56*/ 	.byte	0x3f
	.zero		1


	//----- nvinfo : EIATTR_NUM_MBARRIERS
	.align		4
.L_185:
        /*0d58*/ 	.byte	0x03, 0x38
        /*0d5a*/ 	.short	0x0016


	//----- nvinfo : EIATTR_EXIT_INSTR_OFFSETS
	.align		4
        /*0d5c*/ 	.byte	0x04, 0x1c
        /*0d5e*/ 	.short	(.L_187 - .L_186)


	//   ....[0]....
.L_186:
        /*0d60*/ 	.word	0x000162e0


	//----- nvinfo : EIATTR_MAX_THREADS
	.align		4
.L_187:
        /*0d64*/ 	.byte	0x04, 0x05
        /*0d66*/ 	.short	(.L_189 - .L_188)
.L_188:
        /*0d68*/ 	.word	0x00000180
        /*0d6c*/ 	.word	0x00000001
        /*0d70*/ 	.word	0x00000001


	//----- nvinfo : EIATTR_CRS_STACK_SIZE
	.align		4
.L_189:
        /*0d74*/ 	.byte	0x04, 0x1e
        /*0d76*/ 	.short	(.L_191 - .L_190)
.L_190:
        /*0d78*/ 	.word	0x00000000


	//----- nvinfo : EIATTR_CBANK_PARAM_SIZE
	.align		4
.L_191:
        /*0d7c*/ 	.byte	0x03, 0x19
        /*0d7e*/ 	.short	0x0a70


	//----- nvinfo : EIATTR_PARAM_CBANK
	.align		4
        /*0d80*/ 	.byte	0x04, 0x0a
        /*0d82*/ 	.short	(.L_193 - .L_192)
	.align		4
.L_192:
        /*0d84*/ 	.word	index@(.nv.constant0._ZN7cutlass13device_kernelIN5flash11enable_sm90INS1_16FlashAttnFwdSm90INS1_25CollectiveMainloopFwdSm90ILi2EN4cute5tupleIJNS5_1CILi1EEES8_S8_EEENS6_IJNS7_ILi128EEESA_NS7_ILi192EEEEEELi128ENS_12float_e4m3_tEfNS_4arch4Sm90ELb0ELb1ELb1ELb0ELb1ELb0ELb0ELb1ELb1ELb1ELb1ELb0EEENS1_21CollectiveEpilogueFwdINS6_IJSA_SA_SA_EEES9_NS_10bfloat16_tESF_Li256ELb0ELb1ELb1ELb1EEENS1_19SingleTileSchedulerILb0ELb1ELb1ELi128EEEEEEEEEvNT_6ParamsE)
        /*0d88*/ 	.short	0x0210
        /*0d8a*/ 	.short	0x0a70


	//----- nvinfo : EIATTR_SW_WAR
	.align		4
.L_193:
        /*0d8c*/ 	.byte	0x04, 0x36
        /*0d8e*/ 	.short	(.L_195 - .L_194)
.L_194:
        /*0d90*/ 	.word	0x00000008
.L_195:


//--------------------- .nv.info._ZN7cutlass13device_kernelIN5flash11enable_sm90INS1_16FlashAttnFwdSm90INS1_25CollectiveMainloopFwdSm90ILi2EN4cute5tupleIJNS5_1CILi1EEES8_S8_EEENS6_IJNS7_ILi128EEESA_NS7_ILi192EEEEEELi128ENS_12float_e4m3_tEfNS_4arch4Sm90ELb0ELb1ELb1ELb1ELb1ELb0ELb0ELb1ELb1ELb1ELb1ELb0EEENS1_21CollectiveEpilogueFwdINS6_IJSA_SA_SA_EEES9_NS_10bfloat16_tESF_Li256ELb1ELb1ELb1ELb1EEENS1_36VarlenDynamicPersistentTileSchedulerILi128ELi128ELi256ELi128ELb1ELb1ELb1ELb1ELb0ELb1EEEEEEEEEvNT_6ParamsE --------------------------
	.section	.nv.info._ZN7cutlass13device_kernelIN5flash11enable_sm90INS1_16FlashAttnFwdSm90INS1_25CollectiveMainloopFwdSm90ILi2EN4cute5tupleIJNS5_1CILi1EEES8_S8_EEENS6_IJNS7_ILi128EEESA_NS7_ILi192EEEEEELi128ENS_12float_e4m3_tEfNS_4arch4Sm90ELb0ELb1ELb1ELb1ELb1ELb0ELb0ELb1ELb1ELb1ELb1ELb0EEENS1_21CollectiveEpilogueFwdINS6_IJSA_SA_SA_EEES9_NS_10bfloat16_tESF_Li256ELb1ELb1ELb1ELb1EEENS1_36VarlenDynamicPersistentTileSchedulerILi128ELi128ELi256ELi128ELb1ELb1ELb1ELb1ELb0ELb1EEEEEEEEEvNT_6ParamsE,"",@"SHT_CUDA_INFO"
	.sectionflags	@""
	.align	4


	//----- nvinfo : EIATTR_CUDA_API_VERSION
	.align		4
        /*0000*/ 	.byte	0x04, 0x37
        /*0002*/ 	.short	(.L_197 - .L_196)
.L_196:
        /*0004*/ 	.word	0x00000082


	//----- nvinfo : EIATTR_KPARAM_INFO
	.align		4
.L_197:
        /*0008*/ 	.byte	0x04, 0x17
        /*000a*/ 	.short	(.L_199 - .L_198)
.L_198:
        /*000c*/ 	.word	0x00000000
        /*0010*/ 	.short	0x0000
        /*0012*/ 	.short	0x0070
        /*0014*/ 	.byte	0x00, 0xf0, 0x01, 0x2a


	//----- nvinfo : EIATTR_SPARSE_MMA_MASK
	.align		4
.L_199:
        /*0018*/ 	.byte	0x03, 0x50
        /*001a*/ 	.short	0x0000


	//----- nvinfo : EIATTR_MAXREG_COUNT
	.align		4
        /*001c*/ 	.byte	0x03, 0x1b
        /*001e*/ 	.short	0x00a8


	//----- nvinfo : EIATTR_NUM_BARRIERS
	.align		4
        /*0020*/ 	.byte	0x02, 0x4c
        /*0022*/ 	.byte	0x10
	.zero		1


	//----- nvinfo : EIATTR_EXTERNS
	.align		4
        /*0024*/ 	.byte	0x04, 0x0f
        /*0026*/ 	.short	(.L_201 - .L_200)


	//   ....[0]....
	.align		4
.L_200:
        /*0028*/ 	.word	index@(__assertfail)


	//----- nvinfo : EIATTR_ANNOTATIONS
	.align		4
.L_201:
        /*002c*/ 	.byte	0x04, 0x55
        /*002e*/ 	.short	(.L_203 - .L_202)


	//   ....[0]....
.L_202:
        /* <DEDUP_REMOVED lines=9> */


	//----- nvinfo : EIATTR_MERCURY_ISA_VERSION
	.align		4
.L_203:
        /*00b0*/ 	.byte	0x03, 0x5f
        /*00b2*/ 	.short	0x0101


	//----- nvinfo : EIATTR_UNUSED_LOAD_BYTE_OFFSET
	.align		4
        /*00b4*/ 	.byte	0x04, 0x44
        /*00b6*/ 	.short	(.L_205 - .L_204)


	//   ....[0]....
.L_204:
        /*00b8*/ 	.word	0x00000980
        /*00bc*/ 	.word	0x0000fff0


	//   ....[1]....
        /*00c0*/ 	.word	0x00010310
        /*00c4*/ 	.word	0x0000fff0


	//----- nvinfo : EIATTR_INT_WARP_WIDE_INSTR_OFFSETS
	.align		4
.L_205:
        /*00c8*/ 	.byte	0x04, 0x31
        /*00ca*/ 	.short	(.L_207 - .L_206)


	//   ....[0]....
.L_206:
        /*00cc*/ 	.word	0x000000c0


	//   ....[1]....
        /*00d0*/ 	.word	0x000000d0


	//   ....[2]....
        /*00d4*/ 	.word	0x00000170


	//   ....[3]....
        /*00d8*/ 	.word	0x00015ea0


	//   ....[4]....
        /*00dc*/ 	.word	0x00015f30


	//   ....[5]....
        /*00e0*/ 	.word	0x00019180


	//   ....[6]....
        /*00e4*/ 	.word	0x00019210


	//----- nvinfo : EIATTR_COOP_GROUP_MASK_REGIDS
	.align		4
.L_207:
        /*00e8*/ 	.byte	0x04, 0x29
        /*00ea*/ 	.short	(.L_209 - .L_208)


	//   ....[0]....
.L_208:
        /*00ec*/ 	.word	0xffffffff


	//   ....[1]....
        /*00f0*/ 	.word	0xffffffff


	//   ....[2]....
        /*00f4*/ 	.word	0xffffffff


	//   ....[3]....
        /*00f8*/ 	.word	0xffffffff


	//   ....[4]....
        /*00fc*/ 	.word	0xffffffff


	//   ....[5]....
        /*0100*/ 	.word	0xffffffff


	//   ....[6]....
        /*0104*/ 	.word	0xffffffff


	//   ....[7]....
        /*0108*/ 	.word	0xffffffff


	//   ....[8]....
        /*010c*/ 	.word	0xffffffff


	//   ....[9]....
        /*0110*/ 	.word	0xffffffff


	//   ....[10]....
        /*0114*/ 	.word	0xffffffff


	//   ....[11]....
        /*0118*/ 	.word	0xffffffff


	//   ....[12]....
        /*011c*/ 	.word	0xffffffff


	//   ....[13]....
        /*0120*/ 	.word	0xffffffff


	//   ....[14]....
        /*0124*/ 	.word	0xffffffff


	//   ....[15]....
        /*0128*/ 	.word	0xffffffff


	//   ....[16]....
        /*012c*/ 	.word	0xffffffff


	//   ....[17]....
        /*0130*/ 	.word	0xffffffff


	//   ....[18]....
        /*0134*/ 	.word	0xffffffff


	//   ....[19]....
        /*0138*/ 	.word	0xffffffff


	//   ....[20]....
        /*013c*/ 	.word	0xffffffff


	//   ....[21]....
        /*0140*/ 	.word	0xffffffff


	//   ....[22]....
        /*0144*/ 	.word	0xffffffff


	//   ....[23]....
        /*0148*/ 	.word	0xffffffff


	//   ....[24]....
        /*014c*/ 	.word	0xffffffff


	//   ....[25]....
        /*0150*/ 	.word	0xffffffff


	//   ....[26]....
        /*0154*/ 	.word	0xffffffff


	//   ....[27]....
        /*0158*/ 	.word	0xffffffff


	//   ....[28]....
        /*015c*/ 	.word	0xffffffff


	//   ....[29]....
        /*0160*/ 	.word	0xffffffff


	//   ....[30]....
        /*0164*/ 	.word	0xffffffff


	//   ....[31]....
        /*0168*/ 	.word	0xffffffff


	//   ....[32]....
        /*016c*/ 	.word	0xffffffff


	//   ....[33]....
        /*0170*/ 	.word	0xffffffff


	//   ....[34]....
        /*0174*/ 	.word	0xffffffff


	//   ....[35]....
        /*0178*/ 	.word	0xffffffff


	//   ....[36]....
        /*017c*/ 	.word	0xffffffff


	//   ....[37]....
        /*0180*/ 	.word	0xffffffff


	//   ....[38]....
        /*0184*/ 	.word	0xffffffff


	//   ....[39]....
        /*0188*/ 	.word	0xffffffff


	//   ....[40]....
        /*018c*/ 	.word	0xffffffff


	//   ....[41]....
        /*0190*/ 	.word	0xffffffff


	//   ....[42]....
        /*0194*/ 	.word	0xffffffff


	//   ....[43]....
        /*0198*/ 	.word	0xffffffff


	//   ....[44]....
        /*019c*/ 	.word	0xffffffff


	//   ....[45]....
        /*01a0*/ 	.word	0xffffffff


	//   ....[46]....
        /*01a4*/ 	.word	0xffffffff


	//   ....[47]....
        /*01a8*/ 	.word	0xffffffff


	//   ....[48]....
        /*01ac*/ 	.word	0xffffffff


	//   ....[49]....
        /*01b0*/ 	.word	0xffffffff


	//   ....[50]....
        /*01b4*/ 	.word	0xffffffff


	//   ....[51]....
        /*01b8*/ 	.word	0xffffffff


	//   ....[52]....
        /*01bc*/ 	.word	0xffffffff


	//   ....[53]....
        /*01c0*/ 	.word	0xffffffff


	//   ....[54]....
        /*01c4*/ 	.word	0xffffffff


	//   ....[55]....
        /*01c8*/ 	.word	0xffffffff


	//   ....[56]....
        /*01cc*/ 	.word	0xffffffff


	//   ....[57]....
        /*01d0*/ 	.word	0xffffffff


	//   ....[58]....
        /*01d4*/ 	.word	0xffffffff


	//   ....[59]....
        /*01d8*/ 	.word	0xffffffff


	//   ....[60]....
        /*01dc*/ 	.word	0xffffffff


	//   ....[61]....
        /*01e0*/ 	.word	0xffffffff


	//   ....[62]....
        /*01e4*/ 	.word	0xffffffff


	//   ....[63]....
        /*01e8*/ 	.word	0xffffffff


	//   ....[64]....
        /*01ec*/ 	.word	0xffffffff


	//   ....[65]....
        /*01f0*/ 	.word	0xffffffff


	//   ....[66]....
        /*01f4*/ 	.word	0xffffffff


	//   ....[67]....
        /*01f8*/ 	.word	0xffffffff


	//   ....[68]....
        /*01fc*/ 	.word	0xffffffff


	//   ....[69]....
        /*0200*/ 	.word	0xffffffff


	//   ....[70]....
        /*0204*/ 	.word	0xffffffff


	//   ....[71]....
        /*0208*/ 	.word	0xffffffff


	//   ....[72]....
        /*020c*/ 	.word	0xffffffff


	//   ....[73]....
        /*0210*/ 	.word	0xffffffff


	//   ....[74]....
        /*0214*/ 	.word	0xffffffff


	//   ....[75]....
        /*0218*/ 	.word	0xffffffff


	//   ....[76]....
        /*021c*/ 	.word	0xffffffff


	//   ....[77]....
        /*0220*/ 	.word	0xffffffff


	//   ....[78]....
        /*0224*/ 	.word	0xffffffff


	//   ....[79]....
        /*0228*/ 	.word	0xffffffff


	//   ....[80]....
        /*022c*/ 	.word	0xffffffff


	//   ....[81]....
        /*0230*/ 	.word	0xffffffff


	//   ....[82]....
        /*0234*/ 	.word	0xffffffff


	//   ....[83]....
        /*0238*/ 	.word	0xffffffff


	//   ....[84]....
        /*023c*/ 	.word	0xffffffff


	//   ....[85]....
        /*0240*/ 	.word	0xffffffff


	//   ....[86]....
        /*0244*/ 	.word	0xffffffff


	//   ....[87]....
        /*0248*/ 	.word	0xffffffff


	//   ....[88]....
        /*024c*/ 	.word	0xffffffff


	//   ....[89]....
        /*0250*/ 	.word	0xffffffff


	//   ....[90]....
        /*0254*/ 	.word	0xffffffff


	//   ....[91]....
        /*0258*/ 	.word	0xffffffff


	//   ....[92]....
        /*025c*/ 	.word	0xffffffff


	//   ....[93]....
        /*0260*/ 	.word	0xffffffff


	//   ....[94]....
        /*0264*/ 	.word	0xffffffff


	//   ....[95]....
        /*0268*/ 	.word	0xffffffff


	//   ....[96]....
        /*026c*/ 	.word	0xffffffff


	//   ....[97]....
        /*0270*/ 	.word	0xffffffff


	//   ....[98]....
        /*0274*/ 	.word	0xffffffff


	//   ....[99]....
        /*0278*/ 	.word	0xffffffff


	//   ....[100]....
        /*027c*/ 	.word	0xffffffff


	//   ....[101]....
        /*0280*/ 	.word	0xffffffff


	//   ....[102]....
        /*0284*/ 	.word	0xffffffff


	//   ....[103]....
        /*0288*/ 	.word	0xffffffff


	//   ....[104]....
        /*028c*/ 	.word	0xffffffff


	//   ....[105]....
        /*0290*/ 	.word	0xffffffff


	//   ....[106]....
        /*0294*/ 	.word	0xffffffff


	//   ....[107]....
        /*0298*/ 	.word	0xffffffff


	//   ....[108]....
        /*029c*/ 	.word	0xffffffff


	//   ....[109]....
        /*02a0*/ 	.word	0xffffffff


	//   ....[110]....
        /*02a4*/ 	.word	0xffffffff


	//   ....[111]....
        /*02a8*/ 	.word	0xffffffff


	//   ....[112]....
        /*02ac*/ 	.word	0xffffffff


	//   ....[113]....
        /*02b0*/ 	.word	0xffffffff


	//   ....[114]....
        /*02b4*/ 	.word	0xffffffff


	//   ....[115]....
        /*02b8*/ 	.word	0xffffffff


	//   ....[116]....
        /*02bc*/ 	.word	0xffffffff


	//   ....[117]....
        /*02c0*/ 	.word	0xffffffff


	//   ....[118]....
        /*02c4*/ 	.word	0xffffffff


	//   ....[119]....
        /*02c8*/ 	.word	0xffffffff


	//   ....[120]....
        /*02cc*/ 	.word	0xffffffff


	//   ....[121]....
        /*02d0*/ 	.word	0xffffffff


	//   ....[122]....
        /*02d4*/ 	.word	0xffffffff


	//   ....[123]....
        /*02d8*/ 	.word	0xffffffff


	//   ....[124]....
        /*02dc*/ 	.word	0xffffffff


	//   ....[125]....
        /*02e0*/ 	.word	0xffffffff


	//   ....[126]....
        /*02e4*/ 	.word	0xffffffff


	//   ....[127]....
        /*02e8*/ 	.word	0xffffffff


	//   ....[128]....
        /*02ec*/ 	.word	0xffffffff


	//   ....[129]....
        /*02f0*/ 	.word	0xffffffff


	//   ....[130]....
        /*02f4*/ 	.word	0xffffffff


	//   ....[131]....
        /*02f8*/ 	.word	0xffffffff


	//   ....[132]....
        /*02fc*/ 	.word	0xffffffff


	//   ....[133]....
        /*0300*/ 	.word	0xffffffff


	//   ....[134]....
        /*0304*/ 	.word	0xffffffff


	//   ....[135]....
        /*0308*/ 	.word	0xffffffff


	//   ....[136]....
        /*030c*/ 	.word	0xffffffff


	//   ....[137]....
        /*0310*/ 	.word	0xffffffff


	//   ....[138]....
        /*0314*/ 	.word	0xffffffff


	//   ....[139]....
        /*0318*/ 	.word	0xffffffff


	//   ....[140]....
        /*031c*/ 	.word	0xffffffff


	//   ....[141]....
        /*0320*/ 	.word	0xffffffff


	//   ....[142]....
        /*0324*/ 	.word	0xffffffff


	//   ....[143]....
        /*0328*/ 	.word	0xffffffff


	//   ....[144]....
        /*032c*/ 	.word	0xffffffff


	//   ....[145]....
        /*0330*/ 	.word	0xffffffff


	//   ....[146]....
        /*0334*/ 	.word	0xffffffff


	//   ....[147]....
        /*0338*/ 	.word	0xffffffff


	//   ....[148]....
        /*033c*/ 	.word	0xffffffff


	//   ....[149]....
        /*0340*/ 	.word	0xffffffff


	//   ....[150]....
        /*0344*/ 	.word	0xffffffff


	//   ....[151]....
        /*0348*/ 	.word	0xffffffff


	//   ....[152]....
        /*034c*/ 	.word	0xffffffff


	//   ....[153]....
        /*0350*/ 	.word	0xffffffff


	//   ....[154]....
        /*0354*/ 	.word	0xffffffff


	//   ....[155]....
        /*0358*/ 	.word	0xffffffff


	//   ....[156]....
        /*035c*/ 	.word	0xffffffff


	//   ....[157]....
        /*0360*/ 	.word	0xffffffff


	//   ....[158]....
        /*0364*/ 	.word	0xffffffff


	//   ....[159]....
        /*0368*/ 	.word	0xffffffff


	//   ....[160]....
        /*036c*/ 	.word	0xffffffff


	//   ....[161]....
        /*0370*/ 	.word	0xffffffff


	//   ....[162]....
        /*0374*/ 	.word	0xffffffff


	//   ....[163]....
        /*0378*/ 	.word	0xffffffff


	//   ....[164]....
        /*037c*/ 	.word	0xffffffff


	//   ....[165]....
        /*0380*/ 	.word	0xffffffff


	//   ....[166]....
        /*0384*/ 	.word	0xffffffff


	//   ....[167]....
        /*0388*/ 	.word	0xffffffff


	//   ....[168]....
        /*038c*/ 	.word	0xffffffff


	//   ....[169]....
        /*0390*/ 	.word	0xffffffff


	//   ....[170]....
        /*0394*/ 	.word	0xffffffff


	//   ....[171]....
        /*0398*/ 	.word	0xffffffff


	//   ....[172]....
        /*039c*/ 	.word	0xffffffff


	//   ....[173]....
        /*03a0*/ 	.word	0xffffffff


	//   ....[174]....
        /*03a4*/ 	.word	0xffffffff


	//   ....[175]....
        /*03a8*/ 	.word	0xffffffff


	//   ....[176]....
        /*03ac*/ 	.word	0xffffffff


	//   ....[177]....
        /*03b0*/ 	.word	0xffffffff


	//   ....[178]....
        /*03b4*/ 	.word	0xffffffff


	//   ....[179]....
        /*03b8*/ 	.word	0xffffffff


	//   ....[180]....
        /*03bc*/ 	.word	0xffffffff


	//   ....[181]....
        /*03c0*/ 	.word	0xffffffff


	//   ....[182]....
        /*03c4*/ 	.word	0xffffffff


	//   ....[183]....
        /*03c8*/ 	.word	0xffffffff


	//   ....[184]....
        /*03cc*/ 	.word	0xffffffff


	//   ....[185]....
        /*03d0*/ 	.word	0xffffffff


	//   ....[186]....
        /*03d4*/ 	.word	0xffffffff


	//   ....[187]....
        /*03d8*/ 	.word	0xffffffff


	//   ....[188]....
        /*03dc*/ 	.word	0xffffffff


	//   ....[189]....
        /*03e0*/ 	.word	0xffffffff


	//   ....[190]....
        /*03e4*/ 	.word	0xffffffff


	//   ....[191]....
        /*03e8*/ 	.word	0xffffffff


	//   ....[192]....
        /*03ec*/ 	.word	0xffffffff


	//   ....[193]....
        /*03f0*/ 	.word	0xffffffff


	//   ....[194]....
        /*03f4*/ 	.word	0xffffffff


	//   ....[195]....
        /*03f8*/ 	.word	0xffffffff


	//   ....[196]....
        /*03fc*/ 	.word	0xffffffff


	//   ....[197]....
        /*0400*/ 	.word	0x0500000f


	//   ....[198]....
        /*0404*/ 	.word	0x0500000f


	//   ....[199]....
        /*0408*/ 	.word	0x0500000f


	//   ....[200]....
        /*040c*/ 	.word	0x0500000f


	//   ....[201]....
        /*0410*/ 	.word	0x0500000f


	//   ....[202]....
        /*0414*/ 	.word	0x0500000f


	//   ....[203]....
        /*0418*/ 	.word	0x0500000f


	//   ....[204]....
        /*041c*/ 	.word	0x0500000f


	//   ....[205]....
        /*0420*/ 	.word	0x0500000f


	//   ....[206]....
        /*0424*/ 	.word	0x0500000f


	//   ....[207]....
        /*0428*/ 	.word	0x0500000f


	//   ....[208]....
        /*042c*/ 	.word	0x0500000f


	//   ....[209]....
        /*0430*/ 	.word	0x0500000f


	//   ....[210]....
        /*0434*/ 	.word	0x0500000f


	//   ....[211]....
        /*0438*/ 	.word	0x0500000f


	//   ....[212]....
        /*043c*/ 	.word	0x0500000f


	//   ....[213]....
        /*0440*/ 	.word	0x0500000f


	//   ....[214]....
        /*0444*/ 	.word	0x0500000f


	//   ....[215]....
        /*0448*/ 	.word	0x0500000f


	//   ....[216]....
        /*044c*/ 	.word	0x0500000f


	//   ....[217]....
        /*0450*/ 	.word	0x0500000f


	//   ....[218]....
        /*0454*/ 	.word	0x0500000f


	//   ....[219]....
        /*0458*/ 	.word	0x0500000f


	//   ....[220]....
        /*045c*/ 	.word	0x0500000f


	//   ....[221]....
        /*0460*/ 	.word	0x0500000f


	//   ....[222]....
        /*0464*/ 	.word	0x0500000f


	//   ....[223]....
        /*0468*/ 	.word	0x0500000f


	//   ....[224]....
        /*046c*/ 	.word	0x0500000f


	//   ....[225]....
        /*0470*/ 	.word	0x0500000f


	//   ....[226]....
        /*0474*/ 	.word	0x0500000f


	//   ....[227]....
        /*0478*/ 	.word	0x0500000f


	//   ....[228]....
        /*047c*/ 	.word	0x0500000f


	//   ....[229]....
        /*0480*/ 	.word	0x0500000f


	//   ....[230]....
        /*0484*/ 	.word	0x0500000f


	//   ....[231]....
        /*0488*/ 	.word	0x0500000f


	//   ....[232]....
        /*048c*/ 	.word	0x0500000f


	//   ....[233]....
        /*0490*/ 	.word	0x0500000f


	//   ....[234]....
        /*0494*/ 	.word	0x0500000f


	//   ....[235]....
        /*0498*/ 	.word	0x0500000f


	//   ....[236]....
        /*049c*/ 	.word	0x0500000f


	//   ....[237]....
        /*04a0*/ 	.word	0x0500000f


	//   ....[238]....
        /*04a4*/ 	.word	0x0500000f


	//----- nvinfo : EIATTR_COOP_GROUP_INSTR_OFFSETS
	.align		4
.L_209:
        /*04a8*/ 	.byte	0x04, 0x28
        /*04aa*/ 	.short	(.L_211 - .L_210)


	//   ....[0]....
.L_210:
        /*04ac*/ 	.word	0x00000080


	//   ....[1]....
        /*04b0*/ 	.word	0x00000090


	//   ....[2]....
        /*04b4*/ 	.word	0x000002d0


	//   ....[3]....
        /*04b8*/ 	.word	0x00000430


	//   ....[4]....
        /*04bc*/ 	.word	0x00000550


	//   ....[5]....
        /*04c0*/ 	.word	0x000006b0


	//   ....[6]....
        /*04c4*/ 	.word	0x00001eb0


	//   ....[7]....
        /*04c8*/ 	.word	0x00002960


	//   ....[8]....
        /*04cc*/ 	.word	0x00003390


	//   ....[9]....
        /*04d0*/ 	.word	0x00004520


	//   ....[10]....
        /*04d4*/ 	.word	0x00004630


	//   ....[11]....
        /*04d8*/ 	.word	0x00004e50


	//   ....[12]....
        /*04dc*/ 	.word	0x00004eb0


	//   ....[13]....
        /*04e0*/ 	.word	0x00006800


	//   ....[14]....
        /*04e4*/ 	.word	0x00007140


	//   ....[15]....
        /*04e8*/ 	.word	0x00007d30


	//   ....[16]....
        /*04ec*/ 	.word	0x00007e30


	//   ....[17]....
        /*04f0*/ 	.word	0x00008670


	//   ....[18]....
        /*04f4*/ 	.word	0x000086e0


	//   ....[19]....
        /*04f8*/ 	.word	0x0000acc0


	//   ....[20]....
        /*04fc*/ 	.word	0x0000acd0


	//   ....[21]....
        /*0500*/ 	.word	0x0000ad00


	//   ....[22]....
        /*0504*/ 	.word	0x0000ad10


	//   ....[23]....
        /*0508*/ 	.word	0x0000c8f0


	//   ....[24]....
        /*050c*/ 	.word	0x0000d230


	//   ....[25]....
        /*0510*/ 	.word	0x0000de20


	//   ....[26]....
        /*0514*/ 	.word	0x0000df20


	//   ....[27]....
        /*0518*/ 	.word	0x0000e760


	//   ....[28]....
        /*051c*/ 	.word	0x0000e7d0


	//   ....[29]....
        /*0520*/ 	.word	0x0000fb50


	//   ....[30]....
        /*0524*/ 	.word	0x0000fb60


	//   ....[31]....
        /*0528*/ 	.word	0x0000fbe0


	//   ....[32]....
        /*052c*/ 	.word	0x0000fbf0


	//   ....[33]....
        /*0530*/ 	.word	0x00010b70


	//   ....[34]....
        /*0534*/ 	.word	0x00010b80


	//   ....[35]....
        /*0538*/ 	.word	0x00010b90


	//   ....[36]....
        /*053c*/ 	.word	0x00010ba0


	//   ....[37]....
        /*0540*/ 	.word	0x00010bb0


	//   ....[38]....
        /*0544*/ 	.word	0x00010bc0


	//   ....[39]....
        /*0548*/ 	.word	0x00010bd0


	//   ....[40]....
        /*054c*/ 	.word	0x00010be0


	//   ....[41]....
        /*0550*/ 	.word	0x00010bf0


	//   ....[42]....
        /*0554*/ 	.word	0x00010c00


	//   ....[43]....
        /*0558*/ 	.word	0x00010c10


	//   ....[44]....
        /*055c*/ 	.word	0x00010c20


	//   ....[45]....
        /*0560*/ 	.word	0x00010c30


	//   ....[46]....
        /*0564*/ 	.word	0x00010c40


	//   ....[47]....
        /*0568*/ 	.word	0x00010c50


	//   ....[48]....
        /*056c*/ 	.word	0x00010c60


	//   ....[49]....
        /*0570*/ 	.word	0x00010c70


	//   ....[50]....
        /*0574*/ 	.word	0x00010c80


	//   ....[51]....
        /*0578*/ 	.word	0x00010c90


	//   ....[52]....
        /*057c*/ 	.word	0x00010cb0


	//   ....[53]....
        /*0580*/ 	.word	0x00010cc0


	//   ....[54]....
        /*0584*/ 	.word	0x00010cd0


	//   ....[55]....
        /*0588*/ 	.word	0x00010ce0


	//   ....[56]....
        /*058c*/ 	.word	0x00010cf0


	//   ....[57]....
        /*0590*/ 	.word	0x00010d00


	//   ....[58]....
        /*0594*/ 	.word	0x00010d10


	//   ....[59]....
        /*0598*/ 	.word	0x00010d40


	//   ....[60]....
        /*059c*/ 	.word	0x00010d50


	//   ....[61]....
        /*05a0*/ 	.word	0x00010d60


	//   ....[62]....
        /*05a4*/ 	.word	0x00010d70


	//   ....[63]....
        /*05a8*/ 	.word	0x00010d90


	//   ....[64]....
        /*05ac*/ 	.word	0x00010db0


	//   ....[65]....
        /*05b0*/ 	.word	0x00010dc0


	//   ....[66]....
        /*05b4*/ 	.word	0x00010dd0


	//   ....[67]....
        /*05b8*/ 	.word	0x00010de0


	//   ....[68]....
        /*05bc*/ 	.word	0x00010df0


	//   ....[69]....
        /*05c0*/ 	.word	0x00010e00


	//   ....[70]....
        /*05c4*/ 	.word	0x00010e10


	//   ....[71]....
        /*05c8*/ 	.word	0x00010e20


	//   ....[72]....
        /*05cc*/ 	.word	0x00010e40


	//   ....[73]....
        /*05d0*/ 	.word	0x00010e50


	//   ....[74]....
        /*05d4*/ 	.word	0x00010e80


	//   ....[75]....
        /*05d8*/ 	.word	0x00010e90


	//   ....[76]....
        /*05dc*/ 	.word	0x00010ea0


	//   ....[77]....
        /*05e0*/ 	.word	0x00010eb0


	//   ....[78]....
        /*05e4*/ 	.word	0x00010ec0


	//   ....[79]....
        /*05e8*/ 	.word	0x00010ed0


	//   ....[80]....
        /*05ec*/ 	.word	0x00010ef0


	//   ....[81]....
        /*05f0*/ 	.word	0x00010f00


	//   ....[82]....
        /*05f4*/ 	.word	0x00010f20


	//   ....[83]....
        /*05f8*/ 	.word	0x00010f30


	//   ....[84]....
        /*05fc*/ 	.word	0x00010f40


	//   ....[85]....
        /*0600*/ 	.word	0x00010f70


	//   ....[86]....
        /*0604*/ 	.word	0x00010f80


	//   ....[87]....
        /*0608*/ 	.word	0x00010fa0


	//   ....[88]....
        /*060c*/ 	.word	0x00010fd0


	//   ....[89]....
        /*0610*/ 	.word	0x00011000


	//   ....[90]....
        /*0614*/ 	.word	0x00011030


	//   ....[91]....
        /*0618*/ 	.word	0x00011060


	//   ....[92]....
        /*061c*/ 	.word	0x00011080


	//   ....[93]....
        /*0620*/ 	.word	0x000110b0


	//   ....[94]....
        /*0624*/ 	.word	0x000110e0


	//   ....[95]....
        /*0628*/ 	.word	0x00011110


	//   ....[96]....
        /*062c*/ 	.word	0x00011140


	//   ....[97]....
        /*0630*/ 	.word	0x00011ab0


	//   ....[98]....
        /*0634*/ 	.word	0x00011af0


	//   ....[99]....
        /*0638*/ 	.word	0x00011b20


	//   ....[100]....
        /*063c*/ 	.word	0x00011b50


	//   ....[101]....
        /*0640*/ 	.word	0x00012220


	//   ....[102]....
        /*0644*/ 	.word	0x00012240


	//   ....[103]....
        /*0648*/ 	.word	0x00012310


	//   ....[104]....
        /*064c*/ 	.word	0x00012330


	//   ....[105]....
        /*0650*/ 	.word	0x000123f0


	//   ....[106]....
        /*0654*/ 	.word	0x00012410


	//   ....[107]....
        /*0658*/ 	.word	0x000124e0


	//   ....[108]....
        /*065c*/ 	.word	0x00012500


	//   ....[109]....
        /*0660*/ 	.word	0x00012890


	//   ....[110]....
        /*0664*/ 	.word	0x000128c0


	//   ....[111]....
        /*0668*/ 	.word	0x00012d00


	//   ....[112]....
        /*066c*/ 	.word	0x00012d10


	//   ....[113]....
        /*0670*/ 	.word	0x00013a20


	//   ....[114]....
        /*0674*/ 	.word	0x00013a40


	//   ....[115]....
        /*0678*/ 	.word	0x00013b00


	//   ....[116]....
        /*067c*/ 	.word	0x00013b20


	//   ....[117]....
        /*0680*/ 	.word	0x00013be0


	//   ....[118]....
        /*0684*/ 	.word	0x00013c00


	//   ....[119]....
        /*0688*/ 	.word	0x00013cd0


	//   ....[120]....
        /*068c*/ 	.word	0x00013cf0


	//   ....[121]....
        /*0690*/ 	.word	0x00013e40


	//   ....[122]....
        /*0694*/ 	.word	0x00014020


	//   ....[123]....
        /*0698*/ 	.word	0x00014050


	//   ....[124]....
        /*069c*/ 	.word	0x00014080


	//   ....[125]....
        /*06a0*/ 	.word	0x000140b0


	//   ....[126]....
        /*06a4*/ 	.word	0x000140e0


	//   ....[127]....
        /*06a8*/ 	.word	0x00014130


	//   ....[128]....
        /*06ac*/ 	.word	0x000142b0


	//   ....[129]....
        /*06b0*/ 	.word	0x000142e0


	//   ....[130]....
        /*06b4*/ 	.word	0x00014310


	//   ....[131]....
        /*06b8*/ 	.word	0x00014340


	//   ....[132]....
        /*06bc*/ 	.word	0x00014370


	//   ....[133]....
        /*06c0*/ 	.word	0x000143a0


	//   ....[134]....
        /*06c4*/ 	.word	0x00014450


	//   ....[135]....
        /*06c8*/ 	.word	0x000144b0


	//   ....[136]....
        /*06cc*/ 	.word	0x000144c0


	//   ....[137]....
        /*06d0*/ 	.word	0x00014510


	//   ....[138]....
        /*06d4*/ 	.word	0x00016b60


	//   ....[139]....
        /*06d8*/ 	.word	0x00016b90


	//   ....[140]....
        /*06dc*/ 	.word	0x00016c50


	//   ....[141]....
        /*06e0*/ 	.word	0x00016c60


	//   ....[142]....
        /*06e4*/ 	.word	0x00016cd0


	//   ....[143]....
        /*06e8*/ 	.word	0x00016ce0


	//   ....[144]....
        /*06ec*/ 	.word	0x00016cf0


	//   ....[145]....
        /*06f0*/ 	.word	0x00016d60


	//   ....[146]....
        /*06f4*/ 	.word	0x000170a0


	//   ....[147]....
        /*06f8*/ 	.word	0x000170d0


	//   ....[148]....
        /*06fc*/ 	.word	0x000170f0


	//   ....[149]....
        /*0700*/ 	.word	0x000171a0


	//   ....[150]....
        /*0704*/ 	.word	0x000171c0


	//   ....[151]....
        /*0708*/ 	.word	0x00017250


	//   ....[152]....
        /*070c*/ 	.word	0x00017260


	//   ....[153]....
        /*0710*/ 	.word	0x00017270


	//   ....[154]....
        /*0714*/ 	.word	0x00017a50


	//   ....[155]....
        /*0718*/ 	.word	0x00017a80


	//   ....[156]....
        /*071c*/ 	.word	0x00017ab0


	//   ....[157]....
        /*0720*/ 	.word	0x00017b30


	//   ....[158]....
        /*0724*/ 	.word	0x00017b50


	//   ....[159]....
        /*0728*/ 	.word	0x00017be0


	//   ....[160]....
        /*072c*/ 	.word	0x00017c00


	//   ....[161]....
        /*0730*/ 	.word	0x00017c10


	//   ....[162]....
        /*0734*/ 	.word	0x00018380


	//   ....[163]....
        /*0738*/ 	.word	0x000183a0


	//   ....[164]....
        /*073c*/ 	.word	0x00018410


	//   ....[165]....
        /*0740*/ 	.word	0x00018420


	//   ....[166]....
        /*0744*/ 	.word	0x00018470


	//   ....[167]....
        /*0748*/ 	.word	0x00018480


	//   ....[168]....
        /*074c*/ 	.word	0x00018490


	//   ....[169]....
        /*0750*/ 	.word	0x000184e0


	//   ....[170]....
        /*0754*/ 	.word	0x00018810


	//   ....[171]....
        /*0758*/ 	.word	0x00018830


	//   ....[172]....
        /*075c*/ 	.word	0x00018840


	//   ....[173]....
        /*0760*/ 	.word	0x000188a0


	//   ....[174]....
        /*0764*/ 	.word	0x000188b0


	//   ....[175]....
        /*0768*/ 	.word	0x00018910


	//   ....[176]....
        /*076c*/ 	.word	0x00018940


	//   ....[177]....
        /*0770*/ 	.word	0x00018980


	//   ....[178]....
        /*0774*/ 	.word	0x00019a70


	//   ....[179]....
        /*0778*/ 	.word	0x00019aa0


	//   ....[180]....
        /*077c*/ 	.word	0x00019ad0


	//   ....[181]....
        /*0780*/ 	.word	0x00019af0


	//   ....[182]....
        /*0784*/ 	.word	0x00019b10


	//   ....[183]....
        /*0788*/ 	.word	0x00019b40


	//   ....[184]....
        /*078c*/ 	.word	0x00019b70


	//   ....[185]....
        /*0790*/ 	.word	0x00019b80


	//   ....[186]....
        /*0794*/ 	.word	0x00019cf0


	//   ....[187]....
        /*0798*/ 	.word	0x00019d20


	//   ....[188]....
        /*079c*/ 	.word	0x00019d50


	//   ....[189]....
        /*07a0*/ 	.word	0x00019d90


	//   ....[190]....
        /*07a4*/ 	.word	0x00019dc0


	//   ....[191]....
        /*07a8*/ 	.word	0x00019df0


	//   ....[192]....
        /*07ac*/ 	.word	0x00019e70


	//   ....[193]....
        /*07b0*/ 	.word	0x00019ec0


	//   ....[194]....
        /*07b4*/ 	.word	0x00019ed0


	//   ....[195]....
        /*07b8*/ 	.word	0x00019f10


	//   ....[196]....
        /*07bc*/ 	.word	0x0001a930


	//   ....[197]....
        /*07c0*/ 	.word	0x0001b000


	//   ....[198]....
        /*07c4*/ 	.word	0x0001b0e0


	//   ....[199]....
        /*07c8*/ 	.word	0x0001b1c0


	//   ....[200]....
        /*07cc*/ 	.word	0x0001b220


	//   ....[201]....
        /*07d0*/ 	.word	0x0001b300


	//   ....[202]....
        /*07d4*/ 	.word	0x0001b360


	//   ....[203]....
        /*07d8*/ 	.word	0x0001b440


	//   ....[204]....
        /*07dc*/ 	.word	0x0001b4a0


	//   ....[205]....
        /*07e0*/ 	.word	0x0001b580


	//   ....[206]....
        /*07e4*/ 	.word	0x0001b6b0


	//   ....[207]....
        /*07e8*/ 	.word	0x0001b780


	//   ....[208]....
        /*07ec*/ 	.word	0x0001b890


	//   ....[209]....
        /*07f0*/ 	.word	0x0001b950


	//   ....[210]....
        /*07f4*/ 	.word	0x0001b9b0


	//   ....[211]....
        /*07f8*/ 	.word	0x0001bab0


	//   ....[212]....
        /*07fc*/ 	.word	0x0001bb10


	//   ....[213]....
        /*0800*/ 	.word	0x0001bc20


	//   ....[214]....
        /*0804*/ 	.word	0x0001bcc0


	//   ....[215]....
        /*0808*/ 	.word	0x0001bd30


	//   ....[216]....
        /*080c*/ 	.word	0x0001bd90


	//   ....[217]....
        /*0810*/ 	.word	0x0001be80


	//   ....[218]....
        /*0814*/ 	.word	0x0001bee0


	//   ....[219]....
        /*0818*/ 	.word	0x0001bfe0


	//   ....[220]....
        /*081c*/ 	.word	0x0001c040


	//   ....[221]....
        /*0820*/ 	.word	0x0001c120


	//   ....[222]....
        /*0824*/ 	.word	0x0001c250


	//   ....[223]....
        /*0828*/ 	.word	0x0001c300


	//   ....[224]....
        /*082c*/ 	.word	0x0001c360


	//   ....[225]....
        /*0830*/ 	.word	0x0001c420


	//   ....[226]....
        /*0834*/ 	.word	0x0001c480


	//   ....[227]....
        /*0838*/ 	.word	0x0001c540


	//   ....[228]....
        /*083c*/ 	.word	0x0001c5a0


	//   ....[229]....
        /*0840*/ 	.word	0x0001c660


	//   ....[230]....
        /*0844*/ 	.word	0x0001c750


	//   ....[231]....
        /*0848*/ 	.word	0x0001c7f0


	//   ....[232]....
        /*084c*/ 	.word	0x0001c850


	//   ....[233]....
        /*0850*/ 	.word	0x0001c920


	//   ....[234]....
        /*0854*/ 	.word	0x0001c980


	//   ....[235]....
        /*0858*/ 	.word	0x0001ca50


	//   ....[236]....
        /*085c*/ 	.word	0x0001cab0


	//   ....[237]....
        /*0860*/ 	.word	0x0001cb80


	//   ....[238]....
        /*0864*/ 	.word	0x0001cde0


	//----- nvinfo : EIATTR_REG_RECONFIG
	.align		4
.L_211:
        /*0868*/ 	.byte	0x01, 0x54
	.zero		2


	//----- nvinfo : EIATTR_SYSCALL_OFFSETS
	.align		4
        /*086c*/ 	.byte	0x04, 0x46
        /*086e*/ 	.short	(.L_213 - .L_212)


	//   ....[0]....
.L_212:
        /*0870*/ 	.word	0x00002090


	//   ....[1]....
        /*0874*/ 	.word	0x00016090


	//   ....[2]....
        /*0878*/ 	.word	0x00016200


	//   ....[3]....
        /*087c*/ 	.word	0x00016350


	//   ....[4]....
        /*0880*/ 	.word	0x00016490


	//   ....[5]....
        /*0884*/ 	.word	0x00017640


	//----- nvinfo : EIATTR_MBARRIER_INSTR_OFFSETS
	.align		4
.L_213:
        /*0888*/ 	.byte	0x04, 0x39
        /*088a*/ 	.short	(.L_215 - .L_214)


	//   ....[0]....
.L_214:
        /*088c*/ 	.word	0x00000180
        /*0890*/ 	.word	0x000000ff
        /*0894*/ 	.word	0x00022800
        /*0898*/ 	.short	0x0100
        /*089a*/ 	.byte	0x08
	.zero		1


	//   ....[1]....
        /*089c*/ 	.word	0x00000190
        /*08a0*/ 	.word	0x000000ff
        /*08a4*/ 	.word	0x00022820
        /*08a8*/ 	.short	0x0100
        /*08aa*/ 	.byte	0x08
	.zero		1


	//   ....[2]....
        /*08ac*/ 	.word	0x00000280
        /*08b0*/ 	.word	0x000000ff
        /*08b4*/ 	.word	0x00022830
        /*08b8*/ 	.short	0x0100
        /*08ba*/ 	.byte	0x08
	.zero		1


	//   ....[3]....
        /*08bc*/ 	.word	0x00000290
        /*08c0*/ 	.word	0x000000ff
        /*08c4*/ 	.word	0x00022840
        /*08c8*/ 	.short	0x0100
        /*08ca*/ 	.byte	0x08
	.zero		1


	//   ....[4]....
        /*08cc*/ 	.word	0x000002a0
        /*08d0*/ 	.word	0x000000ff
        /*08d4*/ 	.word	0x00022838
        /*08d8*/ 	.short	0x0100
        /*08da*/ 	.byte	0x08
	.zero		1


	//   ....[5]....
        /*08dc*/ 	.word	0x000002b0
        /*08e0*/ 	.word	0x000000ff
        /*08e4*/ 	.word	0x00022848
        /*08e8*/ 	.short	0x0100
        /*08ea*/ 	.byte	0x08
	.zero		1


	//   ....[6]....
        /*08ec*/ 	.word	0x000003e0
        /*08f0*/ 	.word	0x000000ff
        /*08f4*/ 	.word	0x00022850
        /*08f8*/ 	.short	0x0100
        /*08fa*/ 	.byte	0x08
	.zero		1


	//   ....[7]....
        /*08fc*/ 	.word	0x000003f0
        /*0900*/ 	.word	0x000000ff
        /*0904*/ 	.word	0x00022860
        /*0908*/ 	.short	0x0100
        /*090a*/ 	.byte	0x08
	.zero		1


	//   ....[8]....
        /*090c*/ 	.word	0x00000400
        /*0910*/ 	.word	0x000000ff
        /*0914*/ 	.word	0x00022858
        /*0918*/ 	.short	0x0100
        /*091a*/ 	.byte	0x08
	.zero		1


	//   ....[9]....
        /*091c*/ 	.word	0x00000410
        /*0920*/ 	.word	0x000000ff
        /*0924*/ 	.word	0x00022868
        /*0928*/ 	.short	0x0100
        /*092a*/ 	.byte	0x08
	.zero		1


	//   ....[10]....
        /*092c*/ 	.word	0x00000500
        /*0930*/ 	.word	0x000000ff
        /*0934*/ 	.word	0x00022870
        /*0938*/ 	.short	0x0100
        /*093a*/ 	.byte	0x06
	.zero		1


	//   ....[11]....
        /*093c*/ 	.word	0x00000510
        /*0940*/ 	.word	0x000000ff
        /*0944*/ 	.word	0x00022880
        /*0948*/ 	.short	0x0100
        /*094a*/ 	.byte	0x06
	.zero		1


	//   ....[12]....
        /*094c*/ 	.word	0x00000520
        /*0950*/ 	.word	0x000000ff
        /*0954*/ 	.word	0x00022878
        /*0958*/ 	.short	0x0100
        /*095a*/ 	.byte	0x06
	.zero		1


	//   ....[13]....
        /*095c*/ 	.word	0x00000530
        /*0960*/ 	.word	0x000000ff
        /*0964*/ 	.word	0x00022888
        /*0968*/ 	.short	0x0100
        /*096a*/ 	.byte	0x06
	.zero		1


	//   ....[14]....
        /*096c*/ 	.word	0x00000660
        /*0970*/ 	.word	0x000000ff
        /*0974*/ 	.word	0x00022890
        /*0978*/ 	.short	0x0100
        /*097a*/ 	.byte	0x08
	.zero		1


	//   ....[15]....
        /*097c*/ 	.word	0x00000670
        /*0980*/ 	.word	0x000000ff
        /*0984*/ 	.word	0x000228a0
        /*0988*/ 	.short	0x0100
        /*098a*/ 	.byte	0x08
	.zero		1


	//   ....[16]....
        /*098c*/ 	.word	0x00000680
        /*0990*/ 	.word	0x000000ff
        /*0994*/ 	.word	0x00022898
        /*0998*/ 	.short	0x0100
        /*099a*/ 	.byte	0x08
	.zero		1


	//   ....[17]....
        /*099c*/ 	.word	0x00000690
        /*09a0*/ 	.word	0x000000ff
        /*09a4*/ 	.word	0x000228a8
        /*09a8*/ 	.short	0x0100
        /*09aa*/ 	.byte	0x08
	.zero		1


	//   ....[18]....
        /*09ac*/ 	.word	0x000007e0
        /*09b0*/ 	.word	0x000000ff
        /*09b4*/ 	.word	0x000228b0
        /*09b8*/ 	.short	0x0100
        /*09ba*/ 	.byte	0x08
	.zero		1


	//   ....[19]....
        /*09bc*/ 	.word	0x000007f0
        /*09c0*/ 	.word	0x000000ff
        /*09c4*/ 	.word	0x000228c0
        /*09c8*/ 	.short	0x0100
        /*09ca*/ 	.byte	0x08
	.zero		1


	//   ....[20]....
        /*09cc*/ 	.word	0x00000800
        /*09d0*/ 	.word	0x000000ff
        /*09d4*/ 	.word	0x000228b8
        /*09d8*/ 	.short	0x0100
        /*09da*/ 	.byte	0x08
	.zero		1


	//   ....[21]....
        /*09dc*/ 	.word	0x00000810
        /*09e0*/ 	.word	0x000000ff
        /*09e4*/ 	.word	0x000228c8
        /*09e8*/ 	.short	0x0100
        /*09ea*/ 	.byte	0x08
	.zero		1


	//   ....[22]....
        /*09ec*/ 	.word	0x00002380
        /*09f0*/ 	.word	0x000000ff
        /*09f4*/ 	.word	0x00022800
        /*09f8*/ 	.short	0x010a
        /*09fa*/ 	.byte	0x24
	.zero		1


	//   ....[23]....
        /*09fc*/ 	.word	0x00002420
        /*0a00*/ 	.word	0x0000005b
        /*0a04*/ 	.word	0x00022830
        /*0a08*/ 	.short	0x010a
        /*0a0a*/ 	.byte	0x3f
	.zero		1


	//   ....[24]....
        /*0a0c*/ 	.word	0x00002460
        /*0a10*/ 	.word	0x0000005b
        /*0a14*/ 	.word	0x00022830
        /*0a18*/ 	.short	0x010a
        /*0a1a*/ 	.byte	0x3f
	.zero		1


	//   ....[25]....
        /*0a1c*/ 	.word	0x00002ce0
        /*0a20*/ 	.word	0x000000ff
        /*0a24*/ 	.word	0x00000000
        /*0a28*/ 	.short	0x0101
        /*0a2a*/ 	.byte	0x06
	.zero		1


	//   ....[26]....
        /*0a2c*/ 	.word	0x000060d0
        /*0a30*/ 	.word	0x000000ff
        /*0a34*/ 	.word	0x00022830
        /*0a38*/ 	.short	0x010a
        /*0a3a*/ 	.byte	0x06
	.zero		1


	//   ....[27]....
        /*0a3c*/ 	.word	0x00006110
        /*0a40*/ 	.word	0x000000ff
        /*0a44*/ 	.word	0x00022830
        /*0a48*/ 	.short	0x010a
        /*0a4a*/ 	.byte	0x06
	.zero		1


	//   ....[28]....
        /*0a4c*/ 	.word	0x000063e0
        /*0a50*/ 	.word	0x000000ff
        /*0a54*/ 	.word	0x00022850
        /*0a58*/ 	.short	0x010a
        /*0a5a*/ 	.byte	0x06
	.zero		1


	//   ....[29]....
        /*0a5c*/ 	.word	0x00006420
        /*0a60*/ 	.word	0x000000ff
        /*0a64*/ 	.word	0x00022850
        /*0a68*/ 	.short	0x010a
        /*0a6a*/ 	.byte	0x06
	.zero		1


	//   ....[30]....
        /*0a6c*/ 	.word	0x00006b50
        /*0a70*/ 	.word	0x000000ff
        /*0a74*/ 	.word	0x00000000
        /*0a78*/ 	.short	0x0101
        /*0a7a*/ 	.byte	0x06
	.zero		1


	//   ....[31]....
        /*0a7c*/ 	.word	0x000091d0
        /*0a80*/ 	.word	0x000000ff
        /*0a84*/ 	.word	0x00000000
        /*0a88*/ 	.short	0x0101
        /*0a8a*/ 	.byte	0x06
	.zero		1


	//   ....[32]....
        /*0a8c*/ 	.word	0x00009b00
        /*0a90*/ 	.word	0x000000ff
        /*0a94*/ 	.word	0x00022830
        /*0a98*/ 	.short	0x010a
        /*0a9a*/ 	.byte	0x06
	.zero		1


	//   ....[33]....
        /*0a9c*/ 	.word	0x00009b40
        /*0aa0*/ 	.word	0x000000ff
        /*0aa4*/ 	.word	0x00022830
        /*0aa8*/ 	.short	0x010a
        /*0aaa*/ 	.byte	0x06
	.zero		1


	//   ....[34]....
        /*0aac*/ 	.word	0x00009e10
        /*0ab0*/ 	.word	0x000000ff
        /*0ab4*/ 	.word	0x00022850
        /*0ab8*/ 	.short	0x010a
        /*0aba*/ 	.byte	0x06
	.zero		1


	//   ....[35]....
        /*0abc*/ 	.word	0x00009e50
        /*0ac0*/ 	.word	0x000000ff
        /*0ac4*/ 	.word	0x00022850
        /*0ac8*/ 	.short	0x010a
        /*0aca*/ 	.byte	0x06
	.zero		1


	//   ....[36]....
        /*0acc*/ 	.word	0x0000a570
        /*0ad0*/ 	.word	0x000000ff
        /*0ad4*/ 	.word	0x00000000
        /*0ad8*/ 	.short	0x0101
        /*0ada*/ 	.byte	0x06
	.zero		1


	//   ....[37]....
        /*0adc*/ 	.word	0x0000bb00
        /*0ae0*/ 	.word	0x000000ff
        /*0ae4*/ 	.word	0x00000000
        /*0ae8*/ 	.short	0x0101
        /*0aea*/ 	.byte	0x06
	.zero		1


	//   ....[38]....
        /*0aec*/ 	.word	0x0000c1f0
        /*0af0*/ 	.word	0x000000ff
        /*0af4*/ 	.word	0x00022830
        /*0af8*/ 	.short	0x010a
        /*0afa*/ 	.byte	0x06
	.zero		1


	//   ....[39]....
        /*0afc*/ 	.word	0x0000c230
        /*0b00*/ 	.word	0x000000ff
        /*0b04*/ 	.word	0x00022830
        /*0b08*/ 	.short	0x010a
        /*0b0a*/ 	.byte	0x06
	.zero		1


	//   ....[40]....
        /*0b0c*/ 	.word	0x0000c4d0
        /*0b10*/ 	.word	0x000000ff
        /*0b14*/ 	.word	0x00022850
        /*0b18*/ 	.short	0x010a
        /*0b1a*/ 	.byte	0x06
	.zero		1


	//   ....[41]....
        /*0b1c*/ 	.word	0x0000c510
        /*0b20*/ 	.word	0x000000ff
        /*0b24*/ 	.word	0x00022850
        /*0b28*/ 	.short	0x010a
        /*0b2a*/ 	.byte	0x06
	.zero		1


	//   ....[42]....
        /*0b2c*/ 	.word	0x0000cc40
        /*0b30*/ 	.word	0x000000ff
        /*0b34*/ 	.word	0x00000000
        /*0b38*/ 	.short	0x0101
        /*0b3a*/ 	.byte	0x06
	.zero		1


	//   ....[43]....
        /*0b3c*/ 	.word	0x0000f2c0
        /*0b40*/ 	.word	0x000000ff
        /*0b44*/ 	.word	0x00000000
        /*0b48*/ 	.short	0x0101
        /*0b4a*/ 	.byte	0x06
	.zero		1


	//   ....[44]....
        /*0b4c*/ 	.word	0x0000f8b0
        /*0b50*/ 	.word	0x000000ff
        /*0b54*/ 	.word	0x00022850
        /*0b58*/ 	.short	0x010a
        /*0b5a*/ 	.byte	0x09
	.zero		1


	//   ....[45]....
        /*0b5c*/ 	.word	0x0000f8f0
        /*0b60*/ 	.word	0x000000ff
        /*0b64*/ 	.word	0x00022850
        /*0b68*/ 	.short	0x010a
        /*0b6a*/ 	.byte	0x09
	.zero		1


	//   ....[46]....
        /*0b6c*/ 	.word	0x0000fed0
        /*0b70*/ 	.word	0x000000ff
        /*0b74*/ 	.word	0x00000000
        /*0b78*/ 	.short	0x0101
        /*0b7a*/ 	.byte	0x04
	.zero		1


	//   ....[47]....
        /*0b7c*/ 	.word	0x00012210
        /*0b80*/ 	.word	0x00000003
        /*0b84*/ 	.word	0x00000000
        /*0b88*/ 	.short	0x0101
        /*0b8a*/ 	.byte	0x3f
	.zero		1


	//   ....[48]....
        /*0b8c*/ 	.word	0x000128b0
        /*0b90*/ 	.word	0x00000002
        /*0b94*/ 	.word	0x00000000
        /*0b98*/ 	.short	0x0101
        /*0b9a*/ 	.byte	0x3f
	.zero		1


	//   ....[49]....
        /*0b9c*/ 	.word	0x00016970
        /*0ba0*/ 	.word	0x00000000
        /*0ba4*/ 	.word	0x00022880
        /*0ba8*/ 	.short	0x010a
        /*0baa*/ 	.byte	0x3f
	.zero		1


	//   ....[50]....
        /*0bac*/ 	.word	0x00016e20
        /*0bb0*/ 	.word	0x00000000
        /*0bb4*/ 	.word	0x00022870
        /*0bb8*/ 	.short	0x0107
        /*0bba*/ 	.byte	0x3f
	.zero		1


	//   ....[51]....
        /*0bbc*/ 	.word	0x00016ee0
        /*0bc0*/ 	.word	0x00000000
        /*0bc4*/ 	.word	0x00022870
        /*0bc8*/ 	.short	0x0101
        /*0bca*/ 	.byte	0x3f
	.zero		1


	//   ....[52]....
        /*0bcc*/ 	.word	0x00016f10
        /*0bd0*/ 	.word	0x00000000
        /*0bd4*/ 	.word	0x00022840
        /*0bd8*/ 	.short	0x010a
        /*0bda*/ 	.byte	0x3f
	.zero		1


	//   ....[53]....
        /*0bdc*/ 	.word	0x000173c0
        /*0be0*/ 	.word	0x00000000
        /*0be4*/ 	.word	0x00022830
        /*0be8*/ 	.short	0x0107
        /*0bea*/ 	.byte	0x3f
	.zero		1


	//   ....[54]....
        /*0bec*/ 	.word	0x00017480
        /*0bf0*/ 	.word	0x00000000
        /*0bf4*/ 	.word	0x00022830
        /*0bf8*/ 	.short	0x0101
        /*0bfa*/ 	.byte	0x3f
	.zero		1


	//   ....[55]....
        /*0bfc*/ 	.word	0x00017d50
        /*0c00*/ 	.word	0x00000010
        /*0c04*/ 	.word	0x00022800
        /*0c08*/ 	.short	0x0107
        /*0c0a*/ 	.byte	0x3f
	.zero		1


	//   ....[56]....
        /*0c0c*/ 	.word	0x00017e60
        /*0c10*/ 	.word	0x00000010
        /*0c14*/ 	.word	0x00022800
        /*0c18*/ 	.short	0x0101
        /*0c1a*/ 	.byte	0x3f
	.zero		1


	//   ....[57]....
        /*0c1c*/ 	.word	0x00017e80
        /*0c20*/ 	.word	0x00000010
        /*0c24*/ 	.word	0x00022820
        /*0c28*/ 	.short	0x010a
        /*0c2a*/ 	.byte	0x3f
	.zero		1


	//   ....[58]....
        /*0c2c*/ 	.word	0x000181c0
        /*0c30*/ 	.word	0x00000000
        /*0c34*/ 	.word	0x00022880
        /*0c38*/ 	.short	0x010a
        /*0c3a*/ 	.byte	0x3f
	.zero		1


	//   ....[59]....
        /*0c3c*/ 	.word	0x00018570
        /*0c40*/ 	.word	0x00000000
        /*0c44*/ 	.word	0x00022870
        /*0c48*/ 	.short	0x0107
        /*0c4a*/ 	.byte	0x3f
	.zero		1


	//   ....[60]....
        /*0c4c*/ 	.word	0x00018630
        /*0c50*/ 	.word	0x00000000
        /*0c54*/ 	.word	0x00022870
        /*0c58*/ 	.short	0x0101
        /*0c5a*/ 	.byte	0x3f
	.zero		1


	//   ....[61]....
        /*0c5c*/ 	.word	0x00018660
        /*0c60*/ 	.word	0x00000000
        /*0c64*/ 	.word	0x00022840
        /*0c68*/ 	.short	0x010a
        /*0c6a*/ 	.byte	0x3f
	.zero		1


	//   ....[62]....
        /*0c6c*/ 	.word	0x00018a20
        /*0c70*/ 	.word	0x00000000
        /*0c74*/ 	.word	0x00022830
        /*0c78*/ 	.short	0x0107
        /*0c7a*/ 	.byte	0x3f
	.zero		1


	//   ....[63]....
        /*0c7c*/ 	.word	0x00018ae0
        /*0c80*/ 	.word	0x00000000
        /*0c84*/ 	.word	0x00022830
        /*0c88*/ 	.short	0x0101
        /*0c8a*/ 	.byte	0x3f
	.zero		1


	//   ....[64]....
        /*0c8c*/ 	.word	0x00018b70
        /*0c90*/ 	.word	0x00000000
        /*0c94*/ 	.word	0x00022870
        /*0c98*/ 	.short	0x010a
        /*0c9a*/ 	.byte	0x3f
	.zero		1


	//   ....[65]....
        /*0c9c*/ 	.word	0x00018c00
        /*0ca0*/ 	.word	0x00000000
        /*0ca4*/ 	.word	0x00022860
        /*0ca8*/ 	.short	0x010a
        /*0caa*/ 	.byte	0x3f
	.zero		1


	//   ....[66]....
        /*0cac*/ 	.word	0x00019060
        /*0cb0*/ 	.word	0x00000000
        /*0cb4*/ 	.word	0x00022850
        /*0cb8*/ 	.short	0x0101
        /*0cba*/ 	.byte	0x3f
	.zero		1


	//   ....[67]....
        /*0cbc*/ 	.word	0x000190e0
        /*0cc0*/ 	.word	0x00000000
        /*0cc4*/ 	.word	0x00000000
        /*0cc8*/ 	.short	0x0101
        /*0cca*/ 	.byte	0x3f
	.zero		1


	//   ....[68]....
        /*0ccc*/ 	.word	0x000192a0
        /*0cd0*/ 	.word	0x00000012
        /*0cd4*/ 	.word	0x00022870
        /*0cd8*/ 	.short	0x010a
        /*0cda*/ 	.byte	0x3f
	.zero		1


	//   ....[69]....
        /*0cdc*/ 	.word	0x00019320
        /*0ce0*/ 	.word	0x00000012
        /*0ce4*/ 	.word	0x00022860
        /*0ce8*/ 	.short	0x010a
        /*0cea*/ 	.byte	0x3f
	.zero		1


	//   ....[70]....
        /*0cec*/ 	.word	0x00019790
        /*0cf0*/ 	.word	0x00000012
        /*0cf4*/ 	.word	0x00022850
        /*0cf8*/ 	.short	0x0101
        /*0cfa*/ 	.byte	0x3f
	.zero		1


	//   ....[71]....
        /*0cfc*/ 	.word	0x00019810
        /*0d00*/ 	.word	0x00000012
        /*0d04*/ 	.word	0x00000000
        /*0d08*/ 	.short	0x0101
        /*0d0a*/ 	.byte	0x3f
	.zero		1


	//   ....[72]....
        /*0d0c*/ 	.word	0x0001a8b0
        /*0d10*/ 	.word	0x00000005
        /*0d14*/ 	.word	0x00022820
        /*0d18*/ 	.short	0x010a
        /*0d1a*/ 	.byte	0x3f
	.zero		1


	//   ....[73]....
        /*0d1c*/ 	.word	0x0001aa30
        /*0d20*/ 	.word	0x00000003
        /*0d24*/ 	.word	0x00022840
        /*0d28*/ 	.short	0x010a
        /*0d2a*/ 	.byte	0x3f
	.zero		1


	//   ....[74]....
        /*0d2c*/ 	.word	0x0001aad0
        /*0d30*/ 	.word	0x00000013
        /*0d34*/ 	.word	0x00022840
        /*0d38*/ 	.short	0x010a
        /*0d3a*/ 	.byte	0x3f
	.zero		1


	//   ....[75]....
        /*0d3c*/ 	.word	0x0001ab10
        /*0d40*/ 	.word	0x00000003
        /*0d44*/ 	.word	0x00022860
        /*0d48*/ 	.short	0x010a
        /*0d4a*/ 	.byte	0x3f
	.zero		1


	//   ....[76]....
        /*0d4c*/ 	.word	0x0001ab50
        /*0d50*/ 	.word	0x00000013
        /*0d54*/ 	.word	0x00022860
        /*0d58*/ 	.short	0x010a
        /*0d5a*/ 	.byte	0x3f
	.zero		1


	//   ....[77]....
        /*0d5c*/ 	.word	0x0001ab90
        /*0d60*/ 	.word	0x00000003
        /*0d64*/ 	.word	0x00022880
        /*0d68*/ 	.short	0x010a
        /*0d6a*/ 	.byte	0x3f
	.zero		1


	//   ....[78]....
        /*0d6c*/ 	.word	0x0001abd0
        /*0d70*/ 	.word	0x00000013
        /*0d74*/ 	.word	0x00022880
        /*0d78*/ 	.short	0x010a
        /*0d7a*/ 	.byte	0x3f
	.zero		1


	//   ....[79]....
        /*0d7c*/ 	.word	0x0001ac40
        /*0d80*/ 	.word	0x00000003
        /*0d84*/ 	.word	0x00022800
        /*0d88*/ 	.short	0x010a
        /*0d8a*/ 	.byte	0x3f
	.zero		1


	//   ....[80]....
        /*0d8c*/ 	.word	0x0001ac90
        /*0d90*/ 	.word	0x0000005b
        /*0d94*/ 	.word	0x00022830
        /*0d98*/ 	.short	0x010a
        /*0d9a*/ 	.byte	0x3f
	.zero		1


	//   ....[81]....
        /*0d9c*/ 	.word	0x0001acf0
        /*0da0*/ 	.word	0x00000008
        /*0da4*/ 	.word	0x00022830
        /*0da8*/ 	.short	0x010a
        /*0daa*/ 	.byte	0x3f
	.zero		1


	//   ....[82]....
        /*0dac*/ 	.word	0x0001ad50
        /*0db0*/ 	.word	0x00000008
        /*0db4*/ 	.word	0x00022850
        /*0db8*/ 	.short	0x010a
        /*0dba*/ 	.byte	0x3f
	.zero		1


	//   ....[83]....
        /*0dbc*/ 	.word	0x0001adb0
        /*0dc0*/ 	.word	0x00000008
        /*0dc4*/ 	.word	0x00022830
        /*0dc8*/ 	.short	0x010a
        /*0dca*/ 	.byte	0x3f
	.zero		1


	//   ....[84]....
        /*0dcc*/ 	.word	0x0001ae10
        /*0dd0*/ 	.word	0x00000008
        /*0dd4*/ 	.word	0x00022850
        /*0dd8*/ 	.short	0x010a
        /*0dda*/ 	.byte	0x3f
	.zero		1


	//   ....[85]....
        /*0ddc*/ 	.word	0x0001ae70
        /*0de0*/ 	.word	0x00000008
        /*0de4*/ 	.word	0x00022830
        /*0de8*/ 	.short	0x010a
        /*0dea*/ 	.byte	0x3f
	.zero		1


	//   ....[86]....
        /*0dec*/ 	.word	0x0001aed0
        /*0df0*/ 	.word	0x00000008
        /*0df4*/ 	.word	0x00022850
        /*0df8*/ 	.short	0x010a
        /*0dfa*/ 	.byte	0x3f
	.zero		1


	//   ....[87]....
        /*0dfc*/ 	.word	0x0001af30
        /*0e00*/ 	.word	0x00000005
        /*0e04*/ 	.word	0x00022850
        /*0e08*/ 	.short	0x010a
        /*0e0a*/ 	.byte	0x3f
	.zero		1


	//   ....[88]....
        /*0e0c*/ 	.word	0x0001b030
        /*0e10*/ 	.word	0x00000000
        /*0e14*/ 	.word	0x00022880
        /*0e18*/ 	.short	0x010a
        /*0e1a*/ 	.byte	0x3f
	.zero		1


	//   ....[89]....
        /*0e1c*/ 	.word	0x0001b600
        /*0e20*/ 	.word	0x00000000
        /*0e24*/ 	.word	0x00022840
        /*0e28*/ 	.short	0x010a
        /*0e2a*/ 	.byte	0x3f
	.zero		1


	//   ....[90]....
        /*0e2c*/ 	.word	0x0001c150
        /*0e30*/ 	.word	0x00000010
        /*0e34*/ 	.word	0x00022820
        /*0e38*/ 	.short	0x010a
        /*0e3a*/ 	.byte	0x3f
	.zero		1


	//   ....[91]....
        /*0e3c*/ 	.word	0x0001c1a0
        /*0e40*/ 	.word	0x00000000
        /*0e44*/ 	.word	0x00022880
        /*0e48*/ 	.short	0x010a
        /*0e4a*/ 	.byte	0x3f
	.zero		1


	//   ....[92]....
        /*0e4c*/ 	.word	0x0001c6a0
        /*0e50*/ 	.word	0x00000000
        /*0e54*/ 	.word	0x00022840
        /*0e58*/ 	.short	0x010a
        /*0e5a*/ 	.byte	0x3f
	.zero		1


	//   ....[93]....
        /*0e5c*/ 	.word	0x0001cbc0
        /*0e60*/ 	.word	0x00000000
        /*0e64*/ 	.word	0x00022870
        /*0e68*/ 	.short	0x010a
        /*0e6a*/ 	.byte	0x3f
	.zero		1


	//   ....[94]....
        /*0e6c*/ 	.word	0x0001cc10
        /*0e70*/ 	.word	0x00000000
        /*0e74*/ 	.word	0x00022860
        /*0e78*/ 	.short	0x010a
        /*0e7a*/ 	.byte	0x3f
	.zero		1


	//   ....[95]....
        /*0e7c*/ 	.word	0x0001cc60
        /*0e80*/ 	.word	0x00000012
        /*0e84*/ 	.word	0x00022870
        /*0e88*/ 	.short	0x010a
        /*0e8a*/ 	.byte	0x3f
	.zero		1


	//   ....[96]....
        /*0e8c*/ 	.word	0x0001ccb0
        /*0e90*/ 	.word	0x00000012
        /*0e94*/ 	.word	0x00022860
        /*0e98*/ 	.short	0x010a
        /*0e9a*/ 	.byte	0x3f
	.zero		1


	//   ....[97]....
        /*0e9c*/ 	.word	0x0001cd00
        /*0ea0*/ 	.word	0x00000005
        /*0ea4*/ 	.word	0x00022820
        /*0ea8*/ 	.short	0x010a
        /*0eaa*/ 	.byte	0x3f
	.zero		1


	//   ....[98]....
        /*0eac*/ 	.word	0x0001cea0
        /*0eb0*/ 	.word	0x00000003
        /*0eb4*/ 	.word	0x00022840
        /*0eb8*/ 	.short	0x010a
        /*0eba*/ 	.byte	0x3f
	.zero		1


	//   ....[99]....
        /*0ebc*/ 	.word	0x0001cef0
        /*0ec0*/ 	.word	0x00000013
        /*0ec4*/ 	.word	0x00022840
        /*0ec8*/ 	.short	0x010a
        /*0eca*/ 	.byte	0x3f
	.zero		1


	//   ....[100]....
        /*0ecc*/ 	.word	0x0001cf40
        /*0ed0*/ 	.word	0x00000003
        /*0ed4*/ 	.word	0x00022860
        /*0ed8*/ 	.short	0x010a
        /*0eda*/ 	.byte	0x3f
	.zero		1


	//   ....[101]....
        /*0edc*/ 	.word	0x0001cf90
        /*0ee0*/ 	.word	0x00000013
        /*0ee4*/ 	.word	0x00022860
        /*0ee8*/ 	.short	0x010a
        /*0eea*/ 	.byte	0x3f
	.zero		1


	//   ....[102]....
        /*0eec*/ 	.word	0x0001cfe0
        /*0ef0*/ 	.word	0x00000003
        /*0ef4*/ 	.word	0x00022880
        /*0ef8*/ 	.short	0x010a
        /*0efa*/ 	.byte	0x3f
	.zero		1


	//----- nvinfo : EIATTR_NUM_MBARRIERS
	.align		4
.L_215:
        /*0efc*/ 	.byte	0x03, 0x38
        /*0efe*/ 	.short	0x0016


	//----- nvinfo : EIATTR_EXIT_INSTR_OFFSETS
	.align		4
        /*0f00*/ 	.byte	0x04, 0x1c
        /*0f02*/ 	.short	(.L_217 - .L_216)


	//   ....[0]....
.L_216:
        /*0f04*/ 	.word	0x000009c0


	//   ....[1]....
        /*0f08*/ 	.word	0x00013df0


	//   ....[2]....
        /*0f0c*/ 	.word	0x0001ac20


	//----- nvinfo : EIATTR_MAX_THREADS
	.align		4
.L_217:
        /*0f10*/ 	.byte	0x04, 0x05
        /*0f12*/ 	.short	(.L_219 - .L_218)
.L_218:
        /*0f14*/ 	.word	0x00000180
        /*0f18*/ 	.word	0x00000001
        /*0f1c*/ 	.word	0x00000001


	//----- nvinfo : EIATTR_CRS_STACK_SIZE
	.align		4
.L_219:
        /*0f20*/ 	.byte	0x04, 0x1e
        /*0f22*/ 	.short	(.L_221 - .L_220)
.L_220:
        /*0f24*/ 	.word	0x00000000


	//----- nvinfo : EIATTR_CBANK_PARAM_SIZE
	.align		4
.L_221:
        /*0f28*/ 	.byte	0x03, 0x19
        /*0f2a*/ 	.short	0x0af0


	//----- nvinfo : EIATTR_PARAM_CBANK
	.align		4
        /*0f2c*/ 	.byte	0x04, 0x0a
        /*0f2e*/ 	.short	(.L_223 - .L_222)
	.align		4
.L_222:
        /*0f30*/ 	.word	index@(.nv.constant0._ZN7cutlass13device_kernelIN5flash11enable_sm90INS1_16FlashAttnFwdSm90INS1_25CollectiveMainloopFwdSm90ILi2EN4cute5tupleIJNS5_1CILi1EEES8_S8_EEENS6_IJNS7_ILi128EEESA_NS7_ILi192EEEEEELi128ENS_12float_e4m3_tEfNS_4arch4Sm90ELb0ELb1ELb1ELb1ELb1ELb0ELb0ELb1ELb1ELb1ELb1ELb0EEENS1_21CollectiveEpilogueFwdINS6_IJSA_SA_SA_EEES9_NS_10bfloat16_tESF_Li256ELb1ELb1ELb1ELb1EEENS1_36VarlenDynamicPersistentTileSchedulerILi128ELi128ELi256ELi128ELb1ELb1ELb1ELb1ELb0ELb1EEEEEEEEEvNT_6ParamsE)
        /*0f34*/ 	.short	0x0210
        /*0f36*/ 	.short	0x0af0


	//----- nvinfo : EIATTR_SW_WAR
	.align		4
.L_223:
        /*0f38*/ 	.byte	0x04, 0x36
        /*0f3a*/ 	.short	(.L_225 - .L_224)
.L_224:
        /*0f3c*/ 	.word	0x00000008
.L_225:


//--------------------- .nv.info._ZN7cutlass13device_kernelIN5flash11enable_sm90INS1_16FlashAttnFwdSm90INS1_25CollectiveMainloopFwdSm90ILi2EN4cute5tupleIJNS5_1CILi1EEES8_S8_EEENS6_IJNS7_ILi128EEESA_NS7_ILi192EEEEEELi128ENS_12float_e4m3_tEfNS_4arch4Sm90ELb0ELb1ELb1ELb1ELb1ELb1ELb0ELb1ELb1ELb1ELb1ELb0EEENS1_21CollectiveEpilogueFwdINS6_IJSA_SA_SA_EEES9_NS_10bfloat16_tESF_Li256ELb1ELb1ELb1ELb1EEENS1_36VarlenDynamicPersistentTileSchedulerILi128ELi128ELi256ELi128ELb1ELb1ELb1ELb1ELb0ELb1EEEEEEEEEvNT_6ParamsE --------------------------
	.section	.nv.info._ZN7cutlass13device_kernelIN5flash11enable_sm90INS1_16FlashAttnFwdSm90INS1_25CollectiveMainloopFwdSm90ILi2EN4cute5tupleIJNS5_1CILi1EEES8_S8_EEENS6_IJNS7_ILi128EEESA_NS7_ILi192EEEEEELi128ENS_12float_e4m3_tEfNS_4arch4Sm90ELb0ELb1ELb1ELb1ELb1ELb1ELb0ELb1ELb1ELb1ELb1ELb0EEENS1_21CollectiveEpilogueFwdINS6_IJSA_SA_SA_EEES9_NS_10bfloat16_tESF_Li256ELb1ELb1ELb1ELb1EEENS1_36VarlenDynamicPersistentTileSchedulerILi128ELi128ELi256ELi128ELb1ELb1ELb1ELb1ELb0ELb1EEEEEEEEEvNT_6ParamsE,"",@"SHT_CUDA_INFO"
	.sectionflags	@""
	.align	4


	//----- nvinfo : EIATTR_CUDA_API_VERSION
	.align		4
        /*0000*/ 	.byte	0x04, 0x37
        /*0002*/ 	.short	(.L_227 - .L_226)
.L_226:
        /*0004*/ 	.word	0x00000082


	//----- nvinfo : EIATTR_KPARAM_INFO
	.align		4
.L_227:
        /*0008*/ 	.byte	0x04, 0x17
        /*000a*/ 	.short	(.L_229 - .L_228)
.L_228:
        /*000c*/ 	.word	0x00000000
        /*0010*/ 	.short	0x0000
        /*0012*/ 	.short	0x0070
        /*0014*/ 	.byte	0x00, 0xf0, 0x01, 0x2a


	//----- nvinfo : EIATTR_SPARSE_MMA_MASK
	.align		4
.L_229:
        /*0018*/ 	.byte	0x03, 0x50
        /*001a*/ 	.short	0x0000


	//----- nvinfo : EIATTR_MAXREG_COUNT
	.align		4
        /*001c*/ 	.byte	0x03, 0x1b
        /*001e*/ 	.short	0x00a8


	//----- nvinfo : EIATTR_NUM_BARRIERS
	.align		4
        /*0020*/ 	.byte	0x02, 0x4c
        /*0022*/ 	.byte	0x10
	.zero		1


	//----- nvinfo : EIATTR_EXTERNS
	.align		4
        /*0024*/ 	.byte	0x04, 0x0f
        /*0026*/ 	.short	(.L_231 - .L_230)


	//   ....[0]....
	.align		4
.L_230:
        /*0028*/ 	.word	index@(__assertfail)


	//----- nvinfo : EIATTR_ANNOTATIONS
	.align		4
.L_231:
        /*002c*/ 	.byte	0x04, 0x55
        /*002e*/ 	.short	(.L_233 - .L_232)


	//   ....[0]....
.L_232:
        /* <DEDUP_REMOVED lines=31> */


	//----- nvinfo : EIATTR_MERCURY_ISA_VERSION
	.align		4
.L_233:
        /*0208*/ 	.byte	0x03, 0x5f
        /*020a*/ 	.short	0x0101


	//----- nvinfo : EIATTR_UNUSED_LOAD_BYTE_OFFSET
	.align		4
        /*020c*/ 	.byte	0x04, 0x44
        /*020e*/ 	.short	(.L_235 - .L_234)


	//   ....[0]....
.L_234:
        /*0210*/ 	.word	0x00000a80
        /*0214*/ 	.word	0x0000fff0


	//   ....[1]....
        /*0218*/ 	.word	0x0001ffd0
        /*021c*/ 	.word	0x0000fff0


	//----- nvinfo : EIATTR_INT_WARP_WIDE_INSTR_OFFSETS
	.align		4
.L_235:
        /*0220*/ 	.byte	0x04, 0x31
        /*0222*/ 	.short	(.L_237 - .L_236)


	//   ....[0]....
.L_236:
        /*0224*/ 	.word	0x00000130


	//   ....[1]....
        /*0228*/ 	.word	0x00000170


	//   ....[2]....
        /*022c*/ 	.word	0x000001e0


	//   ....[3]....
        /*0230*/ 	.word	0x00027700


	//   ....[4]....
        /*0234*/ 	.word	0x00027790


	//   ....[5]....
        /*0238*/ 	.word	0x0002aa60


	//   ....[6]....
        /*023c*/ 	.word	0x0002aaf0


	//----- nvinfo : EIATTR_COOP_GROUP_MASK_REGIDS
	.align		4
.L_237:
        /*0240*/ 	.byte	0x04, 0x29
        /*0242*/ 	.short	(.L_239 - .L_238)


	//   ....[0]....
.L_238:
        /*0244*/ 	.word	0xffffffff


	//   ....[1]....
        /*0248*/ 	.word	0xffffffff


	//   ....[2]....
        /*024c*/ 	.word	0xffffffff


	//   ....[3]....
        /*0250*/ 	.word	0xffffffff


	//   ....[4]....
        /*0254*/ 	.word	0xffffffff


	//   ....[5]....
        /*0258*/ 	.word	0xffffffff


	//   ....[6]....
        /*025c*/ 	.word	0xffffffff


	//   ....[7]....
        /*0260*/ 	.word	0xffffffff


	//   ....[8]....
        /*0264*/ 	.word	0xffffffff


	//   ....[9]....
        /*0268*/ 	.word	0xffffffff


	//   ....[10]....
        /*026c*/ 	.word	0xffffffff


	//   ....[11]....
        /*0270*/ 	.word	0xffffffff


	//   ....[12]....
        /*0274*/ 	.word	0xffffffff


	//   ....[13]....
        /*0278*/ 	.word	0xffffffff


	//   ....[14]....
        /*027c*/ 	.word	0xffffffff


	//   ....[15]....
        /*0280*/ 	.word	0xffffffff


	//   ....[16]....
        /*0284*/ 	.word	0xffffffff


	//   ....[17]....
        /*0288*/ 	.word	0xffffffff


	//   ....[18]....
        /*028c*/ 	.word	0xffffffff


	//   ....[19]....
        /*0290*/ 	.word	0xffffffff


	//   ....[20]....
        /*0294*/ 	.word	0xffffffff


	//   ....[21]....
        /*0298*/ 	.word	0xffffffff


	//   ....[22]....
        /*029c*/ 	.word	0xffffffff


	//   ....[23]....
        /*02a0*/ 	.word	0xffffffff


	//   ....[24]....
        /*02a4*/ 	.word	0xffffffff


	//   ....[25]....
        /*02a8*/ 	.word	0xffffffff


	//   ....[26]....
        /*02ac*/ 	.word	0xffffffff


	//   ....[27]....
        /*02b0*/ 	.word	0xffffffff


	//   ....[28]....
        /*02b4*/ 	.word	0xffffffff


	//   ....[29]....
        /*02b8*/ 	.word	0xffffffff


	//   ....[30]....
        /*02bc*/ 	.word	0xffffffff


	//   ....[31]....
        /*02c0*/ 	.word	0xffffffff


	//   ....[32]....
        /*02c4*/ 	.word	0xffffffff


	//   ....[33]....
        /*02c8*/ 	.word	0xffffffff


	//   ....[34]....
        /*02cc*/ 	.word	0xffffffff


	//   ....[35]....
        /*02d0*/ 	.word	0xffffffff


	//   ....[36]....
        /*02d4*/ 	.word	0xffffffff


	//   ....[37]....
        /*02d8*/ 	.word	0xffffffff


	//   ....[38]....
        /*02dc*/ 	.word	0xffffffff


	//   ....[39]....
        /*02e0*/ 	.word	0xffffffff


	//   ....[40]....
        /*02e4*/ 	.word	0xffffffff


	//   ....[41]....
        /*02e8*/ 	.word	0xffffffff


	//   ....[42]....
        /*02ec*/ 	.word	0xffffffff


	//   ....[43]....
        /*02f0*/ 	.word	0xffffffff


	//   ....[44]....
        /*02f4*/ 	.word	0xffffffff


	//   ....[45]....
        /*02f8*/ 	.word	0xffffffff


	//   ....[46]....
        /*02fc*/ 	.word	0xffffffff


	//   ....[47]....
        /*0300*/ 	.word	0xffffffff


	//   ....[48]....
        /*0304*/ 	.word	0xffffffff


	//   ....[49]....
        /*0308*/ 	.word	0xffffffff


	//   ....[50]....
        /*030c*/ 	.word	0xffffffff


	//   ....[51]....
        /*0310*/ 	.word	0xffffffff


	//   ....[52]....
        /*0314*/ 	.word	0xffffffff


	//   ....[53]....
        /*0318*/ 	.word	0xffffffff


	//   ....[54]....
        /*031c*/ 	.word	0xffffffff


	//   ....[55]....
        /*0320*/ 	.word	0xffffffff


	//   ....[56]....
        /*0324*/ 	.word	0xffffffff


	//   ....[57]....
        /*0328*/ 	.word	0xffffffff


	//   ....[58]....
        /*032c*/ 	.word	0xffffffff


	//   ....[59]....
        /*0330*/ 	.word	0xffffffff


	//   ....[60]....
        /*0334*/ 	.word	0xffffffff


	//   ....[61]....
        /*0338*/ 	.word	0xffffffff


	//   ....[62]....
        /*033c*/ 	.word	0xffffffff


	//   ....[63]....
        /*0340*/ 	.word	0xffffffff


	//   ....[64]....
        /*0344*/ 	.word	0xffffffff


	//   ....[65]....
        /*0348*/ 	.word	0xffffffff


	//   ....[66]....
        /*034c*/ 	.word	0xffffffff


	//   ....[67]....
        /*0350*/ 	.word	0xffffffff


	//   ....[68]....
        /*0354*/ 	.word	0xffffffff


	//   ....[69]....
        /*0358*/ 	.word	0xffffffff


	//   ....[70]....
        /*035c*/ 	.word	0xffffffff


	//   ....[71]....
        /*0360*/ 	.word	0xffffffff


	//   ....[72]....
        /*0364*/ 	.word	0xffffffff


	//   ....[73]....
        /*0368*/ 	.word	0xffffffff


	//   ....[74]....
        /*036c*/ 	.word	0xffffffff


	//   ....[75]....
        /*0370*/ 	.word	0xffffffff


	//   ....[76]....
        /*0374*/ 	.word	0xffffffff


	//   ....[77]....
        /*0378*/ 	.word	0xffffffff


	//   ....[78]....
        /*037c*/ 	.word	0xffffffff


	//   ....[79]....
        /*0380*/ 	.word	0xffffffff


	//   ....[80]....
        /*0384*/ 	.word	0xffffffff


	//   ....[81]....
        /*0388*/ 	.word	0xffffffff


	//   ....[82]....
        /*038c*/ 	.word	0xffffffff


	//   ....[83]....
        /*0390*/ 	.word	0xffffffff


	//   ....[84]....
        /*0394*/ 	.word	0xffffffff


	//   ....[85]....
        /*0398*/ 	.word	0xffffffff


	//   ....[86]....
        /*039c*/ 	.word	0xffffffff


	//   ....[87]....
        /*03a0*/ 	.word	0xffffffff


	//   ....[88]....
        /*03a4*/ 	.word	0xffffffff


	//   ....[89]....
        /*03a8*/ 	.word	0xffffffff


	//   ....[90]....
        /*03ac*/ 	.word	0xffffffff


	//   ....[91]....
        /*03b0*/ 	.word	0xffffffff


	//   ....[92]....
        /*03b4*/ 	.word	0xffffffff


	//   ....[93]....
        /*03b8*/ 	.word	0xffffffff


	//   ....[94]....
        /*03bc*/ 	.word	0xffffffff


	//   ....[95]....
        /*03c0*/ 	.word	0xffffffff


	//   ....[96]....
        /*03c4*/ 	.word	0xffffffff


	//   ....[97]....
        /*03c8*/ 	.word	0xffffffff


	//   ....[98]....
        /*03cc*/ 	.word	0xffffffff


	//   ....[99]....
        /*03d0*/ 	.word	0xffffffff


	//   ....[100]....
        /*03d4*/ 	.word	0xffffffff


	//   ....[101]....
        /*03d8*/ 	.word	0xffffffff


	//   ....[102]....
        /*03dc*/ 	.word	0xffffffff


	//   ....[103]....
        /*03e0*/ 	.word	0xffffffff


	//   ....[104]....
        /*03e4*/ 	.word	0xffffffff


	//   ....[105]....
        /*03e8*/ 	.word	0xffffffff


	//   ....[106]....
        /*03ec*/ 	.word	0xffffffff


	//   ....[107]....
        /*03f0*/ 	.word	0xffffffff


	//   ....[108]....
        /*03f4*/ 	.word	0xffffffff


	//   ....[109]....
        /*03f8*/ 	.word	0xffffffff


	//   ....[110]....
        /*03fc*/ 	.word	0xffffffff


	//   ....[111]....
        /*0400*/ 	.word	0xffffffff


	//   ....[112]....
        /*0404*/ 	.word	0xffffffff


	//   ....[113]....
        /*0408*/ 	.word	0xffffffff


	//   ....[114]....
        /*040c*/ 	.word	0xffffffff


	//   ....[115]....
        /*0410*/ 	.word	0xffffffff


	//   ....[116]....
        /*0414*/ 	.word	0xffffffff


	//   ....[117]....
        /*0418*/ 	.word	0xffffffff


	//   ....[118]....
        /*041c*/ 	.word	0xffffffff


	//   ....[119]....
        /*0420*/ 	.word	0xffffffff


	//   ....[120]....
        /*0424*/ 	.word	0xffffffff


	//   ....[121]....
        /*0428*/ 	.word	0xffffffff


	//   ....[122]....
        /*042c*/ 	.word	0xffffffff


	//   ....[123]....
        /*0430*/ 	.word	0xffffffff


	//   ....[124]....
        /*0434*/ 	.word	0xffffffff


	//   ....[125]....
        /*0438*/ 	.word	0xffffffff


	//   ....[126]....
        /*043c*/ 	.word	0xffffffff


	//   ....[127]....
        /*0440*/ 	.word	0xffffffff


	//   ....[128]....
        /*0444*/ 	.word	0xffffffff


	//   ....[129]....
        /*0448*/ 	.word	0xffffffff


	//   ....[130]....
        /*044c*/ 	.word	0xffffffff


	//   ....[131]....
        /*0450*/ 	.word	0xffffffff


	//   ....[132]....
        /*0454*/ 	.word	0xffffffff


	//   ....[133]....
        /*0458*/ 	.word	0xffffffff


	//   ....[134]....
        /*045c*/ 	.word	0xffffffff


	//   ....[135]....
        /*0460*/ 	.word	0xffffffff


	//   ....[136]....
        /*0464*/ 	.word	0xffffffff


	//   ....[137]....
        /*0468*/ 	.word	0xffffffff


	//   ....[138]....
        /*046c*/ 	.word	0xffffffff


	//   ....[139]....
        /*0470*/ 	.word	0xffffffff


	//   ....[140]....
        /*0474*/ 	.word	0xffffffff


	//   ....[141]....
        /*0478*/ 	.word	0xffffffff


	//   ....[142]....
        /*047c*/ 	.word	0xffffffff


	//   ....[143]....
        /*0480*/ 	.word	0xffffffff


	//   ....[144]....
        /*0484*/ 	.word	0xffffffff


	//   ....[145]....
        /*0488*/ 	.word	0xffffffff


	//   ....[146]....
        /*048c*/ 	.word	0xffffffff


	//   ....[147]....
        /*0490*/ 	.word	0xffffffff


	//   ....[148]....
        /*0494*/ 	.word	0xffffffff


	//   ....[149]....
        /*0498*/ 	.word	0xffffffff


	//   ....[150]....
        /*049c*/ 	.word	0xffffffff


	//   ....[151]....
        /*04a0*/ 	.word	0xffffffff


	//   ....[152]....
        /*04a4*/ 	.word	0xffffffff


	//   ....[153]....
        /*04a8*/ 	.word	0xffffffff


	//   ....[154]....
        /*04ac*/ 	.word	0xffffffff


	//   ....[155]....
        /*04b0*/ 	.word	0xffffffff


	//   ....[156]....
        /*04b4*/ 	.word	0xffffffff


	//   ....[157]....
        /*04b8*/ 	.word	0xffffffff


	//   ....[158]....
        /*04bc*/ 	.word	0xffffffff


	//   ....[159]....
        /*04c0*/ 	.word	0xffffffff


	//   ....[160]....
        /*04c4*/ 	.word	0xffffffff


	//   ....[161]....
        /*04c8*/ 	.word	0xffffffff


	//   ....[162]....
        /*04cc*/ 	.word	0xffffffff


	//   ....[163]....
        /*04d0*/ 	.word	0xffffffff


	//   ....[164]....
        /*04d4*/ 	.word	0xffffffff


	//   ....[165]....
        /*04d8*/ 	.word	0xffffffff


	//   ....[166]....
        /*04dc*/ 	.word	0xffffffff


	//   ....[167]....
        /*04e0*/ 	.word	0xffffffff


	//   ....[168]....
        /*04e4*/ 	.word	0xffffffff


	//   ....[169]....
        /*04e8*/ 	.word	0xffffffff


	//   ....[170]....
        /*04ec*/ 	.word	0xffffffff


	//   ....[171]....
        /*04f0*/ 	.word	0xffffffff


	//   ....[172]....
        /*04f4*/ 	.word	0xffffffff


	//   ....[173]....
        /*04f8*/ 	.word	0xffffffff


	//   ....[174]....
        /*04fc*/ 	.word	0xffffffff


	//   ....[175]....
        /*0500*/ 	.word	0xffffffff


	//   ....[176]....
        /*0504*/ 	.word	0xffffffff


	//   ....[177]....
        /*0508*/ 	.word	0xffffffff


	//   ....[178]....
        /*050c*/ 	.word	0xffffffff


	//   ....[179]....
        /*0510*/ 	.word	0xffffffff


	//   ....[180]....
        /*0514*/ 	.word	0xffffffff


	//   ....[181]....
        /*0518*/ 	.word	0xffffffff


	//   ....[182]....
        /*051c*/ 	.word	0xffffffff


	//   ....[183]....
        /*0520*/ 	.word	0xffffffff


	//   ....[184]....
        /*0524*/ 	.word	0xffffffff


	//   ....[185]....
        /*0528*/ 	.word	0xffffffff


	//   ....[186]....
        /*052c*/ 	.word	0xffffffff


	//   ....[187]....
        /*0530*/ 	.word	0xffffffff


	//   ....[188]....
        /*0534*/ 	.word	0xffffffff


	//   ....[189]....
        /*0538*/ 	.word	0xffffffff


	//   ....[190]....
        /*053c*/ 	.word	0xffffffff


	//   ....[191]....
        /*0540*/ 	.word	0xffffffff


	//   ....[192]....
        /*0544*/ 	.word	0xffffffff


	//   ....[193]....
        /*0548*/ 	.word	0xffffffff


	//   ....[194]....
        /*054c*/ 	.word	0xffffffff


	//   ....[195]....
        /*0550*/ 	.word	0xffffffff


	//   ....[196]....
        /*0554*/ 	.word	0xffffffff


	//   ....[197]....
        /*0558*/ 	.word	0xffffffff


	//   ....[198]....
        /*055c*/ 	.word	0xffffffff


	//   ....[199]....
        /*0560*/ 	.word	0xffffffff


	//   ....[200]....
        /*0564*/ 	.word	0xffffffff


	//   ....[201]....
        /*0568*/ 	.word	0xffffffff


	//   ....[202]....
        /*056c*/ 	.word	0xffffffff


	//   ....[203]....
        /*0570*/ 	.word	0xffffffff


	//   ....[204]....
        /*0574*/ 	.word	0xffffffff


	//   ....[205]....
        /*0578*/ 	.word	0xffffffff


	//   ....[206]....
        /*057c*/ 	.word	0xffffffff


	//   ....[207]....
        /*0580*/ 	.word	0xffffffff


	//   ....[208]....
        /*0584*/ 	.word	0xffffffff


	//   ....[209]....
        /*0588*/ 	.word	0xffffffff


	//   ....[210]....
        /*058c*/ 	.word	0xffffffff


	//   ....[211]....
        /*0590*/ 	.word	0xffffffff


	//   ....[212]....
        /*0594*/ 	.word	0xffffffff


	//   ....[213]....
        /*0598*/ 	.word	0xffffffff


	//   ....[214]....
        /*059c*/ 	.word	0xffffffff


	//   ....[215]....
        /*05a0*/ 	.word	0x0500000f


	//   ....[216]....
        /*05a4*/ 	.word	0x0500000f


	//   ....[217]....
        /*05a8*/ 	.word	0x0500000f


	//   ....[218]....
        /*05ac*/ 	.word	0x0500000f


	//   ....[219]....
        /*05b0*/ 	.word	0x0500000f


	//   ....[220]....
        /*05b4*/ 	.word	0x0500000f


	//   ....[221]....
        /*05b8*/ 	.word	0x0500000f


	//   ....[222]....
        /*05bc*/ 	.word	0x0500000f


	//   ....[223]....
        /*05c0*/ 	.word	0x0500000f


	//   ....[224]....
        /*05c4*/ 	.word	0x0500000f


	//   ....[225]....
        /*05c8*/ 	.word	0x0500000f


	//   ....[226]....
        /*05cc*/ 	.word	0x0500000f


	//   ....[227]....
        /*05d0*/ 	.word	0x0500000f


	//   ....[228]....
        /*05d4*/ 	.word	0x0500000f


	//   ....[229]....
        /*05d8*/ 	.word	0x0500000f


	//   ....[230]....
        /*05dc*/ 	.word	0x0500000f


	//   ....[231]....
        /*05e0*/ 	.word	0x0500000f


	//   ....[232]....
        /*05e4*/ 	.word	0x0500000f


	//   ....[233]....
        /*05e8*/ 	.word	0x0500000f


	//   ....[234]....
        /*05ec*/ 	.word	0x0500000f


	//   ....[235]....
        /*05f0*/ 	.word	0x0500000f


	//   ....[236]....
        /*05f4*/ 	.word	0x0500000f


	//   ....[237]....
        /*05f8*/ 	.word	0x0500000f


	//   ....[238]....
        /*05fc*/ 	.word	0x0500000f


	//   ....[239]....
        /*0600*/ 	.word	0x0500000f


	//   ....[240]....
        /*0604*/ 	.word	0x0500000f


	//   ....[241]....
        /*0608*/ 	.word	0x0500000f


	//   ....[242]....
        /*060c*/ 	.word	0x0500000f


	//   ....[243]....
        /*0610*/ 	.word	0x0500000f


	//   ....[244]....
        /*0614*/ 	.word	0x0500000f


	//   ....[245]....
        /*0618*/ 	.word	0x0500000f


	//   ....[246]....
        /*061c*/ 	.word	0x0500000f


	//   ....[247]....
        /*0620*/ 	.word	0x0500000f


	//   ....[248]....
        /*0624*/ 	.word	0x0500000f


	//   ....[249]....
        /*0628*/ 	.word	0x0500000f


	//   ....[250]....
        /*062c*/ 	.word	0x0500000f


	//   ....[251]....
        /*0630*/ 	.word	0x0500000f


	//   ....[252]....
        /*0634*/ 	.word	0x0500000f


	//   ....[253]....
        /*0638*/ 	.word	0x0500000f


	//   ....[254]....
        /*063c*/ 	.word	0x0500000f


	//   ....[255]....
        /*0640*/ 	.word	0x0500000f


	//   ....[0]....
        /*0644*/ 	.word	0x0500000f


	//   ....[1]....
        /*0648*/ 	.word	0x0500000f


	//   ....[2]....
        /*064c*/ 	.word	0x0500000f


	//   ....[3]....
        /*0650*/ 	.word	0x0500000f


	//   ....[4]....
        /*0654*/ 	.word	0x0500000f


	//   ....[5]....
        /*0658*/ 	.word	0x0500000f


	//   ....[6]....
        /*065c*/ 	.word	0x0500000f


	//   ....[7]....
        /*0660*/ 	.word	0x0500000f


	//   ....[8]....
        /*0664*/ 	.word	0x0500000f


	//   ....[9]....
        /*0668*/ 	.word	0x0500000f


	//   ....[10]....
        /*066c*/ 	.word	0x0500000f


	//   ....[11]....
        /*0670*/ 	.word	0x0500000f


	//   ....[12]....
        /*0674*/ 	.word	0x0500000f


	//   ....[13]....
        /*0678*/ 	.word	0x0500000f


	//   ....[14]....
        /*067c*/ 	.word	0x0500000f


	//   ....[15]....
        /*0680*/ 	.word	0x0500000f


	//   ....[16]....
        /*0684*/ 	.word	0x0500000f


	//   ....[17]....
        /*0688*/ 	.word	0x0500000f


	//   ....[18]....
        /*068c*/ 	.word	0x0500000f


	//   ....[19]....
        /*0690*/ 	.word	0x0500000f


	//   ....[20]....
        /*0694*/ 	.word	0x0500000f


	//   ....[21]....
        /*0698*/ 	.word	0x0500000f


	//   ....[22]....
        /*069c*/ 	.word	0x0500000f


	//   ....[23]....
        /*06a0*/ 	.word	0x0500000f


	//   ....[24]....
        /*06a4*/ 	.word	0x0500000f


	//   ....[25]....
        /*06a8*/ 	.word	0x0500000f


	//   ....[26]....
        /*06ac*/ 	.word	0x0500000f


	//   ....[27]....
        /*06b0*/ 	.word	0x0500000f


	//   ....[28]....
        /*06b4*/ 	.word	0x0500000f


	//   ....[29]....
        /*06b8*/ 	.word	0x0500000f


	//   ....[30]....
        /*06bc*/ 	.word	0x0500000f


	//   ....[31]....
        /*06c0*/ 	.word	0x0500000f


	//   ....[32]....
        /*06c4*/ 	.word	0x0500000f


	//   ....[33]....
        /*06c8*/ 	.word	0x0500000f


	//   ....[34]....
        /*06cc*/ 	.word	0x0500000f


	//   ....[35]....
        /*06d0*/ 	.word	0x0500000f


	//   ....[36]....
        /*06d4*/ 	.word	0x0500000f


	//   ....[37]....
        /*06d8*/ 	.word	0x0500000f


	//   ....[38]....
        /*06dc*/ 	.word	0x0500000f


	//   ....[39]....
        /*06e0*/ 	.word	0x0500000f


	//   ....[40]....
        /*06e4*/ 	.word	0x0500000f


	//   ....[41]....
        /*06e8*/ 	.word	0x0500000f


	//   ....[42]....
        /*06ec*/ 	.word	0x0500000f


	//   ....[43]....
        /*06f0*/ 	.word	0x0500000f


	//   ....[44]....
        /*06f4*/ 	.word	0x0500000f


	//   ....[45]....
        /*06f8*/ 	.word	0x0500000f


	//   ....[46]....
        /*06fc*/ 	.word	0x0500000f


	//   ....[47]....
        /*0700*/ 	.word	0x0500000f


	//   ....[48]....
        /*0704*/ 	.word	0x0500000f


	//   ....[49]....
        /*0708*/ 	.word	0x0500000f


	//   ....[50]....
        /*070c*/ 	.word	0x0500000f


	//   ....[51]....
        /*0710*/ 	.word	0x0500000f


	//   ....[52]....
        /*0714*/ 	.word	0x0500000f


	//   ....[53]....
        /*0718*/ 	.word	0x0500000f


	//   ....[54]....
        /*071c*/ 	.word	0x0500000f


	//   ....[55]....
        /*0720*/ 	.word	0x0500000f


	//   ....[56]....
        /*0724*/ 	.word	0x0500000f


	//   ....[57]....
        /*0728*/ 	.word	0x0500000f


	//   ....[58]....
        /*072c*/ 	.word	0x0500000f


	//   ....[59]....
        /*0730*/ 	.word	0x0500000f


	//   ....[60]....
        /*0734*/ 	.word	0x0500000f


	//   ....[61]....
        /*0738*/ 	.word	0x0500000f


	//   ....[62]....
        /*073c*/ 	.word	0x0500000f


	//   ....[63]....
        /*0740*/ 	.word	0x0500000f


	//   ....[64]....
        /*0744*/ 	.word	0x0500000f


	//   ....[65]....
        /*0748*/ 	.word	0x0500000f


	//   ....[66]....
        /*074c*/ 	.word	0x0500000f


	//   ....[67]....
        /*0750*/ 	.word	0x0500000f


	//   ....[68]....
        /*0754*/ 	.word	0x0500000f


	//   ....[69]....
        /*0758*/ 	.word	0x0500000f


	//   ....[70]....
        /*075c*/ 	.word	0x0500000f


	//   ....[71]....
        /*0760*/ 	.word	0x0500000f


	//   ....[72]....
        /*0764*/ 	.word	0x0500000f


	//   ....[73]....
        /*0768*/ 	.word	0x0500000f


	//   ....[74]....
        /*076c*/ 	.word	0x0500000f


	//   ....[75]....
        /*0770*/ 	.word	0x0500000f


	//   ....[76]....
        /*0774*/ 	.word	0x0500000f


	//   ....[77]....
        /*0778*/ 	.word	0x0500000f


	//   ....[78]....
        /*077c*/ 	.word	0x0500000f


	//   ....[79]....
        /*0780*/ 	.word	0x0500000f


	//   ....[80]....
        /*0784*/ 	.word	0x0500000f


	//   ....[81]....
        /*0788*/ 	.word	0x0500000f


	//   ....[82]....
        /*078c*/ 	.word	0x0500000f


	//   ....[83]....
        /*0790*/ 	.word	0x0500000f


	//   ....[84]....
        /*0794*/ 	.word	0x0500000f


	//   ....[85]....
        /*0798*/ 	.word	0x0500000f


	//   ....[86]....
        /*079c*/ 	.word	0x0500000f


	//   ....[87]....
        /*07a0*/ 	.word	0x0500000f


	//   ....[88]....
        /*07a4*/ 	.word	0x0500000f


	//   ....[89]....
        /*07a8*/ 	.word	0x0500000f


	//   ....[90]....
        /*07ac*/ 	.word	0x0500000f


	//   ....[91]....
        /*07b0*/ 	.word	0x0500000f


	//   ....[92]....
        /*07b4*/ 	.word	0x0500000f


	//   ....[93]....
        /*07b8*/ 	.word	0x0500000f


	//   ....[94]....
        /*07bc*/ 	.word	0x0500000f


	//   ....[95]....
        /*07c0*/ 	.word	0x0500000f


	//   ....[96]....
        /*07c4*/ 	.word	0x0500000f


	//   ....[97]....
        /*07c8*/ 	.word	0x0500000f


	//   ....[98]....
        /*07cc*/ 	.word	0x0500000f


	//   ....[99]....
        /*07d0*/ 	.word	0x0500000f


	//   ....[100]....
        /*07d4*/ 	.word	0x0500000f


	//   ....[101]....
        /*07d8*/ 	.word	0x0500000f


	//   ....[102]....
        /*07dc*/ 	.word	0x0500000f


	//   ....[103]....
        /*07e0*/ 	.word	0x0500000f


	//   ....[104]....
        /*07e4*/ 	.word	0x0500000f


	//   ....[105]....
        /*07e8*/ 	.word	0x0500000f


	//   ....[106]....
        /*07ec*/ 	.word	0x0500000f


	//   ....[107]....
        /*07f0*/ 	.word	0x0500000f


	//   ....[108]....
        /*07f4*/ 	.word	0x0500000f


	//   ....[109]....
        /*07f8*/ 	.word	0x0500000f


	//   ....[110]....
        /*07fc*/ 	.word	0x0500000f


	//   ....[111]....
        /*0800*/ 	.word	0x0500000f


	//   ....[112]....
        /*0804*/ 	.word	0x0500000f


	//   ....[113]....
        /*0808*/ 	.word	0x0500000f


	//   ....[114]....
        /*080c*/ 	.word	0x0500000f


	//   ....[115]....
        /*0810*/ 	.word	0x0500000f


	//   ....[116]....
        /*0814*/ 	.word	0x0500000f


	//   ....[117]....
        /*0818*/ 	.word	0x0500000f


	//   ....[118]....
        /*081c*/ 	.word	0x0500000f


	//----- nvinfo : EIATTR_COOP_GROUP_INSTR_OFFSETS
	.align		4
.L_239:
        /*0820*/ 	.byte	0x04, 0x28
        /*0822*/ 	.short	(.L_241 - .L_240)


	//   ....[0]....
.L_240:
        /*0824*/ 	.word	0x00000070


	//   ....[1]....
        /*0828*/ 	.word	0x00000140


	//   ....[2]....
        /*082c*/ 	.word	0x00000190


	//   ....[3]....
        /*0830*/ 	.word	0x000003c0


	//   ....[4]....
        /*0834*/ 	.word	0x00000520


	//   ....[5]....
        /*0838*/ 	.word	0x00000640


	//   ....[6]....
        /*083c*/ 	.word	0x000007a0


	//   ....[7]....
        /*0840*/ 	.word	0x000035f0


	//   ....[8]....
        /*0844*/ 	.word	0x00003600


	//   ....[9]....
        /*0848*/ 	.word	0x000065a0


	//   ....[10]....
        /*084c*/ 	.word	0x000065b0


	//   ....[11]....
        /*0850*/ 	.word	0x000095e0


	//   ....[12]....
        /*0854*/ 	.word	0x000095f0


	//   ....[13]....
        /*0858*/ 	.word	0x00009a90


	//   ....[14]....
        /*085c*/ 	.word	0x00009ab0


	//   ....[15]....
        /*0860*/ 	.word	0x0000a990


	//   ....[16]....
        /*0864*/ 	.word	0x0000b280


	//   ....[17]....
        /*0868*/ 	.word	0x0000b290


	//   ....[18]....
        /*086c*/ 	.word	0x0000b2a0


	//   ....[19]....
        /*0870*/ 	.word	0x0000b2b0


	//   ....[20]....
        /*0874*/ 	.word	0x0000e8b0


	//   ....[21]....
        /*0878*/ 	.word	0x0000e8c0


	//   ....[22]....
        /*087c*/ 	.word	0x0000e8d0


	//   ....[23]....
        /*0880*/ 	.word	0x0000e8e0


	//   ....[24]....
        /*0884*/ 	.word	0x000126c0


	//   ....[25]....
        /*0888*/ 	.word	0x00013690


	//   ....[26]....
        /*088c*/ 	.word	0x00013e00


	//   ....[27]....
        /*0890*/ 	.word	0x00013ec0


	//   ....[28]....
        /*0894*/ 	.word	0x000147d0


	//   ....[29]....
        /*0898*/ 	.word	0x00014840


	//   ....[30]....
        /*089c*/ 	.word	0x00016340


	//   ....[31]....
        /*08a0*/ 	.word	0x00016b50


	//   ....[32]....
        /*08a4*/ 	.word	0x00017500


	//   ....[33]....
        /*08a8*/ 	.word	0x00017520


	//   ....[34]....
        /*08ac*/ 	.word	0x000181e0


	//   ....[35]....
        /*08b0*/ 	.word	0x00018200


	//   ....[36]....
        /*08b4*/ 	.word	0x0001a440


	//   ....[37]....
        /*08b8*/ 	.word	0x0001a4a0


	//   ....[38]....
        /*08bc*/ 	.word	0x0001a890


	//   ....[39]....
        /*08c0*/ 	.word	0x0001a8b0


	//   ....[40]....
        /*08c4*/ 	.word	0x0001c6b0


	//   ....[41]....
        /*08c8*/ 	.word	0x0001ce90


	//   ....[42]....
        /*08cc*/ 	.word	0x0001d840


	//   ....[43]....
        /*08d0*/ 	.word	0x0001d860


	//   ....[44]....
        /*08d4*/ 	.word	0x0001e4a0


	//   ....[45]....
        /*08d8*/ 	.word	0x0001e520


	//   ....[46]....
        /*08dc*/ 	.word	0x0001f7e0


	//   ....[47]....
        /*08e0*/ 	.word	0x0001f7f0


	//   ....[48]....
        /*08e4*/ 	.word	0x0001f870


	//   ....[49]....
        /*08e8*/ 	.word	0x0001f880


	//   ....[50]....
        /*08ec*/ 	.word	0x00020430


	//   ....[51]....
        /*08f0*/ 	.word	0x00020480


	//   ....[52]....
        /*08f4*/ 	.word	0x000204b0


	//   ....[53]....
        /*08f8*/ 	.word	0x000204e0


	//   ....[54]....
        /*08fc*/ 	.word	0x00020510


	//   ....[55]....
        /*0900*/ 	.word	0x00020540


	//   ....[56]....
        /*0904*/ 	.word	0x00020570


	//   ....[57]....
        /*0908*/ 	.word	0x000205a0


	//   ....[58]....
        /*090c*/ 	.word	0x000205d0


	//   ....[59]....
        /*0910*/ 	.word	0x00020600


	//   ....[60]....
        /*0914*/ 	.word	0x00020630


	//   ....[61]....
        /*0918*/ 	.word	0x00020660


	//   ....[62]....
        /*091c*/ 	.word	0x00020690


	//   ....[63]....
        /*0920*/ 	.word	0x000206c0


	//   ....[64]....
        /*0924*/ 	.word	0x000206f0


	//   ....[65]....
        /*0928*/ 	.word	0x00020720


	//   ....[66]....
        /*092c*/ 	.word	0x00020750


	//   ....[67]....
        /*0930*/ 	.word	0x00020780


	//   ....[68]....
        /*0934*/ 	.word	0x000207b0


	//   ....[69]....
        /*0938*/ 	.word	0x000207e0


	//   ....[70]....
        /*093c*/ 	.word	0x00020810


	//   ....[71]....
        /*0940*/ 	.word	0x00020840


	//   ....[72]....
        /*0944*/ 	.word	0x00020870


	//   ....[73]....
        /*0948*/ 	.word	0x000208a0


	//   ....[74]....
        /*094c*/ 	.word	0x000208d0


	//   ....[75]....
        /*0950*/ 	.word	0x00020900


	//   ....[76]....
        /*0954*/ 	.word	0x00020930


	//   ....[77]....
        /*0958*/ 	.word	0x00020960


	//   ....[78]....
        /*095c*/ 	.word	0x00020990


	//   ....[79]....
        /*0960*/ 	.word	0x000209c0


	//   ....[80]....
        /*0964*/ 	.word	0x000209f0


	//   ....[81]....
        /*0968*/ 	.word	0x00020a20


	//   ....[82]....
        /*096c*/ 	.word	0x00020a50


	//   ....[83]....
        /*0970*/ 	.word	0x00020a70


	//   ....[84]....
        /*0974*/ 	.word	0x00020a80


	//   ....[85]....
        /*0978*/ 	.word	0x00020a90


	//   ....[86]....
        /*097c*/ 	.word	0x00020ab0


	//   ....[87]....
        /*0980*/ 	.word	0x00020ae0


	//   ....[88]....
        /*0984*/ 	.word	0x00020b00


	//   ....[89]....
        /*0988*/ 	.word	0x00020b10


	//   ....[90]....
        /*098c*/ 	.word	0x00020b30


	//   ....[91]....
        /*0990*/ 	.word	0x00020b60


	//   ....[92]....
        /*0994*/ 	.word	0x00020b90


	//   ....[93]....
        /*0998*/ 	.word	0x00020bc0


	//   ....[94]....
        /*099c*/ 	.word	0x00020bf0


	//   ....[95]....
        /*09a0*/ 	.word	0x00020c20


	//   ....[96]....
        /*09a4*/ 	.word	0x00020c50


	//   ....[97]....
        /*09a8*/ 	.word	0x00020c70


	//   ....[98]....
        /*09ac*/ 	.word	0x00020c80


	//   ....[99]....
        /*09b0*/ 	.word	0x00020ca0


	//   ....[100]....
        /*09b4*/ 	.word	0x00020cd0


	//   ....[101]....
        /*09b8*/ 	.word	0x00020cf0


	//   ....[102]....
        /*09bc*/ 	.word	0x00020d10


	//   ....[103]....
        /*09c0*/ 	.word	0x00020d40


	//   ....[104]....
        /*09c4*/ 	.word	0x00020d70


	//   ....[105]....
        /*09c8*/ 	.word	0x00020d80


	//   ....[106]....
        /*09cc*/ 	.word	0x00020db0


	//   ....[107]....
        /*09d0*/ 	.word	0x00020de0


	//   ....[108]....
        /*09d4*/ 	.word	0x00020e10


	//   ....[109]....
        /*09d8*/ 	.word	0x00020e40


	//   ....[110]....
        /*09dc*/ 	.word	0x00020e70


	//   ....[111]....
        /*09e0*/ 	.word	0x00020ea0


	//   ....[112]....
        /*09e4*/ 	.word	0x00020ed0


	//   ....[113]....
        /*09e8*/ 	.word	0x00020f00


	//   ....[114]....
        /*09ec*/ 	.word	0x00021700


	//   ....[115]....
        /*09f0*/ 	.word	0x00021720


	//   ....[116]....
        /*09f4*/ 	.word	0x00021740


	//   ....[117]....
        /*09f8*/ 	.word	0x00021750


	//   ....[118]....
        /*09fc*/ 	.word	0x00021de0


	//   ....[119]....
        /*0a00*/ 	.word	0x00021df0


	//   ....[120]....
        /*0a04*/ 	.word	0x00021f20


	//   ....[121]....
        /*0a08*/ 	.word	0x00021f30


	//   ....[122]....
        /*0a0c*/ 	.word	0x00022060


	//   ....[123]....
        /*0a10*/ 	.word	0x00022070


	//   ....[124]....
        /*0a14*/ 	.word	0x000221a0


	//   ....[125]....
        /*0a18*/ 	.word	0x000221b0


	//   ....[126]....
        /*0a1c*/ 	.word	0x00022580


	//   ....[127]....
        /*0a20*/ 	.word	0x00022590


	//   ....[128]....
        /*0a24*/ 	.word	0x00022d00


	//   ....[129]....
        /*0a28*/ 	.word	0x00022d10


	//   ....[130]....
        /*0a2c*/ 	.word	0x00023b30


	//   ....[131]....
        /*0a30*/ 	.word	0x00023b40


	//   ....[132]....
        /*0a34*/ 	.word	0x00023c80


	//   ....[133]....
        /*0a38*/ 	.word	0x00023c90


	//   ....[134]....
        /*0a3c*/ 	.word	0x00023dc0


	//   ....[135]....
        /*0a40*/ 	.word	0x00023dd0


	//   ....[136]....
        /*0a44*/ 	.word	0x00023f00


	//   ....[137]....
        /*0a48*/ 	.word	0x00023f10


	//   ....[138]....
        /*0a4c*/ 	.word	0x00024090


	//   ....[139]....
        /*0a50*/ 	.word	0x00024280


	//   ....[140]....
        /*0a54*/ 	.word	0x000242b0


	//   ....[141]....
        /*0a58*/ 	.word	0x000242e0


	//   ....[142]....
        /*0a5c*/ 	.word	0x00024310


	//   ....[143]....
        /*0a60*/ 	.word	0x00024340


	//   ....[144]....
        /*0a64*/ 	.word	0x00024370


	//   ....[145]....
        /*0a68*/ 	.word	0x00024500


	//   ....[146]....
        /*0a6c*/ 	.word	0x00024530


	//   ....[147]....
        /*0a70*/ 	.word	0x00024560


	//   ....[148]....
        /*0a74*/ 	.word	0x00024590


	//   ....[149]....
        /*0a78*/ 	.word	0x000245c0


	//   ....[150]....
        /*0a7c*/ 	.word	0x000245f0


	//   ....[151]....
        /*0a80*/ 	.word	0x00024680


	//   ....[152]....
        /*0a84*/ 	.word	0x000246b0


	//   ....[153]....
        /*0a88*/ 	.word	0x000246c0


	//   ....[154]....
        /*0a8c*/ 	.word	0x00024700


	//   ....[155]....
        /*0a90*/ 	.word	0x00026040


	//   ....[156]....
        /*0a94*/ 	.word	0x000283c0


	//   ....[157]....
        /*0a98*/ 	.word	0x000283f0


	//   ....[158]....
        /*0a9c*/ 	.word	0x00028420


	//   ....[159]....
        /*0aa0*/ 	.word	0x000284b0


	//   ....[160]....
        /*0aa4*/ 	.word	0x000284f0


	//   ....[161]....
        /*0aa8*/ 	.word	0x00028500


	//   ....[162]....
        /*0aac*/ 	.word	0x00028540


	//   ....[163]....
        /*0ab0*/ 	.word	0x00028550


	//   ....[164]....
        /*0ab4*/ 	.word	0x00028910


	//   ....[165]....
        /*0ab8*/ 	.word	0x00028940


	//   ....[166]....
        /*0abc*/ 	.word	0x00028a10


	//   ....[167]....
        /*0ac0*/ 	.word	0x00028a30


	//   ....[168]....
        /*0ac4*/ 	.word	0x00028ac0


	//   ....[169]....
        /*0ac8*/ 	.word	0x00028ad0


	//   ....[170]....
        /*0acc*/ 	.word	0x00028ae0


	//   ....[171]....
        /*0ad0*/ 	.word	0x00028b70


	//   ....[172]....
        /*0ad4*/ 	.word	0x000292d0


	//   ....[173]....
        /*0ad8*/ 	.word	0x00029300


	//   ....[174]....
        /*0adc*/ 	.word	0x000293c0


	//   ....[175]....
        /*0ae0*/ 	.word	0x000293e0


	//   ....[176]....
        /*0ae4*/ 	.word	0x00029480


	//   ....[177]....
        /*0ae8*/ 	.word	0x000294a0


	//   ....[178]....
        /*0aec*/ 	.word	0x000294b0


	//   ....[179]....
        /*0af0*/ 	.word	0x00029540


	//   ....[180]....
        /*0af4*/ 	.word	0x00029c50


	//   ....[181]....
        /*0af8*/ 	.word	0x00029c70


	//   ....[182]....
        /*0afc*/ 	.word	0x00029ce0


	//   ....[183]....
        /*0b00*/ 	.word	0x00029cf0


	//   ....[184]....
        /*0b04*/ 	.word	0x00029d40


	//   ....[185]....
        /*0b08*/ 	.word	0x00029d50


	//   ....[186]....
        /*0b0c*/ 	.word	0x00029d60


	//   ....[187]....
        /*0b10*/ 	.word	0x00029db0


	//   ....[188]....
        /*0b14*/ 	.word	0x0002a0e0


	//   ....[189]....
        /*0b18*/ 	.word	0x0002a100


	//   ....[190]....
        /*0b1c*/ 	.word	0x0002a110


	//   ....[191]....
        /*0b20*/ 	.word	0x0002a170


	//   ....[192]....
        /*0b24*/ 	.word	0x0002a180


	//   ....[193]....
        /*0b28*/ 	.word	0x0002a1e0


	//   ....[194]....
        /*0b2c*/ 	.word	0x0002a210


	//   ....[195]....
        /*0b30*/ 	.word	0x0002a250


	//   ....[196]....
        /*0b34*/ 	.word	0x0002b320


	//   ....[197]....
        /*0b38*/ 	.word	0x0002b350


	//   ....[198]....
        /*0b3c*/ 	.word	0x0002b3b0


	//   ....[199]....
        /*0b40*/ 	.word	0x0002b3e0


	//   ....[200]....
        /*0b44*/ 	.word	0x0002b410


	//   ....[201]....
        /*0b48*/ 	.word	0x0002b440


	//   ....[202]....
        /*0b4c*/ 	.word	0x0002b470


	//   ....[203]....
        /*0b50*/ 	.word	0x0002b4a0


	//   ....[204]....
        /*0b54*/ 	.word	0x0002b640


	//   ....[205]....
        /*0b58*/ 	.word	0x0002b670


	//   ....[206]....
        /*0b5c*/ 	.word	0x0002b6a0


	//   ....[207]....
        /*0b60*/ 	.word	0x0002b6d0


	//   ....[208]....
        /*0b64*/ 	.word	0x0002b700


	//   ....[209]....
        /*0b68*/ 	.word	0x0002b730


	//   ....[210]....
        /*0b6c*/ 	.word	0x0002b7f0


	//   ....[211]....
        /*0b70*/ 	.word	0x0002b810


	//   ....[212]....
        /*0b74*/ 	.word	0x0002b830


	//   ....[213]....
        /*0b78*/ 	.word	0x0002b890


	//   ....[214]....
        /*0b7c*/ 	.word	0x0002c2e0


	//   ....[215]....
        /*0b80*/ 	.word	0x0002c680


	//   ....[216]....
        /*0b84*/ 	.word	0x0002c710


	//   ....[217]....
        /*0b88*/ 	.word	0x0002c800


	//   ....[218]....
        /*0b8c*/ 	.word	0x0002c890


	//   ....[219]....
        /*0b90*/ 	.word	0x0002c970


	//   ....[220]....
        /*0b94*/ 	.word	0x0002ca00


	//   ....[221]....
        /*0b98*/ 	.word	0x0002cb30


	//   ....[222]....
        /*0b9c*/ 	.word	0x0002cbd0


	//   ....[223]....
        /*0ba0*/ 	.word	0x0002cc60


	//   ....[224]....
        /*0ba4*/ 	.word	0x0002ccb0


	//   ....[225]....
        /*0ba8*/ 	.word	0x0002cd00


	//   ....[226]....
        /*0bac*/ 	.word	0x0002cde0


	//   ....[227]....
        /*0bb0*/ 	.word	0x0002ce70


	//   ....[228]....
        /*0bb4*/ 	.word	0x0002cec0


	//   ....[229]....
        /*0bb8*/ 	.word	0x0002cf10


	//   ....[230]....
        /*0bbc*/ 	.word	0x0002d2b0


	//   ....[231]....
        /*0bc0*/ 	.word	0x0002d3d0


	//   ....[232]....
        /*0bc4*/ 	.word	0x0002d500


	//   ....[233]....
        /*0bc8*/ 	.word	0x0002d620


	//   ....[234]....
        /*0bcc*/ 	.word	0x0002d740


	//   ....[235]....
        /*0bd0*/ 	.word	0x0002d820


	//   ....[236]....
        /*0bd4*/ 	.word	0x0002d880


	//   ....[237]....
        /*0bd8*/ 	.word	0x0002d8d0


	//   ....[238]....
        /*0bdc*/ 	.word	0x0002d950


	//   ....[239]....
        /*0be0*/ 	.word	0x0002d9b0


	//   ....[240]....
        /*0be4*/ 	.word	0x0002da10


	//   ....[241]....
        /*0be8*/ 	.word	0x0002da60


	//   ....[242]....
        /*0bec*/ 	.word	0x0002daf0


	//   ....[243]....
        /*0bf0*/ 	.word	0x0002db60


	//   ....[244]....
        /*0bf4*/ 	.word	0x0002dbc0


	//   ....[245]....
        /*0bf8*/ 	.word	0x0002dc10


	//   ....[246]....
        /*0bfc*/ 	.word	0x0002dc80


	//   ....[247]....
        /*0c00*/ 	.word	0x0002dcd0


	//   ....[248]....
        /*0c04*/ 	.word	0x0002dd30


	//   ....[249]....
        /*0c08*/ 	.word	0x0002dd80


	//   ....[250]....
        /*0c0c*/ 	.word	0x0002dde0


	//   ....[251]....
        /*0c10*/ 	.word	0x0002de30


	//   ....[252]....
        /*0c14*/ 	.word	0x0002de90


	//   ....[253]....
        /*0c18*/ 	.word	0x0002df00


	//   ....[254]....
        /*0c1c*/ 	.word	0x0002df60


	//   ....[255]....
        /*0c20*/ 	.word	0x0002dfb0


	//   ....[0]....
        /*0c24*/ 	.word	0x0002e030


	//   ....[1]....
        /*0c28*/ 	.word	0x0002e080


	//   ....[2]....
        /*0c2c*/ 	.word	0x0002e0f0


	//   ....[3]....
        /*0c30*/ 	.word	0x0002e150


	//   ....[4]....
        /*0c34*/ 	.word	0x0002e1c0


	//   ....[5]....
        /*0c38*/ 	.word	0x0002e220


	//   ....[6]....
        /*0c3c*/ 	.word	0x0002e2a0


	//   ....[7]....
        /*0c40*/ 	.word	0x0002e320


	//   ....[8]....
        /*0c44*/ 	.word	0x0002e3b0


	//   ....[9]....
        /*0c48*/ 	.word	0x0002e410


	//   ....[10]....
        /*0c4c*/ 	.word	0x0002e490


	//   ....[11]....
        /*0c50*/ 	.word	0x0002e4e0


	//   ....[12]....
        /*0c54*/ 	.word	0x0002e570


	//   ....[13]....
        /*0c58*/ 	.word	0x0002e5c0


	//   ....[14]....
        /*0c5c*/ 	.word	0x0002e650


	//   ....[15]....
        /*0c60*/ 	.word	0x0002e6b0


	//   ....[16]....
        /*0c64*/ 	.word	0x0002e710


	//   ....[17]....
        /*0c68*/ 	.word	0x0002e760


	//   ....[18]....
        /*0c6c*/ 	.word	0x0002e7d0


	//   ....[19]....
        /*0c70*/ 	.word	0x0002e830


	//   ....[20]....
        /*0c74*/ 	.word	0x0002e890


	//   ....[21]....
        /*0c78*/ 	.word	0x0002e8e0


	//   ....[22]....
        /*0c7c*/ 	.word	0x0002e950


	//   ....[23]....
        /*0c80*/ 	.word	0x0002e9b0


	//   ....[24]....
        /*0c84*/ 	.word	0x0002ea10


	//   ....[25]....
        /*0c88*/ 	.word	0x0002ea60


	//   ....[26]....
        /*0c8c*/ 	.word	0x0002ead0


	//   ....[27]....
        /*0c90*/ 	.word	0x0002eb30


	//   ....[28]....
        /*0c94*/ 	.word	0x0002ebc0


	//   ....[29]....
        /*0c98*/ 	.word	0x0002ec20


	//   ....[30]....
        /*0c9c*/ 	.word	0x0002ecb0


	//   ....[31]....
        /*0ca0*/ 	.word	0x0002ed20


	//   ....[32]....
        /*0ca4*/ 	.word	0x0002edb0


	//   ....[33]....
        /*0ca8*/ 	.word	0x0002ee00


	//   ....[34]....
        /*0cac*/ 	.word	0x0002ee80


	//   ....[35]....
        /*0cb0*/ 	.word	0x0002eef0


	//   ....[36]....
        /*0cb4*/ 	.word	0x0002ef50


	//   ....[37]....
        /*0cb8*/ 	.word	0x0002efa0


	//   ....[38]....
        /*0cbc*/ 	.word	0x0002f020


	//   ....[39]....
        /*0cc0*/ 	.word	0x0002f070


	//   ....[40]....
        /*0cc4*/ 	.word	0x0002f100


	//   ....[41]....
        /*0cc8*/ 	.word	0x0002f190


	//   ....[42]....
        /*0ccc*/ 	.word	0x0002f220


	//   ....[43]....
        /*0cd0*/ 	.word	0x0002f2b0


	//   ....[44]....
        /*0cd4*/ 	.word	0x0002f340


	//   ....[45]....
        /*0cd8*/ 	.word	0x0002f3d0


	//   ....[46]....
        /*0cdc*/ 	.word	0x0002f450


	//   ....[47]....
        /*0ce0*/ 	.word	0x0002f4a0


	//   ....[48]....
        /*0ce4*/ 	.word	0x0002f530


	//   ....[49]....
        /*0ce8*/ 	.word	0x0002f5c0


	//   ....[50]....
        /*0cec*/ 	.word	0x0002f640


	//   ....[51]....
        /*0cf0*/ 	.word	0x0002f690


	//   ....[52]....
        /*0cf4*/ 	.word	0x0002f720


	//   ....[53]....
        /*0cf8*/ 	.word	0x0002f7b0


	//   ....[54]....
        /*0cfc*/ 	.word	0x0002f840


	//   ....[55]....
        /*0d00*/ 	.word	0x0002f8d0


	//   ....[56]....
        /*0d04*/ 	.word	0x0002f960


	//   ....[57]....
        /*0d08*/ 	.word	0x0002f9f0


	//   ....[58]....
        /*0d0c*/ 	.word	0x0002fab0


	//   ....[59]....
        /*0d10*/ 	.word	0x0002fd90


	//   ....[60]....
        /*0d14*/ 	.word	0x0002fe90


	//   ....[61]....
        /*0d18*/ 	.word	0x0002ff50


	//   ....[62]....
        /*0d1c*/ 	.word	0x0002ffb0


	//   ....[63]....
        /*0d20*/ 	.word	0x000300a0


	//   ....[64]....
        /*0d24*/ 	.word	0x00030140


	//   ....[65]....
        /*0d28*/ 	.word	0x00030210


	//   ....[66]....
        /*0d2c*/ 	.word	0x000302b0


	//   ....[67]....
        /*0d30*/ 	.word	0x00030390


	//   ....[68]....
        /*0d34*/ 	.word	0x000304d0


	//   ....[69]....
        /*0d38*/ 	.word	0x000305a0


	//   ....[70]....
        /*0d3c*/ 	.word	0x000306b0


	//   ....[71]....
        /*0d40*/ 	.word	0x00030770


	//   ....[72]....
        /*0d44*/ 	.word	0x000307d0


	//   ....[73]....
        /*0d48*/ 	.word	0x000308d0


	//   ....[74]....
        /*0d4c*/ 	.word	0x00030930


	//   ....[75]....
        /*0d50*/ 	.word	0x000309d0


	//   ....[76]....
        /*0d54*/ 	.word	0x00030af0


	//   ....[77]....
        /*0d58*/ 	.word	0x00030b60


	//   ....[78]....
        /*0d5c*/ 	.word	0x00030bc0


	//   ....[79]....
        /*0d60*/ 	.word	0x00030cd0


	//   ....[80]....
        /*0d64*/ 	.word	0x00030d30


	//   ....[81]....
        /*0d68*/ 	.word	0x00030e50


	//   ....[82]....
        /*0d6c*/ 	.word	0x00030eb0


	//   ....[83]....
        /*0d70*/ 	.word	0x00030f50


	//   ....[84]....
        /*0d74*/ 	.word	0x000310f0


	//   ....[85]....
        /*0d78*/ 	.word	0x000311a0


	//   ....[86]....
        /*0d7c*/ 	.word	0x00031200


	//   ....[87]....
        /*0d80*/ 	.word	0x000312c0


	//   ....[88]....
        /*0d84*/ 	.word	0x00031320


	//   ....[89]....
        /*0d88*/ 	.word	0x000313e0


	//   ....[90]....
        /*0d8c*/ 	.word	0x00031440


	//   ....[91]....
        /*0d90*/ 	.word	0x00031500


	//   ....[92]....
        /*0d94*/ 	.word	0x000315f0


	//   ....[93]....
        /*0d98*/ 	.word	0x00031690


	//   ....[94]....
        /*0d9c*/ 	.word	0x000316f0


	//   ....[95]....
        /*0da0*/ 	.word	0x000317c0


	//   ....[96]....
        /*0da4*/ 	.word	0x00031820


	//   ....[97]....
        /*0da8*/ 	.word	0x000318f0


	//   ....[98]....
        /*0dac*/ 	.word	0x00031950


	//   ....[99]....
        /*0db0*/ 	.word	0x00031a20


	//   ....[100]....
        /*0db4*/ 	.word	0x00031c00


	//   ....[101]....
        /*0db8*/ 	.word	0x00031ca0


	//   ....[102]....
        /*0dbc*/ 	.word	0x00031e10


	//   ....[103]....
        /*0dc0*/ 	.word	0x00031e80


	//   ....[104]....
        /*0dc4*/ 	.word	0x00031ef0


	//   ....[105]....
        /*0dc8*/ 	.word	0x00031f60


	//   ....[106]....
        /*0dcc*/ 	.word	0x00031fd0


	//   ....[107]....
        /*0dd0*/ 	.word	0x00032050


	//   ....[108]....
        /*0dd4*/ 	.word	0x000320d0


	//   ....[109]....
        /*0dd8*/ 	.word	0x00032160


	//   ....[110]....
        /*0ddc*/ 	.word	0x000321d0


	//   ....[111]....
        /*0de0*/ 	.word	0x00032240


	//   ....[112]....
        /*0de4*/ 	.word	0x000322b0


	//   ....[113]....
        /*0de8*/ 	.word	0x00032330


	//   ....[114]....
        /*0dec*/ 	.word	0x000323a0


	//   ....[115]....
        /*0df0*/ 	.word	0x00032450


	//   ....[116]....
        /*0df4*/ 	.word	0x000324a0


	//   ....[117]....
        /*0df8*/ 	.word	0x00032530


	//   ....[118]....
        /*0dfc*/ 	.word	0x00032660


	//----- nvinfo : EIATTR_REG_RECONFIG
	.align		4
.L_241:
        /*0e00*/ 	.byte	0x01, 0x54
	.zero		2


	//----- nvinfo : EIATTR_SYSCALL_OFFSETS
	.align		4
        /*0e04*/ 	.byte	0x04, 0x46
        /*0e06*/ 	.short	(.L_243 - .L_242)


	//   ....[0]....
.L_242:
        /*0e08*/ 	.word	0x000023b0


	//   ....[1]....
        /*0e0c*/ 	.word	0x00002500


	//   ....[2]....
        /*0e10*/ 	.word	0x0000ab20


	//   ....[3]....
        /*0e14*/ 	.word	0x0000b060


	//   ....[4]....
        /*0e18*/ 	.word	0x000278f0


	//   ....[5]....
        /*0e1c*/ 	.word	0x00027a60


	//   ....[6]....
        /*0e20*/ 	.word	0x00027bb0


	//   ....[7]....
        /*0e24*/ 	.word	0x00027cf0


	//   ....[8]....
        /*0e28*/ 	.word	0x00028f60


	//----- nvinfo : EIATTR_MBARRIER_INSTR_OFFSETS
	.align		4
.L_243:
        /*0e2c*/ 	.byte	0x04, 0x39
        /*0e2e*/ 	.short	(.L_245 - .L_244)


	//   ....[0]....
.L_244:
        /*0e30*/ 	.word	0x00000270
        /*0e34*/ 	.word	0x000000ff
        /*0e38*/ 	.word	0x00022800
        /*0e3c*/ 	.short	0x0100
        /*0e3e*/ 	.byte	0x08
	.zero		1


	//   ....[1]....
        /*0e40*/ 	.word	0x00000280
        /*0e44*/ 	.word	0x000000ff
        /*0e48*/ 	.word	0x00022820
        /*0e4c*/ 	.short	0x0100
        /*0e4e*/ 	.byte	0x08
	.zero		1


	//   ....[2]....
        /*0e50*/ 	.word	0x00000370
        /*0e54*/ 	.word	0x000000ff
        /*0e58*/ 	.word	0x00022830
        /*0e5c*/ 	.short	0x0100
        /*0e5e*/ 	.byte	0x08
	.zero		1


	//   ....[3]....
        /*0e60*/ 	.word	0x00000380
        /*0e64*/ 	.word	0x000000ff
        /*0e68*/ 	.word	0x00022840
        /*0e6c*/ 	.short	0x0100
        /*0e6e*/ 	.byte	0x08
	.zero		1


	//   ....[4]....
        /*0e70*/ 	.word	0x00000390
        /*0e74*/ 	.word	0x000000ff
        /*0e78*/ 	.word	0x00022838
        /*0e7c*/ 	.short	0x0100
        /*0e7e*/ 	.byte	0x08
	.zero		1


	//   ....[5]....
        /*0e80*/ 	.word	0x000003a0
        /*0e84*/ 	.word	0x000000ff
        /*0e88*/ 	.word	0x00022848
        /*0e8c*/ 	.short	0x0100
        /*0e8e*/ 	.byte	0x08
	.zero		1


	//   ....[6]....
        /*0e90*/ 	.word	0x000004d0
        /*0e94*/ 	.word	0x000000ff
        /*0e98*/ 	.word	0x00022850
        /*0e9c*/ 	.short	0x0100
        /*0e9e*/ 	.byte	0x08
	.zero		1


	//   ....[7]....
        /*0ea0*/ 	.word	0x000004e0
        /*0ea4*/ 	.word	0x000000ff
        /*0ea8*/ 	.word	0x00022860
        /*0eac*/ 	.short	0x0100
        /*0eae*/ 	.byte	0x08
	.zero		1


	//   ....[8]....
        /*0eb0*/ 	.word	0x000004f0
        /*0eb4*/ 	.word	0x000000ff
        /*0eb8*/ 	.word	0x00022858
        /*0ebc*/ 	.short	0x0100
        /*0ebe*/ 	.byte	0x08
	.zero		1


	//   ....[9]....
        /*0ec0*/ 	.word	0x00000500
        /*0ec4*/ 	.word	0x000000ff
        /*0ec8*/ 	.word	0x00022868
        /*0ecc*/ 	.short	0x0100
        /*0ece*/ 	.byte	0x08
	.zero		1


	//   ....[10]....
        /*0ed0*/ 	.word	0x000005f0
        /*0ed4*/ 	.word	0x000000ff
        /*0ed8*/ 	.word	0x00022870
        /*0edc*/ 	.short	0x0100
        /*0ede*/ 	.byte	0x06
	.zero		1


	//   ....[11]....
        /*0ee0*/ 	.word	0x00000600
        /*0ee4*/ 	.word	0x000000ff
        /*0ee8*/ 	.word	0x00022880
        /*0eec*/ 	.short	0x0100
        /*0eee*/ 	.byte	0x06
	.zero		1


	//   ....[12]....
        /*0ef0*/ 	.word	0x00000610
        /*0ef4*/ 	.word	0x000000ff
        /*0ef8*/ 	.word	0x00022878
        /*0efc*/ 	.short	0x0100
        /*0efe*/ 	.byte	0x06
	.zero		1


	//   ....[13]....
        /*0f00*/ 	.word	0x00000620
        /*0f04*/ 	.word	0x000000ff
        /*0f08*/ 	.word	0x00022888
        /*0f0c*/ 	.short	0x0100
        /*0f0e*/ 	.byte	0x06
	.zero		1


	//   ....[14]....
        /*0f10*/ 	.word	0x00000750
        /*0f14*/ 	.word	0x000000ff
        /*0f18*/ 	.word	0x00022890
        /*0f1c*/ 	.short	0x0100
        /*0f1e*/ 	.byte	0x08
	.zero		1


	//   ....[15]....
        /*0f20*/ 	.word	0x00000760
        /*0f24*/ 	.word	0x000000ff
        /*0f28*/ 	.word	0x000228a0
        /*0f2c*/ 	.short	0x0100
        /*0f2e*/ 	.byte	0x08
	.zero		1


	//   ....[16]....
        /*0f30*/ 	.word	0x00000770
        /*0f34*/ 	.word	0x000000ff
        /*0f38*/ 	.word	0x00022898
        /*0f3c*/ 	.short	0x0100
        /*0f3e*/ 	.byte	0x08
	.zero		1


	//   ....[17]....
        /*0f40*/ 	.word	0x00000780
        /*0f44*/ 	.word	0x000000ff
        /*0f48*/ 	.word	0x000228a8
        /*0f4c*/ 	.short	0x0100
        /*0f4e*/ 	.byte	0x08
	.zero		1


	//   ....[18]....
        /*0f50*/ 	.word	0x000008c0
        /*0f54*/ 	.word	0x000000ff
        /*0f58*/ 	.word	0x000228b0
        /*0f5c*/ 	.short	0x0100
        /*0f5e*/ 	.byte	0x08
	.zero		1


	//   ....[19]....
        /*0f60*/ 	.word	0x000008d0
        /*0f64*/ 	.word	0x000000ff
        /*0f68*/ 	.word	0x000228c0
        /*0f6c*/ 	.short	0x0100
        /*0f6e*/ 	.byte	0x08
	.zero		1


	//   ....[20]....
        /*0f70*/ 	.word	0x000008e0
        /*0f74*/ 	.word	0x000000ff
        /*0f78*/ 	.word	0x000228b8
        /*0f7c*/ 	.short	0x0100
        /*0f7e*/ 	.byte	0x08
	.zero		1


	//   ....[21]....
        /*0f80*/ 	.word	0x000008f0
        /*0f84*/ 	.word	0x000000ff
        /*0f88*/ 	.word	0x000228c8
        /*0f8c*/ 	.short	0x0100
        /*0f8e*/ 	.byte	0x08
	.zero		1


	//   ....[22]....
        /*0f90*/ 	.word	0x000035a0
        /*0f94*/ 	.word	0x00000053
        /*0f98*/ 	.word	0x00022890
        /*0f9c*/ 	.short	0x010a
        /*0f9e*/ 	.byte	0x3f
	.zero		1


	//   ....[23]....
        /*0fa0*/ 	.word	0x00006550
        /*0fa4*/ 	.word	0x00000053
        /*0fa8*/ 	.word	0x00022890
        /*0fac*/ 	.short	0x010a
        /*0fae*/ 	.byte	0x3f
	.zero		1


	//   ....[24]....
        /*0fb0*/ 	.word	0x00009450
        /*0fb4*/ 	.word	0x00000053
        /*0fb8*/ 	.word	0x00022890
        /*0fbc*/ 	.short	0x010a
        /*0fbe*/ 	.byte	0x3f
	.zero		1


	//   ....[25]....
        /*0fc0*/ 	.word	0x00009900
        /*0fc4*/ 	.word	0x00000004
        /*0fc8*/ 	.word	0x00000000
        /*0fcc*/ 	.short	0x0101
        /*0fce*/ 	.byte	0x3f
	.zero		1


	//   ....[26]....
        /*0fd0*/ 	.word	0x00009940
        /*0fd4*/ 	.word	0x00000053
        /*0fd8*/ 	.word	0x000228b0
        /*0fdc*/ 	.short	0x010a
        /*0fde*/ 	.byte	0x3f
	.zero		1


	//   ....[27]....
        /*0fe0*/ 	.word	0x00009eb0
        /*0fe4*/ 	.word	0x00000053
        /*0fe8*/ 	.word	0x00000000
        /*0fec*/ 	.short	0x0101
        /*0fee*/ 	.byte	0x3f
	.zero		1


	//   ....[28]....
        /*0ff0*/ 	.word	0x0000ade0
        /*0ff4*/ 	.word	0x00000010
        /*0ff8*/ 	.word	0x00022800
        /*0ffc*/ 	.short	0x010a
        /*0ffe*/ 	.byte	0x3f
	.zero		1


	//   ....[29]....
        /*1000*/ 	.word	0x0000ae30
        /*1004*/ 	.word	0x00000010
        /*1008*/ 	.word	0x00022800
        /*100c*/ 	.short	0x010a
        /*100e*/ 	.byte	0x3f
	.zero		1


	//   ....[30]....
        /*1010*/ 	.word	0x0000b820
        /*1014*/ 	.word	0x00000010
        /*1018*/ 	.word	0x00022800
        /*101c*/ 	.short	0x010a
        /*101e*/ 	.byte	0x3f
	.zero		1


	//   ....[31]....
        /*1020*/ 	.word	0x0000ed10
        /*1024*/ 	.word	0x00000010
        /*1028*/ 	.word	0x00022800
        /*102c*/ 	.short	0x010a
        /*102e*/ 	.byte	0x3f
	.zero		1


	//   ....[32]....
        /*1030*/ 	.word	0x00011de0
        /*1034*/ 	.word	0x0000000c
        /*1038*/ 	.word	0x00022830
        /*103c*/ 	.short	0x010a
        /*103e*/ 	.byte	0x3f
	.zero		1


	//   ....[33]....
        /*1040*/ 	.word	0x00011e20
        /*1044*/ 	.word	0x0000000c
        /*1048*/ 	.word	0x00022830
        /*104c*/ 	.short	0x010a
        /*104e*/ 	.byte	0x3f
	.zero		1


	//   ....[34]....
        /*1050*/ 	.word	0x00012710
        /*1054*/ 	.word	0x00000008
        /*1058*/ 	.word	0x00000000
        /*105c*/ 	.short	0x0101
        /*105e*/ 	.byte	0x3f
	.zero		1


	//   ....[35]....
        /*1060*/ 	.word	0x00015a40
        /*1064*/ 	.word	0x00000007
        /*1068*/ 	.word	0x00022830
        /*106c*/ 	.short	0x010a
        /*106e*/ 	.byte	0x3f
	.zero		1


	//   ....[36]....
        /*1070*/ 	.word	0x00015a90
        /*1074*/ 	.word	0x00000007
        /*1078*/ 	.word	0x00022830
        /*107c*/ 	.short	0x010a
        /*107e*/ 	.byte	0x3f
	.zero		1


	//   ....[37]....
        /*1080*/ 	.word	0x00015de0
        /*1084*/ 	.word	0x00000007
        /*1088*/ 	.word	0x00022850
        /*108c*/ 	.short	0x010a
        /*108e*/ 	.byte	0x3f
	.zero		1


	//   ....[38]....
        /*1090*/ 	.word	0x00015e20
        /*1094*/ 	.word	0x00000007
        /*1098*/ 	.word	0x00022850
        /*109c*/ 	.short	0x010a
        /*109e*/ 	.byte	0x3f
	.zero		1


	//   ....[39]....
        /*10a0*/ 	.word	0x000165c0
        /*10a4*/ 	.word	0x00000006
        /*10a8*/ 	.word	0x00000000
        /*10ac*/ 	.short	0x0101
        /*10ae*/ 	.byte	0x3f
	.zero		1


	//   ....[40]....
        /*10b0*/ 	.word	0x00018b80
        /*10b4*/ 	.word	0x00000016
        /*10b8*/ 	.word	0x00000000
        /*10bc*/ 	.short	0x0101
        /*10be*/ 	.byte	0x3f
	.zero		1


	//   ....[41]....
        /*10c0*/ 	.word	0x00019520
        /*10c4*/ 	.word	0x00000007
        /*10c8*/ 	.word	0x00022830
        /*10cc*/ 	.short	0x010a
        /*10ce*/ 	.byte	0x3f
	.zero		1


	//   ....[42]....
        /*10d0*/ 	.word	0x00019570
        /*10d4*/ 	.word	0x00000007
        /*10d8*/ 	.word	0x00022830
        /*10dc*/ 	.short	0x010a
        /*10de*/ 	.byte	0x3f
	.zero		1


	//   ....[43]....
        /*10e0*/ 	.word	0x000198f0
        /*10e4*/ 	.word	0x00000007
        /*10e8*/ 	.word	0x00022850
        /*10ec*/ 	.short	0x010a
        /*10ee*/ 	.byte	0x3f
	.zero		1


	//   ....[44]....
        /*10f0*/ 	.word	0x00019930
        /*10f4*/ 	.word	0x00000007
        /*10f8*/ 	.word	0x00022850
        /*10fc*/ 	.short	0x010a
        /*10fe*/ 	.byte	0x3f
	.zero		1


	//   ....[45]....
        /*1100*/ 	.word	0x00019cc0
        /*1104*/ 	.word	0x0000000a
        /*1108*/ 	.word	0x00000000
        /*110c*/ 	.short	0x0101
        /*110e*/ 	.byte	0x3f
	.zero		1


	//   ....[46]....
        /*1110*/ 	.word	0x0001b640
        /*1114*/ 	.word	0x0000000f
        /*1118*/ 	.word	0x00000000
        /*111c*/ 	.short	0x0101
        /*111e*/ 	.byte	0x3f
	.zero		1


	//   ....[47]....
        /*1120*/ 	.word	0x0001bd50
        /*1124*/ 	.word	0x00000007
        /*1128*/ 	.word	0x00022830
        /*112c*/ 	.short	0x010a
        /*112e*/ 	.byte	0x3f
	.zero		1


	//   ....[48]....
        /*1130*/ 	.word	0x0001bda0
        /*1134*/ 	.word	0x00000007
        /*1138*/ 	.word	0x00022830
        /*113c*/ 	.short	0x010a
        /*113e*/ 	.byte	0x3f
	.zero		1


	//   ....[49]....
        /*1140*/ 	.word	0x0001c120
        /*1144*/ 	.word	0x00000007
        /*1148*/ 	.word	0x00022850
        /*114c*/ 	.short	0x010a
        /*114e*/ 	.byte	0x3f
	.zero		1


	//   ....[50]....
        /*1150*/ 	.word	0x0001c160
        /*1154*/ 	.word	0x00000007
        /*1158*/ 	.word	0x00022850
        /*115c*/ 	.short	0x010a
        /*115e*/ 	.byte	0x3f
	.zero		1


	//   ....[51]....
        /*1160*/ 	.word	0x0001c8c0
        /*1164*/ 	.word	0x00000007
        /*1168*/ 	.word	0x00000000
        /*116c*/ 	.short	0x0101
        /*116e*/ 	.byte	0x3f
	.zero		1


	//   ....[52]....
        /*1170*/ 	.word	0x0001eeb0
        /*1174*/ 	.word	0x0000000e
        /*1178*/ 	.word	0x00000000
        /*117c*/ 	.short	0x0101
        /*117e*/ 	.byte	0x3f
	.zero		1


	//   ....[53]....
        /*1180*/ 	.word	0x0001f500
        /*1184*/ 	.word	0x00000002
        /*1188*/ 	.word	0x00022850
        /*118c*/ 	.short	0x010a
        /*118e*/ 	.byte	0x3f
	.zero		1


	//   ....[54]....
        /*1190*/ 	.word	0x0001f580
        /*1194*/ 	.word	0x00000002
        /*1198*/ 	.word	0x00022850
        /*119c*/ 	.short	0x010a
        /*119e*/ 	.byte	0x3f
	.zero		1


	//   ....[55]....
        /*11a0*/ 	.word	0x0001fb40
        /*11a4*/ 	.word	0x00000003
        /*11a8*/ 	.word	0x00000000
        /*11ac*/ 	.short	0x0101
        /*11ae*/ 	.byte	0x3f
	.zero		1


	//   ....[56]....
        /*11b0*/ 	.word	0x00021d00
        /*11b4*/ 	.word	0x00000000
        /*11b8*/ 	.word	0x00000000
        /*11bc*/ 	.short	0x0101
        /*11be*/ 	.byte	0x3f
	.zero		1


	//   ....[57]....
        /*11c0*/ 	.word	0x00022480
        /*11c4*/ 	.word	0x00000008
        /*11c8*/ 	.word	0x00000000
        /*11cc*/ 	.short	0x0101
        /*11ce*/ 	.byte	0x3f
	.zero		1


	//   ....[58]....
        /*11d0*/ 	.word	0x00026120
        /*11d4*/ 	.word	0x00000017
        /*11d8*/ 	.word	0x00022820
        /*11dc*/ 	.short	0x010a
        /*11de*/ 	.byte	0x3f
	.zero		1


	//   ....[59]....
        /*11e0*/ 	.word	0x000261b0
        /*11e4*/ 	.word	0x0000000a
        /*11e8*/ 	.word	0x000228a0
        /*11ec*/ 	.short	0x010a
        /*11ee*/ 	.byte	0x3f
	.zero		1


	//   ....[60]....
        /*11f0*/ 	.word	0x000265e0
        /*11f4*/ 	.word	0x0000000a
        /*11f8*/ 	.word	0x000228c0
        /*11fc*/ 	.short	0x010a
        /*11fe*/ 	.byte	0x3f
	.zero		1


	//   ....[61]....
        /*1200*/ 	.word	0x00026920
        /*1204*/ 	.word	0x00000009
        /*1208*/ 	.word	0x000228a0
        /*120c*/ 	.short	0x010a
        /*120e*/ 	.byte	0x3f
	.zero		1


	//   ....[62]....
        /*1210*/ 	.word	0x00026d40
        /*1214*/ 	.word	0x00000009
        /*1218*/ 	.word	0x000228c0
        /*121c*/ 	.short	0x010a
        /*121e*/ 	.byte	0x3f
	.zero		1


	//   ....[63]....
        /*1220*/ 	.word	0x000281d0
        /*1224*/ 	.word	0x00000004
        /*1228*/ 	.word	0x00022880
        /*122c*/ 	.short	0x010a
        /*122e*/ 	.byte	0x3f
	.zero		1


	//   ....[64]....
        /*1230*/ 	.word	0x00028670
        /*1234*/ 	.word	0x00000004
        /*1238*/ 	.word	0x00022870
        /*123c*/ 	.short	0x0107
        /*123e*/ 	.byte	0x3f
	.zero		1


	//   ....[65]....
        /*1240*/ 	.word	0x00028730
        /*1244*/ 	.word	0x00000004
        /*1248*/ 	.word	0x00022870
        /*124c*/ 	.short	0x0101
        /*124e*/ 	.byte	0x3f
	.zero		1


	//   ....[66]....
        /*1250*/ 	.word	0x00028780
        /*1254*/ 	.word	0x00000004
        /*1258*/ 	.word	0x00022840
        /*125c*/ 	.short	0x010a
        /*125e*/ 	.byte	0x3f
	.zero		1


	//   ....[67]....
        /*1260*/ 	.word	0x00028c40
        /*1264*/ 	.word	0x00000004
        /*1268*/ 	.word	0x00022830
        /*126c*/ 	.short	0x0107
        /*126e*/ 	.byte	0x3f
	.zero		1


	//   ....[68]....
        /*1270*/ 	.word	0x00028d10
        /*1274*/ 	.word	0x00000004
        /*1278*/ 	.word	0x00022830
        /*127c*/ 	.short	0x0101
        /*127e*/ 	.byte	0x3f
	.zero		1


	//   ....[69]....
        /*1280*/ 	.word	0x00029620
        /*1284*/ 	.word	0x00000017
        /*1288*/ 	.word	0x00022800
        /*128c*/ 	.short	0x0107
        /*128e*/ 	.byte	0x3f
	.zero		1


	//   ....[70]....
        /*1290*/ 	.word	0x00029740
        /*1294*/ 	.word	0x00000017
        /*1298*/ 	.word	0x00022800
        /*129c*/ 	.short	0x0101
        /*129e*/ 	.byte	0x3f
	.zero		1


	//   ....[71]....
        /*12a0*/ 	.word	0x00029760
        /*12a4*/ 	.word	0x00000017
        /*12a8*/ 	.word	0x00022820
        /*12ac*/ 	.short	0x010a
        /*12ae*/ 	.byte	0x3f
	.zero		1


	//   ....[72]....
        /*12b0*/ 	.word	0x00029a90
        /*12b4*/ 	.word	0x00000000
        /*12b8*/ 	.word	0x00022880
        /*12bc*/ 	.short	0x010a
        /*12be*/ 	.byte	0x3f
	.zero		1


	//   ....[73]....
        /*12c0*/ 	.word	0x00029e40
        /*12c4*/ 	.word	0x00000000
        /*12c8*/ 	.word	0x00022870
        /*12cc*/ 	.short	0x0107
        /*12ce*/ 	.byte	0x3f
	.zero		1


	//   ....[74]....
        /*12d0*/ 	.word	0x00029f00
        /*12d4*/ 	.word	0x00000000
        /*12d8*/ 	.word	0x00022870
        /*12dc*/ 	.short	0x0101
        /*12de*/ 	.byte	0x3f
	.zero		1


	//   ....[75]....
        /*12e0*/ 	.word	0x00029f30
        /*12e4*/ 	.word	0x00000000
        /*12e8*/ 	.word	0x00022840
        /*12ec*/ 	.short	0x010a
        /*12ee*/ 	.byte	0x3f
	.zero		1


	//   ....[76]....
        /*12f0*/ 	.word	0x0002a2f0
        /*12f4*/ 	.word	0x00000000
        /*12f8*/ 	.word	0x00022830
        /*12fc*/ 	.short	0x0107
        /*12fe*/ 	.byte	0x3f
	.zero		1


	//   ....[77]....
        /*1300*/ 	.word	0x0002a3b0
        /*1304*/ 	.word	0x00000000
        /*1308*/ 	.word	0x00022830
        /*130c*/ 	.short	0x0101
        /*130e*/ 	.byte	0x3f
	.zero		1


	//   ....[78]....
        /*1310*/ 	.word	0x0002a440
        /*1314*/ 	.word	0x00000011
        /*1318*/ 	.word	0x00022870
        /*131c*/ 	.short	0x010a
        /*131e*/ 	.byte	0x3f
	.zero		1


	//   ....[79]....
        /*1320*/ 	.word	0x0002a4d0
        /*1324*/ 	.word	0x00000011
        /*1328*/ 	.word	0x00022860
        /*132c*/ 	.short	0x010a
        /*132e*/ 	.byte	0x3f
	.zero		1


	//   ....[80]....
        /*1330*/ 	.word	0x0002a930
        /*1334*/ 	.word	0x00000011
        /*1338*/ 	.word	0x00022850
        /*133c*/ 	.short	0x0101
        /*133e*/ 	.byte	0x3f
	.zero		1


	//   ....[81]....
        /*1340*/ 	.word	0x0002a9c0
        /*1344*/ 	.word	0x00000011
        /*1348*/ 	.word	0x00000000
        /*134c*/ 	.short	0x0101
        /*134e*/ 	.byte	0x3f
	.zero		1


	//   ....[82]....
        /*1350*/ 	.word	0x0002ab80
        /*1354*/ 	.word	0x00000011
        /*1358*/ 	.word	0x00022870
        /*135c*/ 	.short	0x010a
        /*135e*/ 	.byte	0x3f
	.zero		1


	//   ....[83]....
        /*1360*/ 	.word	0x0002ac00
        /*1364*/ 	.word	0x00000011
        /*1368*/ 	.word	0x00022860
        /*136c*/ 	.short	0x010a
        /*136e*/ 	.byte	0x3f
	.zero		1


	//   ....[84]....
        /*1370*/ 	.word	0x0002b070
        /*1374*/ 	.word	0x00000011
        /*1378*/ 	.word	0x00022850
        /*137c*/ 	.short	0x0101
        /*137e*/ 	.byte	0x3f
	.zero		1


	//   ....[85]....
        /*1380*/ 	.word	0x0002b130
        /*1384*/ 	.word	0x00000011
        /*1388*/ 	.word	0x00000000
        /*138c*/ 	.short	0x0101
        /*138e*/ 	.byte	0x3f
	.zero		1


	//   ....[86]....
        /*1390*/ 	.word	0x0002c260
        /*1394*/ 	.word	0x00000007
        /*1398*/ 	.word	0x00022820
        /*139c*/ 	.short	0x010a
        /*139e*/ 	.byte	0x3f
	.zero		1


	//   ....[87]....
        /*13a0*/ 	.word	0x0002c3d0
        /*13a4*/ 	.word	0x00000005
        /*13a8*/ 	.word	0x00022840
        /*13ac*/ 	.short	0x010a
        /*13ae*/ 	.byte	0x3f
	.zero		1


	//   ....[88]....
        /*13b0*/ 	.word	0x0002c470
        /*13b4*/ 	.word	0x00000003
        /*13b8*/ 	.word	0x00022840
        /*13bc*/ 	.short	0x010a
        /*13be*/ 	.byte	0x3f
	.zero		1


	//   ....[89]....
        /*13c0*/ 	.word	0x0002c4b0
        /*13c4*/ 	.word	0x00000005
        /*13c8*/ 	.word	0x00022860
        /*13cc*/ 	.short	0x010a
        /*13ce*/ 	.byte	0x3f
	.zero		1


	//   ....[90]....
        /*13d0*/ 	.word	0x0002c4f0
        /*13d4*/ 	.word	0x00000003
        /*13d8*/ 	.word	0x00022860
        /*13dc*/ 	.short	0x010a
        /*13de*/ 	.byte	0x3f
	.zero		1


	//   ....[91]....
        /*13e0*/ 	.word	0x0002c530
        /*13e4*/ 	.word	0x00000005
        /*13e8*/ 	.word	0x00022880
        /*13ec*/ 	.short	0x010a
        /*13ee*/ 	.byte	0x3f
	.zero		1


	//   ....[92]....
        /*13f0*/ 	.word	0x0002c570
        /*13f4*/ 	.word	0x00000003
        /*13f8*/ 	.word	0x00022880
        /*13fc*/ 	.short	0x010a
        /*13fe*/ 	.byte	0x3f
	.zero		1


	//   ....[93]....
        /*1400*/ 	.word	0x0002c5d0
        /*1404*/ 	.word	0x00000053
        /*1408*/ 	.word	0x00022890
        /*140c*/ 	.short	0x010a
        /*140e*/ 	.byte	0x3f
	.zero		1


	//   ....[94]....
        /*1410*/ 	.word	0x0002c750
        /*1414*/ 	.word	0x00000053
        /*1418*/ 	.word	0x00022890
        /*141c*/ 	.short	0x010a
        /*141e*/ 	.byte	0x3f
	.zero		1


	//   ....[95]....
        /*1420*/ 	.word	0x0002c8d0
        /*1424*/ 	.word	0x00000053
        /*1428*/ 	.word	0x00022890
        /*142c*/ 	.short	0x010a
        /*142e*/ 	.byte	0x3f
	.zero		1


	//   ....[96]....
        /*1430*/ 	.word	0x0002ca30
        /*1434*/ 	.word	0x00000053
        /*1438*/ 	.word	0x000228b0
        /*143c*/ 	.short	0x010a
        /*143e*/ 	.byte	0x3f
	.zero		1


	//   ....[97]....
        /*1440*/ 	.word	0x0002cd40
        /*1444*/ 	.word	0x00000010
        /*1448*/ 	.word	0x00022800
        /*144c*/ 	.short	0x010a
        /*144e*/ 	.byte	0x3f
	.zero		1


	//   ....[98]....
        /*1450*/ 	.word	0x0002cf50
        /*1454*/ 	.word	0x00000010
        /*1458*/ 	.word	0x00022800
        /*145c*/ 	.short	0x010a
        /*145e*/ 	.byte	0x3f
	.zero		1


	//   ....[99]....
        /*1460*/ 	.word	0x0002cfa0
        /*1464*/ 	.word	0x0000000c
        /*1468*/ 	.word	0x00022830
        /*146c*/ 	.short	0x010a
        /*146e*/ 	.byte	0x3f
	.zero		1


	//   ....[100]....
        /*1470*/ 	.word	0x0002cff0
        /*1474*/ 	.word	0x00000007
        /*1478*/ 	.word	0x00022830
        /*147c*/ 	.short	0x010a
        /*147e*/ 	.byte	0x3f
	.zero		1


	//   ....[101]....
        /*1480*/ 	.word	0x0002d040
        /*1484*/ 	.word	0x00000007
        /*1488*/ 	.word	0x00022850
        /*148c*/ 	.short	0x010a
        /*148e*/ 	.byte	0x3f
	.zero		1


	//   ....[102]....
        /*1490*/ 	.word	0x0002d090
        /*1494*/ 	.word	0x00000007
        /*1498*/ 	.word	0x00022830
        /*149c*/ 	.short	0x010a
        /*149e*/ 	.byte	0x3f
	.zero		1


	//   ....[103]....
        /*14a0*/ 	.word	0x0002d0e0
        /*14a4*/ 	.word	0x00000007
        /*14a8*/ 	.word	0x00022850
        /*14ac*/ 	.short	0x010a
        /*14ae*/ 	.byte	0x3f
	.zero		1


	//   ....[104]....
        /*14b0*/ 	.word	0x0002d130
        /*14b4*/ 	.word	0x00000007
        /*14b8*/ 	.word	0x00022830
        /*14bc*/ 	.short	0x010a
        /*14be*/ 	.byte	0x3f
	.zero		1


	//   ....[105]....
        /*14c0*/ 	.word	0x0002d180
        /*14c4*/ 	.word	0x00000007
        /*14c8*/ 	.word	0x00022850
        /*14cc*/ 	.short	0x010a
        /*14ce*/ 	.byte	0x3f
	.zero		1


	//   ....[106]....
        /*14d0*/ 	.word	0x0002d1d0
        /*14d4*/ 	.word	0x00000002
        /*14d8*/ 	.word	0x00022850
        /*14dc*/ 	.short	0x010a
        /*14de*/ 	.byte	0x3f
	.zero		1


	//   ....[107]....
        /*14e0*/ 	.word	0x0002fb70
        /*14e4*/ 	.word	0x00000017
        /*14e8*/ 	.word	0x00022820
        /*14ec*/ 	.short	0x010a
        /*14ee*/ 	.byte	0x3f
	.zero		1


	//   ....[108]....
        /*14f0*/ 	.word	0x0002fbc0
        /*14f4*/ 	.word	0x0000000a
        /*14f8*/ 	.word	0x000228a0
        /*14fc*/ 	.short	0x010a
        /*14fe*/ 	.byte	0x3f
	.zero		1


	//   ....[109]....
        /*1500*/ 	.word	0x0002fc10
        /*1504*/ 	.word	0x0000000a
        /*1508*/ 	.word	0x000228c0
        /*150c*/ 	.short	0x010a
        /*150e*/ 	.byte	0x3f
	.zero		1


	//   ....[110]....
        /*1510*/ 	.word	0x0002fc60
        /*1514*/ 	.word	0x00000009
        /*1518*/ 	.word	0x000228a0
        /*151c*/ 	.short	0x010a
        /*151e*/ 	.byte	0x3f
	.zero		1


	//   ....[111]....
        /*1520*/ 	.word	0x0002fcb0
        /*1524*/ 	.word	0x00000009
        /*1528*/ 	.word	0x000228c0
        /*152c*/ 	.short	0x010a
        /*152e*/ 	.byte	0x3f
	.zero		1


	//   ....[112]....
        /*1530*/ 	.word	0x0002fde0
        /*1534*/ 	.word	0x00000004
        /*1538*/ 	.word	0x00022880
        /*153c*/ 	.short	0x010a
        /*153e*/ 	.byte	0x3f
	.zero		1


	//   ....[113]....
        /*1540*/ 	.word	0x00030420
        /*1544*/ 	.word	0x00000004
        /*1548*/ 	.word	0x00022840
        /*154c*/ 	.short	0x010a
        /*154e*/ 	.byte	0x3f
	.zero		1


	//   ....[114]....
        /*1550*/ 	.word	0x00030ff0
        /*1554*/ 	.word	0x00000017
        /*1558*/ 	.word	0x00022820
        /*155c*/ 	.short	0x010a
        /*155e*/ 	.byte	0x3f
	.zero		1


	//   ....[115]....
        /*1560*/ 	.word	0x00031040
        /*1564*/ 	.word	0x00000000
        /*1568*/ 	.word	0x00022880
        /*156c*/ 	.short	0x010a
        /*156e*/ 	.byte	0x3f
	.zero		1


	//   ....[116]....
        /*1570*/ 	.word	0x00031540
        /*1574*/ 	.word	0x00000000
        /*1578*/ 	.word	0x00022840
        /*157c*/ 	.short	0x010a
        /*157e*/ 	.byte	0x3f
	.zero		1


	//   ....[117]....
        /*1580*/ 	.word	0x00031a60
        /*1584*/ 	.word	0x00000011
        /*1588*/ 	.word	0x00022870
        /*158c*/ 	.short	0x010a
        /*158e*/ 	.byte	0x3f
	.zero		1


	//   ....[118]....
        /*1590*/ 	.word	0x00031ab0
        /*1594*/ 	.word	0x00000011
        /*1598*/ 	.word	0x00022860
        /*159c*/ 	.short	0x010a
        /*159e*/ 	.byte	0x3f
	.zero		1


	//   ....[119]....
        /*15a0*/ 	.word	0x00031b00
        /*15a4*/ 	.word	0x00000011
        /*15a8*/ 	.word	0x00022870
        /*15ac*/ 	.short	0x010a
        /*15ae*/ 	.byte	0x3f
	.zero		1


	//   ....[120]....
        /*15b0*/ 	.word	0x00031b50
        /*15b4*/ 	.word	0x00000011
        /*15b8*/ 	.word	0x00022860
        /*15bc*/ 	.short	0x010a
        /*15be*/ 	.byte	0x3f
	.zero		1


	//   ....[121]....
        /*15c0*/ 	.word	0x00032580
        /*15c4*/ 	.word	0x00000007
        /*15c8*/ 	.word	0x00022820
        /*15cc*/ 	.short	0x010a
        /*15ce*/ 	.byte	0x3f
	.zero		1


	//   ....[122]....
        /*15d0*/ 	.word	0x00032720
        /*15d4*/ 	.word	0x00000005
        /*15d8*/ 	.word	0x00022840
        /*15dc*/ 	.short	0x010a
        /*15de*/ 	.byte	0x3f
	.zero		1


	//   ....[123]....
        /*15e0*/ 	.word	0x00032770
        /*15e4*/ 	.word	0x00000003
        /*15e8*/ 	.word	0x00022840
        /*15ec*/ 	.short	0x010a
        /*15ee*/ 	.byte	0x3f
	.zero		1


	//   ....[124]....
        /*15f0*/ 	.word	0x000327c0
        /*15f4*/ 	.word	0x00000005
        /*15f8*/ 	.word	0x00022860
        /*15fc*/ 	.short	0x010a
        /*15fe*/ 	.byte	0x3f
	.zero		1


	//   ....[125]....
        /*1600*/ 	.word	0x00032810
        /*1604*/ 	.word	0x00000003
        /*1608*/ 	.word	0x00022860
        /*160c*/ 	.short	0x010a
        /*160e*/ 	.byte	0x3f
	.zero		1


	//   ....[126]....
        /*1610*/ 	.word	0x00032860
        /*1614*/ 	.word	0x00000005
        /*1618*/ 	.word	0x00022880
        /*161c*/ 	.short	0x010a
        /*161e*/ 	.byte	0x3f
	.zero		1


	//----- nvinfo : EIATTR_NUM_MBARRIERS
	.align		4
.L_245:
        /*1620*/ 	.byte	0x03, 0x38
        /*1622*/ 	.short	0x0016


	//----- nvinfo : EIATTR_EXIT_INSTR_OFFSETS
	.align		4
        /*1624*/ 	.byte	0x04, 0x1c
        /*1626*/ 	.short	(.L_247 - .L_246)


	//   ....[0]....
.L_246:
        /*1628*/ 	.word	0x0002c5c0


	//----- nvinfo : EIATTR_MAX_THREADS
	.align		4
.L_247:
        /*162c*/ 	.byte	0x04, 0x05
        /*162e*/ 	.short	(.L_249 - .L_248)
.L_248:
        /*1630*/ 	.word	0x00000180
        /*1634*/ 	.word	0x00000001
        /*1638*/ 	.word	0x00000001


	//----- nvinfo : EIATTR_CRS_STACK_SIZE
	.align		4
.L_249:
        /*163c*/ 	.byte	0x04, 0x1e
        /*163e*/ 	.short	(.L_251 - .L_250)
.L_250:
        /*1640*/ 	.word	0x00000000


	//----- nvinfo : EIATTR_CBANK_PARAM_SIZE
	.align		4
.L_251:
        /*1644*/ 	.byte	0x03, 0x19
        /*1646*/ 	.short	0x0af0


	//----- nvinfo : EIATTR_PARAM_CBANK
	.align		4
        /*1648*/ 	.byte	0x04, 0x0a
        /*164a*/ 	.short	(.L_253 - .L_252)
	.align		4
.L_252:
        /*164c*/ 	.word	index@(.nv.constant0._ZN7cutlass13device_kernelIN5flash11enable_sm90INS1_16FlashAttnFwdSm90INS1_25CollectiveMainloopFwdSm90ILi2EN4cute5tupleIJNS5_1CILi1EEES8_S8_EEENS6_IJNS7_ILi128EEESA_NS7_ILi192EEEEEELi128ENS_12float_e4m3_tEfNS_4arch4Sm90ELb0ELb1ELb1ELb1ELb1ELb1ELb0ELb1ELb1ELb1ELb1ELb0EEENS1_21CollectiveEpilogueFwdINS6_IJSA_SA_SA_EEES9_NS_10bfloat16_tESF_Li256ELb1ELb1ELb1ELb1EEENS1_36VarlenDynamicPersistentTileSchedulerILi128ELi128ELi256ELi128ELb1ELb1ELb1ELb1ELb0ELb1EEEEEEEEEvNT_6ParamsE)
        /*1650*/ 	.short	0x0210
        /*1652*/ 	.short	0x0af0


	//----- nvinfo : EIATTR_SW_WAR
	.align		4
.L_253:
        /*1654*/ 	.byte	0x04, 0x36
        /*1656*/ 	.short	(.L_255 - .L_254)
.L_254:
        /*1658*/ 	.word	0x00000008
.L_255:


//--------------------- .nv.info._ZN7cutlass13device_kernelIN5flash11enable_sm90INS1_16FlashAttnFwdSm90INS1_25CollectiveMainloopFwdSm90ILi2EN4cute5tupleIJNS5_1CILi1EEES8_S8_EEENS6_IJNS7_ILi128EEENS7_ILi160EEENS7_ILi192EEEEEELi128ENS_12float_e4m3_tEfNS_4arch4Sm90ELb1ELb0ELb1ELb0ELb1ELb0ELb0ELb1ELb1ELb1ELb1ELb0EEENS1_21CollectiveEpilogueFwdINS6_IJSA_SA_SB_EEES9_NS_10bfloat16_tESG_Li256ELb0ELb1ELb1ELb1EEENS1_19SingleTileSchedulerILb0ELb1ELb1ELi128EEEEEEEEEvNT_6ParamsE --------------------------
	.section	.nv.info._ZN7cutlass13device_kernelIN5flash11enable_sm90INS1_16FlashAttnFwdSm90INS1_25CollectiveMainloopFwdSm90ILi2EN4cute5tupleIJNS5_1CILi1EEES8_S8_EEENS6_IJNS7_ILi128EEENS7_ILi160EEENS7_ILi192EEEEEELi128ENS_12float_e4m3_tEfNS_4arch4Sm90ELb1ELb0ELb1ELb0ELb1ELb0ELb0ELb1ELb1ELb1ELb1ELb0EEENS1_21CollectiveEpilogueFwdINS6_IJSA_SA_SB_EEES9_NS_10bfloat16_tESG_Li256ELb0ELb1ELb1ELb1EEENS1_19SingleTileSchedulerILb0ELb1ELb1ELi128EEEEEEEEEvNT_6ParamsE,"",@"SHT_CUDA_INFO"
	.sectionflags	@""
	.align	4


	//----- nvinfo : EIATTR_CUDA_API_VERSION
	.align		4
        /*0000*/ 	.byte	0x04, 0x37
        /*0002*/ 	.short	(.L_257 - .L_256)
.L_256:
        /*0004*/ 	.word	0x00000082


	//----- nvinfo : EIATTR_KPARAM_INFO
	.align		4
.L_257:
        /*0008*/ 	.byte	0x04, 0x17
        /*000a*/ 	.short	(.L_259 - .L_258)
.L_258:
        /*000c*/ 	.word	0x00000000
        /*0010*/ 	.short	0x0000
        /*0012*/ 	.short	0x0070
        /*0014*/ 	.byte	0x00, 0xf0, 0x01, 0x28


	//----- nvinfo : EIATTR_SPARSE_MMA_MASK
	.align		4
.L_259:
        /*0018*/ 	.byte	0x03, 0x50
        /*001a*/ 	.short	0x0000


	//----- nvinfo : EIATTR_MAXREG_COUNT
	.align		4
        /*001c*/ 	.byte	0x03, 0x1b
        /*001e*/ 	.short	0x00a8


	//----- nvinfo : EIATTR_NUM_BARRIERS
	.align		4
        /*0020*/ 	.byte	0x02, 0x4c
        /*0022*/ 	.byte	0x10
	.zero		1


	//----- nvinfo : EIATTR_EXTERNS
	.align		4
        /*0024*/ 	.byte	0x04, 0x0f
        /*0026*/ 	.short	(.L_261 - .L_260)


	//   ....[0]....
	.align		4
.L_260:
        /*0028*/ 	.word	index@(__assertfail)


	//----- nvinfo : EIATTR_ANNOTATIONS
	.align		4
.L_261:
        /*002c*/ 	.byte	0x04, 0x55
        /*002e*/ 	.short	(.L_263 - .L_262)


	//   ....[0]....
.L_262:
        /* <DEDUP_REMOVED lines=11> */


	//----- nvinfo : EIATTR_MERCURY_ISA_VERSION
	.align		4
.L_263:
        /*00c8*/ 	.byte	0x03, 0x5f
        /*00ca*/ 	.short	0x0101


	//----- nvinfo : EIATTR_INT_WARP_WIDE_INSTR_OFFSETS
	.align		4
        /*00cc*/ 	.byte	0x04, 0x31
        /*00ce*/ 	.short	(.L_265 - .L_264)


	//   ....[0]....
.L_264:
        /*00d0*/ 	.word	0x000000c0


	//   ....[1]....
        /*00d4*/ 	.word	0x000000d0


	//   ....[2]....
        /*00d8*/ 	.word	0x00000170


	//----- nvinfo : EIATTR_COOP_GROUP_MASK_REGIDS
	.align		4
.L_265:
        /*00dc*/ 	.byte	0x04, 0x29
        /*00de*/ 	.short	(.L_267 - .L_266)


	//   ....[0]....
.L_266:
        /*00e0*/ 	.word	0xffffffff


	//   ....[1]....
        /*00e4*/ 	.word	0xffffffff


	//   ....[2]....
        /*00e8*/ 	.word	0xffffffff


	//   ....[3]....
        /*00ec*/ 	.word	0xffffffff


	//   ....[4]....
        /*00f0*/ 	.word	0xffffffff


	//   ....[5]....
        /*00f4*/ 	.word	0xffffffff


	//   ....[6]....
        /*00f8*/ 	.word	0xffffffff


	//   ....[7]....
        /*00fc*/ 	.word	0xffffffff


	//   ....[8]....
        /*0100*/ 	.word	0xffffffff


	//   ....[9]....
        /*0104*/ 	.word	0xffffffff


	//   ....[10]....
        /*0108*/ 	.word	0xffffffff


	//   ....[11]....
        /*010c*/ 	.word	0xffffffff


	//   ....[12]....
        /*0110*/ 	.word	0xffffffff


	//   ....[13]....
        /*0114*/ 	.word	0xffffffff


	//   ....[14]....
        /*0118*/ 	.word	0xffffffff


	//   ....[15]....
        /*011c*/ 	.word	0xffffffff


	//   ....[16]....
        /*0120*/ 	.word	0xffffffff


	//   ....[17]....
        /*0124*/ 	.word	0xffffffff


	//   ....[18]....
        /*0128*/ 	.word	0xffffffff


	//   ....[19]....
        /*012c*/ 	.word	0xffffffff


	//   ....[20]....
        /*0130*/ 	.word	0xffffffff


	//   ....[21]....
        /*0134*/ 	.word	0xffffffff


	//   ....[22]....
        /*0138*/ 	.word	0xffffffff


	//   ....[23]....
        /*013c*/ 	.word	0xffffffff


	//   ....[24]....
        /*0140*/ 	.word	0xffffffff


	//   ....[25]....
        /*0144*/ 	.word	0xffffffff


	//   ....[26]....
        /*0148*/ 	.word	0xffffffff


	//   ....[27]....
        /*014c*/ 	.word	0xffffffff


	//   ....[28]....
        /*0150*/ 	.word	0xffffffff


	//   ....[29]....
        /*0154*/ 	.word	0xffffffff


	//   ....[30]....
        /*0158*/ 	.word	0xffffffff


	//   ....[31]....
        /*015c*/ 	.word	0xffffffff


	//   ....[32]....
        /*0160*/ 	.word	0xffffffff


	//   ....[33]....
        /*0164*/ 	.word	0xffffffff


	//   ....[34]....
        /*0168*/ 	.word	0xffffffff


	//   ....[35]....
        /*016c*/ 	.word	0xffffffff


	//   ....[36]....
        /*0170*/ 	.word	0xffffffff


	//   ....[37]....
        /*0174*/ 	.word	0xffffffff


	//   ....[38]....
        /*0178*/ 	.word	0xffffffff


	//   ....[39]....
        /*017c*/ 	.word	0xffffffff


	//   ....[40]....
        /*0180*/ 	.word	0xffffffff


	//   ....[41]....
        /*0184*/ 	.word	0xffffffff


	//   ....[42]....
        /*0188*/ 	.word	0xffffffff


	//   ....[43]....
        /*018c*/ 	.word	0xffffffff


	//   ....[44]....
        /*0190*/ 	.word	0xffffffff


	//   ....[45]....
        /*0194*/ 	.word	0xffffffff


	//   ....[46]....
        /*0198*/ 	.word	0xffffffff


	//   ....[47]....
        /*019c*/ 	.word	0xffffffff


	//   ....[48]....
        /*01a0*/ 	.word	0xffffffff


	//   ....[49]....
        /*01a4*/ 	.word	0xffffffff


	//   ....[50]....
        /*01a8*/ 	.word	0xffffffff


	//   ....[51]....
        /*01ac*/ 	.word	0xffffffff


	//   ....[52]....
        /*01b0*/ 	.word	0xffffffff


	//   ....[53]....
        /*01b4*/ 	.word	0xffffffff


	//   ....[54]....
        /*01b8*/ 	.word	0xffffffff


	//   ....[55]....
        /*01bc*/ 	.word	0xffffffff


	//   ....[56]....
        /*01c0*/ 	.word	0xffffffff


	//   ....[57]....
        /*01c4*/ 	.word	0xffffffff


	//   ....[58]....
        /*01c8*/ 	.word	0xffffffff


	//   ....[59]....
        /*01cc*/ 	.word	0xffffffff


	//   ....[60]....
        /*01d0*/ 	.word	0xffffffff


	//   ....[61]....
        /*01d4*/ 	.word	0xffffffff


	//   ....[62]....
        /*01d8*/ 	.word	0xffffffff


	//   ....[63]....
        /*01dc*/ 	.word	0xffffffff


	//   ....[64]....
        /*01e0*/ 	.word	0xffffffff


	//   ....[65]....
        /*01e4*/ 	.word	0xffffffff


	//   ....[66]....
        /*01e8*/ 	.word	0xffffffff


	//   ....[67]....
        /*01ec*/ 	.word	0xffffffff


	//   ....[68]....
        /*01f0*/ 	.word	0xffffffff


	//   ....[69]....
        /*01f4*/ 	.word	0xffffffff


	//   ....[70]....
        /*01f8*/ 	.word	0xffffffff


	//   ....[71]....
        /*01fc*/ 	.word	0xffffffff


	//   ....[72]....
        /*0200*/ 	.word	0xffffffff


	//   ....[73]....
        /*0204*/ 	.word	0xffffffff


	//   ....[74]....
        /*0208*/ 	.word	0xffffffff


	//   ....[75]....
        /*020c*/ 	.word	0xffffffff


	//   ....[76]....
        /*0210*/ 	.word	0xffffffff


	//   ....[77]....
        /*0214*/ 	.word	0xffffffff


	//   ....[78]....
        /*0218*/ 	.word	0xffffffff


	//   ....[79]....
        /*021c*/ 	.word	0xffffffff


	//   ....[80]....
        /*0220*/ 	.word	0xffffffff


	//   ....[81]....
        /*0224*/ 	.word	0xffffffff


	//   ....[82]....
        /*0228*/ 	.word	0xffffffff


	//   ....[83]....
        /*022c*/ 	.word	0xffffffff


	//   ....[84]....
        /*0230*/ 	.word	0xffffffff


	//   ....[85]....
        /*0234*/ 	.word	0xffffffff


	//   ....[86]....
        /*0238*/ 	.word	0xffffffff


	//   ....[87]....
        /*023c*/ 	.word	0xffffffff


	//   ....[88]....
        /*0240*/ 	.word	0xffffffff


	//   ....[89]....
        /*0244*/ 	.word	0xffffffff


	//   ....[90]....
        /*0248*/ 	.word	0xffffffff


	//   ....[91]....
        /*024c*/ 	.word	0xffffffff


	//   ....[92]....
        /*0250*/ 	.word	0xffffffff


	//   ....[93]....
        /*0254*/ 	.word	0xffffffff


	//   ....[94]....
        /*0258*/ 	.word	0xffffffff


	//   ....[95]....
        /*025c*/ 	.word	0xffffffff


	//   ....[96]....
        /*0260*/ 	.word	0xffffffff


	//   ....[97]....
        /*0264*/ 	.word	0xffffffff


	//   ....[98]....
        /*0268*/ 	.word	0xffffffff


	//   ....[99]....
        /*026c*/ 	.word	0xffffffff


	//   ....[100]....
        /*0270*/ 	.word	0xffffffff


	//   ....[101]....
        /*0274*/ 	.word	0xffffffff


	//   ....[102]....
        /*0278*/ 	.word	0xffffffff


	//   ....[103]....
        /*027c*/ 	.word	0xffffffff


	//   ....[104]....
        /*0280*/ 	.word	0xffffffff


	//   ....[105]....
        /*0284*/ 	.word	0xffffffff


	//   ....[106]....
        /*0288*/ 	.word	0xffffffff


	//   ....[107]....
        /*028c*/ 	.word	0xffffffff


	//   ....[108]....
        /*0290*/ 	.word	0xffffffff


	//   ....[109]....
        /*0294*/ 	.word	0xffffffff


	//   ....[110]....
        /*0298*/ 	.word	0xffffffff


	//   ....[111]....
        /*029c*/ 	.word	0xffffffff


	//   ....[112]....
        /*02a0*/ 	.word	0xffffffff


	//   ....[113]....
        /*02a4*/ 	.word	0xffffffff


	//   ....[114]....
        /*02a8*/ 	.word	0xffffffff


	//   ....[115]....
        /*02ac*/ 	.word	0xffffffff


	//   ....[116]....
        /*02b0*/ 	.word	0xffffffff


	//   ....[117]....
        /*02b4*/ 	.word	0xffffffff


	//   ....[118]....
        /*02b8*/ 	.word	0xffffffff


	//   ....[119]....
        /*02bc*/ 	.word	0xffffffff


	//   ....[120]....
        /*02c0*/ 	.word	0xffffffff


	//   ....[121]....
        /*02c4*/ 	.word	0xffffffff


	//   ....[122]....
        /*02c8*/ 	.word	0xffffffff


	//   ....[123]....
        /*02cc*/ 	.word	0xffffffff


	//   ....[124]....
        /*02d0*/ 	.word	0xffffffff


	//   ....[125]....
        /*02d4*/ 	.word	0xffffffff


	//   ....[126]....
        /*02d8*/ 	.word	0xffffffff


	//   ....[127]....
        /*02dc*/ 	.word	0xffffffff


	//   ....[128]....
        /*02e0*/ 	.word	0xffffffff


	//   ....[129]....
        /*02e4*/ 	.word	0xffffffff


	//   ....[130]....
        /*02e8*/ 	.word	0xffffffff


	//   ....[131]....
        /*02ec*/ 	.word	0xffffffff


	//   ....[132]....
        /*02f0*/ 	.word	0xffffffff


	//   ....[133]....
        /*02f4*/ 	.word	0xffffffff


	//   ....[134]....
        /*02f8*/ 	.word	0xffffffff


	//   ....[135]....
        /*02fc*/ 	.word	0xffffffff


	//   ....[136]....
        /*0300*/ 	.word	0xffffffff


	//   ....[137]....
        /*0304*/ 	.word	0xffffffff


	//   ....[138]....
        /*0308*/ 	.word	0xffffffff


	//   ....[139]....
        /*030c*/ 	.word	0xffffffff


	//   ....[140]....
        /*0310*/ 	.word	0xffffffff


	//   ....[141]....
        /*0314*/ 	.word	0xffffffff


	//   ....[142]....
        /*0318*/ 	.word	0xffffffff


	//   ....[143]....
        /*031c*/ 	.word	0xffffffff


	//   ....[144]....
        /*0320*/ 	.word	0xffffffff


	//   ....[145]....
        /*0324*/ 	.word	0xffffffff


	//   ....[146]....
        /*0328*/ 	.word	0xffffffff


	//   ....[147]....
        /*032c*/ 	.word	0xffffffff


	//   ....[148]....
        /*0330*/ 	.word	0xffffffff


	//   ....[149]....
        /*0334*/ 	.word	0x0500000f


	//   ....[150]....
        /*0338*/ 	.word	0x0500000f


	//   ....[151]....
        /*033c*/ 	.word	0x0500000f


	//   ....[152]....
        /*0340*/ 	.word	0x0500000f


	//   ....[153]....
        /*0344*/ 	.word	0x0500000f


	//   ....[154]....
        /*0348*/ 	.word	0x0500000f


	//   ....[155]....
        /*034c*/ 	.word	0x0500000f


	//   ....[156]....
        /*0350*/ 	.word	0x0500000f


	//   ....[157]....
        /*0354*/ 	.word	0x0500000f


	//   ....[158]....
        /*0358*/ 	.word	0x0500000f


	//   ....[159]....
        /*035c*/ 	.word	0x0500000f


	//   ....[160]....
        /*0360*/ 	.word	0x0500000f


	//   ....[161]....
        /*0364*/ 	.word	0x0500000f


	//   ....[162]....
        /*0368*/ 	.word	0x0500000f


	//   ....[163]....
        /*036c*/ 	.word	0x0500000f


	//   ....[164]....
        /*0370*/ 	.word	0x0500000f


	//   ....[165]....
        /*0374*/ 	.word	0x0500000f


	//   ....[166]....
        /*0378*/ 	.word	0x0500000f


	//   ....[167]....
        /*037c*/ 	.word	0x0500000f


	//   ....[168]....
        /*0380*/ 	.word	0x0500000f


	//   ....[169]....
        /*0384*/ 	.word	0x0500000f


	//   ....[170]....
        /*0388*/ 	.word	0x0500000f


	//   ....[171]....
        /*038c*/ 	.word	0x0500000f


	//   ....[172]....
        /*0390*/ 	.word	0x0500000f


	//   ....[173]....
        /*0394*/ 	.word	0x0500000f


	//   ....[174]....
        /*0398*/ 	.word	0x0500000f


	//   ....[175]....
        /*039c*/ 	.word	0x0500000f


	//   ....[176]....
        /*03a0*/ 	.word	0x0500000f


	//   ....[177]....
        /*03a4*/ 	.word	0x0500000f


	//   ....[178]....
        /*03a8*/ 	.word	0x0500000f


	//   ....[179]....
        /*03ac*/ 	.word	0x0500000f


	//   ....[180]....
        /*03b0*/ 	.word	0x0500000f


	//   ....[181]....
        /*03b4*/ 	.word	0x0500000f


	//   ....[182]....
        /*03b8*/ 	.word	0x0500000f


	//   ....[183]....
        /*03bc*/ 	.word	0x0500000f


	//   ....[184]....
        /*03c0*/ 	.word	0x0500000f


	//   ....[185]....
        /*03c4*/ 	.word	0x0500000f


	//   ....[186]....
        /*03c8*/ 	.word	0x0500000f


	//   ....[187]....
        /*03cc*/ 	.word	0x0500000f


	//   ....[188]....
        /*03d0*/ 	.word	0x0500000f


	//   ....[189]....
        /*03d4*/ 	.word	0x0500000f


	//   ....[190]....
        /*03d8*/ 	.word	0x0500000f


	//   ....[191]....
        /*03dc*/ 	.word	0x0500000f


	//   ....[192]....
        /*03e0*/ 	.word	0x0500000f


	//   ....[193]....
        /*03e4*/ 	.word	0x0500000f


	//   ....[194]....
        /*03e8*/ 	.word	0x0500000f


	//   ....[195]....
        /*03ec*/ 	.word	0x0500000f


	//   ....[196]....
        /*03f0*/ 	.word	0x0500000f


	//   ....[197]....
        /*03f4*/ 	.word	0x0500000f


	//----- nvinfo : EIATTR_COOP_GROUP_INSTR_OFFSETS
	.align		4
.L_267:
        /*03f8*/ 	.byte	0x04, 0x28
        /*03fa*/ 	.short	(.L_269 - .L_268)


	//   ....[0]....
.L_268:
        /*03fc*/ 	.word	0x00000080


	//   ....[1]....
        /*0400*/ 	.word	0x00000090


	//   ....[2]....
        /*0404*/ 	.word	0x000002d0


	//   ....[3]....
        /*0408*/ 	.word	0x00000430


	//   ....[4]....
        /*040c*/ 	.word	0x00000550


	//   ....[5]....
        /*0410*/ 	.word	0x000006b0


	//   ....[6]....
        /*0414*/ 	.word	0x000011e0


	//   ....[7]....
        /*0418*/ 	.word	0x00002ab0


	//   ....[8]....
        /*041c*/ 	.word	0x00003780


	//   ....[9]....
        /*0420*/ 	.word	0x000038e0


	//   ....[10]....
        /*0424*/ 	.word	0x00003940


	//   ....[11]....
        /*0428*/ 	.word	0x000046f0


	//   ....[12]....
        /*042c*/ 	.word	0x00004750


	//   ....[13]....
        /*0430*/ 	.word	0x00006c00


	//   ....[14]....
        /*0434*/ 	.word	0x00007820


	//   ....[15]....
        /*0438*/ 	.word	0x00007ae0


	//   ....[16]....
        /*043c*/ 	.word	0x00007c20


	//   ....[17]....
        /*0440*/ 	.word	0x000087e0


	//   ....[18]....
        /*0444*/ 	.word	0x00008870


	//   ....[19]....
        /*0448*/ 	.word	0x0000bbe0


	//   ....[20]....
        /*044c*/ 	.word	0x0000bc10


	//   ....[21]....
        /*0450*/ 	.word	0x0000bc30


	//   ....[22]....
        /*0454*/ 	.word	0x0000bc50


	//   ....[23]....
        /*0458*/ 	.word	0x0000d750


	//   ....[24]....
        /*045c*/ 	.word	0x0000d760


	//   ....[25]....
        /*0460*/ 	.word	0x0000d7e0


	//   ....[26]....
        /*0464*/ 	.word	0x0000d7f0


	//   ....[27]....
        /*0468*/ 	.word	0x0000e690


	//   ....[28]....
        /*046c*/ 	.word	0x0000e6a0


	//   ....[29]....
        /*0470*/ 	.word	0x0000e6b0


	//   ....[30]....
        /*0474*/ 	.word	0x0000e6d0


	//   ....[31]....
        /*0478*/ 	.word	0x0000e6e0


	//   ....[32]....
        /*047c*/ 	.word	0x0000e6f0


	//   ....[33]....
        /*0480*/ 	.word	0x0000e700


	//   ....[34]....
        /*0484*/ 	.word	0x0000e720


	//   ....[35]....
        /*0488*/ 	.word	0x0000e730


	//   ....[36]....
        /*048c*/ 	.word	0x0000e740


	//   ....[37]....
        /*0490*/ 	.word	0x0000e750


	//   ....[38]....
        /*0494*/ 	.word	0x0000e760


	//   ....[39]....
        /*0498*/ 	.word	0x0000e770


	//   ....[40]....
        /*049c*/ 	.word	0x0000e790


	//   ....[41]....
        /*04a0*/ 	.word	0x0000e7a0


	//   ....[42]....
        /*04a4*/ 	.word	0x0000e7b0


	//   ....[43]....
        /*04a8*/ 	.word	0x0000e7c0


	//   ....[44]....
        /*04ac*/ 	.word	0x0000e7d0


	//   ....[45]....
        /*04b0*/ 	.word	0x0000e7e0


	//   ....[46]....
        /*04b4*/ 	.word	0x0000e7f0


	//   ....[47]....
        /*04b8*/ 	.word	0x0000e800


	//   ....[48]....
        /*04bc*/ 	.word	0x0000e810


	//   ....[49]....
        /*04c0*/ 	.word	0x0000e820


	//   ....[50]....
        /*04c4*/ 	.word	0x0000e830


	//   ....[51]....
        /*04c8*/ 	.word	0x0000e840


	//   ....[52]....
        /*04cc*/ 	.word	0x0000e850


	//   ....[53]....
        /*04d0*/ 	.word	0x0000e860


	//   ....[54]....
        /*04d4*/ 	.word	0x0000e880


	//   ....[55]....
        /*04d8*/ 	.word	0x0000e890


	//   ....[56]....
        /*04dc*/ 	.word	0x0000e8a0


	//   ....[57]....
        /*04e0*/ 	.word	0x0000e8c0


	//   ....[58]....
        /*04e4*/ 	.word	0x0000e8d0


	//   ....[59]....
        /*04e8*/ 	.word	0x0000e8e0


	//   ....[60]....
        /*04ec*/ 	.word	0x0000e8f0


	//   ....[61]....
        /*04f0*/ 	.word	0x0000e910


	//   ....[62]....
        /*04f4*/ 	.word	0x0000e920


	//   ....[63]....
        /*04f8*/ 	.word	0x0000e940


	//   ....[64]....
        /*04fc*/ 	.word	0x0000e950


	//   ....[65]....
        /*0500*/ 	.word	0x0000e960


	//   ....[66]....
        /*0504*/ 	.word	0x0000e970


	//   ....[67]....
        /*0508*/ 	.word	0x0000e980


	//   ....[68]....
        /*050c*/ 	.word	0x0000e990


	//   ....[69]....
        /*0510*/ 	.word	0x0000e9a0


	//   ....[70]....
        /*0514*/ 	.word	0x0000e9b0


	//   ....[71]....
        /*0518*/ 	.word	0x0000e9c0


	//   ....[72]....
        /*051c*/ 	.word	0x0000e9d0


	//   ....[73]....
        /*0520*/ 	.word	0x0000e9e0


	//   ....[74]....
        /*0524*/ 	.word	0x0000ea00


	//   ....[75]....
        /*0528*/ 	.word	0x0000ea30


	//   ....[76]....
        /*052c*/ 	.word	0x0000ea60


	//   ....[77]....
        /*0530*/ 	.word	0x0000ea90


	//   ....[78]....
        /*0534*/ 	.word	0x0000eac0


	//   ....[79]....
        /*0538*/ 	.word	0x0000eaf0


	//   ....[80]....
        /*053c*/ 	.word	0x0000eb20


	//   ....[81]....
        /*0540*/ 	.word	0x0000eb30


	//   ....[82]....
        /*0544*/ 	.word	0x0000eb50


	//   ....[83]....
        /*0548*/ 	.word	0x0000eb80


	//   ....[84]....
        /*054c*/ 	.word	0x0000ebb0


	//   ....[85]....
        /*0550*/ 	.word	0x0000ebe0


	//   ....[86]....
        /*0554*/ 	.word	0x0000ebf0


	//   ....[87]....
        /*0558*/ 	.word	0x0000ec00


	//   ....[88]....
        /*055c*/ 	.word	0x0000ec10


	//   ....[89]....
        /*0560*/ 	.word	0x0000ec20


	//   ....[90]....
        /*0564*/ 	.word	0x0000ec30


	//   ....[91]....
        /*0568*/ 	.word	0x0000f090


	//   ....[92]....
        /*056c*/ 	.word	0x0000f0d0


	//   ....[93]....
        /*0570*/ 	.word	0x0000f110


	//   ....[94]....
        /*0574*/ 	.word	0x0000f140


	//   ....[95]....
        /*0578*/ 	.word	0x0000f190


	//   ....[96]....
        /*057c*/ 	.word	0x0000f1c0


	//   ....[97]....
        /*0580*/ 	.word	0x0000f880


	//   ....[98]....
        /*0584*/ 	.word	0x0000f8b0


	//   ....[99]....
        /*0588*/ 	.word	0x00010430


	//   ....[100]....
        /*058c*/ 	.word	0x00011b50


	//   ....[101]....
        /*0590*/ 	.word	0x00011b90


	//   ....[102]....
        /*0594*/ 	.word	0x00011bd0


	//   ....[103]....
        /*0598*/ 	.word	0x00011c60


	//   ....[104]....
        /*059c*/ 	.word	0x00011c70


	//   ....[105]....
        /*05a0*/ 	.word	0x00011ce0


	//   ....[106]....
        /*05a4*/ 	.word	0x00011cf0


	//   ....[107]....
        /*05a8*/ 	.word	0x00011d00


	//   ....[108]....
        /*05ac*/ 	.word	0x00011d70


	//   ....[109]....
        /*05b0*/ 	.word	0x00011df0


	//   ....[110]....
        /*05b4*/ 	.word	0x00012240


	//   ....[111]....
        /*05b8*/ 	.word	0x00012280


	//   ....[112]....
        /*05bc*/ 	.word	0x000122b0


	//   ....[113]....
        /*05c0*/ 	.word	0x000122c0


	//   ....[114]....
        /*05c4*/ 	.word	0x00012310


	//   ....[115]....
        /*05c8*/ 	.word	0x00012390


	//   ....[116]....
        /*05cc*/ 	.word	0x000123c0


	//   ....[117]....
        /*05d0*/ 	.word	0x00012430


	//   ....[118]....
        /*05d4*/ 	.word	0x00012450


	//   ....[119]....
        /*05d8*/ 	.word	0x000124e0


	//   ....[120]....
        /*05dc*/ 	.word	0x00012b20


	//   ....[121]....
        /*05e0*/ 	.word	0x00012b50


	//   ....[122]....
        /*05e4*/ 	.word	0x00012b80


	//   ....[123]....
        /*05e8*/ 	.word	0x00012bf0


	//   ....[124]....
        /*05ec*/ 	.word	0x00012c90


	//   ....[125]....
        /*05f0*/ 	.word	0x00012cb0


	//   ....[126]....
        /*05f4*/ 	.word	0x00012d00


	//   ....[127]....
        /*05f8*/ 	.word	0x00012d50


	//   ....[128]....
        /*05fc*/ 	.word	0x00013650


	//   ....[129]....
        /*0600*/ 	.word	0x00013670


	//   ....[130]....
        /*0604*/ 	.word	0x00013690


	//   ....[131]....
        /*0608*/ 	.word	0x000136a0


	//   ....[132]....
        /*060c*/ 	.word	0x000136f0


	//   ....[133]....
        /*0610*/ 	.word	0x00013700


	//   ....[134]....
        /*0614*/ 	.word	0x00013750


	//   ....[135]....
        /*0618*/ 	.word	0x00013760


	//   ....[136]....
        /*061c*/ 	.word	0x00013770


	//   ....[137]....
        /*0620*/ 	.word	0x000137c0


	//   ....[138]....
        /*0624*/ 	.word	0x00013ba0


	//   ....[139]....
        /*0628*/ 	.word	0x00013bc0


	//   ....[140]....
        /*062c*/ 	.word	0x00013bd0


	//   ....[141]....
        /*0630*/ 	.word	0x00013bf0


	//   ....[142]....
        /*0634*/ 	.word	0x00013c10


	//   ....[143]....
        /*0638*/ 	.word	0x00013c60


	//   ....[144]....
        /*063c*/ 	.word	0x00013c80


	//   ....[145]....
        /*0640*/ 	.word	0x00013c90


	//   ....[146]....
        /*0644*/ 	.word	0x00013ce0


	//   ....[147]....
        /*0648*/ 	.word	0x00013d40


	//   ....[148]....
        /*064c*/ 	.word	0x00014d00


	//   ....[149]....
        /*0650*/ 	.word	0x000152e0


	//   ....[150]....
        /*0654*/ 	.word	0x000153f0


	//   ....[151]....
        /*0658*/ 	.word	0x000154d0


	//   ....[152]....
        /*065c*/ 	.word	0x00015550


	//   ....[153]....
        /*0660*/ 	.word	0x00015630


	//   ....[154]....
        /*0664*/ 	.word	0x00015690


	//   ....[155]....
        /*0668*/ 	.word	0x00015770


	//   ....[156]....
        /*066c*/ 	.word	0x000157d0


	//   ....[157]....
        /*0670*/ 	.word	0x000158a0


	//   ....[158]....
        /*0674*/ 	.word	0x00015940


	//   ....[159]....
        /*0678*/ 	.word	0x00015a30


	//   ....[160]....
        /*067c*/ 	.word	0x00015b90


	//   ....[161]....
        /*0680*/ 	.word	0x00015c50


	//   ....[162]....
        /*0684*/ 	.word	0x00015d50


	//   ....[163]....
        /*0688*/ 	.word	0x00015df0


	//   ....[164]....
        /*068c*/ 	.word	0x00015ee0


	//   ....[165]....
        /*0690*/ 	.word	0x00015fa0


	//   ....[166]....
        /*0694*/ 	.word	0x00016010


	//   ....[167]....
        /*0698*/ 	.word	0x000160e0


	//   ....[168]....
        /*069c*/ 	.word	0x00016150


	//   ....[169]....
        /*06a0*/ 	.word	0x00016230


	//   ....[170]....
        /*06a4*/ 	.word	0x000162c0


	//   ....[171]....
        /*06a8*/ 	.word	0x00016310


	//   ....[172]....
        /*06ac*/ 	.word	0x000163f0


	//   ....[173]....
        /*06b0*/ 	.word	0x000164b0


	//   ....[174]....
        /*06b4*/ 	.word	0x00016530


	//   ....[175]....
        /*06b8*/ 	.word	0x00016620


	//   ....[176]....
        /*06bc*/ 	.word	0x000166a0


	//   ....[177]....
        /*06c0*/ 	.word	0x00016770


	//   ....[178]....
        /*06c4*/ 	.word	0x000168b0


	//   ....[179]....
        /*06c8*/ 	.word	0x00016950


	//   ....[180]....
        /*06cc*/ 	.word	0x000169c0


	//   ....[181]....
        /*06d0*/ 	.word	0x00016a80


	//   ....[182]....
        /*06d4*/ 	.word	0x00016ae0


	//   ....[183]....
        /*06d8*/ 	.word	0x00016ba0


	//   ....[184]....
        /*06dc*/ 	.word	0x00016c00


	//   ....[185]....
        /*06e0*/ 	.word	0x00016cc0


	//   ....[186]....
        /*06e4*/ 	.word	0x00016d20


	//   ....[187]....
        /*06e8*/ 	.word	0x00016de0


	//   ....[188]....
        /*06ec*/ 	.word	0x00016ec0


	//   ....[189]....
        /*06f0*/ 	.word	0x00016f60


	//   ....[190]....
        /*06f4*/ 	.word	0x00016fc0


	//   ....[191]....
        /*06f8*/ 	.word	0x00017080


	//   ....[192]....
        /*06fc*/ 	.word	0x000170e0


	//   ....[193]....
        /*0700*/ 	.word	0x000171a0


	//   ....[194]....
        /*0704*/ 	.word	0x00017200


	//   ....[195]....
        /*0708*/ 	.word	0x000172c0


	//   ....[196]....
        /*070c*/ 	.word	0x00017320


	//   ....[197]....
        /*0710*/ 	.word	0x000173e0


	//----- nvinfo : EIATTR_REG_RECONFIG
	.align		4
.L_269:
        /*0714*/ 	.byte	0x01, 0x54
	.zero		2


	//----- nvinfo : EIATTR_SYSCALL_OFFSETS
	.align		4
        /*0718*/ 	.byte	0x04, 0x46
        /*071a*/ 	.short	(.L_271 - .L_270)


	//   ....[0]....
.L_270:
        /*071c*/ 	.word	0x000013a0


	//   ....[1]....
        /*0720*/ 	.word	0x00010c80


	//   ....[2]....
        /*0724*/ 	.word	0x00010dc0


	//   ....[3]....
        /*0728*/ 	.word	0x00010f00


	//   ....[4]....
        /*072c*/ 	.word	0x00011020


	//   ....[5]....
        /*0730*/ 	.word	0x00012870


	//----- nvinfo : EIATTR_MBARRIER_INSTR_OFFSETS
	.align		4
.L_271:
        /*0734*/ 	.byte	0x04, 0x39
        /*0736*/ 	.short	(.L_273 - .L_272)


	//   ....[0]....
.L_272:
        /*0738*/ 	.word	0x00000180
        /*073c*/ 	.word	0x000000ff
        /*0740*/ 	.word	0x00029800
        /*0744*/ 	.short	0x0100
        /*0746*/ 	.byte	0x08
	.zero		1


	//   ....[1]....
        /*0748*/ 	.word	0x00000190
        /*074c*/ 	.word	0x000000ff
        /*0750*/ 	.word	0x00029820
        /*0754*/ 	.short	0x0100
        /*0756*/ 	.byte	0x08
	.zero		1


	//   ....[2]....
        /*0758*/ 	.word	0x00000280
        /*075c*/ 	.word	0x000000ff
        /*0760*/ 	.word	0x00029830
        /*0764*/ 	.short	0x0100
        /*0766*/ 	.byte	0x08
	.zero		1


	//   ....[3]....
        /*0768*/ 	.word	0x00000290
        /*076c*/ 	.word	0x000000ff
        /*0770*/ 	.word	0x00029840
        /*0774*/ 	.short	0x0100
        /*0776*/ 	.byte	0x08
	.zero		1


	//   ....[4]....
        /*0778*/ 	.word	0x000002a0
        /*077c*/ 	.word	0x000000ff
        /*0780*/ 	.word	0x00029838
        /*0784*/ 	.short	0x0100
        /*0786*/ 	.byte	0x08
	.zero		1


	//   ....[5]....
        /*0788*/ 	.word	0x000002b0
        /*078c*/ 	.word	0x000000ff
        /*0790*/ 	.word	0x00029848
        /*0794*/ 	.short	0x0100
        /*0796*/ 	.byte	0x08
	.zero		1


	//   ....[6]....
        /*0798*/ 	.word	0x000003e0
        /*079c*/ 	.word	0x000000ff
        /*07a0*/ 	.word	0x00029850
        /*07a4*/ 	.short	0x0100
        /*07a6*/ 	.byte	0x08
	.zero		1


	//   ....[7]....
        /*07a8*/ 	.word	0x000003f0
        /*07ac*/ 	.word	0x000000ff
        /*07b0*/ 	.word	0x00029860
        /*07b4*/ 	.short	0x0100
        /*07b6*/ 	.byte	0x08
	.zero		1


	//   ....[8]....
        /*07b8*/ 	.word	0x00000400
        /*07bc*/ 	.word	0x000000ff
        /*07c0*/ 	.word	0x00029858
        /*07c4*/ 	.short	0x0100
        /*07c6*/ 	.byte	0x08
	.zero		1


	//   ....[9]....
        /*07c8*/ 	.word	0x00000410
        /*07cc*/ 	.word	0x000000ff
        /*07d0*/ 	.word	0x00029868
        /*07d4*/ 	.short	0x0100
        /*07d6*/ 	.byte	0x08
	.zero		1


	//   ....[10]....
        /*07d8*/ 	.word	0x00000500
        /*07dc*/ 	.word	0x000000ff
        /*07e0*/ 	.word	0x00029870
        /*07e4*/ 	.short	0x0100
        /*07e6*/ 	.byte	0x06
	.zero		1


	//   ....[11]....
        /*07e8*/ 	.word	0x00000510
        /*07ec*/ 	.word	0x000000ff
        /*07f0*/ 	.word	0x00029880
        /*07f4*/ 	.short	0x0100
        /*07f6*/ 	.byte	0x06
	.zero		1


	//   ....[12]....
        /*07f8*/ 	.word	0x00000520
        /*07fc*/ 	.word	0x000000ff
        /*0800*/ 	.word	0x00029878
        /*0804*/ 	.short	0x0100
        /*0806*/ 	.byte	0x06
	.zero		1


	//   ....[13]....
        /*0808*/ 	.word	0x00000530
        /*080c*/ 	.word	0x000000ff
        /*0810*/ 	.word	0x00029888
        /*0814*/ 	.short	0x0100
        /*0816*/ 	.byte	0x06
	.zero		1


	//   ....[14]....
        /*0818*/ 	.word	0x00000660
        /*081c*/ 	.word	0x000000ff
        /*0820*/ 	.word	0x00029890
        /*0824*/ 	.short	0x0100
        /*0826*/ 	.byte	0x08
	.zero		1


	//   ....[15]....
        /*0828*/ 	.word	0x00000670
        /*082c*/ 	.word	0x000000ff
        /*0830*/ 	.word	0x000298a0
        /*0834*/ 	.short	0x0100
        /*0836*/ 	.byte	0x08
	.zero		1


	//   ....[16]....
        /*0838*/ 	.word	0x00000680
        /*083c*/ 	.word	0x000000ff
        /*0840*/ 	.word	0x00029898
        /*0844*/ 	.short	0x0100
        /*0846*/ 	.byte	0x08
	.zero		1


	//   ....[17]....
        /*0848*/ 	.word	0x00000690
        /*084c*/ 	.word	0x000000ff
        /*0850*/ 	.word	0x000298a8
        /*0854*/ 	.short	0x0100
        /*0856*/ 	.byte	0x08
	.zero		1


	//   ....[18]....
        /*0858*/ 	.word	0x000007d0
        /*085c*/ 	.word	0x000000ff
        /*0860*/ 	.word	0x000298b0
        /*0864*/ 	.short	0x0100
        /*0866*/ 	.byte	0x08
	.zero		1


	//   ....[19]....
        /*0868*/ 	.word	0x000007e0
        /*086c*/ 	.word	0x000000ff
        /*0870*/ 	.word	0x000298c0
        /*0874*/ 	.short	0x0100
        /*0876*/ 	.byte	0x08
	.zero		1


	//   ....[20]....
        /*0878*/ 	.word	0x000007f0
        /*087c*/ 	.word	0x000000ff
        /*0880*/ 	.word	0x000298b8
        /*0884*/ 	.short	0x0100
        /*0886*/ 	.byte	0x08
	.zero		1


	//   ....[21]....
        /*0888*/ 	.word	0x00000800
        /*088c*/ 	.word	0x000000ff
        /*0890*/ 	.word	0x000298c8
        /*0894*/ 	.short	0x0100
        /*0896*/ 	.byte	0x08
	.zero		1


	//   ....[22]....
        /*0898*/ 	.word	0x000016a0
        /*089c*/ 	.word	0x000000ff
        /*08a0*/ 	.word	0x00029800
        /*08a4*/ 	.short	0x010a
        /*08a6*/ 	.byte	0x26
	.zero		1


	//   ....[23]....
        /*08a8*/ 	.word	0x00001750
        /*08ac*/ 	.word	0x000000ff
        /*08b0*/ 	.word	0x00029830
        /*08b4*/ 	.short	0x010a
        /*08b6*/ 	.byte	0x26
	.zero		1


	//   ....[24]....
        /*08b8*/ 	.word	0x000017b0
        /*08bc*/ 	.word	0x000000ff
        /*08c0*/ 	.word	0x00029830
        /*08c4*/ 	.short	0x010a
        /*08c6*/ 	.byte	0x26
	.zero		1


	//   ....[25]....
        /*08c8*/ 	.word	0x00003300
        /*08cc*/ 	.word	0x000000ff
        /*08d0*/ 	.word	0x00000000
        /*08d4*/ 	.short	0x0101
        /*08d6*/ 	.byte	0x07
	.zero		1


	//   ....[26]....
        /*08d8*/ 	.word	0x00005af0
        /*08dc*/ 	.word	0x000000ff
        /*08e0*/ 	.word	0x00029830
        /*08e4*/ 	.short	0x010a
        /*08e6*/ 	.byte	0x04
	.zero		1


	//   ....[27]....
        /*08e8*/ 	.word	0x00005b30
        /*08ec*/ 	.word	0x000000ff
        /*08f0*/ 	.word	0x00029830
        /*08f4*/ 	.short	0x010a
        /*08f6*/ 	.byte	0x04
	.zero		1


	//   ....[28]....
        /*08f8*/ 	.word	0x000067a0
        /*08fc*/ 	.word	0x000000ff
        /*0900*/ 	.word	0x00029850
        /*0904*/ 	.short	0x010a
        /*0906*/ 	.byte	0x0a
	.zero		1


	//   ....[29]....
        /*0908*/ 	.word	0x000067e0
        /*090c*/ 	.word	0x000000ff
        /*0910*/ 	.word	0x00029850
        /*0914*/ 	.short	0x010a
        /*0916*/ 	.byte	0x0a
	.zero		1


	//   ....[30]....
        /*0918*/ 	.word	0x000072b0
        /*091c*/ 	.word	0x000000ff
        /*0920*/ 	.word	0x00000000
        /*0924*/ 	.short	0x0101
        /*0926*/ 	.byte	0x07
	.zero		1


	//   ....[31]....
        /*0928*/ 	.word	0x00009630
        /*092c*/ 	.word	0x000000ff
        /*0930*/ 	.word	0x00000000
        /*0934*/ 	.short	0x0101
        /*0936*/ 	.byte	0x06
	.zero		1


	//   ....[32]....
        /*0938*/ 	.word	0x00009db0
        /*093c*/ 	.word	0x000000ff
        /*0940*/ 	.word	0x00029830
        /*0944*/ 	.short	0x010a
        /*0946*/ 	.byte	0x0a
	.zero		1


	//   ....[33]....
        /*0948*/ 	.word	0x00009df0
        /*094c*/ 	.word	0x000000ff
        /*0950*/ 	.word	0x00029830
        /*0954*/ 	.short	0x010a
        /*0956*/ 	.byte	0x0a
	.zero		1


	//   ....[34]....
        /*0958*/ 	.word	0x0000aa40
        /*095c*/ 	.word	0x000000ff
        /*0960*/ 	.word	0x00029850
        /*0964*/ 	.short	0x010a
        /*0966*/ 	.byte	0x0a
	.zero		1


	//   ....[35]....
        /*0968*/ 	.word	0x0000aa80
        /*096c*/ 	.word	0x000000ff
        /*0970*/ 	.word	0x00029850
        /*0974*/ 	.short	0x010a
        /*0976*/ 	.byte	0x0a
	.zero		1


	//   ....[36]....
        /*0978*/ 	.word	0x0000b3a0
        /*097c*/ 	.word	0x000000ff
        /*0980*/ 	.word	0x00000000
        /*0984*/ 	.short	0x0101
        /*0986*/ 	.byte	0x0a
	.zero		1


	//   ....[37]....
        /*0988*/ 	.word	0x0000cd40
        /*098c*/ 	.word	0x000000ff
        /*0990*/ 	.word	0x00000000
        /*0994*/ 	.short	0x0101
        /*0996*/ 	.byte	0x07
	.zero		1


	//   ....[38]....
        /*0998*/ 	.word	0x0000d3e0
        /*099c*/ 	.word	0x000000ff
        /*09a0*/ 	.word	0x00029850
        /*09a4*/ 	.short	0x010a
        /*09a6*/ 	.byte	0x09
	.zero		1


	//   ....[39]....
        /*09a8*/ 	.word	0x0000d420
        /*09ac*/ 	.word	0x000000ff
        /*09b0*/ 	.word	0x00029850
        /*09b4*/ 	.short	0x010a
        /*09b6*/ 	.byte	0x09
	.zero		1


	//   ....[40]....
        /*09b8*/ 	.word	0x0000dab0
        /*09bc*/ 	.word	0x000000ff
        /*09c0*/ 	.word	0x00000000
        /*09c4*/ 	.short	0x0101
        /*09c6*/ 	.byte	0x04
	.zero		1


	//   ....[41]....
        /*09c8*/ 	.word	0x0000f180
        /*09cc*/ 	.word	0x000000ff
        /*09d0*/ 	.word	0x00000000
        /*09d4*/ 	.short	0x0101
        /*09d6*/ 	.byte	0x04
	.zero		1


	//   ....[42]....
        /*09d8*/ 	.word	0x00011830
        /*09dc*/ 	.word	0x000000ff
        /*09e0*/ 	.word	0x00029880
        /*09e4*/ 	.short	0x010a
        /*09e6*/ 	.byte	0x2d
	.zero		1


	//   ....[43]....
        /*09e8*/ 	.word	0x00011eb0
        /*09ec*/ 	.word	0x000000ff
        /*09f0*/ 	.word	0x00029870
        /*09f4*/ 	.short	0x0107
        /*09f6*/ 	.byte	0x2d
	.zero		1


	//   ....[44]....
        /*09f8*/ 	.word	0x00011f20
        /*09fc*/ 	.word	0x000000ff
        /*0a00*/ 	.word	0x00029870
        /*0a04*/ 	.short	0x0101
        /*0a06*/ 	.byte	0x2d
	.zero		1


	//   ....[45]....
        /*0a08*/ 	.word	0x00011f70
        /*0a0c*/ 	.word	0x000000ff
        /*0a10*/ 	.word	0x00029840
        /*0a14*/ 	.short	0x010a
        /*0a16*/ 	.byte	0x2d
	.zero		1


	//   ....[46]....
        /*0a18*/ 	.word	0x00012620
        /*0a1c*/ 	.word	0x000000ff
        /*0a20*/ 	.word	0x00029830
        /*0a24*/ 	.short	0x0107
        /*0a26*/ 	.byte	0x2d
	.zero		1


	//   ....[47]....
        /*0a28*/ 	.word	0x00012690
        /*0a2c*/ 	.word	0x000000ff
        /*0a30*/ 	.word	0x00029830
        /*0a34*/ 	.short	0x0101
        /*0a36*/ 	.byte	0x2d
	.zero		1


	//   ....[48]....
        /*0a38*/ 	.word	0x00012e80
        /*0a3c*/ 	.word	0x000000ff
        /*0a40*/ 	.word	0x00029800
        /*0a44*/ 	.short	0x0107
        /*0a46*/ 	.byte	0x2d
	.zero		1


	//   ....[49]....
        /*0a48*/ 	.word	0x00012ee0
        /*0a4c*/ 	.word	0x000000ff
        /*0a50*/ 	.word	0x00029800
        /*0a54*/ 	.short	0x0101
        /*0a56*/ 	.byte	0x2d
	.zero		1


	//   ....[50]....
        /*0a58*/ 	.word	0x00012ef0
        /*0a5c*/ 	.word	0x000000ff
        /*0a60*/ 	.word	0x00029820
        /*0a64*/ 	.short	0x010a
        /*0a66*/ 	.byte	0x2d
	.zero		1


	//   ....[51]....
        /*0a68*/ 	.word	0x00013380
        /*0a6c*/ 	.word	0x0000000a
        /*0a70*/ 	.word	0x00029880
        /*0a74*/ 	.short	0x010a
        /*0a76*/ 	.byte	0x3f
	.zero		1


	//   ....[52]....
        /*0a78*/ 	.word	0x00013890
        /*0a7c*/ 	.word	0x0000000a
        /*0a80*/ 	.word	0x00029870
        /*0a84*/ 	.short	0x0107
        /*0a86*/ 	.byte	0x3f
	.zero		1


	//   ....[53]....
        /*0a88*/ 	.word	0x00013900
        /*0a8c*/ 	.word	0x0000000a
        /*0a90*/ 	.word	0x00029870
        /*0a94*/ 	.short	0x0101
        /*0a96*/ 	.byte	0x3f
	.zero		1


	//   ....[54]....
        /*0a98*/ 	.word	0x00013930
        /*0a9c*/ 	.word	0x0000000a
        /*0aa0*/ 	.word	0x00029840
        /*0aa4*/ 	.short	0x010a
        /*0aa6*/ 	.byte	0x3f
	.zero		1


	//   ....[55]....
        /*0aa8*/ 	.word	0x00013e20
        /*0aac*/ 	.word	0x0000000a
        /*0ab0*/ 	.word	0x00029830
        /*0ab4*/ 	.short	0x0107
        /*0ab6*/ 	.byte	0x3f
	.zero		1


	//   ....[56]....
        /*0ab8*/ 	.word	0x00013ea0
        /*0abc*/ 	.word	0x0000000a
        /*0ac0*/ 	.word	0x00029830
        /*0ac4*/ 	.short	0x0101
        /*0ac6*/ 	.byte	0x3f
	.zero		1


	//   ....[57]....
        /*0ac8*/ 	.word	0x00013f10
        /*0acc*/ 	.word	0x00000013
        /*0ad0*/ 	.word	0x00029870
        /*0ad4*/ 	.short	0x010a
        /*0ad6*/ 	.byte	0x3f
	.zero		1


	//   ....[58]....
        /*0ad8*/ 	.word	0x00013f80
        /*0adc*/ 	.word	0x00000013
        /*0ae0*/ 	.word	0x00029860
        /*0ae4*/ 	.short	0x010a
        /*0ae6*/ 	.byte	0x3f
	.zero		1


	//   ....[59]....
        /*0ae8*/ 	.word	0x00014480
        /*0aec*/ 	.word	0x00000013
        /*0af0*/ 	.word	0x00029850
        /*0af4*/ 	.short	0x0101
        /*0af6*/ 	.byte	0x3f
	.zero		1


	//   ....[60]....
        /*0af8*/ 	.word	0x00014520
        /*0afc*/ 	.word	0x00000013
        /*0b00*/ 	.word	0x00000000
        /*0b04*/ 	.short	0x0101
        /*0b06*/ 	.byte	0x3f
	.zero		1


	//   ....[61]....
        /*0b08*/ 	.word	0x00014610
        /*0b0c*/ 	.word	0x00000011
        /*0b10*/ 	.word	0x00029870
        /*0b14*/ 	.short	0x010a
        /*0b16*/ 	.byte	0x3f
	.zero		1


	//   ....[62]....
        /*0b18*/ 	.word	0x000146b0
        /*0b1c*/ 	.word	0x00000011
        /*0b20*/ 	.word	0x00029860
        /*0b24*/ 	.short	0x010a
        /*0b26*/ 	.byte	0x3f
	.zero		1


	//   ....[63]....
        /*0b28*/ 	.word	0x00014b90
        /*0b2c*/ 	.word	0x00000011
        /*0b30*/ 	.word	0x00029850
        /*0b34*/ 	.short	0x0101
        /*0b36*/ 	.byte	0x3f
	.zero		1


	//   ....[64]....
        /*0b38*/ 	.word	0x00014c50
        /*0b3c*/ 	.word	0x00000011
        /*0b40*/ 	.word	0x00000000
        /*0b44*/ 	.short	0x0101
        /*0b46*/ 	.byte	0x3f
	.zero		1


	//   ....[65]....
        /*0b48*/ 	.word	0x00014cb0
        /*0b4c*/ 	.word	0x00000006
        /*0b50*/ 	.word	0x00029820
        /*0b54*/ 	.short	0x010a
        /*0b56*/ 	.byte	0x3f
	.zero		1


	//   ....[66]....
        /*0b58*/ 	.word	0x00014df0
        /*0b5c*/ 	.word	0x00000005
        /*0b60*/ 	.word	0x00029840
        /*0b64*/ 	.short	0x010a
        /*0b66*/ 	.byte	0x3f
	.zero		1


	//   ....[67]....
        /*0b68*/ 	.word	0x00014e90
        /*0b6c*/ 	.word	0x00000003
        /*0b70*/ 	.word	0x00029840
        /*0b74*/ 	.short	0x010a
        /*0b76*/ 	.byte	0x3f
	.zero		1


	//   ....[68]....
        /*0b78*/ 	.word	0x00014ed0
        /*0b7c*/ 	.word	0x00000005
        /*0b80*/ 	.word	0x00029860
        /*0b84*/ 	.short	0x010a
        /*0b86*/ 	.byte	0x3f
	.zero		1


	//   ....[69]....
        /*0b88*/ 	.word	0x00014f10
        /*0b8c*/ 	.word	0x00000003
        /*0b90*/ 	.word	0x00029860
        /*0b94*/ 	.short	0x010a
        /*0b96*/ 	.byte	0x3f
	.zero		1


	//   ....[70]....
        /*0b98*/ 	.word	0x00014f50
        /*0b9c*/ 	.word	0x00000005
        /*0ba0*/ 	.word	0x00029880
        /*0ba4*/ 	.short	0x010a
        /*0ba6*/ 	.byte	0x3f
	.zero		1


	//   ....[71]....
        /*0ba8*/ 	.word	0x00014f90
        /*0bac*/ 	.word	0x00000003
        /*0bb0*/ 	.word	0x00029880
        /*0bb4*/ 	.short	0x010a
        /*0bb6*/ 	.byte	0x3f
	.zero		1


	//   ....[72]....
        /*0bb8*/ 	.word	0x00015000
        /*0bbc*/ 	.word	0x00000003
        /*0bc0*/ 	.word	0x00029800
        /*0bc4*/ 	.short	0x010a
        /*0bc6*/ 	.byte	0x3f
	.zero		1


	//   ....[73]....
        /*0bc8*/ 	.word	0x00015060
        /*0bcc*/ 	.word	0x00000005
        /*0bd0*/ 	.word	0x00029830
        /*0bd4*/ 	.short	0x010a
        /*0bd6*/ 	.byte	0x3f
	.zero		1


	//   ....[74]....
        /*0bd8*/ 	.word	0x000150c0
        /*0bdc*/ 	.word	0x0000000b
        /*0be0*/ 	.word	0x00029830
        /*0be4*/ 	.short	0x010a
        /*0be6*/ 	.byte	0x3f
	.zero		1


	//   ....[75]....
        /*0be8*/ 	.word	0x00015120
        /*0bec*/ 	.word	0x0000000b
        /*0bf0*/ 	.word	0x00029850
        /*0bf4*/ 	.short	0x010a
        /*0bf6*/ 	.byte	0x3f
	.zero		1


	//   ....[76]....
        /*0bf8*/ 	.word	0x00015180
        /*0bfc*/ 	.word	0x0000000a
        /*0c00*/ 	.word	0x00029830
        /*0c04*/ 	.short	0x010a
        /*0c06*/ 	.byte	0x3f
	.zero		1


	//   ....[77]....
        /*0c08*/ 	.word	0x000151e0
        /*0c0c*/ 	.word	0x0000000a
        /*0c10*/ 	.word	0x00029850
        /*0c14*/ 	.short	0x010a
        /*0c16*/ 	.byte	0x3f
	.zero		1


	//   ....[78]....
        /*0c18*/ 	.word	0x00015240
        /*0c1c*/ 	.word	0x00000003
        /*0c20*/ 	.word	0x00029850
        /*0c24*/ 	.short	0x010a
        /*0c26*/ 	.byte	0x3f
	.zero		1


	//   ....[79]....
        /*0c28*/ 	.word	0x00015340
        /*0c2c*/ 	.word	0x00000002
        /*0c30*/ 	.word	0x00029880
        /*0c34*/ 	.short	0x010a
        /*0c36*/ 	.byte	0x3f
	.zero		1


	//   ....[80]....
        /*0c38*/ 	.word	0x00015ae0
        /*0c3c*/ 	.word	0x00000002
        /*0c40*/ 	.word	0x00029840
        /*0c44*/ 	.short	0x010a
        /*0c46*/ 	.byte	0x3f
	.zero		1


	//   ....[81]....
        /*0c48*/ 	.word	0x000167b0
        /*0c4c*/ 	.word	0x00000003
        /*0c50*/ 	.word	0x00029820
        /*0c54*/ 	.short	0x010a
        /*0c56*/ 	.byte	0x3f
	.zero		1


	//   ....[82]....
        /*0c58*/ 	.word	0x00016800
        /*0c5c*/ 	.word	0x0000000a
        /*0c60*/ 	.word	0x00029880
        /*0c64*/ 	.short	0x010a
        /*0c66*/ 	.byte	0x3f
	.zero		1


	//   ....[83]....
        /*0c68*/ 	.word	0x00016e10
        /*0c6c*/ 	.word	0x0000000a
        /*0c70*/ 	.word	0x00029840
        /*0c74*/ 	.short	0x010a
        /*0c76*/ 	.byte	0x3f
	.zero		1


	//   ....[84]....
        /*0c78*/ 	.word	0x00017410
        /*0c7c*/ 	.word	0x00000013
        /*0c80*/ 	.word	0x00029870
        /*0c84*/ 	.short	0x010a
        /*0c86*/ 	.byte	0x3f
	.zero		1


	//   ....[85]....
        /*0c88*/ 	.word	0x00017460
        /*0c8c*/ 	.word	0x00000013
        /*0c90*/ 	.word	0x00029860
        /*0c94*/ 	.short	0x010a
        /*0c96*/ 	.byte	0x3f
	.zero		1


	//   ....[86]....
        /*0c98*/ 	.word	0x000174b0
        /*0c9c*/ 	.word	0x00000011
        /*0ca0*/ 	.word	0x00029870
        /*0ca4*/ 	.short	0x010a
        /*0ca6*/ 	.byte	0x3f
	.zero		1


	//   ....[87]....
        /*0ca8*/ 	.word	0x00017500
        /*0cac*/ 	.word	0x00000011
        /*0cb0*/ 	.word	0x00029860
        /*0cb4*/ 	.short	0x010a
        /*0cb6*/ 	.byte	0x3f
	.zero		1


	//   ....[88]....
        /*0cb8*/ 	.word	0x00017550
        /*0cbc*/ 	.word	0x00000006
        /*0cc0*/ 	.word	0x00029820
        /*0cc4*/ 	.short	0x010a
        /*0cc6*/ 	.byte	0x3f
	.zero		1


	//   ....[89]....
        /*0cc8*/ 	.word	0x000175a0
        /*0ccc*/ 	.word	0x00000005
        /*0cd0*/ 	.word	0x00029840
        /*0cd4*/ 	.short	0x010a
        /*0cd6*/ 	.byte	0x3f
	.zero		1


	//   ....[90]....
        /*0cd8*/ 	.word	0x000175f0
        /*0cdc*/ 	.word	0x00000003
        /*0ce0*/ 	.word	0x00029840
        /*0ce4*/ 	.short	0x010a
        /*0ce6*/ 	.byte	0x3f
	.zero		1


	//   ....[91]....
        /*0ce8*/ 	.word	0x00017640
        /*0cec*/ 	.word	0x00000005
        /*0cf0*/ 	.word	0x00029860
        /*0cf4*/ 	.short	0x010a
        /*0cf6*/ 	.byte	0x3f
	.zero		1


	//   ....[92]....
        /*0cf8*/ 	.word	0x00017690
        /*0cfc*/ 	.word	0x00000003
        /*0d00*/ 	.word	0x00029860
        /*0d04*/ 	.short	0x010a
        /*0d06*/ 	.byte	0x3f
	.zero		1


	//   ....[93]....
        /*0d08*/ 	.word	0x000176e0
        /*0d0c*/ 	.word	0x00000005
        /*0d10*/ 	.word	0x00029880
        /*0d14*/ 	.short	0x010a
        /*0d16*/ 	.byte	0x3f
	.zero		1


	//----- nvinfo : EIATTR_NUM_MBARRIERS
	.align		4
.L_273:
        /*0d18*/ 	.byte	0x03, 0x38
        /*0d1a*/ 	.short	0x0016


	//----- nvinfo : EIATTR_EXIT_INSTR_OFFSETS
	.align		4
        /*0d1c*/ 	.byte	0x04, 0x1c
        /*0d1e*/ 	.short	(.L_275 - .L_274)


	//   ....[0]....
.L_274:
        /*0d20*/ 	.word	0x00014fe0


	//----- nvinfo : EIATTR_MAX_THREADS
	.align		4
.L_275:
        /*0d24*/ 	.byte	0x04, 0x05
        /*0d26*/ 	.short	(.L_277 - .L_276)
.L_276:
        /*0d28*/ 	.word	0x00000180
        /*0d2c*/ 	.word	0x00000001
        /*0d30*/ 	.word	0x00000001


	//----- nvinfo : EIATTR_CRS_STACK_SIZE
	.align		4
.L_277:
        /*0d34*/ 	.byte	0x04, 0x1e
        /*0d36*/ 	.short	(.L_279 - .L_278)
.L_278:
        /*0d38*/ 	.word	0x00000000


	//----- nvinfo : EIATTR_CBANK_PARAM_SIZE
	.align		4
.L_279:
        /*0d3c*/ 	.byte	0x03, 0x19
        /*0d3e*/ 	.short	0x0a70


	//----- nvinfo : EIATTR_PARAM_CBANK
	.align		4
        /*0d40*/ 	.byte	0x04, 0x0a
        /*0d42*/ 	.short	(.L_281 - .L_280)
	.align		4
.L_280:
        /*0d44*/ 	.word	index@(.nv.constant0._ZN7cutlass13device_kernelIN5flash11enable_sm90INS1_16FlashAttnFwdSm90INS1_25CollectiveMainloopFwdSm90ILi2EN4cute5tupleIJNS5_1CILi1EEES8_S8_EEENS6_IJNS7_ILi128EEENS7_ILi160EEENS7_ILi192EEEEEELi128ENS_12float_e4m3_tEfNS_4arch4Sm90ELb1ELb0ELb1ELb0ELb1ELb0ELb0ELb1ELb1ELb1ELb1ELb0EEENS1_21CollectiveEpilogueFwdINS6_IJSA_SA_SB_EEES9_NS_10bfloat16_tESG_Li256ELb0ELb1ELb1ELb1EEENS1_19SingleTileSchedulerILb0ELb1ELb1ELi128EEEEEEEEEvNT_6ParamsE)
        /*0d48*/ 	.short	0x0210
        /*0d4a*/ 	.short	0x0a70


	//----- nvinfo : EIATTR_SW_WAR
	.align		4
.L_281:
        /*0d4c*/ 	.byte	0x04, 0x36
        /*0d4e*/ 	.short	(.L_283 - .L_282)
.L_282:
        /*0d50*/ 	.word	0x00000008
.L_283:


//--------------------- .nv.info._ZN7cutlass13device_kernelIN5flash11enable_sm90INS1_16FlashAttnFwdSm90INS1_25CollectiveMainloopFwdSm90ILi2EN4cute5tupleIJNS5_1CILi1EEES8_S8_EEENS6_IJNS7_ILi128EEENS7_ILi160EEENS7_ILi192EEEEEELi128ENS_12float_e4m3_tEfNS_4arch4Sm90ELb1ELb0ELb1ELb1ELb1ELb0ELb0ELb1ELb1ELb1ELb1ELb0EEENS1_21CollectiveEpilogueFwdINS6_IJSA_SA_SB_EEES9_NS_10bfloat16_tESG_Li256ELb1ELb1ELb1ELb1EEENS1_36VarlenDynamicPersistentTileSchedulerILi128ELi160ELi256ELi128ELb1ELb1ELb1ELb1ELb1ELb1EEEEEEEEEvNT_6ParamsE --------------------------
	.section	.nv.info._ZN7cutlass13device_kernelIN5flash11enable_sm90INS1_16FlashAttnFwdSm90INS1_25CollectiveMainloopFwdSm90ILi2EN4cute5tupleIJNS5_1CILi1EEES8_S8_EEENS6_IJNS7_ILi128EEENS7_ILi160EEENS7_ILi192EEEEEELi128ENS_12float_e4m3_tEfNS_4arch4Sm90ELb1ELb0ELb1ELb1ELb1ELb0ELb0ELb1ELb1ELb1ELb1ELb0EEENS1_21CollectiveEpilogueFwdINS6_IJSA_SA_SB_EEES9_NS_10bfloat16_tESG_Li256ELb1ELb1ELb1ELb1EEENS1_36VarlenDynamicPersistentTileSchedulerILi128ELi160ELi256ELi128ELb1ELb1ELb1ELb1ELb1ELb1EEEEEEEEEvNT_6ParamsE,"",@"SHT_CUDA_INFO"
	.sectionflags	@""
	.align	4


	//----- nvinfo : EIATTR_CUDA_API_VERSION
	.align		4
        /*0000*/ 	.byte	0x04, 0x37
        /*0002*/ 	.short	(.L_285 - .L_284)
.L_284:
        /*0004*/ 	.word	0x00000082


	//----- nvinfo : EIATTR_KPARAM_INFO
	.align		4
.L_285:
        /*0008*/ 	.byte	0x04, 0x17
        /*000a*/ 	.short	(.L_287 - .L_286)
.L_286:
        /*000c*/ 	.word	0x00000000
        /*0010*/ 	.short	0x0000
        /*0012*/ 	.short	0x0070
        /*0014*/ 	.byte	0x00, 0xf0, 0x01, 0x2a


	//----- nvinfo : EIATTR_SPARSE_MMA_MASK
	.align		4
.L_287:
        /*0018*/ 	.byte	0x03, 0x50
        /*001a*/ 	.short	0x0000


	//----- nvinfo : EIATTR_MAXREG_COUNT
	.align		4
        /*001c*/ 	.byte	0x03, 0x1b
        /*001e*/ 	.short	0x00a8


	//----- nvinfo : EIATTR_NUM_BARRIERS
	.align		4
        /*0020*/ 	.byte	0x02, 0x4c
        /*0022*/ 	.byte	0x10
	.zero		1


	//----- nvinfo : EIATTR_EXTERNS
	.align		4
        /*0024*/ 	.byte	0x04, 0x0f
        /*0026*/ 	.short	(.L_289 - .L_288)


	//   ....[0]....
	.align		4
.L_288:
        /*0028*/ 	.word	index@(__assertfail)


	//----- nvinfo : EIATTR_ANNOTATIONS
	.align		4
.L_289:
        /*002c*/ 	.byte	0x04, 0x55
        /*002e*/ 	.short	(.L_291 - .L_290)


	//   ....[0]....
.L_290:
        /* <DEDUP_REMOVED lines=32> */


	//----- nvinfo : EIATTR_MERCURY_ISA_VERSION
	.align		4
.L_291:
        /*0220*/ 	.byte	0x03, 0x5f
        /*0222*/ 	.short	0x0101


	//----- nvinfo : EIATTR_UNUSED_LOAD_BYTE_OFFSET
	.align		4
        /*0224*/ 	.byte	0x04, 0x44
        /*0226*/ 	.short	(.L_293 - .L_292)


	//   ....[0]....
.L_292:
        /*0228*/ 	.word	0x000009a0
        /*022c*/ 	.word	0x0000fff0


	//   ....[1]....
        /*0230*/ 	.word	0x0000e440
        /*0234*/ 	.word	0x0000fff0


	//----- nvinfo : EIATTR_INT_WARP_WIDE_INSTR_OFFSETS
	.align		4
.L_293:
        /*0238*/ 	.byte	0x04, 0x31
        /*023a*/ 	.short	(.L_295 - .L_294)


	//   ....[0]....
.L_294:
        /*023c*/ 	.word	0x000000c0


	//   ....[1]....
        /*0240*/ 	.word	0x000000d0


	//   ....[2]....
        /*0244*/ 	.word	0x00000170


	//   ....[3]....
        /*0248*/ 	.word	0x00013c50


	//   ....[4]....
        /*024c*/ 	.word	0x00013ce0


	//   ....[5]....
        /*0250*/ 	.word	0x000178a0


	//   ....[6]....
        /*0254*/ 	.word	0x00017930


	//----- nvinfo : EIATTR_COOP_GROUP_MASK_REGIDS
	.align		4
.L_295:
        /*0258*/ 	.byte	0x04, 0x29
        /*025a*/ 	.short	(.L_297 - .L_296)


	//   ....[0]....
.L_296:
        /*025c*/ 	.word	0xffffffff


	//   ....[1]....
        /*0260*/ 	.word	0xffffffff


	//   ....[2]....
        /*0264*/ 	.word	0xffffffff


	//   ....[3]....
        /*0268*/ 	.word	0xffffffff


	//   ....[4]....
        /*026c*/ 	.word	0xffffffff


	//   ....[5]....
        /*0270*/ 	.word	0xffffffff


	//   ....[6]....
        /*0274*/ 	.word	0xffffffff


	//   ....[7]....
        /*0278*/ 	.word	0xffffffff


	//   ....[8]....
        /*027c*/ 	.word	0xffffffff


	//   ....[9]....
        /*0280*/ 	.word	0xffffffff


	//   ....[10]....
        /*0284*/ 	.word	0xffffffff


	//   ....[11]....
        /*0288*/ 	.word	0xffffffff


	//   ....[12]....
        /*028c*/ 	.word	0xffffffff


	//   ....[13]....
        /*0290*/ 	.word	0xffffffff


	//   ....[14]....
        /*0294*/ 	.word	0xffffffff


	//   ....[15]....
        /*0298*/ 	.word	0xffffffff


	//   ....[16]....
        /*029c*/ 	.word	0xffffffff


	//   ....[17]....
        /*02a0*/ 	.word	0xffffffff


	//   ....[18]....
        /*02a4*/ 	.word	0xffffffff


	//   ....[19]....
        /*02a8*/ 	.word	0xffffffff


	//   ....[20]....
        /*02ac*/ 	.word	0xffffffff


	//   ....[21]....
        /*02b0*/ 	.word	0xffffffff


	//   ....[22]....
        /*02b4*/ 	.word	0xffffffff


	//   ....[23]....
        /*02b8*/ 	.word	0xffffffff


	//   ....[24]....
        /*02bc*/ 	.word	0xffffffff


	//   ....[25]....
        /*02c0*/ 	.word	0xffffffff


	//   ....[26]....
        /*02c4*/ 	.word	0xffffffff


	//   ....[27]....
        /*02c8*/ 	.word	0xffffffff


	//   ....[28]....
        /*02cc*/ 	.word	0xffffffff


	//   ....[29]....
        /*02d0*/ 	.word	0xffffffff


	//   ....[30]....
        /*02d4*/ 	.word	0xffffffff


	//   ....[31]....
        /*02d8*/ 	.word	0xffffffff


	//   ....[32]....
        /*02dc*/ 	.word	0xffffffff


	//   ....[33]....
        /*02e0*/ 	.word	0xffffffff


	//   ....[34]....
        /*02e4*/ 	.word	0xffffffff


	//   ....[35]....
        /*02e8*/ 	.word	0xffffffff


	//   ....[36]....
        /*02ec*/ 	.word	0xffffffff


	//   ....[37]....
        /*02f0*/ 	.word	0xffffffff


	//   ....[38]....
        /*02f4*/ 	.word	0xffffffff


	//   ....[39]....
        /*02f8*/ 	.word	0xffffffff


	//   ....[40]....
        /*02fc*/ 	.word	0xffffffff


	//   ....[41]....
        /*0300*/ 	.word	0xffffffff


	//   ....[42]....
        /*0304*/ 	.word	0xffffffff


	//   ....[43]....
        /*0308*/ 	.word	0xffffffff


	//   ....[44]....
        /*030c*/ 	.word	0xffffffff


	//   ....[45]....
        /*0310*/ 	.word	0xffffffff


	//   ....[46]....
        /*0314*/ 	.word	0xffffffff


	//   ....[47]....
        /*0318*/ 	.word	0xffffffff


	//   ....[48]....
        /*031c*/ 	.word	0xffffffff


	//   ....[49]....
        /*0320*/ 	.word	0xffffffff


	//   ....[50]....
        /*0324*/ 	.word	0xffffffff


	//   ....[51]....
        /*0328*/ 	.word	0xffffffff


	//   ....[52]....
        /*032c*/ 	.word	0xffffffff


	//   ....[53]....
        /*0330*/ 	.word	0xffffffff


	//   ....[54]....
        /*0334*/ 	.word	0xffffffff


	//   ....[55]....
        /*0338*/ 	.word	0xffffffff


	//   ....[56]....
        /*033c*/ 	.word	0xffffffff


	//   ....[57]....
        /*0340*/ 	.word	0xffffffff


	//   ....[58]....
        /*0344*/ 	.word	0xffffffff


	//   ....[59]....
        /*0348*/ 	.word	0xffffffff


	//   ....[60]....
        /*034c*/ 	.word	0xffffffff


	//   ....[61]....
        /*0350*/ 	.word	0xffffffff


	//   ....[62]....
        /*0354*/ 	.word	0xffffffff


	//   ....[63]....
        /*0358*/ 	.word	0xffffffff


	//   ....[64]....
        /*035c*/ 	.word	0xffffffff


	//   ....[65]....
        /*0360*/ 	.word	0xffffffff


	//   ....[66]....
        /*0364*/ 	.word	0xffffffff


	//   ....[67]....
        /*0368*/ 	.word	0xffffffff


	//   ....[68]....
        /*036c*/ 	.word	0xffffffff


	//   ....[69]....
        /*0370*/ 	.word	0xffffffff


	//   ....[70]....
        /*0374*/ 	.word	0xffffffff


	//   ....[71]....
        /*0378*/ 	.word	0xffffffff


	//   ....[72]....
        /*037c*/ 	.word	0xffffffff


	//   ....[73]....
        /*0380*/ 	.word	0xffffffff


	//   ....[74]....
        /*0384*/ 	.word	0xffffffff


	//   ....[75]....
        /*0388*/ 	.word	0xffffffff


	//   ....[76]....
        /*038c*/ 	.word	0xffffffff


	//   ....[77]....
        /*0390*/ 	.word	0xffffffff


	//   ....[78]....
        /*0394*/ 	.word	0xffffffff


	//   ....[79]....
        /*0398*/ 	.word	0xffffffff


	//   ....[80]....
        /*039c*/ 	.word	0xffffffff


	//   ....[81]....
        /*03a0*/ 	.word	0xffffffff


	//   ....[82]....
        /*03a4*/ 	.word	0xffffffff


	//   ....[83]....
        /*03a8*/ 	.word	0xffffffff


	//   ....[84]....
        /*03ac*/ 	.word	0xffffffff


	//   ....[85]....
        /*03b0*/ 	.word	0xffffffff


	//   ....[86]....
        /*03b4*/ 	.word	0xffffffff


	//   ....[87]....
        /*03b8*/ 	.word	0xffffffff


	//   ....[88]....
        /*03bc*/ 	.word	0xffffffff


	//   ....[89]....
        /*03c0*/ 	.word	0xffffffff


	//   ....[90]....
        /*03c4*/ 	.word	0xffffffff


	//   ....[91]....
        /*03c8*/ 	.word	0xffffffff


	//   ....[92]....
        /*03cc*/ 	.word	0xffffffff


	//   ....[93]....
        /*03d0*/ 	.word	0xffffffff


	//   ....[94]....
        /*03d4*/ 	.word	0xffffffff


	//   ....[95]....
        /*03d8*/ 	.word	0xffffffff


	//   ....[96]....
        /*03dc*/ 	.word	0xffffffff


	//   ....[97]....
        /*03e0*/ 	.word	0xffffffff


	//   ....[98]....
        /*03e4*/ 	.word	0xffffffff


	//   ....[99]....
        /*03e8*/ 	.word	0xffffffff


	//   ....[100]....
        /*03ec*/ 	.word	0xffffffff


	//   ....[101]....
        /*03f0*/ 	.word	0xffffffff


	//   ....[102]....
        /*03f4*/ 	.word	0xffffffff


	//   ....[103]....
        /*03f8*/ 	.word	0xffffffff


	//   ....[104]....
        /*03fc*/ 	.word	0xffffffff


	//   ....[105]....
        /*0400*/ 	.word	0xffffffff


	//   ....[106]....
        /*0404*/ 	.word	0xffffffff


	//   ....[107]....
        /*0408*/ 	.word	0xffffffff


	//   ....[108]....
        /*040c*/ 	.word	0xffffffff


	//   ....[109]....
        /*0410*/ 	.word	0xffffffff


	//   ....[110]....
        /*0414*/ 	.word	0xffffffff


	//   ....[111]....
        /*0418*/ 	.word	0xffffffff


	//   ....[112]....
        /*041c*/ 	.word	0xffffffff


	//   ....[113]....
        /*0420*/ 	.word	0xffffffff


	//   ....[114]....
        /*0424*/ 	.word	0xffffffff


	//   ....[115]....
        /*0428*/ 	.word	0xffffffff


	//   ....[116]....
        /*042c*/ 	.word	0xffffffff


	//   ....[117]....
        /*0430*/ 	.word	0xffffffff


	//   ....[118]....
        /*0434*/ 	.word	0xffffffff


	//   ....[119]....
        /*0438*/ 	.word	0xffffffff


	//   ....[120]....
        /*043c*/ 	.word	0xffffffff


	//   ....[121]....
        /*0440*/ 	.word	0xffffffff


	//   ....[122]....
        /*0444*/ 	.word	0xffffffff


	//   ....[123]....
        /*0448*/ 	.word	0xffffffff


	//   ....[124]....
        /*044c*/ 	.word	0xffffffff


	//   ....[125]....
        /*0450*/ 	.word	0xffffffff


	//   ....[126]....
        /*0454*/ 	.word	0xffffffff


	//   ....[127]....
        /*0458*/ 	.word	0xffffffff


	//   ....[128]....
        /*045c*/ 	.word	0xffffffff


	//   ....[129]....
        /*0460*/ 	.word	0xffffffff


	//   ....[130]....
        /*0464*/ 	.word	0xffffffff


	//   ....[131]....
        /*0468*/ 	.word	0xffffffff


	//   ....[132]....
        /*046c*/ 	.word	0xffffffff


	//   ....[133]....
        /*0470*/ 	.word	0xffffffff


	//   ....[134]....
        /*0474*/ 	.word	0xffffffff


	//   ....[135]....
        /*0478*/ 	.word	0xffffffff


	//   ....[136]....
        /*047c*/ 	.word	0xffffffff


	//   ....[137]....
        /*0480*/ 	.word	0xffffffff


	//   ....[138]....
        /*0484*/ 	.word	0xffffffff


	//   ....[139]....
        /*0488*/ 	.word	0xffffffff


	//   ....[140]....
        /*048c*/ 	.word	0xffffffff


	//   ....[141]....
        /*0490*/ 	.word	0xffffffff


	//   ....[142]....
        /*0494*/ 	.word	0xffffffff


	//   ....[143]....
        /*0498*/ 	.word	0xffffffff


	//   ....[144]....
        /*049c*/ 	.word	0xffffffff


	//   ....[145]....
        /*04a0*/ 	.word	0xffffffff


	//   ....[146]....
        /*04a4*/ 	.word	0xffffffff


	//   ....[147]....
        /*04a8*/ 	.word	0xffffffff


	//   ....[148]....
        /*04ac*/ 	.word	0xffffffff


	//   ....[149]....
        /*04b0*/ 	.word	0xffffffff


	//   ....[150]....
        /*04b4*/ 	.word	0xffffffff


	//   ....[151]....
        /*04b8*/ 	.word	0xffffffff


	//   ....[152]....
        /*04bc*/ 	.word	0xffffffff


	//   ....[153]....
        /*04c0*/ 	.word	0xffffffff


	//   ....[154]....
        /*04c4*/ 	.word	0xffffffff


	//   ....[155]....
        /*04c8*/ 	.word	0xffffffff


	//   ....[156]....
        /*04cc*/ 	.word	0xffffffff


	//   ....[157]....
        /*04d0*/ 	.word	0xffffffff


	//   ....[158]....
        /*04d4*/ 	.word	0xffffffff


	//   ....[159]....
        /*04d8*/ 	.word	0xffffffff


	//   ....[160]....
        /*04dc*/ 	.word	0xffffffff


	//   ....[161]....
        /*04e0*/ 	.word	0xffffffff


	//   ....[162]....
        /*04e4*/ 	.word	0xffffffff


	//   ....[163]....
        /*04e8*/ 	.word	0xffffffff


	//   ....[164]....
        /*04ec*/ 	.word	0xffffffff


	//   ....[165]....
        /*04f0*/ 	.word	0xffffffff


	//   ....[166]....
        /*04f4*/ 	.word	0xffffffff


	//   ....[167]....
        /*04f8*/ 	.word	0xffffffff


	//   ....[168]....
        /*04fc*/ 	.word	0xffffffff


	//   ....[169]....
        /*0500*/ 	.word	0xffffffff


	//   ....[170]....
        /*0504*/ 	.word	0xffffffff


	//   ....[171]....
        /*0508*/ 	.word	0xffffffff


	//   ....[172]....
        /*050c*/ 	.word	0xffffffff


	//   ....[173]....
        /*0510*/ 	.word	0xffffffff


	//   ....[174]....
        /*0514*/ 	.word	0xffffffff


	//   ....[175]....
        /*0518*/ 	.word	0xffffffff


	//   ....[176]....
        /*051c*/ 	.word	0xffffffff


	//   ....[177]....
        /*0520*/ 	.word	0xffffffff


	//   ....[178]....
        /*0524*/ 	.word	0xffffffff


	//   ....[179]....
        /*0528*/ 	.word	0xffffffff


	//   ....[180]....
        /*052c*/ 	.word	0xffffffff


	//   ....[181]....
        /*0530*/ 	.word	0xffffffff


	//   ....[182]....
        /*0534*/ 	.word	0xffffffff


	//   ....[183]....
        /*0538*/ 	.word	0xffffffff


	//   ....[184]....
        /*053c*/ 	.word	0xffffffff


	//   ....[185]....
        /*0540*/ 	.word	0xffffffff


	//   ....[186]....
        /*0544*/ 	.word	0xffffffff


	//   ....[187]....
        /*0548*/ 	.word	0xffffffff


	//   ....[188]....
        /*054c*/ 	.word	0xffffffff


	//   ....[189]....
        /*0550*/ 	.word	0xffffffff


	//   ....[190]....
        /*0554*/ 	.word	0xffffffff


	//   ....[191]....
        /*0558*/ 	.word	0xffffffff


	//   ....[192]....
        /*055c*/ 	.word	0xffffffff


	//   ....[193]....
        /*0560*/ 	.word	0xffffffff


	//   ....[194]....
        /*0564*/ 	.word	0xffffffff


	//   ....[195]....
        /*0568*/ 	.word	0xffffffff


	//   ....[196]....
        /*056c*/ 	.word	0xffffffff


	//   ....[197]....
        /*0570*/ 	.word	0xffffffff


	//   ....[198]....
        /*0574*/ 	.word	0xffffffff


	//   ....[199]....
        /*0578*/ 	.word	0x0500000f


	//   ....[200]....
        /*057c*/ 	.word	0x0500000f


	//   ....[201]....
        /*0580*/ 	.word	0x0500000f


	//   ....[202]....
        /*0584*/ 	.word	0x0500000f


	//   ....[203]....
        /*0588*/ 	.word	0x0500000f


	//   ....[204]....
        /*058c*/ 	.word	0x0500000f


	//   ....[205]....
        /*0590*/ 	.word	0x0500000f


	//   ....[206]....
        /*0594*/ 	.word	0x0500000f


	//   ....[207]....
        /*0598*/ 	.word	0x0500000f


	//   ....[208]....
        /*059c*/ 	.word	0x0500000f


	//   ....[209]....
        /*05a0*/ 	.word	0x0500000f


	//   ....[210]....
        /*05a4*/ 	.word	0x0500000f


	//   ....[211]....
        /*05a8*/ 	.word	0x0500000f


	//   ....[212]....
        /*05ac*/ 	.word	0x0500000f


	//   ....[213]....
        /*05b0*/ 	.word	0x0500000f


	//   ....[214]....
        /*05b4*/ 	.word	0x0500000f


	//   ....[215]....
        /*05b8*/ 	.word	0x0500000f


	//   ....[216]....
        /*05bc*/ 	.word	0x0500000f


	//   ....[217]....
        /*05c0*/ 	.word	0x0500000f


	//   ....[218]....
        /*05c4*/ 	.word	0x0500000f


	//   ....[219]....
        /*05c8*/ 	.word	0x0500000f


	//   ....[220]....
        /*05cc*/ 	.word	0x0500000f


	//   ....[221]....
        /*05d0*/ 	.word	0x0500000f


	//   ....[222]....
        /*05d4*/ 	.word	0x0500000f


	//   ....[223]....
        /*05d8*/ 	.word	0x0500000f


	//   ....[224]....
        /*05dc*/ 	.word	0x0500000f


	//   ....[225]....
        /*05e0*/ 	.word	0x0500000f


	//   ....[226]....
        /*05e4*/ 	.word	0x0500000f


	//   ....[227]....
        /*05e8*/ 	.word	0x0500000f


	//   ....[228]....
        /*05ec*/ 	.word	0x0500000f


	//   ....[229]....
        /*05f0*/ 	.word	0x0500000f


	//   ....[230]....
        /*05f4*/ 	.word	0x0500000f


	//   ....[231]....
        /*05f8*/ 	.word	0x0500000f


	//   ....[232]....
        /*05fc*/ 	.word	0x0500000f


	//   ....[233]....
        /*0600*/ 	.word	0x0500000f


	//   ....[234]....
        /*0604*/ 	.word	0x0500000f


	//   ....[235]....
        /*0608*/ 	.word	0x0500000f


	//   ....[236]....
        /*060c*/ 	.word	0x0500000f


	//   ....[237]....
        /*0610*/ 	.word	0x0500000f


	//   ....[238]....
        /*0614*/ 	.word	0x0500000f


	//   ....[239]....
        /*0618*/ 	.word	0x0500000f


	//   ....[240]....
        /*061c*/ 	.word	0x0500000f


	//   ....[241]....
        /*0620*/ 	.word	0x0500000f


	//   ....[242]....
        /*0624*/ 	.word	0x0500000f


	//   ....[243]....
        /*0628*/ 	.word	0x0500000f


	//   ....[244]....
        /*062c*/ 	.word	0x0500000f


	//   ....[245]....
        /*0630*/ 	.word	0x0500000f


	//   ....[246]....
        /*0634*/ 	.word	0x0500000f


	//   ....[247]....
        /*0638*/ 	.word	0x0500000f


	//   ....[248]....
        /*063c*/ 	.word	0x0500000f


	//----- nvinfo : EIATTR_COOP_GROUP_INSTR_OFFSETS
	.align		4
.L_297:
        /*0640*/ 	.byte	0x04, 0x28
        /*0642*/ 	.short	(.L_299 - .L_298)


	//   ....[0]....
.L_298:
        /*0644*/ 	.word	0x00000080


	//   ....[1]....
        /*0648*/ 	.word	0x00000090


	//   ....[2]....
        /*064c*/ 	.word	0x000002d0


	//   ....[3]....
        /*0650*/ 	.word	0x00000430


	//   ....[4]....
        /*0654*/ 	.word	0x00000550


	//   ....[5]....
        /*0658*/ 	.word	0x000006b0


	//   ....[6]....
        /*065c*/ 	.word	0x00001b00


	//   ....[7]....
        /*0660*/ 	.word	0x00003050


	//   ....[8]....
        /*0664*/ 	.word	0x00003500


	//   ....[9]....
        /*0668*/ 	.word	0x00003ff0


	//   ....[10]....
        /*066c*/ 	.word	0x00004070


	//   ....[11]....
        /*0670*/ 	.word	0x00004d00


	//   ....[12]....
        /*0674*/ 	.word	0x00004d70


	//   ....[13]....
        /*0678*/ 	.word	0x00007220


	//   ....[14]....
        /*067c*/ 	.word	0x000080c0


	//   ....[15]....
        /*0680*/ 	.word	0x00008120


	//   ....[16]....
        /*0684*/ 	.word	0x000081b0


	//   ....[17]....
        /*0688*/ 	.word	0x00008e20


	//   ....[18]....
        /*068c*/ 	.word	0x00008e70


	//   ....[19]....
        /*0690*/ 	.word	0x0000c200


	//   ....[20]....
        /*0694*/ 	.word	0x0000c220


	//   ....[21]....
        /*0698*/ 	.word	0x0000c250


	//   ....[22]....
        /*069c*/ 	.word	0x0000c260


	//   ....[23]....
        /*06a0*/ 	.word	0x0000dc80


	//   ....[24]....
        /*06a4*/ 	.word	0x0000dc90


	//   ....[25]....
        /*06a8*/ 	.word	0x0000dd10


	//   ....[26]....
        /*06ac*/ 	.word	0x0000dd20


	//   ....[27]....
        /*06b0*/ 	.word	0x0000ec90


	//   ....[28]....
        /*06b4*/ 	.word	0x0000eca0


	//   ....[29]....
        /*06b8*/ 	.word	0x0000ecb0


	//   ....[30]....
        /*06bc*/ 	.word	0x0000ecc0


	//   ....[31]....
        /*06c0*/ 	.word	0x0000ecd0


	//   ....[32]....
        /*06c4*/ 	.word	0x0000ece0


	//   ....[33]....
        /*06c8*/ 	.word	0x0000ecf0


	//   ....[34]....
        /*06cc*/ 	.word	0x0000ed00


	//   ....[35]....
        /*06d0*/ 	.word	0x0000ed10


	//   ....[36]....
        /*06d4*/ 	.word	0x0000ed20


	//   ....[37]....
        /*06d8*/ 	.word	0x0000ed30


	//   ....[38]....
        /*06dc*/ 	.word	0x0000ed40


	//   ....[39]....
        /*06e0*/ 	.word	0x0000ed50


	//   ....[40]....
        /*06e4*/ 	.word	0x0000ed60


	//   ....[41]....
        /*06e8*/ 	.word	0x0000ed70


	//   ....[42]....
        /*06ec*/ 	.word	0x0000eda0


	//   ....[43]....
        /*06f0*/ 	.word	0x0000edb0


	//   ....[44]....
        /*06f4*/ 	.word	0x0000edc0


	//   ....[45]....
        /*06f8*/ 	.word	0x0000edd0


	//   ....[46]....
        /*06fc*/ 	.word	0x0000ee00


	//   ....[47]....
        /*0700*/ 	.word	0x0000ee10


	//   ....[48]....
        /*0704*/ 	.word	0x0000ee20


	//   ....[49]....
        /*0708*/ 	.word	0x0000ee30


	//   ....[50]....
        /*070c*/ 	.word	0x0000ee40


	//   ....[51]....
        /*0710*/ 	.word	0x0000ee50


	//   ....[52]....
        /*0714*/ 	.word	0x0000ee60


	//   ....[53]....
        /*0718*/ 	.word	0x0000ee70


	//   ....[54]....
        /*071c*/ 	.word	0x0000ee80


	//   ....[55]....
        /*0720*/ 	.word	0x0000ee90


	//   ....[56]....
        /*0724*/ 	.word	0x0000eea0


	//   ....[57]....
        /*0728*/ 	.word	0x0000eec0


	//   ....[58]....
        /*072c*/ 	.word	0x0000eed0


	//   ....[59]....
        /*0730*/ 	.word	0x0000eef0


	//   ....[60]....
        /*0734*/ 	.word	0x0000ef00


	//   ....[61]....
        /*0738*/ 	.word	0x0000ef10


	//   ....[62]....
        /*073c*/ 	.word	0x0000ef30


	//   ....[63]....
        /*0740*/ 	.word	0x0000ef50


	//   ....[64]....
        /*0744*/ 	.word	0x0000ef70


	//   ....[65]....
        /*0748*/ 	.word	0x0000ef80


	//   ....[66]....
        /*074c*/ 	.word	0x0000efa0


	//   ....[67]....
        /*0750*/ 	.word	0x0000efc0


	//   ....[68]....
        /*0754*/ 	.word	0x0000eff0


	//   ....[69]....
        /*0758*/ 	.word	0x0000f010


	//   ....[70]....
        /*075c*/ 	.word	0x0000f020


	//   ....[71]....
        /*0760*/ 	.word	0x0000f040


	//   ....[72]....
        /*0764*/ 	.word	0x0000f070


	//   ....[73]....
        /*0768*/ 	.word	0x0000f080


	//   ....[74]....
        /*076c*/ 	.word	0x0000f090


	//   ....[75]....
        /*0770*/ 	.word	0x0000f0c0


	//   ....[76]....
        /*0774*/ 	.word	0x0000f0f0


	//   ....[77]....
        /*0778*/ 	.word	0x0000f120


	//   ....[78]....
        /*077c*/ 	.word	0x0000f150


	//   ....[79]....
        /*0780*/ 	.word	0x0000f180


	//   ....[80]....
        /*0784*/ 	.word	0x0000f1b0


	//   ....[81]....
        /*0788*/ 	.word	0x0000f1e0


	//   ....[82]....
        /*078c*/ 	.word	0x0000f210


	//   ....[83]....
        /*0790*/ 	.word	0x0000f240


	//   ....[84]....
        /*0794*/ 	.word	0x0000f270


	//   ....[85]....
        /*0798*/ 	.word	0x0000f2a0


	//   ....[86]....
        /*079c*/ 	.word	0x0000f2d0


	//   ....[87]....
        /*07a0*/ 	.word	0x0000f300


	//   ....[88]....
        /*07a4*/ 	.word	0x0000f330


	//   ....[89]....
        /*07a8*/ 	.word	0x0000f360


	//   ....[90]....
        /*07ac*/ 	.word	0x0000f390


	//   ....[91]....
        /*07b0*/ 	.word	0x0000fbc0


	//   ....[92]....
        /*07b4*/ 	.word	0x0000fc00


	//   ....[93]....
        /*07b8*/ 	.word	0x0000fc30


	//   ....[94]....
        /*07bc*/ 	.word	0x0000fc60


	//   ....[95]....
        /*07c0*/ 	.word	0x00010330


	//   ....[96]....
        /*07c4*/ 	.word	0x00010350


	//   ....[97]....
        /*07c8*/ 	.word	0x00010420


	//   ....[98]....
        /*07cc*/ 	.word	0x00010440


	//   ....[99]....
        /*07d0*/ 	.word	0x00010500


	//   ....[100]....
        /*07d4*/ 	.word	0x00010520


	//   ....[101]....
        /*07d8*/ 	.word	0x000105f0


	//   ....[102]....
        /*07dc*/ 	.word	0x00010610


	//   ....[103]....
        /*07e0*/ 	.word	0x000109c0


	//   ....[104]....
        /*07e4*/ 	.word	0x000109d0


	//   ....[105]....
        /*07e8*/ 	.word	0x00010e00


	//   ....[106]....
        /*07ec*/ 	.word	0x00010e10


	//   ....[107]....
        /*07f0*/ 	.word	0x00011b00


	//   ....[108]....
        /*07f4*/ 	.word	0x00011b20


	//   ....[109]....
        /*07f8*/ 	.word	0x00011be0


	//   ....[110]....
        /*07fc*/ 	.word	0x00011c00


	//   ....[111]....
        /*0800*/ 	.word	0x00011cc0


	//   ....[112]....
        /*0804*/ 	.word	0x00011ce0


	//   ....[113]....
        /*0808*/ 	.word	0x00011db0


	//   ....[114]....
        /*080c*/ 	.word	0x00011dd0


	//   ....[115]....
        /*0810*/ 	.word	0x00011f10


	//   ....[116]....
        /*0814*/ 	.word	0x00012120


	//   ....[117]....
        /*0818*/ 	.word	0x00012150


	//   ....[118]....
        /*081c*/ 	.word	0x00012180


	//   ....[119]....
        /*0820*/ 	.word	0x000121b0


	//   ....[120]....
        /*0824*/ 	.word	0x000121e0


	//   ....[121]....
        /*0828*/ 	.word	0x00012230


	//   ....[122]....
        /*082c*/ 	.word	0x000123b0


	//   ....[123]....
        /*0830*/ 	.word	0x000123e0


	//   ....[124]....
        /*0834*/ 	.word	0x00012410


	//   ....[125]....
        /*0838*/ 	.word	0x00012440


	//   ....[126]....
        /*083c*/ 	.word	0x00012470


	//   ....[127]....
        /*0840*/ 	.word	0x000124a0


	//   ....[128]....
        /*0844*/ 	.word	0x00012530


	//   ....[129]....
        /*0848*/ 	.word	0x00012590


	//   ....[130]....
        /*084c*/ 	.word	0x000125a0


	//   ....[131]....
        /*0850*/ 	.word	0x000125f0


	//   ....[132]....
        /*0854*/ 	.word	0x00014c00


	//   ....[133]....
        /*0858*/ 	.word	0x00014c30


	//   ....[134]....
        /*085c*/ 	.word	0x00014c60


	//   ....[135]....
        /*0860*/ 	.word	0x00014c80


	//   ....[136]....
        /*0864*/ 	.word	0x00014d10


	//   ....[137]....
        /*0868*/ 	.word	0x00014d50


	//   ....[138]....
        /*086c*/ 	.word	0x00014d90


	//   ....[139]....
        /*0870*/ 	.word	0x00014da0


	//   ....[140]....
        /*0874*/ 	.word	0x00014e80


	//   ....[141]....
        /*0878*/ 	.word	0x00014ea0


	//   ....[142]....
        /*087c*/ 	.word	0x00015280


	//   ....[143]....
        /*0880*/ 	.word	0x000152c0


	//   ....[144]....
        /*0884*/ 	.word	0x000152e0


	//   ....[145]....
        /*0888*/ 	.word	0x00015390


	//   ....[146]....
        /*088c*/ 	.word	0x000153b0


	//   ....[147]....
        /*0890*/ 	.word	0x00015440


	//   ....[148]....
        /*0894*/ 	.word	0x00015460


	//   ....[149]....
        /*0898*/ 	.word	0x00015470


	//   ....[150]....
        /*089c*/ 	.word	0x00015500


	//   ....[151]....
        /*08a0*/ 	.word	0x00015560


	//   ....[152]....
        /*08a4*/ 	.word	0x00015cb0


	//   ....[153]....
        /*08a8*/ 	.word	0x00015ce0


	//   ....[154]....
        /*08ac*/ 	.word	0x00015d00


	//   ....[155]....
        /*08b0*/ 	.word	0x00015d90


	//   ....[156]....
        /*08b4*/ 	.word	0x00015db0


	//   ....[157]....
        /*08b8*/ 	.word	0x00015e40


	//   ....[158]....
        /*08bc*/ 	.word	0x00015e60


	//   ....[159]....
        /*08c0*/ 	.word	0x00015e70


	//   ....[160]....
        /*08c4*/ 	.word	0x00016890


	//   ....[161]....
        /*08c8*/ 	.word	0x000168b0


	//   ....[162]....
        /*08cc*/ 	.word	0x000168d0


	//   ....[163]....
        /*08d0*/ 	.word	0x00016920


	//   ....[164]....
        /*08d4*/ 	.word	0x00016930


	//   ....[165]....
        /*08d8*/ 	.word	0x00016980


	//   ....[166]....
        /*08dc*/ 	.word	0x00016990


	//   ....[167]....
        /*08e0*/ 	.word	0x000169a0


	//   ....[168]....
        /*08e4*/ 	.word	0x000169f0


	//   ....[169]....
        /*08e8*/ 	.word	0x00016a40


	//   ....[170]....
        /*08ec*/ 	.word	0x00016e30


	//   ....[171]....
        /*08f0*/ 	.word	0x00016e50


	//   ....[172]....
        /*08f4*/ 	.word	0x00016e60


	//   ....[173]....
        /*08f8*/ 	.word	0x00016e70


	//   ....[174]....
        /*08fc*/ 	.word	0x00016ed0


	//   ....[175]....
        /*0900*/ 	.word	0x00016ee0


	//   ....[176]....
        /*0904*/ 	.word	0x00016f40


	//   ....[177]....
        /*0908*/ 	.word	0x00016f70


	//   ....[178]....
        /*090c*/ 	.word	0x00016fb0


	//   ....[179]....
        /*0910*/ 	.word	0x00017010


	//   ....[180]....
        /*0914*/ 	.word	0x00018250


	//   ....[181]....
        /*0918*/ 	.word	0x000182a0


	//   ....[182]....
        /*091c*/ 	.word	0x000182d0


	//   ....[183]....
        /*0920*/ 	.word	0x00018300


	//   ....[184]....
        /*0924*/ 	.word	0x00018330


	//   ....[185]....
        /*0928*/ 	.word	0x00018340


	//   ....[186]....
        /*092c*/ 	.word	0x00018370


	//   ....[187]....
        /*0930*/ 	.word	0x000183c0


	//   ....[188]....
        /*0934*/ 	.word	0x00018520


	//   ....[189]....
        /*0938*/ 	.word	0x00018550


	//   ....[190]....
        /*093c*/ 	.word	0x00018590


	//   ....[191]....
        /*0940*/ 	.word	0x000185c0


	//   ....[192]....
        /*0944*/ 	.word	0x000185f0


	//   ....[193]....
        /*0948*/ 	.word	0x00018620


	//   ....[194]....
        /*094c*/ 	.word	0x000186c0


	//   ....[195]....
        /*0950*/ 	.word	0x00018710


	//   ....[196]....
        /*0954*/ 	.word	0x00018720


	//   ....[197]....
        /*0958*/ 	.word	0x00018760


	//   ....[198]....
        /*095c*/ 	.word	0x00019250


	//   ....[199]....
        /*0960*/ 	.word	0x00019880


	//   ....[200]....
        /*0964*/ 	.word	0x00019960


	//   ....[201]....
        /*0968*/ 	.word	0x00019a30


	//   ....[202]....
        /*096c*/ 	.word	0x00019ac0


	//   ....[203]....
        /*0970*/ 	.word	0x00019b90


	//   ....[204]....
        /*0974*/ 	.word	0x00019c20


	//   ....[205]....
        /*0978*/ 	.word	0x00019cd0


	//   ....[206]....
        /*097c*/ 	.word	0x00019d60


	//   ....[207]....
        /*0980*/ 	.word	0x00019e10


	//   ....[208]....
        /*0984*/ 	.word	0x00019e70


	//   ....[209]....
        /*0988*/ 	.word	0x00019f70


	//   ....[210]....
        /*098c*/ 	.word	0x0001a070


	//   ....[211]....
        /*0990*/ 	.word	0x0001a120


	//   ....[212]....
        /*0994*/ 	.word	0x0001a250


	//   ....[213]....
        /*0998*/ 	.word	0x0001a300


	//   ....[214]....
        /*099c*/ 	.word	0x0001a400


	//   ....[215]....
        /*09a0*/ 	.word	0x0001a4c0


	//   ....[216]....
        /*09a4*/ 	.word	0x0001a520


	//   ....[217]....
        /*09a8*/ 	.word	0x0001a5c0


	//   ....[218]....
        /*09ac*/ 	.word	0x0001a680


	//   ....[219]....
        /*09b0*/ 	.word	0x0001a750


	//   ....[220]....
        /*09b4*/ 	.word	0x0001a800


	//   ....[221]....
        /*09b8*/ 	.word	0x0001a860


	//   ....[222]....
        /*09bc*/ 	.word	0x0001a8c0


	//   ....[223]....
        /*09c0*/ 	.word	0x0001a9c0


	//   ....[224]....
        /*09c4*/ 	.word	0x0001aa20


	//   ....[225]....
        /*09c8*/ 	.word	0x0001ab20


	//   ....[226]....
        /*09cc*/ 	.word	0x0001ab80


	//   ....[227]....
        /*09d0*/ 	.word	0x0001ac60


	//   ....[228]....
        /*09d4*/ 	.word	0x0001ad90


	//   ....[229]....
        /*09d8*/ 	.word	0x0001ae40


	//   ....[230]....
        /*09dc*/ 	.word	0x0001aea0


	//   ....[231]....
        /*09e0*/ 	.word	0x0001af60


	//   ....[232]....
        /*09e4*/ 	.word	0x0001afc0


	//   ....[233]....
        /*09e8*/ 	.word	0x0001b080


	//   ....[234]....
        /*09ec*/ 	.word	0x0001b0e0


	//   ....[235]....
        /*09f0*/ 	.word	0x0001b1a0


	//   ....[236]....
        /*09f4*/ 	.word	0x0001b200


	//   ....[237]....
        /*09f8*/ 	.word	0x0001b2c0


	//   ....[238]....
        /*09fc*/ 	.word	0x0001b3b0


	//   ....[239]....
        /*0a00*/ 	.word	0x0001b450


	//   ....[240]....
        /*0a04*/ 	.word	0x0001b4b0


	//   ....[241]....
        /*0a08*/ 	.word	0x0001b580


	//   ....[242]....
        /*0a0c*/ 	.word	0x0001b5e0


	//   ....[243]....
        /*0a10*/ 	.word	0x0001b6b0


	//   ....[244]....
        /*0a14*/ 	.word	0x0001b710


	//   ....[245]....
        /*0a18*/ 	.word	0x0001b7e0


	//   ....[246]....
        /*0a1c*/ 	.word	0x0001b840


	//   ....[247]....
        /*0a20*/ 	.word	0x0001b910


	//   ....[248]....
        /*0a24*/ 	.word	0x0001bb70


	//----- nvinfo : EIATTR_REG_RECONFIG
	.align		4
.L_299:
        /*0a28*/ 	.byte	0x01, 0x54
	.zero		2


	//----- nvinfo : EIATTR_SYSCALL_OFFSETS
	.align		4
        /*0a2c*/ 	.byte	0x04, 0x46
        /*0a2e*/ 	.short	(.L_301 - .L_300)


	//   ....[0]....
.L_300:
        /*0a30*/ 	.word	0x00001ce0


	//   ....[1]....
        /*0a34*/ 	.word	0x00013e50


	//   ....[2]....
        /*0a38*/ 	.word	0x00013fc0


	//   ....[3]....
        /*0a3c*/ 	.word	0x00014110


	//   ....[4]....
        /*0a40*/ 	.word	0x00014250


	//   ....[5]....
        /*0a44*/ 	.word	0x00015920


	//----- nvinfo : EIATTR_MBARRIER_INSTR_OFFSETS
	.align		4
.L_301:
        /*0a48*/ 	.byte	0x04, 0x39
        /*0a4a*/ 	.short	(.L_303 - .L_302)


	//   ....[0]....
.L_302:
        /*0a4c*/ 	.word	0x00000180
        /*0a50*/ 	.word	0x000000ff
        /*0a54*/ 	.word	0x00029800
        /*0a58*/ 	.short	0x0100
        /*0a5a*/ 	.byte	0x08
	.zero		1


	//   ....[1]....
        /*0a5c*/ 	.word	0x00000190
        /*0a60*/ 	.word	0x000000ff
        /*0a64*/ 	.word	0x00029820
        /*0a68*/ 	.short	0x0100
        /*0a6a*/ 	.byte	0x08
	.zero		1


	//   ....[2]....
        /*0a6c*/ 	.word	0x00000280
        /*0a70*/ 	.word	0x000000ff
        /*0a74*/ 	.word	0x00029830
        /*0a78*/ 	.short	0x0100
        /*0a7a*/ 	.byte	0x08
	.zero		1


	//   ....[3]....
        /*0a7c*/ 	.word	0x00000290
        /*0a80*/ 	.word	0x000000ff
        /*0a84*/ 	.word	0x00029840
        /*0a88*/ 	.short	0x0100
        /*0a8a*/ 	.byte	0x08
	.zero		1


	//   ....[4]....
        /*0a8c*/ 	.word	0x000002a0
        /*0a90*/ 	.word	0x000000ff
        /*0a94*/ 	.word	0x00029838
        /*0a98*/ 	.short	0x0100
        /*0a9a*/ 	.byte	0x08
	.zero		1


	//   ....[5]....
        /*0a9c*/ 	.word	0x000002b0
        /*0aa0*/ 	.word	0x000000ff
        /*0aa4*/ 	.word	0x00029848
        /*0aa8*/ 	.short	0x0100
        /*0aaa*/ 	.byte	0x08
	.zero		1


	//   ....[6]....
        /*0aac*/ 	.word	0x000003e0
        /*0ab0*/ 	.word	0x000000ff
        /*0ab4*/ 	.word	0x00029850
        /*0ab8*/ 	.short	0x0100
        /*0aba*/ 	.byte	0x08
	.zero		1


	//   ....[7]....
        /*0abc*/ 	.word	0x000003f0
        /*0ac0*/ 	.word	0x000000ff
        /*0ac4*/ 	.word	0x00029860
        /*0ac8*/ 	.short	0x0100
        /*0aca*/ 	.byte	0x08
	.zero		1


	//   ....[8]....
        /*0acc*/ 	.word	0x00000400
        /*0ad0*/ 	.word	0x000000ff
        /*0ad4*/ 	.word	0x00029858
        /*0ad8*/ 	.short	0x0100
        /*0ada*/ 	.byte	0x08
	.zero		1


	//   ....[9]....
        /*0adc*/ 	.word	0x00000410
        /*0ae0*/ 	.word	0x000000ff
        /*0ae4*/ 	.word	0x00029868
        /*0ae8*/ 	.short	0x0100
        /*0aea*/ 	.byte	0x08
	.zero		1


	//   ....[10]....
        /*0aec*/ 	.word	0x00000500
        /*0af0*/ 	.word	0x000000ff
        /*0af4*/ 	.word	0x00029870
        /*0af8*/ 	.short	0x0100
        /*0afa*/ 	.byte	0x06
	.zero		1


	//   ....[11]....
        /*0afc*/ 	.word	0x00000510
        /*0b00*/ 	.word	0x000000ff
        /*0b04*/ 	.word	0x00029880
        /*0b08*/ 	.short	0x0100
        /*0b0a*/ 	.byte	0x06
	.zero		1


	//   ....[12]....
        /*0b0c*/ 	.word	0x00000520
        /*0b10*/ 	.word	0x000000ff
        /*0b14*/ 	.word	0x00029878
        /*0b18*/ 	.short	0x0100
        /*0b1a*/ 	.byte	0x06
	.zero		1


	//   ....[13]....
        /*0b1c*/ 	.word	0x00000530
        /*0b20*/ 	.word	0x000000ff
        /*0b24*/ 	.word	0x00029888
        /*0b28*/ 	.short	0x0100
        /*0b2a*/ 	.byte	0x06
	.zero		1


	//   ....[14]....
        /*0b2c*/ 	.word	0x00000660
        /*0b30*/ 	.word	0x000000ff
        /*0b34*/ 	.word	0x00029890
        /*0b38*/ 	.short	0x0100
        /*0b3a*/ 	.byte	0x08
	.zero		1


	//   ....[15]....
        /*0b3c*/ 	.word	0x00000670
        /*0b40*/ 	.word	0x000000ff
        /*0b44*/ 	.word	0x000298a0
        /*0b48*/ 	.short	0x0100
        /*0b4a*/ 	.byte	0x08
	.zero		1


	//   ....[16]....
        /*0b4c*/ 	.word	0x00000680
        /*0b50*/ 	.word	0x000000ff
        /*0b54*/ 	.word	0x00029898
        /*0b58*/ 	.short	0x0100
        /*0b5a*/ 	.byte	0x08
	.zero		1


	//   ....[17]....
        /*0b5c*/ 	.word	0x00000690
        /*0b60*/ 	.word	0x000000ff
        /*0b64*/ 	.word	0x000298a8
        /*0b68*/ 	.short	0x0100
        /*0b6a*/ 	.byte	0x08
	.zero		1


	//   ....[18]....
        /*0b6c*/ 	.word	0x000007e0
        /*0b70*/ 	.word	0x000000ff
        /*0b74*/ 	.word	0x000298b0
        /*0b78*/ 	.short	0x0100
        /*0b7a*/ 	.byte	0x08
	.zero		1


	//   ....[19]....
        /*0b7c*/ 	.word	0x000007f0
        /*0b80*/ 	.word	0x000000ff
        /*0b84*/ 	.word	0x000298c0
        /*0b88*/ 	.short	0x0100
        /*0b8a*/ 	.byte	0x08
	.zero		1


	//   ....[20]....
        /*0b8c*/ 	.word	0x00000800
        /*0b90*/ 	.word	0x000000ff
        /*0b94*/ 	.word	0x000298b8
        /*0b98*/ 	.short	0x0100
        /*0b9a*/ 	.byte	0x08
	.zero		1


	//   ....[21]....
        /*0b9c*/ 	.word	0x00000810
        /*0ba0*/ 	.word	0x000000ff
        /*0ba4*/ 	.word	0x000298c8
        /*0ba8*/ 	.short	0x0100
        /*0baa*/ 	.byte	0x08
	.zero		1


	//   ....[22]....
        /*0bac*/ 	.word	0x00001f30
        /*0bb0*/ 	.word	0x000000ff
        /*0bb4*/ 	.word	0x00029800
        /*0bb8*/ 	.short	0x010a
        /*0bba*/ 	.byte	0x27
	.zero		1


	//   ....[23]....
        /*0bbc*/ 	.word	0x00001ff0
        /*0bc0*/ 	.word	0x00000002
        /*0bc4*/ 	.word	0x00029830
        /*0bc8*/ 	.short	0x010a
        /*0bca*/ 	.byte	0x3f
	.zero		1


	//   ....[24]....
        /*0bcc*/ 	.word	0x00002030
        /*0bd0*/ 	.word	0x00000002
        /*0bd4*/ 	.word	0x00029830
        /*0bd8*/ 	.short	0x010a
        /*0bda*/ 	.byte	0x3f
	.zero		1


	//   ....[25]....
        /*0bdc*/ 	.word	0x000039b0
        /*0be0*/ 	.word	0x000000ff
        /*0be4*/ 	.word	0x00000000
        /*0be8*/ 	.short	0x0101
        /*0bea*/ 	.byte	0x05
	.zero		1


	//   ....[26]....
        /*0bec*/ 	.word	0x00006130
        /*0bf0*/ 	.word	0x000000ff
        /*0bf4*/ 	.word	0x00029830
        /*0bf8*/ 	.short	0x010a
        /*0bfa*/ 	.byte	0x06
	.zero		1


	//   ....[27]....
        /*0bfc*/ 	.word	0x00006170
        /*0c00*/ 	.word	0x000000ff
        /*0c04*/ 	.word	0x00029830
        /*0c08*/ 	.short	0x010a
        /*0c0a*/ 	.byte	0x06
	.zero		1


	//   ....[28]....
        /*0c0c*/ 	.word	0x00006db0
        /*0c10*/ 	.word	0x000000ff
        /*0c14*/ 	.word	0x00029850
        /*0c18*/ 	.short	0x010a
        /*0c1a*/ 	.byte	0x06
	.zero		1


	//   ....[29]....
        /*0c1c*/ 	.word	0x00006df0
        /*0c20*/ 	.word	0x000000ff
        /*0c24*/ 	.word	0x00029850
        /*0c28*/ 	.short	0x010a
        /*0c2a*/ 	.byte	0x06
	.zero		1


	//   ....[30]....
        /*0c2c*/ 	.word	0x00007920
        /*0c30*/ 	.word	0x000000ff
        /*0c34*/ 	.word	0x00000000
        /*0c38*/ 	.short	0x0101
        /*0c3a*/ 	.byte	0x06
	.zero		1


	//   ....[31]....
        /*0c3c*/ 	.word	0x00009c60
        /*0c40*/ 	.word	0x000000ff
        /*0c44*/ 	.word	0x00000000
        /*0c48*/ 	.short	0x0101
        /*0c4a*/ 	.byte	0x05
	.zero		1


	//   ....[32]....
        /*0c4c*/ 	.word	0x0000a3c0
        /*0c50*/ 	.word	0x000000ff
        /*0c54*/ 	.word	0x00029830
        /*0c58*/ 	.short	0x010a
        /*0c5a*/ 	.byte	0x06
	.zero		1


	//   ....[33]....
        /*0c5c*/ 	.word	0x0000a400
        /*0c60*/ 	.word	0x000000ff
        /*0c64*/ 	.word	0x00029830
        /*0c68*/ 	.short	0x010a
        /*0c6a*/ 	.byte	0x06
	.zero		1


	//   ....[34]....
        /*0c6c*/ 	.word	0x0000b010
        /*0c70*/ 	.word	0x000000ff
        /*0c74*/ 	.word	0x00029850
        /*0c78*/ 	.short	0x010a
        /*0c7a*/ 	.byte	0x06
	.zero		1


	//   ....[35]....
        /*0c7c*/ 	.word	0x0000b050
        /*0c80*/ 	.word	0x000000ff
        /*0c84*/ 	.word	0x00029850
        /*0c88*/ 	.short	0x010a
        /*0c8a*/ 	.byte	0x06
	.zero		1


	//   ....[36]....
        /*0c8c*/ 	.word	0x0000b9c0
        /*0c90*/ 	.word	0x000000ff
        /*0c94*/ 	.word	0x00000000
        /*0c98*/ 	.short	0x0101
        /*0c9a*/ 	.byte	0x06
	.zero		1


	//   ....[37]....
        /*0c9c*/ 	.word	0x0000d360
        /*0ca0*/ 	.word	0x000000ff
        /*0ca4*/ 	.word	0x00000000
        /*0ca8*/ 	.short	0x0101
        /*0caa*/ 	.byte	0x05
	.zero		1


	//   ....[38]....
        /*0cac*/ 	.word	0x0000d9e0
        /*0cb0*/ 	.word	0x000000ff
        /*0cb4*/ 	.word	0x00029850
        /*0cb8*/ 	.short	0x010a
        /*0cba*/ 	.byte	0x05
	.zero		1


	//   ....[39]....
        /*0cbc*/ 	.word	0x0000da20
        /*0cc0*/ 	.word	0x000000ff
        /*0cc4*/ 	.word	0x00029850
        /*0cc8*/ 	.short	0x010a
        /*0cca*/ 	.byte	0x05
	.zero		1


	//   ....[40]....
        /*0ccc*/ 	.word	0x0000e000
        /*0cd0*/ 	.word	0x000000ff
        /*0cd4*/ 	.word	0x00000000
        /*0cd8*/ 	.short	0x0101
        /*0cda*/ 	.byte	0x04
	.zero		1


	//   ....[41]....
        /*0cdc*/ 	.word	0x00010320
        /*0ce0*/ 	.word	0x00000003
        /*0ce4*/ 	.word	0x00000000
        /*0ce8*/ 	.short	0x0101
        /*0cea*/ 	.byte	0x3f
	.zero		1


	//   ....[42]....
        /*0cec*/ 	.word	0x000107c0
        /*0cf0*/ 	.word	0x00000002
        /*0cf4*/ 	.word	0x00000000
        /*0cf8*/ 	.short	0x0101
        /*0cfa*/ 	.byte	0x3f
	.zero		1


	//   ....[43]....
        /*0cfc*/ 	.word	0x00014920
        /*0d00*/ 	.word	0x00000000
        /*0d04*/ 	.word	0x00029880
        /*0d08*/ 	.short	0x010a
        /*0d0a*/ 	.byte	0x3f
	.zero		1


	//   ....[44]....
        /*0d0c*/ 	.word	0x00014f60
        /*0d10*/ 	.word	0x00000000
        /*0d14*/ 	.word	0x00029870
        /*0d18*/ 	.short	0x0107
        /*0d1a*/ 	.byte	0x3f
	.zero		1


	//   ....[45]....
        /*0d1c*/ 	.word	0x00015010
        /*0d20*/ 	.word	0x00000000
        /*0d24*/ 	.word	0x00029870
        /*0d28*/ 	.short	0x0101
        /*0d2a*/ 	.byte	0x3f
	.zero		1


	//   ....[46]....
        /*0d2c*/ 	.word	0x00015040
        /*0d30*/ 	.word	0x00000000
        /*0d34*/ 	.word	0x00029840
        /*0d38*/ 	.short	0x010a
        /*0d3a*/ 	.byte	0x3f
	.zero		1


	//   ....[47]....
        /*0d3c*/ 	.word	0x00015670
        /*0d40*/ 	.word	0x00000000
        /*0d44*/ 	.word	0x00029830
        /*0d48*/ 	.short	0x0107
        /*0d4a*/ 	.byte	0x3f
	.zero		1


	//   ....[48]....
        /*0d4c*/ 	.word	0x00015730
        /*0d50*/ 	.word	0x00000000
        /*0d54*/ 	.word	0x00029830
        /*0d58*/ 	.short	0x0101
        /*0d5a*/ 	.byte	0x3f
	.zero		1


	//   ....[49]....
        /*0d5c*/ 	.word	0x00015fb0
        /*0d60*/ 	.word	0x00000010
        /*0d64*/ 	.word	0x00029800
        /*0d68*/ 	.short	0x0107
        /*0d6a*/ 	.byte	0x3f
	.zero		1


	//   ....[50]....
        /*0d6c*/ 	.word	0x000160b0
        /*0d70*/ 	.word	0x00000010
        /*0d74*/ 	.word	0x00029800
        /*0d78*/ 	.short	0x0101
        /*0d7a*/ 	.byte	0x3f
	.zero		1


	//   ....[51]....
        /*0d7c*/ 	.word	0x000160d0
        /*0d80*/ 	.word	0x00000010
        /*0d84*/ 	.word	0x00029820
        /*0d88*/ 	.short	0x010a
        /*0d8a*/ 	.byte	0x3f
	.zero		1


	//   ....[52]....
        /*0d8c*/ 	.word	0x000165f0
        /*0d90*/ 	.word	0x00000000
        /*0d94*/ 	.word	0x00029880
        /*0d98*/ 	.short	0x010a
        /*0d9a*/ 	.byte	0x3f
	.zero		1


	//   ....[53]....
        /*0d9c*/ 	.word	0x00016ad0
        /*0da0*/ 	.word	0x00000000
        /*0da4*/ 	.word	0x00029870
        /*0da8*/ 	.short	0x0107
        /*0daa*/ 	.byte	0x3f
	.zero		1


	//   ....[54]....
        /*0dac*/ 	.word	0x00016b80
        /*0db0*/ 	.word	0x00000000
        /*0db4*/ 	.word	0x00029870
        /*0db8*/ 	.short	0x0101
        /*0dba*/ 	.byte	0x3f
	.zero		1


	//   ....[55]....
        /*0dbc*/ 	.word	0x00016bb0
        /*0dc0*/ 	.word	0x00000000
        /*0dc4*/ 	.word	0x00029840
        /*0dc8*/ 	.short	0x010a
        /*0dca*/ 	.byte	0x3f
	.zero		1


	//   ....[56]....
        /*0dcc*/ 	.word	0x000170b0
        /*0dd0*/ 	.word	0x00000000
        /*0dd4*/ 	.word	0x00029830
        /*0dd8*/ 	.short	0x0107
        /*0dda*/ 	.byte	0x3f
	.zero		1


	//   ....[57]....
        /*0ddc*/ 	.word	0x00017160
        /*0de0*/ 	.word	0x00000000
        /*0de4*/ 	.word	0x00029830
        /*0de8*/ 	.short	0x0101
        /*0dea*/ 	.byte	0x3f
	.zero		1


	//   ....[58]....
        /*0dec*/ 	.word	0x000171f0
        /*0df0*/ 	.word	0x00000000
        /*0df4*/ 	.word	0x00029870
        /*0df8*/ 	.short	0x010a
        /*0dfa*/ 	.byte	0x3f
	.zero		1


	//   ....[59]....
        /*0dfc*/ 	.word	0x00017270
        /*0e00*/ 	.word	0x00000000
        /*0e04*/ 	.word	0x00029860
        /*0e08*/ 	.short	0x010a
        /*0e0a*/ 	.byte	0x3f
	.zero		1


	//   ....[60]....
        /*0e0c*/ 	.word	0x00017770
        /*0e10*/ 	.word	0x00000000
        /*0e14*/ 	.word	0x00029850
        /*0e18*/ 	.short	0x0101
        /*0e1a*/ 	.byte	0x3f
	.zero		1


	//   ....[61]....
        /*0e1c*/ 	.word	0x00017800
        /*0e20*/ 	.word	0x00000000
        /*0e24*/ 	.word	0x00000000
        /*0e28*/ 	.short	0x0101
        /*0e2a*/ 	.byte	0x3f
	.zero		1


	//   ....[62]....
        /*0e2c*/ 	.word	0x000179d0
        /*0e30*/ 	.word	0x00000012
        /*0e34*/ 	.word	0x00029870
        /*0e38*/ 	.short	0x010a
        /*0e3a*/ 	.byte	0x3f
	.zero		1


	//   ....[63]....
        /*0e3c*/ 	.word	0x00017a40
        /*0e40*/ 	.word	0x00000012
        /*0e44*/ 	.word	0x00029860
        /*0e48*/ 	.short	0x010a
        /*0e4a*/ 	.byte	0x3f
	.zero		1


	//   ....[64]....
        /*0e4c*/ 	.word	0x00017f50
        /*0e50*/ 	.word	0x00000012
        /*0e54*/ 	.word	0x00029850
        /*0e58*/ 	.short	0x0101
        /*0e5a*/ 	.byte	0x3f
	.zero		1


	//   ....[65]....
        /*0e5c*/ 	.word	0x00018010
        /*0e60*/ 	.word	0x00000012
        /*0e64*/ 	.word	0x00000000
        /*0e68*/ 	.short	0x0101
        /*0e6a*/ 	.byte	0x3f
	.zero		1


	//   ....[66]....
        /*0e6c*/ 	.word	0x000191d0
        /*0e70*/ 	.word	0x00000004
        /*0e74*/ 	.word	0x00029820
        /*0e78*/ 	.short	0x010a
        /*0e7a*/ 	.byte	0x3f
	.zero		1


	//   ....[67]....
        /*0e7c*/ 	.word	0x00019370
        /*0e80*/ 	.word	0x00000005
        /*0e84*/ 	.word	0x00029840
        /*0e88*/ 	.short	0x010a
        /*0e8a*/ 	.byte	0x3f
	.zero		1


	//   ....[68]....
        /*0e8c*/ 	.word	0x00019410
        /*0e90*/ 	.word	0x00000013
        /*0e94*/ 	.word	0x00029840
        /*0e98*/ 	.short	0x010a
        /*0e9a*/ 	.byte	0x3f
	.zero		1


	//   ....[69]....
        /*0e9c*/ 	.word	0x00019450
        /*0ea0*/ 	.word	0x00000005
        /*0ea4*/ 	.word	0x00029860
        /*0ea8*/ 	.short	0x010a
        /*0eaa*/ 	.byte	0x3f
	.zero		1


	//   ....[70]....
        /*0eac*/ 	.word	0x00019490
        /*0eb0*/ 	.word	0x00000013
        /*0eb4*/ 	.word	0x00029860
        /*0eb8*/ 	.short	0x010a
        /*0eba*/ 	.byte	0x3f
	.zero		1


	//   ....[71]....
        /*0ebc*/ 	.word	0x000194d0
        /*0ec0*/ 	.word	0x00000005
        /*0ec4*/ 	.word	0x00029880
        /*0ec8*/ 	.short	0x010a
        /*0eca*/ 	.byte	0x3f
	.zero		1


	//   ....[72]....
        /*0ecc*/ 	.word	0x00019510
        /*0ed0*/ 	.word	0x00000013
        /*0ed4*/ 	.word	0x00029880
        /*0ed8*/ 	.short	0x010a
        /*0eda*/ 	.byte	0x3f
	.zero		1


	//   ....[73]....
        /*0edc*/ 	.word	0x00019580
        /*0ee0*/ 	.word	0x00000003
        /*0ee4*/ 	.word	0x00029800
        /*0ee8*/ 	.short	0x010a
        /*0eea*/ 	.byte	0x3f
	.zero		1


	//   ....[74]....
        /*0eec*/ 	.word	0x000195d0
        /*0ef0*/ 	.word	0x00000002
        /*0ef4*/ 	.word	0x00029830
        /*0ef8*/ 	.short	0x010a
        /*0efa*/ 	.byte	0x3f
	.zero		1


	//   ....[75]....
        /*0efc*/ 	.word	0x00019630
        /*0f00*/ 	.word	0x00000007
        /*0f04*/ 	.word	0x00029830
        /*0f08*/ 	.short	0x010a
        /*0f0a*/ 	.byte	0x3f
	.zero		1


	//   ....[76]....
        /*0f0c*/ 	.word	0x00019690
        /*0f10*/ 	.word	0x00000007
        /*0f14*/ 	.word	0x00029850
        /*0f18*/ 	.short	0x010a
        /*0f1a*/ 	.byte	0x3f
	.zero		1


	//   ....[77]....
        /*0f1c*/ 	.word	0x000196f0
        /*0f20*/ 	.word	0x00000007
        /*0f24*/ 	.word	0x00029830
        /*0f28*/ 	.short	0x010a
        /*0f2a*/ 	.byte	0x3f
	.zero		1


	//   ....[78]....
        /*0f2c*/ 	.word	0x00019750
        /*0f30*/ 	.word	0x00000007
        /*0f34*/ 	.word	0x00029850
        /*0f38*/ 	.short	0x010a
        /*0f3a*/ 	.byte	0x3f
	.zero		1


	//   ....[79]....
        /*0f3c*/ 	.word	0x000197b0
        /*0f40*/ 	.word	0x00000005
        /*0f44*/ 	.word	0x00029850
        /*0f48*/ 	.short	0x010a
        /*0f4a*/ 	.byte	0x3f
	.zero		1


	//   ....[80]....
        /*0f4c*/ 	.word	0x000198b0
        /*0f50*/ 	.word	0x00000000
        /*0f54*/ 	.word	0x00029880
        /*0f58*/ 	.short	0x010a
        /*0f5a*/ 	.byte	0x3f
	.zero		1


	//   ....[81]....
        /*0f5c*/ 	.word	0x00019fc0
        /*0f60*/ 	.word	0x00000000
        /*0f64*/ 	.word	0x00029840
        /*0f68*/ 	.short	0x010a
        /*0f6a*/ 	.byte	0x3f
	.zero		1


	//   ....[82]....
        /*0f6c*/ 	.word	0x0001ac90
        /*0f70*/ 	.word	0x00000010
        /*0f74*/ 	.word	0x00029820
        /*0f78*/ 	.short	0x010a
        /*0f7a*/ 	.byte	0x3f
	.zero		1


	//   ....[83]....
        /*0f7c*/ 	.word	0x0001ace0
        /*0f80*/ 	.word	0x00000000
        /*0f84*/ 	.word	0x00029880
        /*0f88*/ 	.short	0x010a
        /*0f8a*/ 	.byte	0x3f
	.zero		1


	//   ....[84]....
        /*0f8c*/ 	.word	0x0001b300
        /*0f90*/ 	.word	0x00000000
        /*0f94*/ 	.word	0x00029840
        /*0f98*/ 	.short	0x010a
        /*0f9a*/ 	.byte	0x3f
	.zero		1


	//   ....[85]....
        /*0f9c*/ 	.word	0x0001b950
        /*0fa0*/ 	.word	0x00000000
        /*0fa4*/ 	.word	0x00029870
        /*0fa8*/ 	.short	0x010a
        /*0faa*/ 	.byte	0x3f
	.zero		1


	//   ....[86]....
        /*0fac*/ 	.word	0x0001b9a0
        /*0fb0*/ 	.word	0x00000000
        /*0fb4*/ 	.word	0x00029860
        /*0fb8*/ 	.short	0x010a
        /*0fba*/ 	.byte	0x3f
	.zero		1


	//   ....[87]....
        /*0fbc*/ 	.word	0x0001b9f0
        /*0fc0*/ 	.word	0x00000012
        /*0fc4*/ 	.word	0x00029870
        /*0fc8*/ 	.short	0x010a
        /*0fca*/ 	.byte	0x3f
	.zero		1


	//   ....[88]....
        /*0fcc*/ 	.word	0x0001ba40
        /*0fd0*/ 	.word	0x00000012
        /*0fd4*/ 	.word	0x00029860
        /*0fd8*/ 	.short	0x010a
        /*0fda*/ 	.byte	0x3f
	.zero		1


	//   ....[89]....
        /*0fdc*/ 	.word	0x0001ba90
        /*0fe0*/ 	.word	0x00000004
        /*0fe4*/ 	.word	0x00029820
        /*0fe8*/ 	.short	0x010a
        /*0fea*/ 	.byte	0x3f
	.zero		1


	//   ....[90]....
        /*0fec*/ 	.word	0x0001bc30
        /*0ff0*/ 	.word	0x00000005
        /*0ff4*/ 	.word	0x00029840
        /*0ff8*/ 	.short	0x010a
        /*0ffa*/ 	.byte	0x3f
	.zero		1


	//   ....[91]....
        /*0ffc*/ 	.word	0x0001bc80
        /*1000*/ 	.word	0x00000013
        /*1004*/ 	.word	0x00029840
        /*1008*/ 	.short	0x010a
        /*100a*/ 	.byte	0x3f
	.zero		1


	//   ....[92]....
        /*100c*/ 	.word	0x0001bcd0
        /*1010*/ 	.word	0x00000005
        /*1014*/ 	.word	0x00029860
        /*1018*/ 	.short	0x010a
        /*101a*/ 	.byte	0x3f
	.zero		1


	//   ....[93]....
        /*101c*/ 	.word	0x0001bd20
        /*1020*/ 	.word	0x00000013
        /*1024*/ 	.word	0x00029860
        /*1028*/ 	.short	0x010a
        /*102a*/ 	.byte	0x3f
	.zero		1


	//   ....[94]....
        /*102c*/ 	.word	0x0001bd70
        /*1030*/ 	.word	0x00000005
        /*1034*/ 	.word	0x00029880
        /*1038*/ 	.short	0x010a
        /*103a*/ 	.byte	0x3f
	.zero		1


	//----- nvinfo : EIATTR_NUM_MBARRIERS
	.align		4
.L_303:
        /*103c*/ 	.byte	0x03, 0x38
        /*103e*/ 	.short	0x0016


	//----- nvinfo : EIATTR_EXIT_INSTR_OFFSETS
	.align		4
        /*1040*/ 	.byte	0x04, 0x1c
        /*1042*/ 	.short	(.L_305 - .L_304)


	//   ....[0]....
.L_304:
        /*1044*/ 	.word	0x000009e0


	//   ....[1]....
        /*1048*/ 	.word	0x00011ec0


	//   ....[2]....
        /*104c*/ 	.word	0x00019560


	//----- nvinfo : EIATTR_MAX_THREADS
	.align		4
.L_305:
        /*1050*/ 	.byte	0x04, 0x05
        /*1052*/ 	.short	(.L_307 - .L_306)
.L_306:
        /*1054*/ 	.word	0x00000180
        /*1058*/ 	.word	0x00000001
        /*105c*/ 	.word	0x00000001


	//----- nvinfo : EIATTR_CRS_STACK_SIZE
	.align		4
.L_307:
        /*1060*/ 	.byte	0x04, 0x1e
        /*1062*/ 	.short	(.L_309 - .L_308)
.L_308:
        /*1064*/ 	.word	0x00000000


	//----- nvinfo : EIATTR_CBANK_PARAM_SIZE
	.align		4
.L_309:
        /*1068*/ 	.byte	0x03, 0x19
        /*106a*/ 	.short	0x0af0


	//----- nvinfo : EIATTR_PARAM_CBANK
	.align		4
        /*106c*/ 	.byte	0x04, 0x0a
        /*106e*/ 	.short	(.L_311 - .L_310)
	.align		4
.L_310:
        /*1070*/ 	.word	index@(.nv.constant0._ZN7cutlass13device_kernelIN5flash11enable_sm90INS1_16FlashAttnFwdSm90INS1_25CollectiveMainloopFwdSm90ILi2EN4cute5tupleIJNS5_1CILi1EEES8_S8_EEENS6_IJNS7_ILi128EEENS7_ILi160EEENS7_ILi192EEEEEELi128ENS_12float_e4m3_tEfNS_4arch4Sm90ELb1ELb0ELb1ELb1ELb1ELb0ELb0ELb1ELb1ELb1ELb1ELb0EEENS1_21CollectiveEpilogueFwdINS6_IJSA_SA_SB_EEES9_NS_10bfloat16_tESG_Li256ELb1ELb1ELb1ELb1EEENS1_36VarlenDynamicPersistentTileSchedulerILi128ELi160ELi256ELi128ELb1ELb1ELb1ELb1ELb1ELb1EEEEEEEEEvNT_6ParamsE)
        /*1074*/ 	.short	0x0210
        /*1076*/ 	.short	0x0af0


	//----- nvinfo : EIATTR_SW_WAR
	.align		4
.L_311:
        /*1078*/ 	.byte	0x04, 0x36
        /*107a*/ 	.short	(.L_313 - .L_312)
.L_312:
        /*107c*/ 	.word	0x00000008
.L_313:


//--------------------- .nv.info._ZN7cutlass13device_kernelIN5flash11enable_sm90INS1_16FlashAttnFwdSm90INS1_25CollectiveMainloopFwdSm90ILi2EN4cute5tupleIJNS5_1CILi1EEES8_S8_EEENS6_IJNS7_ILi128EEENS7_ILi160EEENS7_ILi192EEEEEELi128ENS_12float_e4m3_tEfNS_4arch4Sm90ELb1ELb0ELb1ELb1ELb1ELb1ELb0ELb1ELb1ELb1ELb1ELb0EEENS1_21CollectiveEpilogueFwdINS6_IJSA_SA_SB_EEES9_NS_10bfloat16_tESG_Li256ELb1ELb1ELb1ELb1EEENS1_36VarlenDynamicPersistentTileSchedulerILi128ELi160ELi256ELi128ELb1ELb1ELb1ELb1ELb1ELb1EEEEEEEEEvNT_6ParamsE --------------------------
	.section	.nv.info._ZN7cutlass13device_kernelIN5flash11enable_sm90INS1_16FlashAttnFwdSm90INS1_25CollectiveMainloopFwdSm90ILi2EN4cute5tupleIJNS5_1CILi1EEES8_S8_EEENS6_IJNS7_ILi128EEENS7_ILi160EEENS7_ILi192EEEEEELi128ENS_12float_e4m3_tEfNS_4arch4Sm90ELb1ELb0ELb1ELb1ELb1ELb1ELb0ELb1ELb1ELb1ELb1ELb0EEENS1_21CollectiveEpilogueFwdINS6_IJSA_SA_SB_EEES9_NS_10bfloat16_tESG_Li256ELb1ELb1ELb1ELb1EEENS1_36VarlenDynamicPersistentTileSchedulerILi128ELi160ELi256ELi128ELb1ELb1ELb1ELb1ELb1ELb1EEEEEEEEEvNT_6ParamsE,"",@"SHT_CUDA_INFO"
	.sectionflags	@""
	.align	4


	//----- nvinfo : EIATTR_CUDA_API_VERSION
	.align		4
        /*0000*/ 	.byte	0x04, 0x37
        /*0002*/ 	.short	(.L_315 - .L_314)
.L_314:
        /*0004*/ 	.word	0x00000082


	//----- nvinfo : EIATTR_KPARAM_INFO
	.align		4
.L_315:
        /*0008*/ 	.byte	0x04, 0x17
        /*000a*/ 	.short	(.L_317 - .L_316)
.L_316:
        /*000c*/ 	.word	0x00000000
        /*0010*/ 	.short	0x0000
        /*0012*/ 	.short	0x0070
        /*0014*/ 	.byte	0x00, 0xf0, 0x01, 0x2a


	//----- nvinfo : EIATTR_SPARSE_MMA_MASK
	.align		4
.L_317:
        /*0018*/ 	.byte	0x03, 0x50
        /*001a*/ 	.short	0x0000


	//----- nvinfo : EIATTR_MAXREG_COUNT
	.align		4
        /*001c*/ 	.byte	0x03, 0x1b
        /*001e*/ 	.short	0x00a8


	//----- nvinfo : EIATTR_NUM_BARRIERS
	.align		4
        /*0020*/ 	.byte	0x02, 0x4c
        /*0022*/ 	.byte	0x10
	.zero		1


	//----- nvinfo : EIATTR_EXTERNS
	.align		4
        /*0024*/ 	.byte	0x04, 0x0f
        /*0026*/ 	.short	(.L_319 - .L_318)


	//   ....[0]....
	.align		4
.L_318:
        /*0028*/ 	.word	index@(__assertfail)


	//----- nvinfo : EIATTR_ANNOTATIONS
	.align		4
.L_319:
        /*002c*/ 	.byte	0x04, 0x55
        /*002e*/ 	.short	(.L_321 - .L_320)


	//   ....[0]....
.L_320:
        /* <DEDUP_REMOVED lines=36> */


	//----- nvinfo : EIATTR_MERCURY_ISA_VERSION
	.align		4
.L_321:
        /*0258*/ 	.byte	0x03, 0x5f
        /*025a*/ 	.short	0x0101


	//----- nvinfo : EIATTR_UNUSED_LOAD_BYTE_OFFSET
	.align		4
        /*025c*/ 	.byte	0x04, 0x44
        /*025e*/ 	.short	(.L_323 - .L_322)


	//   ....[0]....
.L_322:
        /*0260*/ 	.word	0x00000aa0
        /*0264*/ 	.word	0x0000fff0


	//   ....[1]....
        /*0268*/ 	.word	0x00025290
        /*026c*/ 	.word	0x0000fff0


	//----- nvinfo : EIATTR_INT_WARP_WIDE_INSTR_OFFSETS
	.align		4
.L_323:
        /*0270*/ 	.byte	0x04, 0x31
        /*0272*/ 	.short	(.L_325 - .L_324)


	//   ....[0]....
.L_324:
        /*0274*/ 	.word	0x00000130


	//   ....[1]....
        /*0278*/ 	.word	0x00000170


	//   ....[2]....
        /*027c*/ 	.word	0x000001e0


	//   ....[3]....
        /*0280*/ 	.word	0x0002c5d0


	//   ....[4]....
        /*0284*/ 	.word	0x0002c660


	//   ....[5]....
        /*0288*/ 	.word	0x000304c0


	//   ....[6]....
        /*028c*/ 	.word	0x00030550


	//----- nvinfo : EIATTR_COOP_GROUP_MASK_REGIDS
	.align		4
.L_325:
        /*0290*/ 	.byte	0x04, 0x29
        /*0292*/ 	.short	(.L_327 - .L_326)


	//   ....[0]....
.L_326:
        /*0294*/ 	.word	0xffffffff


	//   ....[1]....
        /*0298*/ 	.word	0xffffffff


	//   ....[2]....
        /*029c*/ 	.word	0xffffffff


	//   ....[3]....
        /*02a0*/ 	.word	0xffffffff


	//   ....[4]....
        /*02a4*/ 	.word	0xffffffff


	//   ....[5]....
        /*02a8*/ 	.word	0xffffffff


	//   ....[6]....
        /*02ac*/ 	.word	0xffffffff


	//   ....[7]....
        /*02b0*/ 	.word	0xffffffff


	//   ....[8]....
        /*02b4*/ 	.word	0xffffffff


	//   ....[9]....
        /*02b8*/ 	.word	0xffffffff


	//   ....[10]....
        /*02bc*/ 	.word	0xffffffff


	//   ....[11]....
        /*02c0*/ 	.word	0xffffffff


	//   ....[12]....
        /*02c4*/ 	.word	0xffffffff


	//   ....[13]....
        /*02c8*/ 	.word	0xffffffff


	//   ....[14]....
        /*02cc*/ 	.word	0xffffffff


	//   ....[15]....
        /*02d0*/ 	.word	0xffffffff


	//   ....[16]....
        /*02d4*/ 	.word	0xffffffff


	//   ....[17]....
        /*02d8*/ 	.word	0xffffffff


	//   ....[18]....
        /*02dc*/ 	.word	0xffffffff


	//   ....[19]....
        /*02e0*/ 	.word	0xffffffff


	//   ....[20]....
        /*02e4*/ 	.word	0xffffffff


	//   ....[21]....
        /*02e8*/ 	.word	0xffffffff


	//   ....[22]....
        /*02ec*/ 	.word	0xffffffff


	//   ....[23]....
        /*02f0*/ 	.word	0xffffffff


	//   ....[24]....
        /*02f4*/ 	.word	0xffffffff


	//   ....[25]....
        /*02f8*/ 	.word	0xffffffff


	//   ....[26]....
        /*02fc*/ 	.word	0xffffffff


	//   ....[27]....
        /*0300*/ 	.word	0xffffffff


	//   ....[28]....
        /*0304*/ 	.word	0xffffffff


	//   ....[29]....
        /*0308*/ 	.word	0xffffffff


	//   ....[30]....
        /*030c*/ 	.word	0xffffffff


	//   ....[31]....
        /*0310*/ 	.word	0xffffffff


	//   ....[32]....
        /*0314*/ 	.word	0xffffffff


	//   ....[33]....
        /*0318*/ 	.word	0xffffffff


	//   ....[34]....
        /*031c*/ 	.word	0xffffffff


	//   ....[35]....
        /*0320*/ 	.word	0xffffffff


	//   ....[36]....
        /*0324*/ 	.word	0xffffffff


	//   ....[37]....
        /*0328*/ 	.word	0xffffffff


	//   ....[38]....
        /*032c*/ 	.word	0xffffffff


	//   ....[39]....
        /*0330*/ 	.word	0xffffffff


	//   ....[40]....
        /*0334*/ 	.word	0xffffffff


	//   ....[41]....
        /*0338*/ 	.word	0xffffffff


	//   ....[42]....
        /*033c*/ 	.word	0xffffffff


	//   ....[43]....
        /*0340*/ 	.word	0xffffffff


	//   ....[44]....
        /*0344*/ 	.word	0xffffffff


	//   ....[45]....
        /*0348*/ 	.word	0xffffffff


	//   ....[46]....
        /*034c*/ 	.word	0xffffffff


	//   ....[47]....
        /*0350*/ 	.word	0xffffffff


	//   ....[48]....
        /*0354*/ 	.word	0xffffffff


	//   ....[49]....
        /*0358*/ 	.word	0xffffffff


	//   ....[50]....
        /*035c*/ 	.word	0xffffffff


	//   ....[51]....
        /*0360*/ 	.word	0xffffffff


	//   ....[52]....
        /*0364*/ 	.word	0xffffffff


	//   ....[53]....
        /*0368*/ 	.word	0xffffffff


	//   ....[54]....
        /*036c*/ 	.word	0xffffffff


	//   ....[55]....
        /*0370*/ 	.word	0xffffffff


	//   ....[56]....
        /*0374*/ 	.word	0xffffffff


	//   ....[57]....
        /*0378*/ 	.word	0xffffffff


	//   ....[58]....
        /*037c*/ 	.word	0xffffffff


	//   ....[59]....
        /*0380*/ 	.word	0xffffffff


	//   ....[60]....
        /*0384*/ 	.word	0xffffffff


	//   ....[61]....
        /*0388*/ 	.word	0xffffffff


	//   ....[62]....
        /*038c*/ 	.word	0xffffffff


	//   ....[63]....
        /*0390*/ 	.word	0xffffffff


	//   ....[64]....
        /*0394*/ 	.word	0xffffffff


	//   ....[65]....
        /*0398*/ 	.word	0xffffffff


	//   ....[66]....
        /*039c*/ 	.word	0xffffffff


	//   ....[67]....
        /*03a0*/ 	.word	0xffffffff


	//   ....[68]....
        /*03a4*/ 	.word	0xffffffff


	//   ....[69]....
        /*03a8*/ 	.word	0xffffffff


	//   ....[70]....
        /*03ac*/ 	.word	0xffffffff


	//   ....[71]....
        /*03b0*/ 	.word	0xffffffff


	//   ....[72]....
        /*03b4*/ 	.word	0xffffffff


	//   ....[73]....
        /*03b8*/ 	.word	0xffffffff


	//   ....[74]....
        /*03bc*/ 	.word	0xffffffff


	//   ....[75]....
        /*03c0*/ 	.word	0xffffffff


	//   ....[76]....
        /*03c4*/ 	.word	0xffffffff


	//   ....[77]....
        /*03c8*/ 	.word	0xffffffff


	//   ....[78]....
        /*03cc*/ 	.word	0xffffffff


	//   ....[79]....
        /*03d0*/ 	.word	0xffffffff


	//   ....[80]....
        /*03d4*/ 	.word	0xffffffff


	//   ....[81]....
        /*03d8*/ 	.word	0xffffffff


	//   ....[82]....
        /*03dc*/ 	.word	0xffffffff


	//   ....[83]....
        /*03e0*/ 	.word	0xffffffff


	//   ....[84]....
        /*03e4*/ 	.word	0xffffffff


	//   ....[85]....
        /*03e8*/ 	.word	0xffffffff


	//   ....[86]....
        /*03ec*/ 	.word	0xffffffff


	//   ....[87]....
        /*03f0*/ 	.word	0xffffffff


	//   ....[88]....
        /*03f4*/ 	.word	0xffffffff


	//   ....[89]....
        /*03f8*/ 	.word	0xffffffff


	//   ....[90]....
        /*03fc*/ 	.word	0xffffffff


	//   ....[91]....
        /*0400*/ 	.word	0xffffffff


	//   ....[92]....
        /*0404*/ 	.word	0xffffffff


	//   ....[93]....
        /*0408*/ 	.word	0xffffffff


	//   ....[94]....
        /*040c*/ 	.word	0xffffffff


	//   ....[95]....
        /*0410*/ 	.word	0xffffffff


	//   ....[96]....
        /*0414*/ 	.word	0xffffffff


	//   ....[97]....
        /*0418*/ 	.word	0xffffffff


	//   ....[98]....
        /*041c*/ 	.word	0xffffffff


	//   ....[99]....
        /*0420*/ 	.word	0xffffffff


	//   ....[100]....
        /*0424*/ 	.word	0xffffffff


	//   ....[101]....
        /*0428*/ 	.word	0xffffffff


	//   ....[102]....
        /*042c*/ 	.word	0xffffffff


	//   ....[103]....
        /*0430*/ 	.word	0xffffffff


	//   ....[104]....
        /*0434*/ 	.word	0xffffffff


	//   ....[105]....
        /*0438*/ 	.word	0xffffffff


	//   ....[106]....
        /*043c*/ 	.word	0xffffffff


	//   ....[107]....
        /*0440*/ 	.word	0xffffffff


	//   ....[108]....
        /*0444*/ 	.word	0xffffffff


	//   ....[109]....
        /*0448*/ 	.word	0xffffffff


	//   ....[110]....
        /*044c*/ 	.word	0xffffffff


	//   ....[111]....
        /*0450*/ 	.word	0xffffffff


	//   ....[112]....
        /*0454*/ 	.word	0xffffffff


	//   ....[113]....
        /*0458*/ 	.word	0xffffffff


	//   ....[114]....
        /*045c*/ 	.word	0xffffffff


	//   ....[115]....
        /*0460*/ 	.word	0xffffffff


	//   ....[116]....
        /*0464*/ 	.word	0xffffffff


	//   ....[117]....
        /*0468*/ 	.word	0xffffffff


	//   ....[118]....
        /*046c*/ 	.word	0xffffffff


	//   ....[119]....
        /*0470*/ 	.word	0xffffffff


	//   ....[120]....
        /*0474*/ 	.word	0xffffffff


	//   ....[121]....
        /*0478*/ 	.word	0xffffffff


	//   ....[122]....
        /*047c*/ 	.word	0xffffffff


	//   ....[123]....
        /*0480*/ 	.word	0xffffffff


	//   ....[124]....
        /*0484*/ 	.word	0xffffffff


	//   ....[125]....
        /*0488*/ 	.word	0xffffffff


	//   ....[126]....
        /*048c*/ 	.word	0xffffffff


	//   ....[127]....
        /*0490*/ 	.word	0xffffffff


	//   ....[128]....
        /*0494*/ 	.word	0xffffffff


	//   ....[129]....
        /*0498*/ 	.word	0xffffffff


	//   ....[130]....
        /*049c*/ 	.word	0xffffffff


	//   ....[131]....
        /*04a0*/ 	.word	0xffffffff


	//   ....[132]....
        /*04a4*/ 	.word	0xffffffff


	//   ....[133]....
        /*04a8*/ 	.word	0xffffffff


	//   ....[134]....
        /*04ac*/ 	.word	0xffffffff


	//   ....[135]....
        /*04b0*/ 	.word	0xffffffff


	//   ....[136]....
        /*04b4*/ 	.word	0xffffffff


	//   ....[137]....
        /*04b8*/ 	.word	0xffffffff


	//   ....[138]....
        /*04bc*/ 	.word	0xffffffff


	//   ....[139]....
        /*04c0*/ 	.word	0xffffffff


	//   ....[140]....
        /*04c4*/ 	.word	0xffffffff


	//   ....[141]....
        /*04c8*/ 	.word	0xffffffff


	//   ....[142]....
        /*04cc*/ 	.word	0xffffffff


	//   ....[143]....
        /*04d0*/ 	.word	0xffffffff


	//   ....[144]....
        /*04d4*/ 	.word	0xffffffff


	//   ....[145]....
        /*04d8*/ 	.word	0xffffffff


	//   ....[146]....
        /*04dc*/ 	.word	0xffffffff


	//   ....[147]....
        /*04e0*/ 	.word	0xffffffff


	//   ....[148]....
        /*04e4*/ 	.word	0xffffffff


	//   ....[149]....
        /*04e8*/ 	.word	0xffffffff


	//   ....[150]....
        /*04ec*/ 	.word	0xffffffff


	//   ....[151]....
        /*04f0*/ 	.word	0xffffffff


	//   ....[152]....
        /*04f4*/ 	.word	0xffffffff


	//   ....[153]....
        /*04f8*/ 	.word	0xffffffff


	//   ....[154]....
        /*04fc*/ 	.word	0xffffffff


	//   ....[155]....
        /*0500*/ 	.word	0xffffffff


	//   ....[156]....
        /*0504*/ 	.word	0xffffffff


	//   ....[157]....
        /*0508*/ 	.word	0xffffffff


	//   ....[158]....
        /*050c*/ 	.word	0xffffffff


	//   ....[159]....
        /*0510*/ 	.word	0xffffffff


	//   ....[160]....
        /*0514*/ 	.word	0xffffffff


	//   ....[161]....
        /*0518*/ 	.word	0xffffffff


	//   ....[162]....
        /*051c*/ 	.word	0xffffffff


	//   ....[163]....
        /*0520*/ 	.word	0xffffffff


	//   ....[164]....
        /*0524*/ 	.word	0xffffffff


	//   ....[165]....
        /*0528*/ 	.word	0xffffffff


	//   ....[166]....
        /*052c*/ 	.word	0xffffffff


	//   ....[167]....
        /*0530*/ 	.word	0xffffffff


	//   ....[168]....
        /*0534*/ 	.word	0xffffffff


	//   ....[169]....
        /*0538*/ 	.word	0xffffffff


	//   ....[170]....
        /*053c*/ 	.word	0xffffffff


	//   ....[171]....
        /*0540*/ 	.word	0xffffffff


	//   ....[172]....
        /*0544*/ 	.word	0xffffffff


	//   ....[173]....
        /*0548*/ 	.word	0xffffffff


	//   ....[174]....
        /*054c*/ 	.word	0xffffffff


	//   ....[175]....
        /*0550*/ 	.word	0xffffffff


	//   ....[176]....
        /*0554*/ 	.word	0xffffffff


	//   ....[177]....
        /*0558*/ 	.word	0xffffffff


	//   ....[178]....
        /*055c*/ 	.word	0xffffffff


	//   ....[179]....
        /*0560*/ 	.word	0xffffffff


	//   ....[180]....
        /*0564*/ 	.word	0xffffffff


	//   ....[181]....
        /*0568*/ 	.word	0xffffffff


	//   ....[182]....
        /*056c*/ 	.word	0xffffffff


	//   ....[183]....
        /*0570*/ 	.word	0xffffffff


	//   ....[184]....
        /*0574*/ 	.word	0xffffffff


	//   ....[185]....
        /*0578*/ 	.word	0xffffffff


	//   ....[186]....
        /*057c*/ 	.word	0xffffffff


	//   ....[187]....
        /*0580*/ 	.word	0xffffffff


	//   ....[188]....
        /*0584*/ 	.word	0xffffffff


	//   ....[189]....
        /*0588*/ 	.word	0xffffffff


	//   ....[190]....
        /*058c*/ 	.word	0xffffffff


	//   ....[191]....
        /*0590*/ 	.word	0xffffffff


	//   ....[192]....
        /*0594*/ 	.word	0xffffffff


	//   ....[193]....
        /*0598*/ 	.word	0xffffffff


	//   ....[194]....
        /*059c*/ 	.word	0xffffffff


	//   ....[195]....
        /*05a0*/ 	.word	0xffffffff


	//   ....[196]....
        /*05a4*/ 	.word	0xffffffff


	//   ....[197]....
        /*05a8*/ 	.word	0xffffffff


	//   ....[198]....
        /*05ac*/ 	.word	0xffffffff


	//   ....[199]....
        /*05b0*/ 	.word	0xffffffff


	//   ....[200]....
        /*05b4*/ 	.word	0xffffffff


	//   ....[201]....
        /*05b8*/ 	.word	0xffffffff


	//   ....[202]....
        /*05bc*/ 	.word	0xffffffff


	//   ....[203]....
        /*05c0*/ 	.word	0xffffffff


	//   ....[204]....
        /*05c4*/ 	.word	0xffffffff


	//   ....[205]....
        /*05c8*/ 	.word	0xffffffff


	//   ....[206]....
        /*05cc*/ 	.word	0xffffffff


	//   ....[207]....
        /*05d0*/ 	.word	0xffffffff


	//   ....[208]....
        /*05d4*/ 	.word	0xffffffff


	//   ....[209]....
        /*05d8*/ 	.word	0xffffffff


	//   ....[210]....
        /*05dc*/ 	.word	0xffffffff


	//   ....[211]....
        /*05e0*/ 	.word	0xffffffff


	//   ....[212]....
        /*05e4*/ 	.word	0xffffffff


	//   ....[213]....
        /*05e8*/ 	.word	0xffffffff


	//   ....[214]....
        /*05ec*/ 	.word	0xffffffff


	//   ....[215]....
        /*05f0*/ 	.word	0xffffffff


	//   ....[216]....
        /*05f4*/ 	.word	0xffffffff


	//   ....[217]....
        /*05f8*/ 	.word	0xffffffff


	//   ....[218]....
        /*05fc*/ 	.word	0xffffffff


	//   ....[219]....
        /*0600*/ 	.word	0xffffffff


	//   ....[220]....
        /*0604*/ 	.word	0xffffffff


	//   ....[221]....
        /*0608*/ 	.word	0xffffffff


	//   ....[222]....
        /*060c*/ 	.word	0xffffffff


	//   ....[223]....
        /*0610*/ 	.word	0xffffffff


	//   ....[224]....
        /*0614*/ 	.word	0xffffffff


	//   ....[225]....
        /*0618*/ 	.word	0x0500000f


	//   ....[226]....
        /*061c*/ 	.word	0x0500000f


	//   ....[227]....
        /*0620*/ 	.word	0x0500000f


	//   ....[228]....
        /*0624*/ 	.word	0x0500000f


	//   ....[229]....
        /*0628*/ 	.word	0x0500000f


	//   ....[230]....
        /*062c*/ 	.word	0x0500000f


	//   ....[231]....
        /*0630*/ 	.word	0x0500000f


	//   ....[232]....
        /*0634*/ 	.word	0x0500000f


	//   ....[233]....
        /*0638*/ 	.word	0x0500000f


	//   ....[234]....
        /*063c*/ 	.word	0x0500000f


	//   ....[235]....
        /*0640*/ 	.word	0x0500000f


	//   ....[236]....
        /*0644*/ 	.word	0x0500000f


	//   ....[237]....
        /*0648*/ 	.word	0x0500000f


	//   ....[238]....
        /*064c*/ 	.word	0x0500000f


	//   ....[239]....
        /*0650*/ 	.word	0x0500000f


	//   ....[240]....
        /*0654*/ 	.word	0x0500000f


	//   ....[241]....
        /*0658*/ 	.word	0x0500000f


	//   ....[242]....
        /*065c*/ 	.word	0x0500000f


	//   ....[243]....
        /*0660*/ 	.word	0x0500000f


	//   ....[244]....
        /*0664*/ 	.word	0x0500000f


	//   ....[245]....
        /*0668*/ 	.word	0x0500000f


	//   ....[246]....
        /*066c*/ 	.word	0x0500000f


	//   ....[247]....
        /*0670*/ 	.word	0x0500000f


	//   ....[248]....
        /*0674*/ 	.word	0x0500000f


	//   ....[249]....
        /*0678*/ 	.word	0x0500000f


	//   ....[250]....
        /*067c*/ 	.word	0x0500000f


	//   ....[251]....
        /*0680*/ 	.word	0x0500000f


	//   ....[252]....
        /*0684*/ 	.word	0x0500000f


	//   ....[253]....
        /*0688*/ 	.word	0x0500000f


	//   ....[254]....
        /*068c*/ 	.word	0x0500000f


	//   ....[255]....
        /*0690*/ 	.word	0x0500000f


	//   ....[0]....
        /*0694*/ 	.word	0x0500000f


	//   ....[1]....
        /*0698*/ 	.word	0x0500000f


	//   ....[2]....
        /*069c*/ 	.word	0x0500000f


	//   ....[3]....
        /*06a0*/ 	.word	0x0500000f


	//   ....[4]....
        /*06a4*/ 	.word	0x0500000f


	//   ....[5]....
        /*06a8*/ 	.word	0x0500000f


	//   ....[6]....
        /*06ac*/ 	.word	0x0500000f


	//   ....[7]....
        /*06b0*/ 	.word	0x0500000f


	//   ....[8]....
        /*06b4*/ 	.word	0x0500000f


	//   ....[9]....
        /*06b8*/ 	.word	0x0500000f


	//   ....[10]....
        /*06bc*/ 	.word	0x0500000f


	//   ....[11]....
        /*06c0*/ 	.word	0x0500000f


	//   ....[12]....
        /*06c4*/ 	.word	0x0500000f


	//   ....[13]....
        /*06c8*/ 	.word	0x0500000f


	//   ....[14]....
        /*06cc*/ 	.word	0x0500000f


	//   ....[15]....
        /*06d0*/ 	.word	0x0500000f


	//   ....[16]....
        /*06d4*/ 	.word	0x0500000f


	//   ....[17]....
        /*06d8*/ 	.word	0x0500000f


	//   ....[18]....
        /*06dc*/ 	.word	0x0500000f


	//   ....[19]....
        /*06e0*/ 	.word	0x0500000f


	//   ....[20]....
        /*06e4*/ 	.word	0x0500000f


	//   ....[21]....
        /*06e8*/ 	.word	0x0500000f


	//   ....[22]....
        /*06ec*/ 	.word	0x0500000f


	//   ....[23]....
        /*06f0*/ 	.word	0x0500000f


	//   ....[24]....
        /*06f4*/ 	.word	0x0500000f


	//   ....[25]....
        /*06f8*/ 	.word	0x0500000f


	//   ....[26]....
        /*06fc*/ 	.word	0x0500000f


	//   ....[27]....
        /*0700*/ 	.word	0x0500000f


	//   ....[28]....
        /*0704*/ 	.word	0x0500000f


	//   ....[29]....
        /*0708*/ 	.word	0x0500000f


	//   ....[30]....
        /*070c*/ 	.word	0x0500000f


	//   ....[31]....
        /*0710*/ 	.word	0x0500000f


	//   ....[32]....
        /*0714*/ 	.word	0x0500000f


	//   ....[33]....
        /*0718*/ 	.word	0x0500000f


	//   ....[34]....
        /*071c*/ 	.word	0x0500000f


	//   ....[35]....
        /*0720*/ 	.word	0x0500000f


	//   ....[36]....
        /*0724*/ 	.word	0x0500000f


	//   ....[37]....
        /*0728*/ 	.word	0x0500000f


	//   ....[38]....
        /*072c*/ 	.word	0x0500000f


	//   ....[39]....
        /*0730*/ 	.word	0x0500000f


	//   ....[40]....
        /*0734*/ 	.word	0x0500000f


	//   ....[41]....
        /*0738*/ 	.word	0x0500000f


	//   ....[42]....
        /*073c*/ 	.word	0x0500000f


	//   ....[43]....
        /*0740*/ 	.word	0x0500000f


	//   ....[44]....
        /*0744*/ 	.word	0x0500000f


	//   ....[45]....
        /*0748*/ 	.word	0x0500000f


	//   ....[46]....
        /*074c*/ 	.word	0x0500000f


	//   ....[47]....
        /*0750*/ 	.word	0x0500000f


	//   ....[48]....
        /*0754*/ 	.word	0x0500000f


	//   ....[49]....
        /*0758*/ 	.word	0x0500000f


	//   ....[50]....
        /*075c*/ 	.word	0x0500000f


	//   ....[51]....
        /*0760*/ 	.word	0x0500000f


	//   ....[52]....
        /*0764*/ 	.word	0x0500000f


	//   ....[53]....
        /*0768*/ 	.word	0x0500000f


	//   ....[54]....
        /*076c*/ 	.word	0x0500000f


	//   ....[55]....
        /*0770*/ 	.word	0x0500000f


	//   ....[56]....
        /*0774*/ 	.word	0x0500000f


	//   ....[57]....
        /*0778*/ 	.word	0x0500000f


	//   ....[58]....
        /*077c*/ 	.word	0x0500000f


	//   ....[59]....
        /*0780*/ 	.word	0x0500000f


	//   ....[60]....
        /*0784*/ 	.word	0x0500000f


	//   ....[61]....
        /*0788*/ 	.word	0x0500000f


	//   ....[62]....
        /*078c*/ 	.word	0x0500000f


	//   ....[63]....
        /*0790*/ 	.word	0x0500000f


	//   ....[64]....
        /*0794*/ 	.word	0x0500000f


	//   ....[65]....
        /*0798*/ 	.word	0x0500000f


	//   ....[66]....
        /*079c*/ 	.word	0x0500000f


	//   ....[67]....
        /*07a0*/ 	.word	0x0500000f


	//   ....[68]....
        /*07a4*/ 	.word	0x0500000f


	//   ....[69]....
        /*07a8*/ 	.word	0x0500000f


	//   ....[70]....
        /*07ac*/ 	.word	0x0500000f


	//   ....[71]....
        /*07b0*/ 	.word	0x0500000f


	//   ....[72]....
        /*07b4*/ 	.word	0x0500000f


	//   ....[73]....
        /*07b8*/ 	.word	0x0500000f


	//   ....[74]....
        /*07bc*/ 	.word	0x0500000f


	//   ....[75]....
        /*07c0*/ 	.word	0x0500000f


	//   ....[76]....
        /*07c4*/ 	.word	0x0500000f


	//   ....[77]....
        /*07c8*/ 	.word	0x0500000f


	//   ....[78]....
        /*07cc*/ 	.word	0x0500000f


	//   ....[79]....
        /*07d0*/ 	.word	0x0500000f


	//   ....[80]....
        /*07d4*/ 	.word	0x0500000f


	//   ....[81]....
        /*07d8*/ 	.word	0x0500000f


	//   ....[82]....
        /*07dc*/ 	.word	0x0500000f


	//   ....[83]....
        /*07e0*/ 	.word	0x0500000f


	//   ....[84]....
        /*07e4*/ 	.word	0x0500000f


	//   ....[85]....
        /*07e8*/ 	.word	0x0500000f


	//   ....[86]....
        /*07ec*/ 	.word	0x0500000f


	//   ....[87]....
        /*07f0*/ 	.word	0x0500000f


	//   ....[88]....
        /*07f4*/ 	.word	0x0500000f


	//   ....[89]....
        /*07f8*/ 	.word	0x0500000f


	//   ....[90]....
        /*07fc*/ 	.word	0x0500000f


	//   ....[91]....
        /*0800*/ 	.word	0x0500000f


	//   ....[92]....
        /*0804*/ 	.word	0x0500000f


	//   ....[93]....
        /*0808*/ 	.word	0x0500000f


	//   ....[94]....
        /*080c*/ 	.word	0x0500000f


	//   ....[95]....
        /*0810*/ 	.word	0x0500000f


	//   ....[96]....
        /*0814*/ 	.word	0x0500000f


	//   ....[97]....
        /*0818*/ 	.word	0x0500000f


	//   ....[98]....
        /*081c*/ 	.word	0x0500000f


	//   ....[99]....
        /*0820*/ 	.word	0x0500000f


	//   ....[100]....
        /*0824*/ 	.word	0x0500000f


	//   ....[101]....
        /*0828*/ 	.word	0x0500000f


	//   ....[102]....
        /*082c*/ 	.word	0x0500000f


	//   ....[103]....
        /*0830*/ 	.word	0x0500000f


	//   ....[104]....
        /*0834*/ 	.word	0x0500000f


	//   ....[105]....
        /*0838*/ 	.word	0x0500000f


	//   ....[106]....
        /*083c*/ 	.word	0x0500000f


	//   ....[107]....
        /*0840*/ 	.word	0x0500000f


	//   ....[108]....
        /*0844*/ 	.word	0x0500000f


	//   ....[109]....
        /*0848*/ 	.word	0x0500000f


	//   ....[110]....
        /*084c*/ 	.word	0x0500000f


	//   ....[111]....
        /*0850*/ 	.word	0x0500000f


	//   ....[112]....
        /*0854*/ 	.word	0x0500000f


	//   ....[113]....
        /*0858*/ 	.word	0x0500000f


	//   ....[114]....
        /*085c*/ 	.word	0x0500000f


	//   ....[115]....
        /*0860*/ 	.word	0x0500000f


	//   ....[116]....
        /*0864*/ 	.word	0x0500000f


	//   ....[117]....
        /*0868*/ 	.word	0x0500000f


	//   ....[118]....
        /*086c*/ 	.word	0x0500000f


	//   ....[119]....
        /*0870*/ 	.word	0x0500000f


	//   ....[120]....
        /*0874*/ 	.word	0x0500000f


	//   ....[121]....
        /*0878*/ 	.word	0x0500000f


	//   ....[122]....
        /*087c*/ 	.word	0x0500000f


	//   ....[123]....
        /*0880*/ 	.word	0x0500000f


	//   ....[124]....
        /*0884*/ 	.word	0x0500000f


	//   ....[125]....
        /*0888*/ 	.word	0x0500000f


	//   ....[126]....
        /*088c*/ 	.word	0x0500000f


	//   ....[127]....
        /*0890*/ 	.word	0x0500000f


	//   ....[128]....
        /*0894*/ 	.word	0x0500000f


	//   ....[129]....
        /*0898*/ 	.word	0x0500000f


	//   ....[130]....
        /*089c*/ 	.word	0x0500000f


	//   ....[131]....
        /*08a0*/ 	.word	0x0500000f


	//   ....[132]....
        /*08a4*/ 	.word	0x0500000f


	//   ....[133]....
        /*08a8*/ 	.word	0x0500000f


	//   ....[134]....
        /*08ac*/ 	.word	0x0500000f


	//   ....[135]....
        /*08b0*/ 	.word	0x0500000f


	//   ....[136]....
        /*08b4*/ 	.word	0x0500000f


	//   ....[137]....
        /*08b8*/ 	.word	0x0500000f


	//   ....[138]....
        /*08bc*/ 	.word	0x0500000f


	//   ....[139]....
        /*08c0*/ 	.word	0x0500000f


	//   ....[140]....
        /*08c4*/ 	.word	0x0500000f


	//   ....[141]....
        /*08c8*/ 	.word	0x0500000f


	//   ....[142]....
        /*08cc*/ 	.word	0x0500000f


	//----- nvinfo : EIATTR_COOP_GROUP_INSTR_OFFSETS
	.align		4
.L_327:
        /*08d0*/ 	.byte	0x04, 0x28
        /*08d2*/ 	.short	(.L_329 - .L_328)


	//   ....[0]....
.L_328:
        /*08d4*/ 	.word	0x00000070


	//   ....[1]....
        /*08d8*/ 	.word	0x00000140


	//   ....[2]....
        /*08dc*/ 	.word	0x00000190


	//   ....[3]....
        /*08e0*/ 	.word	0x000003c0


	//   ....[4]....
        /*08e4*/ 	.word	0x00000520


	//   ....[5]....
        /*08e8*/ 	.word	0x00000640


	//   ....[6]....
        /*08ec*/ 	.word	0x000007a0


	//   ....[7]....
        /*08f0*/ 	.word	0x00003960


	//   ....[8]....
        /*08f4*/ 	.word	0x00003970


	//   ....[9]....
        /*08f8*/ 	.word	0x000065e0


	//   ....[10]....
        /*08fc*/ 	.word	0x000065f0


	//   ....[11]....
        /*0900*/ 	.word	0x00009970


	//   ....[12]....
        /*0904*/ 	.word	0x00009980


	//   ....[13]....
        /*0908*/ 	.word	0x0000c7d0


	//   ....[14]....
        /*090c*/ 	.word	0x0000c7e0


	//   ....[15]....
        /*0910*/ 	.word	0x0000f800


	//   ....[16]....
        /*0914*/ 	.word	0x0000f810


	//   ....[17]....
        /*0918*/ 	.word	0x0000fa80


	//   ....[18]....
        /*091c*/ 	.word	0x0000fa90


	//   ....[19]....
        /*0920*/ 	.word	0x0000ffa0


	//   ....[20]....
        /*0924*/ 	.word	0x0000ffc0


	//   ....[21]....
        /*0928*/ 	.word	0x00010160


	//   ....[22]....
        /*092c*/ 	.word	0x00010180


	//   ....[23]....
        /*0930*/ 	.word	0x00010b10


	//   ....[24]....
        /*0934*/ 	.word	0x000113e0


	//   ....[25]....
        /*0938*/ 	.word	0x000113f0


	//   ....[26]....
        /*093c*/ 	.word	0x00011400


	//   ....[27]....
        /*0940*/ 	.word	0x00011410


	//   ....[28]....
        /*0944*/ 	.word	0x00014a40


	//   ....[29]....
        /*0948*/ 	.word	0x00014a50


	//   ....[30]....
        /*094c*/ 	.word	0x00014a60


	//   ....[31]....
        /*0950*/ 	.word	0x00014a70


	//   ....[32]....
        /*0954*/ 	.word	0x000195f0


	//   ....[33]....
        /*0958*/ 	.word	0x00019630


	//   ....[34]....
        /*095c*/ 	.word	0x0001a1f0


	//   ....[35]....
        /*0960*/ 	.word	0x0001a240


	//   ....[36]....
        /*0964*/ 	.word	0x0001aed0


	//   ....[37]....
        /*0968*/ 	.word	0x0001af50


	//   ....[38]....
        /*096c*/ 	.word	0x0001dbb0


	//   ....[39]....
        /*0970*/ 	.word	0x0001dbf0


	//   ....[40]....
        /*0974*/ 	.word	0x0001ef90


	//   ....[41]....
        /*0978*/ 	.word	0x0001eff0


	//   ....[42]....
        /*097c*/ 	.word	0x0001f700


	//   ....[43]....
        /*0980*/ 	.word	0x0001f760


	//   ....[44]....
        /*0984*/ 	.word	0x00022a90


	//   ....[45]....
        /*0988*/ 	.word	0x00022b00


	//   ....[46]....
        /*098c*/ 	.word	0x00022fe0


	//   ....[47]....
        /*0990*/ 	.word	0x00023000


	//   ....[48]....
        /*0994*/ 	.word	0x00024aa0


	//   ....[49]....
        /*0998*/ 	.word	0x00024ab0


	//   ....[50]....
        /*099c*/ 	.word	0x00024b30


	//   ....[51]....
        /*09a0*/ 	.word	0x00024b40


	//   ....[52]....
        /*09a4*/ 	.word	0x00025720


	//   ....[53]....
        /*09a8*/ 	.word	0x00025770


	//   ....[54]....
        /*09ac*/ 	.word	0x000257a0


	//   ....[55]....
        /*09b0*/ 	.word	0x000257d0


	//   ....[56]....
        /*09b4*/ 	.word	0x00025800


	//   ....[57]....
        /*09b8*/ 	.word	0x00025830


	//   ....[58]....
        /*09bc*/ 	.word	0x00025860


	//   ....[59]....
        /*09c0*/ 	.word	0x00025890


	//   ....[60]....
        /*09c4*/ 	.word	0x000258c0


	//   ....[61]....
        /*09c8*/ 	.word	0x000258f0


	//   ....[62]....
        /*09cc*/ 	.word	0x00025920


	//   ....[63]....
        /*09d0*/ 	.word	0x00025950


	//   ....[64]....
        /*09d4*/ 	.word	0x00025980


	//   ....[65]....
        /*09d8*/ 	.word	0x000259b0


	//   ....[66]....
        /*09dc*/ 	.word	0x000259e0


	//   ....[67]....
        /*09e0*/ 	.word	0x00025a10


	//   ....[68]....
        /*09e4*/ 	.word	0x00025a40


	//   ....[69]....
        /*09e8*/ 	.word	0x00025a70


	//   ....[70]....
        /*09ec*/ 	.word	0x00025aa0


	//   ....[71]....
        /*09f0*/ 	.word	0x00025ad0


	//   ....[72]....
        /*09f4*/ 	.word	0x00025b00


	//   ....[73]....
        /*09f8*/ 	.word	0x00025b30


	//   ....[74]....
        /*09fc*/ 	.word	0x00025b60


	//   ....[75]....
        /*0a00*/ 	.word	0x00025b90


	//   ....[76]....
        /*0a04*/ 	.word	0x00025bc0


	//   ....[77]....
        /*0a08*/ 	.word	0x00025bf0


	//   ....[78]....
        /*0a0c*/ 	.word	0x00025c20


	//   ....[79]....
        /*0a10*/ 	.word	0x00025c50


	//   ....[80]....
        /*0a14*/ 	.word	0x00025c80


	//   ....[81]....
        /*0a18*/ 	.word	0x00025cb0


	//   ....[82]....
        /*0a1c*/ 	.word	0x00025ce0


	//   ....[83]....
        /*0a20*/ 	.word	0x00025d10


	//   ....[84]....
        /*0a24*/ 	.word	0x00025d40


	//   ....[85]....
        /*0a28*/ 	.word	0x00025d70


	//   ....[86]....
        /*0a2c*/ 	.word	0x00025da0


	//   ....[87]....
        /*0a30*/ 	.word	0x00025dd0


	//   ....[88]....
        /*0a34*/ 	.word	0x00025e00


	//   ....[89]....
        /*0a38*/ 	.word	0x00025e30


	//   ....[90]....
        /*0a3c*/ 	.word	0x00025e60


	//   ....[91]....
        /*0a40*/ 	.word	0x00025e70


	//   ....[92]....
        /*0a44*/ 	.word	0x00025e80


	//   ....[93]....
        /*0a48*/ 	.word	0x00025e90


	//   ....[94]....
        /*0a4c*/ 	.word	0x00025ea0


	//   ....[95]....
        /*0a50*/ 	.word	0x00025eb0


	//   ....[96]....
        /*0a54*/ 	.word	0x00025ec0


	//   ....[97]....
        /*0a58*/ 	.word	0x00025ed0


	//   ....[98]....
        /*0a5c*/ 	.word	0x00025ee0


	//   ....[99]....
        /*0a60*/ 	.word	0x00025ef0


	//   ....[100]....
        /*0a64*/ 	.word	0x00025f20


	//   ....[101]....
        /*0a68*/ 	.word	0x00025f50


	//   ....[102]....
        /*0a6c*/ 	.word	0x00025f80


	//   ....[103]....
        /*0a70*/ 	.word	0x00025fb0


	//   ....[104]....
        /*0a74*/ 	.word	0x00025fe0


	//   ....[105]....
        /*0a78*/ 	.word	0x00026010


	//   ....[106]....
        /*0a7c*/ 	.word	0x00026040


	//   ....[107]....
        /*0a80*/ 	.word	0x00026070


	//   ....[108]....
        /*0a84*/ 	.word	0x000260a0


	//   ....[109]....
        /*0a88*/ 	.word	0x000260d0


	//   ....[110]....
        /*0a8c*/ 	.word	0x00026100


	//   ....[111]....
        /*0a90*/ 	.word	0x00026130


	//   ....[112]....
        /*0a94*/ 	.word	0x00026160


	//   ....[113]....
        /*0a98*/ 	.word	0x00026190


	//   ....[114]....
        /*0a9c*/ 	.word	0x000261c0


	//   ....[115]....
        /*0aa0*/ 	.word	0x000261f0


	//   ....[116]....
        /*0aa4*/ 	.word	0x00026a30


	//   ....[117]....
        /*0aa8*/ 	.word	0x00026a50


	//   ....[118]....
        /*0aac*/ 	.word	0x00026a60


	//   ....[119]....
        /*0ab0*/ 	.word	0x00026a70


	//   ....[120]....
        /*0ab4*/ 	.word	0x00027190


	//   ....[121]....
        /*0ab8*/ 	.word	0x000271a0


	//   ....[122]....
        /*0abc*/ 	.word	0x000272b0


	//   ....[123]....
        /*0ac0*/ 	.word	0x000272c0


	//   ....[124]....
        /*0ac4*/ 	.word	0x000273d0


	//   ....[125]....
        /*0ac8*/ 	.word	0x000273e0


	//   ....[126]....
        /*0acc*/ 	.word	0x000274f0


	//   ....[127]....
        /*0ad0*/ 	.word	0x00027500


	//   ....[128]....
        /*0ad4*/ 	.word	0x000278b0


	//   ....[129]....
        /*0ad8*/ 	.word	0x000278f0


	//   ....[130]....
        /*0adc*/ 	.word	0x00028130


	//   ....[131]....
        /*0ae0*/ 	.word	0x00028140


	//   ....[132]....
        /*0ae4*/ 	.word	0x000290a0


	//   ....[133]....
        /*0ae8*/ 	.word	0x000290b0


	//   ....[134]....
        /*0aec*/ 	.word	0x000291d0


	//   ....[135]....
        /*0af0*/ 	.word	0x000291e0


	//   ....[136]....
        /*0af4*/ 	.word	0x000292f0


	//   ....[137]....
        /*0af8*/ 	.word	0x00029300


	//   ....[138]....
        /*0afc*/ 	.word	0x00029410


	//   ....[139]....
        /*0b00*/ 	.word	0x00029420


	//   ....[140]....
        /*0b04*/ 	.word	0x00029580


	//   ....[141]....
        /*0b08*/ 	.word	0x00029770


	//   ....[142]....
        /*0b0c*/ 	.word	0x000297a0


	//   ....[143]....
        /*0b10*/ 	.word	0x000297d0


	//   ....[144]....
        /*0b14*/ 	.word	0x00029800


	//   ....[145]....
        /*0b18*/ 	.word	0x00029830


	//   ....[146]....
        /*0b1c*/ 	.word	0x00029860


	//   ....[147]....
        /*0b20*/ 	.word	0x000299f0


	//   ....[148]....
        /*0b24*/ 	.word	0x00029a20


	//   ....[149]....
        /*0b28*/ 	.word	0x00029a50


	//   ....[150]....
        /*0b2c*/ 	.word	0x00029a80


	//   ....[151]....
        /*0b30*/ 	.word	0x00029ab0


	//   ....[152]....
        /*0b34*/ 	.word	0x00029ae0


	//   ....[153]....
        /*0b38*/ 	.word	0x00029b70


	//   ....[154]....
        /*0b3c*/ 	.word	0x00029ba0


	//   ....[155]....
        /*0b40*/ 	.word	0x00029bb0


	//   ....[156]....
        /*0b44*/ 	.word	0x00029bf0


	//   ....[157]....
        /*0b48*/ 	.word	0x0002b270


	//   ....[158]....
        /*0b4c*/ 	.word	0x0002d5e0


	//   ....[159]....
        /*0b50*/ 	.word	0x0002d5f0


	//   ....[160]....
        /*0b54*/ 	.word	0x0002d6a0


	//   ....[161]....
        /*0b58*/ 	.word	0x0002d710


	//   ....[162]....
        /*0b5c*/ 	.word	0x0002d770


	//   ....[163]....
        /*0b60*/ 	.word	0x0002d790


	//   ....[164]....
        /*0b64*/ 	.word	0x0002d7a0


	//   ....[165]....
        /*0b68*/ 	.word	0x0002d7b0


	//   ....[166]....
        /*0b6c*/ 	.word	0x0002d890


	//   ....[167]....
        /*0b70*/ 	.word	0x0002d8a0


	//   ....[168]....
        /*0b74*/ 	.word	0x0002dd40


	//   ....[169]....
        /*0b78*/ 	.word	0x0002dd60


	//   ....[170]....
        /*0b7c*/ 	.word	0x0002dd80


	//   ....[171]....
        /*0b80*/ 	.word	0x0002de40


	//   ....[172]....
        /*0b84*/ 	.word	0x0002de60


	//   ....[173]....
        /*0b88*/ 	.word	0x0002def0


	//   ....[174]....
        /*0b8c*/ 	.word	0x0002df10


	//   ....[175]....
        /*0b90*/ 	.word	0x0002df20


	//   ....[176]....
        /*0b94*/ 	.word	0x0002dfb0


	//   ....[177]....
        /*0b98*/ 	.word	0x0002e010


	//   ....[178]....
        /*0b9c*/ 	.word	0x0002e7d0


	//   ....[179]....
        /*0ba0*/ 	.word	0x0002e800


	//   ....[180]....
        /*0ba4*/ 	.word	0x0002e8c0


	//   ....[181]....
        /*0ba8*/ 	.word	0x0002e8e0


	//   ....[182]....
        /*0bac*/ 	.word	0x0002e980


	//   ....[183]....
        /*0bb0*/ 	.word	0x0002e9a0


	//   ....[184]....
        /*0bb4*/ 	.word	0x0002e9b0


	//   ....[185]....
        /*0bb8*/ 	.word	0x0002ea40


	//   ....[186]....
        /*0bbc*/ 	.word	0x0002f3f0


	//   ....[187]....
        /*0bc0*/ 	.word	0x0002f420


	//   ....[188]....
        /*0bc4*/ 	.word	0x0002f480


	//   ....[189]....
        /*0bc8*/ 	.word	0x0002f4b0


	//   ....[190]....
        /*0bcc*/ 	.word	0x0002f4c0


	//   ....[191]....
        /*0bd0*/ 	.word	0x0002f510


	//   ....[192]....
        /*0bd4*/ 	.word	0x0002f520


	//   ....[193]....
        /*0bd8*/ 	.word	0x0002f530


	//   ....[194]....
        /*0bdc*/ 	.word	0x0002f580


	//   ....[195]....
        /*0be0*/ 	.word	0x0002f5d0


	//   ....[196]....
        /*0be4*/ 	.word	0x0002fa20


	//   ....[197]....
        /*0be8*/ 	.word	0x0002fa40


	//   ....[198]....
        /*0bec*/ 	.word	0x0002fa50


	//   ....[199]....
        /*0bf0*/ 	.word	0x0002fa60


	//   ....[200]....
        /*0bf4*/ 	.word	0x0002fac0


	//   ....[201]....
        /*0bf8*/ 	.word	0x0002fad0


	//   ....[202]....
        /*0bfc*/ 	.word	0x0002fb30


	//   ....[203]....
        /*0c00*/ 	.word	0x0002fb60


	//   ....[204]....
        /*0c04*/ 	.word	0x0002fba0


	//   ....[205]....
        /*0c08*/ 	.word	0x0002fc00


	//   ....[206]....
        /*0c0c*/ 	.word	0x00030e20


	//   ....[207]....
        /*0c10*/ 	.word	0x00030e50


	//   ....[208]....
        /*0c14*/ 	.word	0x00030ec0


	//   ....[209]....
        /*0c18*/ 	.word	0x00030ef0


	//   ....[210]....
        /*0c1c*/ 	.word	0x00030f20


	//   ....[211]....
        /*0c20*/ 	.word	0x00030f50


	//   ....[212]....
        /*0c24*/ 	.word	0x00030f80


	//   ....[213]....
        /*0c28*/ 	.word	0x00030fb0


	//   ....[214]....
        /*0c2c*/ 	.word	0x00031150


	//   ....[215]....
        /*0c30*/ 	.word	0x00031180


	//   ....[216]....
        /*0c34*/ 	.word	0x000311b0


	//   ....[217]....
        /*0c38*/ 	.word	0x000311e0


	//   ....[218]....
        /*0c3c*/ 	.word	0x00031210


	//   ....[219]....
        /*0c40*/ 	.word	0x00031240


	//   ....[220]....
        /*0c44*/ 	.word	0x00031300


	//   ....[221]....
        /*0c48*/ 	.word	0x00031320


	//   ....[222]....
        /*0c4c*/ 	.word	0x00031340


	//   ....[223]....
        /*0c50*/ 	.word	0x000313a0


	//   ....[224]....
        /*0c54*/ 	.word	0x00031de0


	//   ....[225]....
        /*0c58*/ 	.word	0x00032180


	//   ....[226]....
        /*0c5c*/ 	.word	0x00032210


	//   ....[227]....
        /*0c60*/ 	.word	0x000322b0


	//   ....[228]....
        /*0c64*/ 	.word	0x00032340


	//   ....[229]....
        /*0c68*/ 	.word	0x00032430


	//   ....[230]....
        /*0c6c*/ 	.word	0x000324c0


	//   ....[231]....
        /*0c70*/ 	.word	0x00032560


	//   ....[232]....
        /*0c74*/ 	.word	0x000325f0


	//   ....[233]....
        /*0c78*/ 	.word	0x000326e0


	//   ....[234]....
        /*0c7c*/ 	.word	0x00032770


	//   ....[235]....
        /*0c80*/ 	.word	0x00032810


	//   ....[236]....
        /*0c84*/ 	.word	0x000328a0


	//   ....[237]....
        /*0c88*/ 	.word	0x000329e0


	//   ....[238]....
        /*0c8c*/ 	.word	0x00032a80


	//   ....[239]....
        /*0c90*/ 	.word	0x00032b10


	//   ....[240]....
        /*0c94*/ 	.word	0x00032b60


	//   ....[241]....
        /*0c98*/ 	.word	0x00032bb0


	//   ....[242]....
        /*0c9c*/ 	.word	0x00032c80


	//   ....[243]....
        /*0ca0*/ 	.word	0x00032d10


	//   ....[244]....
        /*0ca4*/ 	.word	0x00032d60


	//   ....[245]....
        /*0ca8*/ 	.word	0x00032db0


	//   ....[246]....
        /*0cac*/ 	.word	0x000330a0


	//   ....[247]....
        /*0cb0*/ 	.word	0x000331d0


	//   ....[248]....
        /*0cb4*/ 	.word	0x000332f0


	//   ....[249]....
        /*0cb8*/ 	.word	0x00033410


	//   ....[250]....
        /*0cbc*/ 	.word	0x00033530


	//   ....[251]....
        /*0cc0*/ 	.word	0x00033630


	//   ....[252]....
        /*0cc4*/ 	.word	0x00033690


	//   ....[253]....
        /*0cc8*/ 	.word	0x000336e0


	//   ....[254]....
        /*0ccc*/ 	.word	0x00033760


	//   ....[255]....
        /*0cd0*/ 	.word	0x000337b0


	//   ....[0]....
        /*0cd4*/ 	.word	0x00033810


	//   ....[1]....
        /*0cd8*/ 	.word	0x00033880


	//   ....[2]....
        /*0cdc*/ 	.word	0x00033900


	//   ....[3]....
        /*0ce0*/ 	.word	0x00033970


	//   ....[4]....
        /*0ce4*/ 	.word	0x000339d0


	//   ....[5]....
        /*0ce8*/ 	.word	0x00033a20


	//   ....[6]....
        /*0cec*/ 	.word	0x00033aa0


	//   ....[7]....
        /*0cf0*/ 	.word	0x00033b10


	//   ....[8]....
        /*0cf4*/ 	.word	0x00033b70


	//   ....[9]....
        /*0cf8*/ 	.word	0x00033bc0


	//   ....[10]....
        /*0cfc*/ 	.word	0x00033c40


	//   ....[11]....
        /*0d00*/ 	.word	0x00033c90


	//   ....[12]....
        /*0d04*/ 	.word	0x00033cf0


	//   ....[13]....
        /*0d08*/ 	.word	0x00033d40


	//   ....[14]....
        /*0d0c*/ 	.word	0x00033da0


	//   ....[15]....
        /*0d10*/ 	.word	0x00033e10


	//   ....[16]....
        /*0d14*/ 	.word	0x00033e70


	//   ....[17]....
        /*0d18*/ 	.word	0x00033ec0


	//   ....[18]....
        /*0d1c*/ 	.word	0x00033f40


	//   ....[19]....
        /*0d20*/ 	.word	0x00033fb0


	//   ....[20]....
        /*0d24*/ 	.word	0x00034010


	//   ....[21]....
        /*0d28*/ 	.word	0x00034060


	//   ....[22]....
        /*0d2c*/ 	.word	0x000340e0


	//   ....[23]....
        /*0d30*/ 	.word	0x00034130


	//   ....[24]....
        /*0d34*/ 	.word	0x000341b0


	//   ....[25]....
        /*0d38*/ 	.word	0x00034220


	//   ....[26]....
        /*0d3c*/ 	.word	0x000342a0


	//   ....[27]....
        /*0d40*/ 	.word	0x000342f0


	//   ....[28]....
        /*0d44*/ 	.word	0x00034370


	//   ....[29]....
        /*0d48*/ 	.word	0x000343c0


	//   ....[30]....
        /*0d4c*/ 	.word	0x00034420


	//   ....[31]....
        /*0d50*/ 	.word	0x00034490


	//   ....[32]....
        /*0d54*/ 	.word	0x00034500


	//   ....[33]....
        /*0d58*/ 	.word	0x00034570


	//   ....[34]....
        /*0d5c*/ 	.word	0x000345d0


	//   ....[35]....
        /*0d60*/ 	.word	0x00034630


	//   ....[36]....
        /*0d64*/ 	.word	0x000346c0


	//   ....[37]....
        /*0d68*/ 	.word	0x00034720


	//   ....[38]....
        /*0d6c*/ 	.word	0x000347a0


	//   ....[39]....
        /*0d70*/ 	.word	0x00034810


	//   ....[40]....
        /*0d74*/ 	.word	0x00034870


	//   ....[41]....
        /*0d78*/ 	.word	0x000348c0


	//   ....[42]....
        /*0d7c*/ 	.word	0x00034940


	//   ....[43]....
        /*0d80*/ 	.word	0x000349b0


	//   ....[44]....
        /*0d84*/ 	.word	0x00034a10


	//   ....[45]....
        /*0d88*/ 	.word	0x00034a60


	//   ....[46]....
        /*0d8c*/ 	.word	0x00034ae0


	//   ....[47]....
        /*0d90*/ 	.word	0x00034b50


	//   ....[48]....
        /*0d94*/ 	.word	0x00034bb0


	//   ....[49]....
        /*0d98*/ 	.word	0x00034c00


	//   ....[50]....
        /*0d9c*/ 	.word	0x00034c80


	//   ....[51]....
        /*0da0*/ 	.word	0x00034cf0


	//   ....[52]....
        /*0da4*/ 	.word	0x00034d50


	//   ....[53]....
        /*0da8*/ 	.word	0x00034da0


	//   ....[54]....
        /*0dac*/ 	.word	0x00034e20


	//   ....[55]....
        /*0db0*/ 	.word	0x00034e70


	//   ....[56]....
        /*0db4*/ 	.word	0x00034f00


	//   ....[57]....
        /*0db8*/ 	.word	0x00034f90


	//   ....[58]....
        /*0dbc*/ 	.word	0x00035020


	//   ....[59]....
        /*0dc0*/ 	.word	0x000350b0


	//   ....[60]....
        /*0dc4*/ 	.word	0x00035140


	//   ....[61]....
        /*0dc8*/ 	.word	0x000351d0


	//   ....[62]....
        /*0dcc*/ 	.word	0x00035290


	//   ....[63]....
        /*0dd0*/ 	.word	0x00035310


	//   ....[64]....
        /*0dd4*/ 	.word	0x000353b0


	//   ....[65]....
        /*0dd8*/ 	.word	0x00035440


	//   ....[66]....
        /*0ddc*/ 	.word	0x000354c0


	//   ....[67]....
        /*0de0*/ 	.word	0x00035510


	//   ....[68]....
        /*0de4*/ 	.word	0x000355a0


	//   ....[69]....
        /*0de8*/ 	.word	0x00035630


	//   ....[70]....
        /*0dec*/ 	.word	0x000356c0


	//   ....[71]....
        /*0df0*/ 	.word	0x00035750


	//   ....[72]....
        /*0df4*/ 	.word	0x000357e0


	//   ....[73]....
        /*0df8*/ 	.word	0x00035870


	//   ....[74]....
        /*0dfc*/ 	.word	0x00035930


	//   ....[75]....
        /*0e00*/ 	.word	0x00035c00


	//   ....[76]....
        /*0e04*/ 	.word	0x00035d00


	//   ....[77]....
        /*0e08*/ 	.word	0x00035db0


	//   ....[78]....
        /*0e0c*/ 	.word	0x00035f00


	//   ....[79]....
        /*0e10*/ 	.word	0x00035f60


	//   ....[80]....
        /*0e14*/ 	.word	0x00036010


	//   ....[81]....
        /*0e18*/ 	.word	0x000360d0


	//   ....[82]....
        /*0e1c*/ 	.word	0x00036180


	//   ....[83]....
        /*0e20*/ 	.word	0x00036240


	//   ....[84]....
        /*0e24*/ 	.word	0x000362f0


	//   ....[85]....
        /*0e28*/ 	.word	0x000363a0


	//   ....[86]....
        /*0e2c*/ 	.word	0x00036500


	//   ....[87]....
        /*0e30*/ 	.word	0x000365c0


	//   ....[88]....
        /*0e34*/ 	.word	0x00036710


	//   ....[89]....
        /*0e38*/ 	.word	0x000367c0


	//   ....[90]....
        /*0e3c*/ 	.word	0x000368c0


	//   ....[91]....
        /*0e40*/ 	.word	0x00036980


	//   ....[92]....
        /*0e44*/ 	.word	0x000369e0


	//   ....[93]....
        /*0e48*/ 	.word	0x00036a80


	//   ....[94]....
        /*0e4c*/ 	.word	0x00036b40


	//   ....[95]....
        /*0e50*/ 	.word	0x00036c10


	//   ....[96]....
        /*0e54*/ 	.word	0x00036cc0


	//   ....[97]....
        /*0e58*/ 	.word	0x00036d30


	//   ....[98]....
        /*0e5c*/ 	.word	0x00036d90


	//   ....[99]....
        /*0e60*/ 	.word	0x00036ea0


	//   ....[100]....
        /*0e64*/ 	.word	0x00036f00


	//   ....[101]....
        /*0e68*/ 	.word	0x00037020


	//   ....[102]....
        /*0e6c*/ 	.word	0x00037080


	//   ....[103]....
        /*0e70*/ 	.word	0x00037120


	//   ....[104]....
        /*0e74*/ 	.word	0x000372c0


	//   ....[105]....
        /*0e78*/ 	.word	0x00037380


	//   ....[106]....
        /*0e7c*/ 	.word	0x00037430


	//   ....[107]....
        /*0e80*/ 	.word	0x000374f0


	//   ....[108]....
        /*0e84*/ 	.word	0x000375a0


	//   ....[109]....
        /*0e88*/ 	.word	0x00037650


	//   ....[110]....
        /*0e8c*/ 	.word	0x00037700


	//   ....[111]....
        /*0e90*/ 	.word	0x000377b0


	//   ....[112]....
        /*0e94*/ 	.word	0x00037810


	//   ....[113]....
        /*0e98*/ 	.word	0x000378f0


	//   ....[114]....
        /*0e9c*/ 	.word	0x000379e0


	//   ....[115]....
        /*0ea0*/ 	.word	0x00037a80


	//   ....[116]....
        /*0ea4*/ 	.word	0x00037ae0


	//   ....[117]....
        /*0ea8*/ 	.word	0x00037bb0


	//   ....[118]....
        /*0eac*/ 	.word	0x00037c10


	//   ....[119]....
        /*0eb0*/ 	.word	0x00037ce0


	//   ....[120]....
        /*0eb4*/ 	.word	0x00037d40


	//   ....[121]....
        /*0eb8*/ 	.word	0x00037e10


	//   ....[122]....
        /*0ebc*/ 	.word	0x00037e70


	//   ....[123]....
        /*0ec0*/ 	.word	0x00037f40


	//   ....[124]....
        /*0ec4*/ 	.word	0x00038120


	//   ....[125]....
        /*0ec8*/ 	.word	0x000381c0


	//   ....[126]....
        /*0ecc*/ 	.word	0x00038330


	//   ....[127]....
        /*0ed0*/ 	.word	0x000383a0


	//   ....[128]....
        /*0ed4*/ 	.word	0x00038410


	//   ....[129]....
        /*0ed8*/ 	.word	0x00038480


	//   ....[130]....
        /*0edc*/ 	.word	0x000384f0


	//   ....[131]....
        /*0ee0*/ 	.word	0x00038570


	//   ....[132]....
        /*0ee4*/ 	.word	0x000385f0


	//   ....[133]....
        /*0ee8*/ 	.word	0x00038680


	//   ....[134]....
        /*0eec*/ 	.word	0x000386f0


	//   ....[135]....
        /*0ef0*/ 	.word	0x00038760


	//   ....[136]....
        /*0ef4*/ 	.word	0x000387d0


	//   ....[137]....
        /*0ef8*/ 	.word	0x00038850


	//   ....[138]....
        /*0efc*/ 	.word	0x000388c0


	//   ....[139]....
        /*0f00*/ 	.word	0x00038970


	//   ....[140]....
        /*0f04*/ 	.word	0x000389c0


	//   ....[141]....
        /*0f08*/ 	.word	0x00038a50


	//   ....[142]....
        /*0f0c*/ 	.word	0x00038b80


	//----- nvinfo : EIATTR_REG_RECONFIG
	.align		4
.L_329:
        /*0f10*/ 	.byte	0x01, 0x54
	.zero		2


	//----- nvinfo : EIATTR_SYSCALL_OFFSETS
	.align		4
        /*0f14*/ 	.byte	0x04, 0x46
        /*0f16*/ 	.short	(.L_331 - .L_330)


	//   ....[0]....
.L_330:
        /*0f18*/ 	.word	0x00002010


	//   ....[1]....
        /*0f1c*/ 	.word	0x00002160


	//   ....[2]....
        /*0f20*/ 	.word	0x00010ca0


	//   ....[3]....
        /*0f24*/ 	.word	0x000111c0


	//   ....[4]....
        /*0f28*/ 	.word	0x0002c7c0


	//   ....[5]....
        /*0f2c*/ 	.word	0x0002c930


	//   ....[6]....
        /*0f30*/ 	.word	0x0002ca80


	//   ....[7]....
        /*0f34*/ 	.word	0x0002cbc0


	//   ....[8]....
        /*0f38*/ 	.word	0x0002e440


	//----- nvinfo : EIATTR_MBARRIER_INSTR_OFFSETS
	.align		4
.L_331:
        /*0f3c*/ 	.byte	0x04, 0x39
        /*0f3e*/ 	.short	(.L_333 - .L_332)


	//   ....[0]....
.L_332:
        /*0f40*/ 	.word	0x00000270
        /*0f44*/ 	.word	0x000000ff
        /*0f48*/ 	.word	0x00029800
        /*0f4c*/ 	.short	0x0100
        /*0f4e*/ 	.byte	0x08
	.zero		1


	//   ....[1]....
        /*0f50*/ 	.word	0x00000280
        /*0f54*/ 	.word	0x000000ff
        /*0f58*/ 	.word	0x00029820
        /*0f5c*/ 	.short	0x0100
        /*0f5e*/ 	.byte	0x08
	.zero		1


	//   ....[2]....
        /*0f60*/ 	.word	0x00000370
        /*0f64*/ 	.word	0x000000ff
        /*0f68*/ 	.word	0x00029830
        /*0f6c*/ 	.short	0x0100
        /*0f6e*/ 	.byte	0x08
	.zero		1


	//   ....[3]....
        /*0f70*/ 	.word	0x00000380
        /*0f74*/ 	.word	0x000000ff
        /*0f78*/ 	.word	0x00029840
        /*0f7c*/ 	.short	0x0100
        /*0f7e*/ 	.byte	0x08
	.zero		1


	//   ....[4]....
        /*0f80*/ 	.word	0x00000390
        /*0f84*/ 	.word	0x000000ff
        /*0f88*/ 	.word	0x00029838
        /*0f8c*/ 	.short	0x0100
        /*0f8e*/ 	.byte	0x08
	.zero		1


	//   ....[5]....
        /*0f90*/ 	.word	0x000003a0
        /*0f94*/ 	.word	0x000000ff
        /*0f98*/ 	.word	0x00029848
        /*0f9c*/ 	.short	0x0100
        /*0f9e*/ 	.byte	0x08
	.zero		1


	//   ....[6]....
        /*0fa0*/ 	.word	0x000004d0
        /*0fa4*/ 	.word	0x000000ff
        /*0fa8*/ 	.word	0x00029850
        /*0fac*/ 	.short	0x0100
        /*0fae*/ 	.byte	0x08
	.zero		1


	//   ....[7]....
        /*0fb0*/ 	.word	0x000004e0
        /*0fb4*/ 	.word	0x000000ff
        /*0fb8*/ 	.word	0x00029860
        /*0fbc*/ 	.short	0x0100
        /*0fbe*/ 	.byte	0x08
	.zero		1


	//   ....[8]....
        /*0fc0*/ 	.word	0x000004f0
        /*0fc4*/ 	.word	0x000000ff
        /*0fc8*/ 	.word	0x00029858
        /*0fcc*/ 	.short	0x0100
        /*0fce*/ 	.byte	0x08
	.zero		1


	//   ....[9]....
        /*0fd0*/ 	.word	0x00000500
        /*0fd4*/ 	.word	0x000000ff
        /*0fd8*/ 	.word	0x00029868
        /*0fdc*/ 	.short	0x0100
        /*0fde*/ 	.byte	0x08
	.zero		1


	//   ....[10]....
        /*0fe0*/ 	.word	0x000005f0
        /*0fe4*/ 	.word	0x000000ff
        /*0fe8*/ 	.word	0x00029870
        /*0fec*/ 	.short	0x0100
        /*0fee*/ 	.byte	0x06
	.zero		1


	//   ....[11]....
        /*0ff0*/ 	.word	0x00000600
        /*0ff4*/ 	.word	0x000000ff
        /*0ff8*/ 	.word	0x00029880
        /*0ffc*/ 	.short	0x0100
        /*0ffe*/ 	.byte	0x06
	.zero		1


	//   ....[12]....
        /*1000*/ 	.word	0x00000610
        /*1004*/ 	.word	0x000000ff
        /*1008*/ 	.word	0x00029878
        /*100c*/ 	.short	0x0100
        /*100e*/ 	.byte	0x06
	.zero		1


	//   ....[13]....
        /*1010*/ 	.word	0x00000620
        /*1014*/ 	.word	0x000000ff
        /*1018*/ 	.word	0x00029888
        /*101c*/ 	.short	0x0100
        /*101e*/ 	.byte	0x06
	.zero		1


	//   ....[14]....
        /*1020*/ 	.word	0x00000750
        /*1024*/ 	.word	0x000000ff
        /*1028*/ 	.word	0x00029890
        /*102c*/ 	.short	0x0100
        /*102e*/ 	.byte	0x08
	.zero		1


	//   ....[15]....
        /*1030*/ 	.word	0x00000760
        /*1034*/ 	.word	0x000000ff
        /*1038*/ 	.word	0x000298a0
        /*103c*/ 	.short	0x0100
        /*103e*/ 	.byte	0x08
	.zero		1


	//   ....[16]....
        /*1040*/ 	.word	0x00000770
        /*1044*/ 	.word	0x000000ff
        /*1048*/ 	.word	0x00029898
        /*104c*/ 	.short	0x0100
        /*104e*/ 	.byte	0x08
	.zero		1


	//   ....[17]....
        /*1050*/ 	.word	0x00000780
        /*1054*/ 	.word	0x000000ff
        /*1058*/ 	.word	0x000298a8
        /*105c*/ 	.short	0x0100
        /*105e*/ 	.byte	0x08
	.zero		1


	//   ....[18]....
        /*1060*/ 	.word	0x000008c0
        /*1064*/ 	.word	0x000000ff
        /*1068*/ 	.word	0x000298b0
        /*106c*/ 	.short	0x0100
        /*106e*/ 	.byte	0x08
	.zero		1


	//   ....[19]....
        /*1070*/ 	.word	0x000008d0
        /*1074*/ 	.word	0x000000ff
        /*1078*/ 	.word	0x000298c0
        /*107c*/ 	.short	0x0100
        /*107e*/ 	.byte	0x08
	.zero		1


	//   ....[20]....
        /*1080*/ 	.word	0x000008e0
        /*1084*/ 	.word	0x000000ff
        /*1088*/ 	.word	0x000298b8
        /*108c*/ 	.short	0x0100
        /*108e*/ 	.byte	0x08
	.zero		1


	//   ....[21]....
        /*1090*/ 	.word	0x000008f0
        /*1094*/ 	.word	0x000000ff
        /*1098*/ 	.word	0x000298c8
        /*109c*/ 	.short	0x0100
        /*109e*/ 	.byte	0x08
	.zero		1


	//   ....[22]....
        /*10a0*/ 	.word	0x00003910
        /*10a4*/ 	.word	0x0000005f
        /*10a8*/ 	.word	0x00029890
        /*10ac*/ 	.short	0x010a
        /*10ae*/ 	.byte	0x3f
	.zero		1


	//   ....[23]....
        /*10b0*/ 	.word	0x00009910
        /*10b4*/ 	.word	0x0000005f
        /*10b8*/ 	.word	0x00029890
        /*10bc*/ 	.short	0x010a
        /*10be*/ 	.byte	0x3f
	.zero		1


	//   ....[24]....
        /*10c0*/ 	.word	0x0000f660
        /*10c4*/ 	.word	0x0000005f
        /*10c8*/ 	.word	0x00029890
        /*10cc*/ 	.short	0x010a
        /*10ce*/ 	.byte	0x3f
	.zero		1


	//   ....[25]....
        /*10d0*/ 	.word	0x0000fdb0
        /*10d4*/ 	.word	0x0000000b
        /*10d8*/ 	.word	0x00000000
        /*10dc*/ 	.short	0x0101
        /*10de*/ 	.byte	0x3f
	.zero		1


	//   ....[26]....
        /*10e0*/ 	.word	0x0000fdf0
        /*10e4*/ 	.word	0x0000005f
        /*10e8*/ 	.word	0x000298b0
        /*10ec*/ 	.short	0x010a
        /*10ee*/ 	.byte	0x3f
	.zero		1


	//   ....[27]....
        /*10f0*/ 	.word	0x00010400
        /*10f4*/ 	.word	0x0000005f
        /*10f8*/ 	.word	0x00000000
        /*10fc*/ 	.short	0x0101
        /*10fe*/ 	.byte	0x3f
	.zero		1


	//   ....[28]....
        /*1100*/ 	.word	0x00010f40
        /*1104*/ 	.word	0x00000012
        /*1108*/ 	.word	0x00029800
        /*110c*/ 	.short	0x010a
        /*110e*/ 	.byte	0x3f
	.zero		1


	//   ....[29]....
        /*1110*/ 	.word	0x00010f90
        /*1114*/ 	.word	0x00000012
        /*1118*/ 	.word	0x00029800
        /*111c*/ 	.short	0x010a
        /*111e*/ 	.byte	0x3f
	.zero		1


	//   ....[30]....
        /*1120*/ 	.word	0x00011980
        /*1124*/ 	.word	0x00000012
        /*1128*/ 	.word	0x00029800
        /*112c*/ 	.short	0x010a
        /*112e*/ 	.byte	0x3f
	.zero		1


	//   ....[31]....
        /*1130*/ 	.word	0x00014e90
        /*1134*/ 	.word	0x00000012
        /*1138*/ 	.word	0x00029800
        /*113c*/ 	.short	0x010a
        /*113e*/ 	.byte	0x3f
	.zero		1


	//   ....[32]....
        /*1140*/ 	.word	0x00017fb0
        /*1144*/ 	.word	0x00000000
        /*1148*/ 	.word	0x00029830
        /*114c*/ 	.short	0x010a
        /*114e*/ 	.byte	0x3f
	.zero		1


	//   ....[33]....
        /*1150*/ 	.word	0x00017ff0
        /*1154*/ 	.word	0x00000000
        /*1158*/ 	.word	0x00029830
        /*115c*/ 	.short	0x010a
        /*115e*/ 	.byte	0x3f
	.zero		1


	//   ....[34]....
        /*1160*/ 	.word	0x0001b230
        /*1164*/ 	.word	0x00000040
        /*1168*/ 	.word	0x00000000
        /*116c*/ 	.short	0x0101
        /*116e*/ 	.byte	0x3f
	.zero		1


	//   ....[35]....
        /*1170*/ 	.word	0x0001c400
        /*1174*/ 	.word	0x0000000b
        /*1178*/ 	.word	0x00029830
        /*117c*/ 	.short	0x010a
        /*117e*/ 	.byte	0x3f
	.zero		1


	//   ....[36]....
        /*1180*/ 	.word	0x0001c450
        /*1184*/ 	.word	0x0000000b
        /*1188*/ 	.word	0x00029830
        /*118c*/ 	.short	0x010a
        /*118e*/ 	.byte	0x3f
	.zero		1


	//   ....[37]....
        /*1190*/ 	.word	0x0001d550
        /*1194*/ 	.word	0x0000000a
        /*1198*/ 	.word	0x00029850
        /*119c*/ 	.short	0x010a
        /*119e*/ 	.byte	0x3f
	.zero		1


	//   ....[38]....
        /*11a0*/ 	.word	0x0001d590
        /*11a4*/ 	.word	0x0000000a
        /*11a8*/ 	.word	0x00029850
        /*11ac*/ 	.short	0x010a
        /*11ae*/ 	.byte	0x3f
	.zero		1


	//   ....[39]....
        /*11b0*/ 	.word	0x0001fb70
        /*11b4*/ 	.word	0x000000a3
        /*11b8*/ 	.word	0x00000000
        /*11bc*/ 	.short	0x0101
        /*11be*/ 	.byte	0x3f
	.zero		1


	//   ....[40]....
        /*11c0*/ 	.word	0x00020440
        /*11c4*/ 	.word	0x00000008
        /*11c8*/ 	.word	0x00000000
        /*11cc*/ 	.short	0x0101
        /*11ce*/ 	.byte	0x3f
	.zero		1


	//   ....[41]....
        /*11d0*/ 	.word	0x00020bc0
        /*11d4*/ 	.word	0x0000000a
        /*11d8*/ 	.word	0x00029830
        /*11dc*/ 	.short	0x010a
        /*11de*/ 	.byte	0x3f
	.zero		1


	//   ....[42]....
        /*11e0*/ 	.word	0x00020c10
        /*11e4*/ 	.word	0x0000000a
        /*11e8*/ 	.word	0x00029830
        /*11ec*/ 	.short	0x010a
        /*11ee*/ 	.byte	0x3f
	.zero		1


	//   ....[43]....
        /*11f0*/ 	.word	0x00021ce0
        /*11f4*/ 	.word	0x0000000a
        /*11f8*/ 	.word	0x00029850
        /*11fc*/ 	.short	0x010a
        /*11fe*/ 	.byte	0x3f
	.zero		1


	//   ....[44]....
        /*1200*/ 	.word	0x00021d20
        /*1204*/ 	.word	0x0000000a
        /*1208*/ 	.word	0x00029850
        /*120c*/ 	.short	0x010a
        /*120e*/ 	.byte	0x3f
	.zero		1


	//   ....[45]....
        /*1210*/ 	.word	0x000223c0
        /*1214*/ 	.word	0x0000000a
        /*1218*/ 	.word	0x00000000
        /*121c*/ 	.short	0x0101
        /*121e*/ 	.byte	0x3f
	.zero		1


	//   ....[46]....
        /*1220*/ 	.word	0x000240f0
        /*1224*/ 	.word	0x00000004
        /*1228*/ 	.word	0x00000000
        /*122c*/ 	.short	0x0101
        /*122e*/ 	.byte	0x3f
	.zero		1


	//   ....[47]....
        /*1230*/ 	.word	0x00024760
        /*1234*/ 	.word	0x0000000b
        /*1238*/ 	.word	0x00029850
        /*123c*/ 	.short	0x010a
        /*123e*/ 	.byte	0x3f
	.zero		1


	//   ....[48]....
        /*1240*/ 	.word	0x000247e0
        /*1244*/ 	.word	0x0000000b
        /*1248*/ 	.word	0x00029850
        /*124c*/ 	.short	0x010a
        /*124e*/ 	.byte	0x3f
	.zero		1


	//   ....[49]....
        /*1250*/ 	.word	0x00024e00
        /*1254*/ 	.word	0x00000002
        /*1258*/ 	.word	0x00000000
        /*125c*/ 	.short	0x0101
        /*125e*/ 	.byte	0x3f
	.zero		1


	//   ....[50]....
        /*1260*/ 	.word	0x00027140
        /*1264*/ 	.word	0x00000000
        /*1268*/ 	.word	0x00000000
        /*126c*/ 	.short	0x0101
        /*126e*/ 	.byte	0x3f
	.zero		1


	//   ....[51]....
        /*1270*/ 	.word	0x000277b0
        /*1274*/ 	.word	0x0000000c
        /*1278*/ 	.word	0x00000000
        /*127c*/ 	.short	0x0101
        /*127e*/ 	.byte	0x3f
	.zero		1


	//   ....[52]....
        /*1280*/ 	.word	0x0002b350
        /*1284*/ 	.word	0x00000017
        /*1288*/ 	.word	0x00029820
        /*128c*/ 	.short	0x010a
        /*128e*/ 	.byte	0x3f
	.zero		1


	//   ....[53]....
        /*1290*/ 	.word	0x0002b3e0
        /*1294*/ 	.word	0x00000009
        /*1298*/ 	.word	0x000298a0
        /*129c*/ 	.short	0x010a
        /*129e*/ 	.byte	0x3f
	.zero		1


	//   ....[54]....
        /*12a0*/ 	.word	0x0002b810
        /*12a4*/ 	.word	0x00000009
        /*12a8*/ 	.word	0x000298c0
        /*12ac*/ 	.short	0x010a
        /*12ae*/ 	.byte	0x3f
	.zero		1


	//   ....[55]....
        /*12b0*/ 	.word	0x0002bb50
        /*12b4*/ 	.word	0x00000009
        /*12b8*/ 	.word	0x000298a0
        /*12bc*/ 	.short	0x010a
        /*12be*/ 	.byte	0x3f
	.zero		1


	//   ....[56]....
        /*12c0*/ 	.word	0x0002bf70
        /*12c4*/ 	.word	0x00000009
        /*12c8*/ 	.word	0x000298c0
        /*12cc*/ 	.short	0x010a
        /*12ce*/ 	.byte	0x3f
	.zero		1


	//   ....[57]....
        /*12d0*/ 	.word	0x0002d2a0
        /*12d4*/ 	.word	0x00000000
        /*12d8*/ 	.word	0x00029880
        /*12dc*/ 	.short	0x010a
        /*12de*/ 	.byte	0x3f
	.zero		1


	//   ....[58]....
        /*12e0*/ 	.word	0x0002d9a0
        /*12e4*/ 	.word	0x00000000
        /*12e8*/ 	.word	0x00029870
        /*12ec*/ 	.short	0x0107
        /*12ee*/ 	.byte	0x3f
	.zero		1


	//   ....[59]....
        /*12f0*/ 	.word	0x0002da60
        /*12f4*/ 	.word	0x00000000
        /*12f8*/ 	.word	0x00029870
        /*12fc*/ 	.short	0x0101
        /*12fe*/ 	.byte	0x3f
	.zero		1


	//   ....[60]....
        /*1300*/ 	.word	0x0002dab0
        /*1304*/ 	.word	0x00000000
        /*1308*/ 	.word	0x00029840
        /*130c*/ 	.short	0x010a
        /*130e*/ 	.byte	0x3f
	.zero		1


	//   ....[61]....
        /*1310*/ 	.word	0x0002e150
        /*1314*/ 	.word	0x00000000
        /*1318*/ 	.word	0x00029830
        /*131c*/ 	.short	0x0107
        /*131e*/ 	.byte	0x3f
	.zero		1


	//   ....[62]....
        /*1320*/ 	.word	0x0002e230
        /*1324*/ 	.word	0x00000000
        /*1328*/ 	.word	0x00029830
        /*132c*/ 	.short	0x0101
        /*132e*/ 	.byte	0x3f
	.zero		1


	//   ....[63]....
        /*1330*/ 	.word	0x0002eb20
        /*1334*/ 	.word	0x00000017
        /*1338*/ 	.word	0x00029800
        /*133c*/ 	.short	0x0107
        /*133e*/ 	.byte	0x3f
	.zero		1


	//   ....[64]....
        /*1340*/ 	.word	0x0002ec30
        /*1344*/ 	.word	0x00000017
        /*1348*/ 	.word	0x00029800
        /*134c*/ 	.short	0x0101
        /*134e*/ 	.byte	0x3f
	.zero		1


	//   ....[65]....
        /*1350*/ 	.word	0x0002ec50
        /*1354*/ 	.word	0x00000017
        /*1358*/ 	.word	0x00029820
        /*135c*/ 	.short	0x010a
        /*135e*/ 	.byte	0x3f
	.zero		1


	//   ....[66]....
        /*1360*/ 	.word	0x0002f130
        /*1364*/ 	.word	0x00000000
        /*1368*/ 	.word	0x00029880
        /*136c*/ 	.short	0x010a
        /*136e*/ 	.byte	0x3f
	.zero		1


	//   ....[67]....
        /*1370*/ 	.word	0x0002f690
        /*1374*/ 	.word	0x00000000
        /*1378*/ 	.word	0x00029870
        /*137c*/ 	.short	0x0107
        /*137e*/ 	.byte	0x3f
	.zero		1


	//   ....[68]....
        /*1380*/ 	.word	0x0002f750
        /*1384*/ 	.word	0x00000000
        /*1388*/ 	.word	0x00029870
        /*138c*/ 	.short	0x0101
        /*138e*/ 	.byte	0x3f
	.zero		1


	//   ....[69]....
        /*1390*/ 	.word	0x0002f780
        /*1394*/ 	.word	0x00000000
        /*1398*/ 	.word	0x00029840
        /*139c*/ 	.short	0x010a
        /*139e*/ 	.byte	0x3f
	.zero		1


	//   ....[70]....
        /*13a0*/ 	.word	0x0002fca0
        /*13a4*/ 	.word	0x00000000
        /*13a8*/ 	.word	0x00029830
        /*13ac*/ 	.short	0x0107
        /*13ae*/ 	.byte	0x3f
	.zero		1


	//   ....[71]....
        /*13b0*/ 	.word	0x0002fd60
        /*13b4*/ 	.word	0x00000000
        /*13b8*/ 	.word	0x00029830
        /*13bc*/ 	.short	0x0101
        /*13be*/ 	.byte	0x3f
	.zero		1


	//   ....[72]....
        /*13c0*/ 	.word	0x0002fdf0
        /*13c4*/ 	.word	0x00000003
        /*13c8*/ 	.word	0x00029870
        /*13cc*/ 	.short	0x010a
        /*13ce*/ 	.byte	0x3f
	.zero		1


	//   ....[73]....
        /*13d0*/ 	.word	0x0002fe80
        /*13d4*/ 	.word	0x00000003
        /*13d8*/ 	.word	0x00029860
        /*13dc*/ 	.short	0x010a
        /*13de*/ 	.byte	0x3f
	.zero		1


	//   ....[74]....
        /*13e0*/ 	.word	0x00030390
        /*13e4*/ 	.word	0x00000003
        /*13e8*/ 	.word	0x00029850
        /*13ec*/ 	.short	0x0101
        /*13ee*/ 	.byte	0x3f
	.zero		1


	//   ....[75]....
        /*13f0*/ 	.word	0x00030420
        /*13f4*/ 	.word	0x00000003
        /*13f8*/ 	.word	0x00000000
        /*13fc*/ 	.short	0x0101
        /*13fe*/ 	.byte	0x3f
	.zero		1


	//   ....[76]....
        /*1400*/ 	.word	0x000305e0
        /*1404*/ 	.word	0x00000011
        /*1408*/ 	.word	0x00029870
        /*140c*/ 	.short	0x010a
        /*140e*/ 	.byte	0x3f
	.zero		1


	//   ....[77]....
        /*1410*/ 	.word	0x00030660
        /*1414*/ 	.word	0x00000011
        /*1418*/ 	.word	0x00029860
        /*141c*/ 	.short	0x010a
        /*141e*/ 	.byte	0x3f
	.zero		1


	//   ....[78]....
        /*1420*/ 	.word	0x00030b80
        /*1424*/ 	.word	0x00000011
        /*1428*/ 	.word	0x00029850
        /*142c*/ 	.short	0x0101
        /*142e*/ 	.byte	0x3f
	.zero		1


	//   ....[79]....
        /*1430*/ 	.word	0x00030c30
        /*1434*/ 	.word	0x00000011
        /*1438*/ 	.word	0x00000000
        /*143c*/ 	.short	0x0101
        /*143e*/ 	.byte	0x3f
	.zero		1


	//   ....[80]....
        /*1440*/ 	.word	0x00031d60
        /*1444*/ 	.word	0x00000005
        /*1448*/ 	.word	0x00029820
        /*144c*/ 	.short	0x010a
        /*144e*/ 	.byte	0x3f
	.zero		1


	//   ....[81]....
        /*1450*/ 	.word	0x00031ed0
        /*1454*/ 	.word	0x00000003
        /*1458*/ 	.word	0x00029840
        /*145c*/ 	.short	0x010a
        /*145e*/ 	.byte	0x3f
	.zero		1


	//   ....[82]....
        /*1460*/ 	.word	0x00031f70
        /*1464*/ 	.word	0x00000005
        /*1468*/ 	.word	0x00029840
        /*146c*/ 	.short	0x010a
        /*146e*/ 	.byte	0x3f
	.zero		1


	//   ....[83]....
        /*1470*/ 	.word	0x00031fb0
        /*1474*/ 	.word	0x00000003
        /*1478*/ 	.word	0x00029860
        /*147c*/ 	.short	0x010a
        /*147e*/ 	.byte	0x3f
	.zero		1


	//   ....[84]....
        /*1480*/ 	.word	0x00031ff0
        /*1484*/ 	.word	0x00000005
        /*1488*/ 	.word	0x00029860
        /*148c*/ 	.short	0x010a
        /*148e*/ 	.byte	0x3f
	.zero		1


	//   ....[85]....
        /*1490*/ 	.word	0x00032030
        /*1494*/ 	.word	0x00000003
        /*1498*/ 	.word	0x00029880
        /*149c*/ 	.short	0x010a
        /*149e*/ 	.byte	0x3f
	.zero		1


	//   ....[86]....
        /*14a0*/ 	.word	0x00032070
        /*14a4*/ 	.word	0x00000005
        /*14a8*/ 	.word	0x00029880
        /*14ac*/ 	.short	0x010a
        /*14ae*/ 	.byte	0x3f
	.zero		1


	//   ....[87]....
        /*14b0*/ 	.word	0x000320d0
        /*14b4*/ 	.word	0x0000005f
        /*14b8*/ 	.word	0x00029890
        /*14bc*/ 	.short	0x010a
        /*14be*/ 	.byte	0x3f
	.zero		1


	//   ....[88]....
        /*14c0*/ 	.word	0x00032380
        /*14c4*/ 	.word	0x0000005f
        /*14c8*/ 	.word	0x00029890
        /*14cc*/ 	.short	0x010a
        /*14ce*/ 	.byte	0x3f
	.zero		1


	//   ....[89]....
        /*14d0*/ 	.word	0x00032630
        /*14d4*/ 	.word	0x0000005f
        /*14d8*/ 	.word	0x00029890
        /*14dc*/ 	.short	0x010a
        /*14de*/ 	.byte	0x3f
	.zero		1


	//   ....[90]....
        /*14e0*/ 	.word	0x000328e0
        /*14e4*/ 	.word	0x0000005f
        /*14e8*/ 	.word	0x000298b0
        /*14ec*/ 	.short	0x010a
        /*14ee*/ 	.byte	0x3f
	.zero		1


	//   ....[91]....
        /*14f0*/ 	.word	0x00032be0
        /*14f4*/ 	.word	0x00000012
        /*14f8*/ 	.word	0x00029800
        /*14fc*/ 	.short	0x010a
        /*14fe*/ 	.byte	0x3f
	.zero		1


	//   ....[92]....
        /*1500*/ 	.word	0x00032df0
        /*1504*/ 	.word	0x00000012
        /*1508*/ 	.word	0x00029800
        /*150c*/ 	.short	0x010a
        /*150e*/ 	.byte	0x3f
	.zero		1


	//   ....[93]....
        /*1510*/ 	.word	0x00032e40
        /*1514*/ 	.word	0x00000000
        /*1518*/ 	.word	0x00029830
        /*151c*/ 	.short	0x010a
        /*151e*/ 	.byte	0x3f
	.zero		1


	//   ....[94]....
        /*1520*/ 	.word	0x00032e90
        /*1524*/ 	.word	0x0000000b
        /*1528*/ 	.word	0x00029830
        /*152c*/ 	.short	0x010a
        /*152e*/ 	.byte	0x3f
	.zero		1


	//   ....[95]....
        /*1530*/ 	.word	0x00032ee0
        /*1534*/ 	.word	0x0000000a
        /*1538*/ 	.word	0x00029850
        /*153c*/ 	.short	0x010a
        /*153e*/ 	.byte	0x3f
	.zero		1


	//   ....[96]....
        /*1540*/ 	.word	0x00032f30
        /*1544*/ 	.word	0x0000000a
        /*1548*/ 	.word	0x00029830
        /*154c*/ 	.short	0x010a
        /*154e*/ 	.byte	0x3f
	.zero		1


	//   ....[97]....
        /*1550*/ 	.word	0x00032f80
        /*1554*/ 	.word	0x0000000a
        /*1558*/ 	.word	0x00029850
        /*155c*/ 	.short	0x010a
        /*155e*/ 	.byte	0x3f
	.zero		1


	//   ....[98]....
        /*1560*/ 	.word	0x00032fd0
        /*1564*/ 	.word	0x0000000b
        /*1568*/ 	.word	0x00029850
        /*156c*/ 	.short	0x010a
        /*156e*/ 	.byte	0x3f
	.zero		1


	//   ....[99]....
        /*1570*/ 	.word	0x000359f0
        /*1574*/ 	.word	0x00000017
        /*1578*/ 	.word	0x00029820
        /*157c*/ 	.short	0x010a
        /*157e*/ 	.byte	0x3f
	.zero		1


	//   ....[100]....
        /*1580*/ 	.word	0x00035a40
        /*1584*/ 	.word	0x00000009
        /*1588*/ 	.word	0x000298a0
        /*158c*/ 	.short	0x010a
        /*158e*/ 	.byte	0x3f
	.zero		1


	//   ....[101]....
        /*1590*/ 	.word	0x00035a90
        /*1594*/ 	.word	0x00000009
        /*1598*/ 	.word	0x000298c0
        /*159c*/ 	.short	0x010a
        /*159e*/ 	.byte	0x3f
	.zero		1


	//   ....[102]....
        /*15a0*/ 	.word	0x00035ae0
        /*15a4*/ 	.word	0x00000009
        /*15a8*/ 	.word	0x000298a0
        /*15ac*/ 	.short	0x010a
        /*15ae*/ 	.byte	0x3f
	.zero		1


	//   ....[103]....
        /*15b0*/ 	.word	0x00035b30
        /*15b4*/ 	.word	0x00000009
        /*15b8*/ 	.word	0x000298c0
        /*15bc*/ 	.short	0x010a
        /*15be*/ 	.byte	0x3f
	.zero		1


	//   ....[104]....
        /*15c0*/ 	.word	0x00035c50
        /*15c4*/ 	.word	0x00000000
        /*15c8*/ 	.word	0x00029880
        /*15cc*/ 	.short	0x010a
        /*15ce*/ 	.byte	0x3f
	.zero		1


	//   ....[105]....
        /*15d0*/ 	.word	0x00036450
        /*15d4*/ 	.word	0x00000000
        /*15d8*/ 	.word	0x00029840
        /*15dc*/ 	.short	0x010a
        /*15de*/ 	.byte	0x3f
	.zero		1


	//   ....[106]....
        /*15e0*/ 	.word	0x000371c0
        /*15e4*/ 	.word	0x00000017
        /*15e8*/ 	.word	0x00029820
        /*15ec*/ 	.short	0x010a
        /*15ee*/ 	.byte	0x3f
	.zero		1


	//   ....[107]....
        /*15f0*/ 	.word	0x00037210
        /*15f4*/ 	.word	0x00000000
        /*15f8*/ 	.word	0x00029880
        /*15fc*/ 	.short	0x010a
        /*15fe*/ 	.byte	0x3f
	.zero		1


	//   ....[108]....
        /*1600*/ 	.word	0x00037930
        /*1604*/ 	.word	0x00000000
        /*1608*/ 	.word	0x00029840
        /*160c*/ 	.short	0x010a
        /*160e*/ 	.byte	0x3f
	.zero		1


	//   ....[109]....
        /*1610*/ 	.word	0x00037f80
        /*1614*/ 	.word	0x00000003
        /*1618*/ 	.word	0x00029870
        /*161c*/ 	.short	0x010a
        /*161e*/ 	.byte	0x3f
	.zero		1


	//   ....[110]....
        /*1620*/ 	.word	0x00037fd0
        /*1624*/ 	.word	0x00000003
        /*1628*/ 	.word	0x00029860
        /*162c*/ 	.short	0x010a
        /*162e*/ 	.byte	0x3f
	.zero		1


	//   ....[111]....
        /*1630*/ 	.word	0x00038020
        /*1634*/ 	.word	0x00000011
        /*1638*/ 	.word	0x00029870
        /*163c*/ 	.short	0x010a
        /*163e*/ 	.byte	0x3f
	.zero		1


	//   ....[112]....
        /*1640*/ 	.word	0x00038070
        /*1644*/ 	.word	0x00000011
        /*1648*/ 	.word	0x00029860
        /*164c*/ 	.short	0x010a
        /*164e*/ 	.byte	0x3f
	.zero		1


	//   ....[113]....
        /*1650*/ 	.word	0x00038aa0
        /*1654*/ 	.word	0x00000005
        /*1658*/ 	.word	0x00029820
        /*165c*/ 	.short	0x010a
        /*165e*/ 	.byte	0x3f
	.zero		1


	//   ....[114]....
        /*1660*/ 	.word	0x00038c40
        /*1664*/ 	.word	0x00000003
        /*1668*/ 	.word	0x00029840
        /*166c*/ 	.short	0x010a
        /*166e*/ 	.byte	0x3f
	.zero		1


	//   ....[115]....
        /*1670*/ 	.word	0x00038c90
        /*1674*/ 	.word	0x00000005
        /*1678*/ 	.word	0x00029840
        /*167c*/ 	.short	0x010a
        /*167e*/ 	.byte	0x3f
	.zero		1


	//   ....[116]....
        /*1680*/ 	.word	0x00038ce0
        /*1684*/ 	.word	0x00000003
        /*1688*/ 	.word	0x00029860
        /*168c*/ 	.short	0x010a
        /*168e*/ 	.byte	0x3f
	.zero		1


	//   ....[117]....
        /*1690*/ 	.word	0x00038d30
        /*1694*/ 	.word	0x00000005
        /*1698*/ 	.word	0x00029860
        /*169c*/ 	.short	0x010a
        /*169e*/ 	.byte	0x3f
	.zero		1


	//   ....[118]....
        /*16a0*/ 	.word	0x00038d80
        /*16a4*/ 	.word	0x00000003
        /*16a8*/ 	.word	0x00029880
        /*16ac*/ 	.short	0x010a
        /*16ae*/ 	.byte	0x3f
	.zero		1


	//----- nvinfo : EIATTR_NUM_MBARRIERS
	.align		4
.L_333:
        /*16b0*/ 	.byte	0x03, 0x38
        /*16b2*/ 	.short	0x0016


	//----- nvinfo : EIATTR_EXIT_INSTR_OFFSETS
	.align		4
        /*16b4*/ 	.byte	0x04, 0x1c
        /*16b6*/ 	.short	(.L_335 - .L_334)


	//   ....[0]....
.L_334:
        /*16b8*/ 	.word	0x000320c0


	//----- nvinfo : EIATTR_MAX_THREADS
	.align		4
.L_335:
        /*16bc*/ 	.byte	0x04, 0x05
        /*16be*/ 	.short	(.L_337 - .L_336)
.L_336:
        /*16c0*/ 	.word	0x00000180
        /*16c4*/ 	.word	0x00000001
        /*16c8*/ 	.word	0x00000001


	//----- nvinfo : EIATTR_CRS_STACK_SIZE
	.align		4
.L_337:
        /*16cc*/ 	.byte	0x04, 0x1e
        /*16ce*/ 	.short	(.L_339 - .L_338)
.L_338:
        /*16d0*/ 	.word	0x00000000


	//----- nvinfo : EIATTR_CBANK_PARAM_SIZE
	.align		4
.L_339:
        /*16d4*/ 	.byte	0x03, 0x19
        /*16d6*/ 	.short	0x0af0


	//----- nvinfo : EIATTR_PARAM_CBANK
	.align		4
        /*16d8*/ 	.byte	0x04, 0x0a
        /*16da*/ 	.short	(.L_341 - .L_340)
	.align		4
.L_340:
        /*16dc*/ 	.word	index@(.nv.constant0._ZN7cutlass13device_kernelIN5flash11enable_sm90INS1_16FlashAttnFwdSm90INS1_25CollectiveMainloopFwdSm90ILi2EN4cute5tupleIJNS5_1CILi1EEES8_S8_EEENS6_IJNS7_ILi128EEENS7_ILi160EEENS7_ILi192EEEEEELi128ENS_12float_e4m3_tEfNS_4arch4Sm90ELb1ELb0ELb1ELb1ELb1ELb1ELb0ELb1ELb1ELb1ELb1ELb0EEENS1_21CollectiveEpilogueFwdINS6_IJSA_SA_SB_EEES9_NS_10bfloat16_tESG_Li256ELb1ELb1ELb1ELb1EEENS1_36VarlenDynamicPersistentTileSchedulerILi128ELi160ELi256ELi128ELb1ELb1ELb1ELb1ELb1ELb1EEEEEEEEEvNT_6ParamsE)
        /*16e0*/ 	.short	0x0210
        /*16e2*/ 	.short	0x0af0


	//----- nvinfo : EIATTR_SW_WAR
	.align		4
.L_341:
        /*16e4*/ 	.byte	0x04, 0x36
        /*16e6*/ 	.short	(.L_343 - .L_342)
.L_342:
        /*16e8*/ 	.word	0x00000008
.L_343:


//--------------------- .nv.callgraph             --------------------------
	.section	.nv.callgraph,"",@"SHT_CUDA_CALLGRAPH"
	.align	4
	.sectionentsize	8
	.align		4
        /*0000*/ 	.word	0x00000000
	.align		4
        /*0004*/ 	.word	0xffffffff
	.align		4
        /*0008*/ 	.word	index@(_ZN7cutlass13device_kernelIN5flash11enable_sm90INS1_16FlashAttnFwdSm90INS1_25CollectiveMainloopFwdSm90ILi2EN4cute5tupleIJNS5_1CILi1EEES8_S8_EEENS6_IJNS7_ILi128EEENS7_ILi160EEENS7_ILi192EEEEEELi128ENS_12float_e4m3_tEfNS_4arch4Sm90ELb0ELb0ELb1ELb0ELb1ELb0ELb0ELb1ELb1ELb1ELb1ELb0EEENS1_21CollectiveEpilogueFwdINS6_IJSA_SA_SB_EEES9_NS_10bfloat16_tESG_Li256ELb0ELb1ELb1ELb1EEENS1_19SingleTileSchedulerILb0ELb1ELb1ELi128EEEEEEEEEvNT_6ParamsE)
	.align		4
        /*000c*/ 	.word	index@(__assertfail)
	.align		4
        /*0010*/ 	.word	index@(_ZN7cutlass13device_kernelIN5flash11enable_sm90INS1_16FlashAttnFwdSm90INS1_25CollectiveMainloopFwdSm90ILi2EN4cute5tupleIJNS5_1CILi1EEES8_S8_EEENS6_IJNS7_ILi128EEENS7_ILi160EEENS7_ILi192EEEEEELi128ENS_12float_e4m3_tEfNS_4arch4Sm90ELb0ELb0ELb1ELb1ELb1ELb0ELb0ELb1ELb1ELb1ELb1ELb0EEENS1_21CollectiveEpilogueFwdINS6_IJSA_SA_SB_EEES9_NS_10bfloat16_tESG_Li256ELb1ELb1ELb1ELb1EEENS1_36VarlenDynamicPersistentTileSchedulerILi128ELi160ELi256ELi128ELb1ELb1ELb1ELb0ELb1ELb1EEEEEEEEEvNT_6ParamsE)
	.align		4
        /*0014*/ 	.word	index@(__assertfail)
	.align		4
        /*0018*/ 	.word	index@(_ZN7cutlass13device_kernelIN5flash11enable_sm90INS1_16FlashAttnFwdSm90INS1_25CollectiveMainloopFwdSm90ILi2EN4cute5tupleIJNS5_1CILi1EEES8_S8_EEENS6_IJNS7_ILi128EEENS7_ILi160EEENS7_ILi192EEEEEELi128ENS_12float_e4m3_tEfNS_4arch4Sm90ELb0ELb0ELb1ELb1ELb1ELb1ELb0ELb1ELb1ELb1ELb1ELb0EEENS1_21CollectiveEpilogueFwdINS6_IJSA_SA_SB_EEES9_NS_10bfloat16_tESG_Li256ELb1ELb1ELb1ELb1EEENS1_36VarlenDynamicPersistentTileSchedulerILi128ELi160ELi256ELi128ELb1ELb1ELb1ELb0ELb1ELb1EEEEEEEEEvNT_6ParamsE)
	.align		4
        /*001c*/ 	.word	index@(__assertfail)
	.align		4
        /*0020*/ 	.word	index@(_ZN7cutlass13device_kernelIN5flash11enable_sm90INS1_16FlashAttnFwdSm90INS1_25CollectiveMainloopFwdSm90ILi2EN4cute5tupleIJNS5_1CILi1EEES8_S8_EEENS6_IJNS7_ILi128EEESA_NS7_ILi192EEEEEELi128ENS_12float_e4m3_tEfNS_4arch4Sm90ELb0ELb1ELb1ELb0ELb1ELb0ELb0ELb1ELb1ELb1ELb1ELb0EEENS1_21CollectiveEpilogueFwdINS6_IJSA_SA_SA_EEES9_NS_10bfloat16_tESF_Li256ELb0ELb1ELb1ELb1EEENS1_19SingleTileSchedulerILb0ELb1ELb1ELi128EEEEEEEEEvNT_6ParamsE)
	.align		4
        /*0024*/ 	.word	index@(__assertfail)
	.align		4
        /*0028*/ 	.word	index@(_ZN7cutlass13device_kernelIN5flash11enable_sm90INS1_16FlashAttnFwdSm90INS1_25CollectiveMainloopFwdSm90ILi2EN4cute5tupleIJNS5_1CILi1EEES8_S8_EEENS6_IJNS7_ILi128EEESA_NS7_ILi192EEEEEELi128ENS_12float_e4m3_tEfNS_4arch4Sm90ELb0ELb1ELb1ELb1ELb1ELb0ELb0ELb1ELb1ELb1ELb1ELb0EEENS1_21CollectiveEpilogueFwdINS6_IJSA_SA_SA_EEES9_NS_10bfloat16_tESF_Li256ELb1ELb1ELb1ELb1EEENS1_36VarlenDynamicPersistentTileSchedulerILi128ELi128ELi256ELi128ELb1ELb1ELb1ELb1ELb0ELb1EEEEEEEEEvNT_6ParamsE)
	.align		4
        /*002c*/ 	.word	index@(__assertfail)
	.align		4
        /*0030*/ 	.word	index@(_ZN7cutlass13device_kernelIN5flash11enable_sm90INS1_16FlashAttnFwdSm90INS1_25CollectiveMainloopFwdSm90ILi2EN4cute5tupleIJNS5_1CILi1EEES8_S8_EEENS6_IJNS7_ILi128EEESA_NS7_ILi192EEEEEELi128ENS_12float_e4m3_tEfNS_4arch4Sm90ELb0ELb1ELb1ELb1ELb1ELb1ELb0ELb1ELb1ELb1ELb1ELb0EEENS1_21CollectiveEpilogueFwdINS6_IJSA_SA_SA_EEES9_NS_10bfloat16_tESF_Li256ELb1ELb1ELb1ELb1EEENS1_36VarlenDynamicPersistentTileSchedulerILi128ELi128ELi256ELi128ELb1ELb1ELb1ELb1ELb0ELb1EEEEEEEEEvNT_6ParamsE)
	.align		4
        /*0034*/ 	.word	index@(__assertfail)
	.align		4
        /*0038*/ 	.word	index@(_ZN7cutlass13device_kernelIN5flash11enable_sm90INS1_16FlashAttnFwdSm90INS1_25CollectiveMainloopFwdSm90ILi2EN4cute5tupleIJNS5_1CILi1EEES8_S8_EEENS6_IJNS7_ILi128EEENS7_ILi160EEENS7_ILi192EEEEEELi128ENS_12float_e4m3_tEfNS_4arch4Sm90ELb1ELb0ELb1ELb0ELb1ELb0ELb0ELb1ELb1ELb1ELb1ELb0EEENS1_21CollectiveEpilogueFwdINS6_IJSA_SA_SB_EEES9_NS_10bfloat16_tESG_Li256ELb0ELb1ELb1ELb1EEENS1_19SingleTileSchedulerILb0ELb1ELb1ELi128EEEEEEEEEvNT_6ParamsE)
	.align		4
        /*003c*/ 	.word	index@(__assertfail)
	.align		4
        /*0040*/ 	.word	index@(_ZN7cutlass13device_kernelIN5flash11enable_sm90INS1_16FlashAttnFwdSm90INS1_25CollectiveMainloopFwdSm90ILi2EN4cute5tupleIJNS5_1CILi1EEES8_S8_EEENS6_IJNS7_ILi128EEENS7_ILi160EEENS7_ILi192EEEEEELi128ENS_12float_e4m3_tEfNS_4arch4Sm90ELb1ELb0ELb1ELb1ELb1ELb0ELb0ELb1ELb1ELb1ELb1ELb0EEENS1_21CollectiveEpilogueFwdINS6_IJSA_SA_SB_EEES9_NS_10bfloat16_tESG_Li256ELb1ELb1ELb1ELb1EEENS1_36VarlenDynamicPersistentTileSchedulerILi128ELi160ELi256ELi128ELb1ELb1ELb1ELb1ELb1ELb1EEEEEEEEEvNT_6ParamsE)
	.align		4
        /*0044*/ 	.word	index@(__assertfail)
	.align		4
        /*0048*/ 	.word	index@(_ZN7cutlass13device_kernelIN5flash11enable_sm90INS1_16FlashAttnFwdSm90INS1_25CollectiveMainloopFwdSm90ILi2EN4cute5tupleIJNS5_1CILi1EEES8_S8_EEENS6_IJNS7_ILi128EEENS7_ILi160EEENS7_ILi192EEEEEELi128ENS_12float_e4m3_tEfNS_4arch4Sm90ELb1ELb0ELb1ELb1ELb1ELb1ELb0ELb1ELb1ELb1ELb1ELb0EEENS1_21CollectiveEpilogueFwdINS6_IJSA_SA_SB_EEES9_NS_10bfloat16_tESG_Li256ELb1ELb1ELb1ELb1EEENS1_36VarlenDynamicPersistentTileSchedulerILi128ELi160ELi256ELi128ELb1ELb1ELb1ELb1ELb1ELb1EEEEEEEEEvNT_6ParamsE)
	.align		4
        /*004c*/ 	.word	index@(__assertfail)
	.align		4
        /*0050*/ 	.word	0x00000000
	.align		4
        /*0054*/ 	.word	0xfffffffe
	.align		4
        /*0058*/ 	.word	0x00000000
	.align		4
        /*005c*/ 	.word	0xfffffffd
	.align		4
        /*0060*/ 	.word	0x00000000
	.align		4
        /*0064*/ 	.word	0xfffffffc


//--------------------- .nv.constant4             --------------------------
	.section	.nv.constant4,"a",@progbits
	.align	8
	.align		8
.nv.constant4:
        /*0000*/ 	.dword	__assertfail
	.align		8
        /*0008*/ 	.dword	__unnamed_1
	.align		8
        /*0010*/ 	.dword	__unnamed_2
	.align		8
        /*0018*/ 	.dword	__unnamed_3
	.align		8
        /*0020*/ 	.dword	__unnamed_4
	.align		8
        /*0028*/ 	.dword	__unnamed_5
	.align		8
        /*0030*/ 	.dword	__unnamed_6
	.align		8
        /*0038*/ 	.dword	__unnamed_7
	.align		8
        /*0040*/ 	.dword	_ZZN5flash28permute_output_fp8_VcolmajorIN4cute6TensorINS1_11ArrayEngineIfLm64EEENS1_6LayoutINS1_5tupleIJNS6_IJNS1_1CILi2EEES8_NS7_ILi16EEEEEENS7_ILi1EEESB_EEENS6_IJNS6_IJSB_S8_NS7_ILi4EEEEEENS7_ILi0EEESF_EEEEEEEEEvRT_E9upper_map
	.align		8
        /*0048*/ 	.dword	__unnamed_8
	.align		8
        /*0050*/ 	.dword	__unnamed_9
	.align		8
        /*0058*/ 	.dword	__unnamed_10
	.align		8
        /*0060*/ 	.dword	__unnamed_11
	.align		8
        /*0068*/ 	.dword	__unnamed_12
	.align		8
        /*0070*/ 	.dword	_ZN90_INTERNAL_052ab99f_54_flash_fwd_hdim192_128_e4m3_paged_split_softcap_sm90_cu_677d2eb9_29184cuda3std3__45__cpo5beginE
	.align		8
        /*0078*/ 	.dword	_ZN90_INTERNAL_052ab99f_54_flash_fwd_hdim192_128_e4m3_paged_split_softcap_sm90_cu_677d2eb9_29184cuda3std3__45__cpo3endE
	.align		8
        /*0080*/ 	.dword	_ZN90_INTERNAL_052ab99f_54_flash_fwd_hdim192_128_e4m3_paged_split_softcap_sm90_cu_677d2eb9_29184cuda3std3__45__cpo6cbeginE
	.align		8
        /*0088*/ 	.dword	_ZN90_INTERNAL_052ab99f_54_flash_fwd_hdim192_128_e4m3_paged_split_softcap_sm90_cu_677d2eb9_29184cuda3std3__45__cpo4cendE
	.align		8
        /*0090*/ 	.dword	_ZN90_INTERNAL_052ab99f_54_flash_fwd_hdim192_128_e4m3_paged_split_softcap_sm90_cu_677d2eb9_29184cuda3std3__492_GLOBAL__N__052ab99f_54_flash_fwd_hdim192_128_e4m3_paged_split_softcap_sm90_cu_677d2eb9_29186ignoreE
	.align		8
        /*0098*/ 	.dword	_ZN90_INTERNAL_052ab99f_54_flash_fwd_hdim192_128_e4m3_paged_split_softcap_sm90_cu_677d2eb9_29184cuda3std3__419piecewise_constructE
	.align		8
        /*00a0*/ 	.dword	_ZN90_INTERNAL_052ab99f_54_flash_fwd_hdim192_128_e4m3_paged_split_softcap_sm90_cu_677d2eb9_29184cuda3std3__48in_placeE
	.align		8
        /*00a8*/ 	.dword	_ZN90_INTERNAL_052ab99f_54_flash_fwd_hdim192_128_e4m3_paged_split_softcap_sm90_cu_677d2eb9_29184cuda3std6ranges3__45__cpo4swapE
	.align		8
        /*00b0*/ 	.dword	_ZN90_INTERNAL_052ab99f_54_flash_fwd_hdim192_128_e4m3_paged_split_softcap_sm90_cu_677d2eb9_29184cuda3std6ranges3__45__cpo9iter_moveE
	.align		8
        /*00b8*/ 	.dword	_ZN90_INTERNAL_052ab99f_54_flash_fwd_hdim192_128_e4m3_paged_split_softcap_sm90_cu_677d2eb9_29184cute7productE
	.align		8
        /*00c0*/ 	.dword	_ZN90_INTERNAL_052ab99f_54_flash_fwd_hdim192_128_e4m3_paged_split_softcap_sm90_cu_677d2eb9_29184cute1_E
	.align		8
        /*00c8*/ 	.dword	$str$23
	.align		8
        /*00d0*/ 	.dword	$str$24


//--------------------- .text._ZN7cutlass13device_kernelIN5flash11enable_sm90INS1_16FlashAttnFwdSm90INS1_25CollectiveMainloopFwdSm90ILi2EN4cute5tupleIJNS5_1CILi1EEES8_S8_EEENS6_IJNS7_ILi128EEENS7_ILi160EEENS7_ILi192EEEEEELi128ENS_12float_e4m3_tEfNS_4arch4Sm90ELb0ELb0ELb1ELb0ELb1ELb0ELb0ELb1ELb1ELb1ELb1ELb0EEENS1_21CollectiveEpilogueFwdINS6_IJSA_SA_SB_EEES9_NS_10bfloat16_tESG_Li256ELb0ELb1ELb1ELb1EEENS1_19SingleTileSchedulerILb0ELb1ELb1ELi128EEEEEEEEEvNT_6ParamsE --------------------------
	.section	.text._ZN7cutlass13device_kernelIN5flash11enable_sm90INS1_16FlashAttnFwdSm90INS1_25CollectiveMainloopFwdSm90ILi2EN4cute5tupleIJNS5_1CILi1EEES8_S8_EEENS6_IJNS7_ILi128EEENS7_ILi160EEENS7_ILi192EEEEEELi128ENS_12float_e4m3_tEfNS_4arch4Sm90ELb0ELb0ELb1ELb0ELb1ELb0ELb0ELb1ELb1ELb1ELb1ELb0EEENS1_21CollectiveEpilogueFwdINS6_IJSA_SA_SB_EEES9_NS_10bfloat16_tESG_Li256ELb0ELb1ELb1ELb1EEENS1_19SingleTileSchedulerILb0ELb1ELb1ELi128EEEEEEEEEvNT_6ParamsE,"ax",@progbits
	.align	128
.text._ZN7cutlass13device_kernelIN5flash11enable_sm90INS1_16FlashAttnFwdSm90INS1_25CollectiveMainloopFwdSm90ILi2EN4cute5tupleIJNS5_1CILi1EEES8_S8_EEENS6_IJNS7_ILi128EEENS7_ILi160EEENS7_ILi192EEEEEELi128ENS_12float_e4m3_tEfNS_4arch4Sm90ELb0ELb0ELb1ELb0ELb1ELb0ELb0ELb1ELb1ELb1ELb1ELb0EEENS1_21CollectiveEpilogueFwdINS6_IJSA_SA_SB_EEES9_NS_10bfloat16_tESG_Li256ELb0ELb1ELb1ELb1EEENS1_19SingleTileSchedulerILb0ELb1ELb1ELi128EEEEEEEEEvNT_6ParamsE:
        .type           _ZN7cutlass13device_kernelIN5flash11enable_sm90INS1_16FlashAttnFwdSm90INS1_25CollectiveMainloopFwdSm90ILi2EN4cute5tupleIJNS5_1CILi1EEES8_S8_EEENS6_IJNS7_ILi128EEENS7_ILi160EEENS7_ILi192EEEEEELi128ENS_12float_e4m3_tEfNS_4arch4Sm90ELb0ELb0ELb1ELb0ELb1ELb0ELb0ELb1ELb1ELb1ELb1ELb0EEENS1_21CollectiveEpilogueFwdINS6_IJSA_SA_SB_EEES9_NS_10bfloat16_tESG_Li256ELb0ELb1ELb1ELb1EEENS1_19SingleTileSchedulerILb0ELb1ELb1ELi128EEEEEEEEEvNT_6ParamsE,@function
        .size           _ZN7cutlass13device_kernelIN5flash11enable_sm90INS1_16FlashAttnFwdSm90INS1_25CollectiveMainloopFwdSm90ILi2EN4cute5tupleIJNS5_1CILi1EEES8_S8_EEENS6_IJNS7_ILi128EEENS7_ILi160EEENS7_ILi192EEEEEELi128ENS_12float_e4m3_tEfNS_4arch4Sm90ELb0ELb0ELb1ELb0ELb1ELb0ELb0ELb1ELb1ELb1ELb1ELb0EEENS1_21CollectiveEpilogueFwdINS6_IJSA_SA_SB_EEES9_NS_10bfloat16_tESG_Li256ELb0ELb1ELb1ELb1EEENS1_19SingleTileSchedulerILb0ELb1ELb1ELi128EEEEEEEEEvNT_6ParamsE,(.L_x_3314 - _ZN7cutlass13device_kernelIN5flash11enable_sm90INS1_16FlashAttnFwdSm90INS1_25CollectiveMainloopFwdSm90ILi2EN4cute5tupleIJNS5_1CILi1EEES8_S8_EEENS6_IJNS7_ILi128EEENS7_ILi160EEENS7_ILi192EEEEEELi128ENS_12float_e4m3_tEfNS_4arch4Sm90ELb0ELb0ELb1ELb0ELb1ELb0ELb0ELb1ELb1ELb1ELb1ELb0EEENS1_21CollectiveEpilogueFwdINS6_IJSA_SA_SB_EEES9_NS_10bfloat16_tESG_Li256ELb0ELb1ELb1ELb1EEENS1_19SingleTileSchedulerILb0ELb1ELb1ELi128EEEEEEEEEvNT_6ParamsE)
        .other          _ZN7cutlass13device_kernelIN5flash11enable_sm90INS1_16FlashAttnFwdSm90INS1_25CollectiveMainloopFwdSm90ILi2EN4cute5tupleIJNS5_1CILi1EEES8_S8_EEENS6_IJNS7_ILi128EEENS7_ILi160EEENS7_ILi192EEEEEELi128ENS_12float_e4m3_tEfNS_4arch4Sm90ELb0ELb0ELb1ELb0ELb1ELb0ELb0ELb1ELb1ELb1ELb1ELb0EEENS1_21CollectiveEpilogueFwdINS6_IJSA_SA_SB_EEES9_NS_10bfloat16_tESG_Li256ELb0ELb1ELb1ELb1EEENS1_19SingleTileSchedulerILb0ELb1ELb1ELi128EEEEEEEEEvNT_6ParamsE,@"STO_CUDA_ENTRY STV_DEFAULT"
_ZN7cutlass13device_kernelIN5flash11enable_sm90INS1_16FlashAttnFwdSm90INS1_25CollectiveMainloopFwdSm90ILi2EN4cute5tupleIJNS5_1CILi1EEES8_S8_EEENS6_IJNS7_ILi128EEENS7_ILi160EEENS7_ILi192EEEEEELi128ENS_12float_e4m3_tEfNS_4arch4Sm90ELb0ELb0ELb1ELb0ELb1ELb0ELb0ELb1ELb1ELb1ELb1ELb0EEENS1_21CollectiveEpilogueFwdINS6_IJSA_SA_SB_EEES9_NS_10bfloat16_tESG_Li256ELb0ELb1ELb1ELb1EEENS1_19SingleTileSchedulerILb0ELb1ELb1ELi128EEEEEEEEEvNT_6ParamsE:
[----:B------:R-:W0:Y:S02]  /*0000*/  LDC R1, c[0x0][0x28] ;  /* 0x00000a00ff017b82 */ /* 0x000e240000000800 */
[----:B0-----:R-:W-:Y:S01]  /*0010*/  VIADD R1, R1, 0xfffffff0 ;  /* 0xfffffff001017836 */ /* 0x001fe20000000000 */
[----:B------:R-:W0:Y:S01]  /*0020*/  S2R R31, SR_TID.X ;  /* 0x00000000001f7919 */ /* 0x000e220000002100 */
[----:B------:R-:W-:Y:S01]  /*0030*/  ELECT P0, URZ, PT ;  /* 0x00000000003f782f */ /* 0x000fe20003800000 */
[----:B------:R-:W-:Y:S01]  /*0040*/  UMOV UR4, 0x80 ;  /* 0x0000008000047882 */ /* 0x000fe20000000000 */
[----:B------:R-:W-:Y:S01]  /*0050*/  UMOV UR7, 0x100 ;  /* 0x0000010000077882 */ /* 0x000fe20000000000 */
[----:B0-----:R-:W-:-:S05]  /*0060*/  SHF.R.U32.HI R0, RZ, 0x5, R31 ;  /* 0x00000005ff007819 */ /* 0x001fca000001161f */
[----:B------:R-:W0:Y:S02]  /*0070*/  SHFL.IDX PT, R2, R0, RZ, 0x1f ;  /* 0x00001fff00027589 */ /* 0x000e2400000e0000 */
[C---:B0-----:R-:W-:Y:S02]  /*0080*/  ISETP.NE.OR P0, PT, R2.reuse, RZ, !P0 ;  /* 0x000000ff0200720c */ /* 0x041fe40004705670 */
[----:B------:R-:W-:Y:S02]  /*0090*/  ISETP.NE.AND P1, PT, R2, RZ, PT ;  /* 0x000000ff0200720c */ /* 0x000fe40003f25270 */
[----:B------:R-:W-:-:S05]  /*00a0*/  SHF.R.U32.HI R2, RZ, 0x7, R31 ;  /* 0x00000007ff027819 */ /* 0x000fca000001161f */
[----:B------:R0:W1:Y:S04]  /*00b0*/  SHFL.IDX PT, R4, R2, RZ, 0x1f ;  /* 0x00001fff02047589 */ /* 0x00006800000e0000 */
[----:B------:R-:W-:Y:S01]  /*00c0*/  VOTEU.ALL UP0, P0 ;  /* 0x00000000003f7886 */ /* 0x000fe20000000000 */
[----:B------:R-:W-:-:S04]  /*00d0*/  VOTEU.ALL UP1, P0 ;  /* 0x00000000003f7886 */ /* 0x000fc80000020000 */
[----:B------:R-:W2:Y:S01]  /*00e0*/  @!UP0 S2UR UR8, SR_CgaCtaId ;  /* 0x00000000000889c3 */ /* 0x000ea20000008800 */
[----:B------:R-:W-:Y:S01]  /*00f0*/  @!UP0 UMOV UR6, 0x400 ;  /* 0x0000040000068882 */ /* 0x000fe20000000000 */
[----:B------:R-:W-:-:S04]  /*0100*/  @!UP0 UIADD3 UR4, -UR4, 0x100000, URZ ;  /* 0x0010000004048890 */ /* 0x000fc8000fffe13f */
[----:B------:R-:W-:Y:S02]  /*0110*/  @!UP0 USHF.L.U32 UR5, UR4, 0xb, URZ ;  /* 0x0000000b04058899 */ /* 0x000fe4000800063f */
[----:B------:R-:W-:Y:S02]  /*0120*/  @!UP0 USHF.L.U32 UR4, UR4, 0x1, URZ ;  /* 0x0000000104048899 */ /* 0x000fe4000800063f */
[----:B--2---:R-:W-:Y:S02]  /*0130*/  @!UP0 ULEA UR8, UR8, UR6, 0x18 ;  /* 0x0000000608088291 */ /* 0x004fe4000f8ec03f */
[----:B------:R-:W-:-:S04]  /*0140*/  @!UP0 UIADD3 UR6, -UR7, 0x100000, URZ ;  /* 0x0010000007068890 */ /* 0x000fc8000fffe13f */
[----:B------:R-:W-:Y:S02]  /*0150*/  @!UP0 USHF.L.U32 UR7, UR6, 0xb, URZ ;  /* 0x0000000b06078899 */ /* 0x000fe4000800063f */
[----:B------:R-:W-:Y:S01]  /*0160*/  @!UP0 USHF.L.U32 UR6, UR6, 0x1, URZ ;  /* 0x0000000106068899 */ /* 0x000fe2000800063f */
[----:B------:R-:W-:-:S05]  /*0170*/  VOTEU.ALL UP0, P0 ;  /* 0x00000000003f7886 */ /* 0x000fca0000000000 */
[----:B------:R0:W2:Y:S06]  /*0180*/  @!UP0 SYNCS.EXCH.64 URZ, [UR8+0x29800], UR4 ;  /* 0x02980004083f85b2 */ /* 0x0000ac0008000100 */
[----:B------:R0:W3:Y:S02]  /*0190*/  @!UP1 SYNCS.EXCH.64 URZ, [UR8+0x29820], UR6 ;  /* 0x02982006083f95b2 */ /* 0x0000e40008000100 */
[----:B01----:R-:W-:Y:S05]  /*01a0*/  @P1 BRA `(.L_x_0) ;  /* 0x0000000000481947 */ /* 0x003fea0003800000 */
[----:B------:R-:W0:Y:S01]  /*01b0*/  S2UR UR5, SR_CgaCtaId ;  /* 0x00000000000579c3 */ /* 0x000e220000008800 */
[----:B------:R-:W-:Y:S01]  /*01c0*/  UMOV UR4, 0x400 ;  /* 0x0000040000047882 */ /* 0x000fe20000000000 */
[----:B------:R-:W-:Y:S01]  /*01d0*/  UMOV UR6, 0x80 ;  /* 0x0000008000067882 */ /* 0x000fe20000000000 */
[----:B------:R-:W-:Y:S01]  /*01e0*/  UMOV UR7, 0x100 ;  /* 0x0000010000077882 */ /* 0x000fe20000000000 */
[----:B------:R-:W-:Y:S01]  /*01f0*/  ELECT P0, URZ, PT ;  /* 0x00000000003f782f */ /* 0x000fe20003800000 */
[----:B0-----:R-:W-:Y:S02]  /*0200*/  ULEA UR8, UR5, UR4, 0x18 ;  /* 0x0000000405087291 */ /* 0x001fe4000f8ec03f */
[----:B------:R-:W-:-:S04]  /*0210*/  UIADD3 UR4, -UR6, 0x100000, URZ ;  /* 0x0010000006047890 */ /* 0x000fc8000fffe13f */
[----:B------:R-:W-:Y:S02]  /*0220*/  USHF.L.U32 UR5, UR4, 0xb, URZ ;  /* 0x0000000b04057899 */ /* 0x000fe4000800063f */
[----:B------:R-:W-:Y:S02]  /*0230*/  USHF.L.U32 UR4, UR4, 0x1, URZ ;  /* 0x0000000104047899 */ /* 0x000fe4000800063f */
[----:B------:R-:W-:-:S04]  /*0240*/  UIADD3 UR6, -UR7, 0x100000, URZ ;  /* 0x0010000007067890 */ /* 0x000fc8000fffe13f */
[----:B------:R-:W-:Y:S02]  /*0250*/  USHF.L.U32 UR7, UR6, 0xb, URZ ;  /* 0x0000000b06077899 */ /* 0x000fe4000800063f */
[----:B------:R-:W-:Y:S01]  /*0260*/  USHF.L.U32 UR6, UR6, 0x1, URZ ;  /* 0x0000000106067899 */ /* 0x000fe2000800063f */
[----:B------:R-:W0:Y:S03]  /*0270*/  FENCE.VIEW.ASYNC.S ;  /* 0x00000000000073c6 */ /* 0x000e260000000000 */
[----:B0-----:R0:W1:Y:S08]  /*0280*/  SYNCS.EXCH.64 URZ, [UR8+0x29830], UR4 ;  /* 0x02983004083f75b2 */ /* 0x0010700008000100 */
[----:B------:R0:W4:Y:S01]  /*0290*/  SYNCS.EXCH.64 URZ, [UR8+0x29840], UR6 ;  /* 0x02984006083f75b2 */ /* 0x0001220008000100 */
[----:B------:R0:W0:Y:S01]  /*02a0*/  SYNCS.EXCH.64 URZ, [UR8+0x29838], UR4 ;  /* 0x02983804083f75b2 */ /* 0x0000220008000100 */
[----:B------:R0:W0:Y:S01]  /*02b0*/  SYNCS.EXCH.64 URZ, [UR8+0x29848], UR6 ;  /* 0x02984806083f75b2 */ /* 0x0000220008000100 */
[----:B------:R-:W-:Y:S01]  /*02c0*/  NOP ;  /* 0x0000000000007918 */ /* 0x000fe20000000000 */
.L_x_0:
[----:B------:R-:W5:Y:S01]  /*02d0*/  SHFL.IDX PT, R3, R0, RZ, 0x1f ;  /* 0x00001fff00037589 */ /* 0x000f6200000e0000 */
[----:B------:R-:W-:Y:S01]  /*02e0*/  NOP ;  /* 0x0000000000007918 */ /* 0x000fe20000000000 */
[----:B-----5:R-:W-:-:S13]  /*02f0*/  ISETP.NE.AND P0, PT, R3, RZ, PT ;  /* 0x000000ff0300720c */ /* 0x020fda0003f05270 */
[----:B------:R-:W-:Y:S05]  /*0300*/  @P0 BRA `(.L_x_1) ;  /* 0x0000000000480947 */ /* 0x000fea0003800000 */
[----:B0-----:R-:W0:Y:S01]  /*0310*/  S2UR UR5, SR_CgaCtaId ;  /* 0x00000000000579c3 */ /* 0x001e220000008800 */
        /* <DEDUP_REMOVED lines=12> */
[----:B0-----:R0:W0:Y:S08]  /*03e0*/  SYNCS.EXCH.64 URZ, [UR8+0x29850], UR4 ;  /* 0x02985004083f75b2 */ /* 0x0010300008000100 */
[----:B------:R0:W0:Y:S01]  /*03f0*/  SYNCS.EXCH.64 URZ, [UR8+0x29860], UR6 ;  /* 0x02986006083f75b2 */ /* 0x0000220008000100 */
[----:B------:R0:W0:Y:S01]  /*0400*/  SYNCS.EXCH.64 URZ, [UR8+0x29858], UR4 ;  /* 0x02985804083f75b2 */ /* 0x0000220008000100 */
[----:B------:R0:W0:Y:S01]  /*0410*/  SYNCS.EXCH.64 URZ, [UR8+0x29868], UR6 ;  /* 0x02986806083f75b2 */ /* 0x0000220008000100 */
[----:B------:R-:W-:Y:S01]  /*0420*/  NOP ;  /* 0x0000000000007918 */ /* 0x000fe20000000000 */
.L_x_1:
[----:B------:R-:W5:Y:S01]  /*0430*/  SHFL.IDX PT, R3, R0, RZ, 0x1f ;  /* 0x00001fff00037589 */ /* 0x000f6200000e0000 */
[----:B------:R-:W-:Y:S01]  /*0440*/  NOP ;  /* 0x0000000000007918 */ /* 0x000fe20000000000 */
[----:B-----5:R-:W-:-:S13]  /*0450*/  ISETP.NE.AND P0, PT, R3, RZ, PT ;  /* 0x000000ff0300720c */ /* 0x020fda0003f05270 */
[----:B------:R-:W-:Y:S05]  /*0460*/  @P0 BRA `(.L_x_2) ;  /* 0x0000000000380947 */ /* 0x000fea0003800000 */
[----:B0-----:R-:W0:Y:S01]  /*0470*/  S2UR UR5, SR_CgaCtaId ;  /* 0x00000000000579c3 */ /* 0x001e220000008800 */
[----:B------:R-:W-:Y:S01]  /*0480*/  UMOV UR4, 0x400 ;  /* 0x0000040000047882 */ /* 0x000fe20000000000 */
[----:B------:R-:W-:Y:S01]  /*0490*/  UMOV UR7, 0x80 ;  /* 0x0000008000077882 */ /* 0x000fe20000000000 */
[----:B------:R-:W-:Y:S01]  /*04a0*/  ELECT P0, URZ, PT ;  /* 0x00000000003f782f */ /* 0x000fe20003800000 */
[----:B0-----:R-:W-:Y:S02]  /*04b0*/  ULEA UR6, UR5, UR4, 0x18 ;  /* 0x0000000405067291 */ /* 0x001fe4000f8ec03f */
[----:B------:R-:W-:-:S04]  /*04c0*/  UIADD3 UR4, -UR7, 0x100000, URZ ;  /* 0x0010000007047890 */ /* 0x000fc8000fffe13f */
[----:B------:R-:W-:Y:S02]  /*04d0*/  USHF.L.U32 UR5, UR4, 0xb, URZ ;  /* 0x0000000b04057899 */ /* 0x000fe4000800063f */
[----:B------:R-:W-:Y:S01]  /*04e0*/  USHF.L.U32 UR4, UR4, 0x1, URZ ;  /* 0x0000000104047899 */ /* 0x000fe2000800063f */
[----:B------:R-:W0:Y:S11]  /*04f0*/  FENCE.VIEW.ASYNC.S ;  /* 0x00000000000073c6 */ /* 0x000e360000000000 */
[----:B0-----:R0:W0:Y:S01]  /*0500*/  SYNCS.EXCH.64 URZ, [UR6+0x29870], UR4 ;  /* 0x02987004063f75b2 */ /* 0x0010220008000100 */
[----:B------:R0:W0:Y:S01]  /*0510*/  SYNCS.EXCH.64 URZ, [UR6+0x29880], UR4 ;  /* 0x02988004063f75b2 */ /* 0x0000220008000100 */
[----:B------:R0:W0:Y:S01]  /*0520*/  SYNCS.EXCH.64 URZ, [UR6+0x29878], UR4 ;  /* 0x02987804063f75b2 */ /* 0x0000220008000100 */
[----:B------:R0:W0:Y:S01]  /*0530*/  SYNCS.EXCH.64 URZ, [UR6+0x29888], UR4 ;  /* 0x02988804063f75b2 */ /* 0x0000220008000100 */
[----:B------:R-:W-:Y:S01]  /*0540*/  NOP ;  /* 0x0000000000007918 */ /* 0x000fe20000000000 */
.L_x_2:
        /* <DEDUP_REMOVED lines=22> */
.L_x_3:
[----:B------:R-:W5:Y:S01]  /*06b0*/  SHFL.IDX PT, R3, R0, RZ, 0x1f ;  /* 0x00001fff00037589 */ /* 0x000f6200000e0000 */
[----:B------:R-:W-:Y:S01]  /*06c0*/  R2UR UR9, R4 ;  /* 0x00000000040972ca */ /* 0x000fe200000e0000 */
        /* <DEDUP_REMOVED lines=21> */
.L_x_4:
[----:B------:R-:W-:Y:S01]  /*0820*/  UISETP.NE.AND UP0, UPT, UR9, URZ, UPT ;  /* 0x0000003f0900728c */ /* 0x000fe2000bf05270 */
[----:B------:R-:W-:Y:S01]  /*0830*/  NOP ;  /* 0x0000000000007918 */ /* 0x000fe20000000000 */
[----:B------:R-:W-:Y:S01]  /*0840*/  UMOV UR39, 0x1 ;  /* 0x0000000100277882 */ /* 0x000fe20000000000 */
[----:B------:R-:W-:Y:S01]  /*0850*/  ULDC.64 UR54, c[0x0][0x208] ;  /* 0x0000820000367ab9 */ /* 0x000fe20000000a00 */
[----:B------:R-:W-:Y:S01]  /*0860*/  USEL UR39, UR39, 0x2, !UP0 ;  /* 0x0000000227277887 */ /* 0x000fe2000c000000 */
[----:B------:R-:W-:Y:S01]  /*0870*/  BSSY B6, `(.L_x_5) ;  /* 0x0000fe4000067945 */ /* 0x000fe20003800000 */
[----:B01234-:R-:W-:Y:S01]  /*0880*/  BAR.SYNC.DEFER_BLOCKING 0x0 ;  /* 0x0000000000007b1d */ /* 0x01ffe20000010000 */
[----:B------:R-:W-:-:S13]  /*0890*/  PLOP3.LUT P0, PT, PT, PT, UP0, 0x80, 0x0 ;  /* 0x000000000000781c */ /* 0x000fda0003f0f008 */
[----:B------:R-:W-:Y:S05]  /*08a0*/  @!P0 BRA `(.L_x_6) ;  /* 0x000000b000ac8947 */ /* 0x000fea0003800000 */
.L_x_7:
[----:B------:R-:W-:-:S08]  /*08b0*/  NOP ;  /* 0x0000000000007918 */ /* 0x000fd00000000000 */
[----:B------:R-:W0:Y:S02]  /*08c0*/  USETMAXREG.TRY_ALLOC.CTAPOOL UP0, 0xe8 ;  /* 0x000000e8000079c8 */ /* 0x000e240008000600 */
[----:B0-----:R-:W-:-:S13]  /*08d0*/  PLOP3.LUT P0, PT, PT, PT, UP0, 0x80, 0x0 ;  /* 0x000000000000781c */ /* 0x001fda0003f0f008 */
[----:B------:R-:W-:Y:S05]  /*08e0*/  @!P0 BRA `(.L_x_7) ;  /* 0xfffffffc00f08947 */ /* 0x000fea000383ffff */
[----:B------:R-:W0:Y:S01]  /*08f0*/  S2UR UR6, SR_CTAID.Y ;  /* 0x00000000000679c3 */ /* 0x000e220000002600 */
[----:B------:R-:W-:Y:S01]  /*0900*/  LOP3.LUT R0, R31, 0xffffff80, RZ, 0xc0, !PT ;  /* 0xffffff801f007812 */ /* 0x000fe200078ec0ff */
[----:B------:R-:W-:Y:S02]  /*0910*/  ULDC UR7, c[0x0][0xc50] ;  /* 0x0003140000077ab9 */ /* 0x000fe40000000800 */
[----:B------:R-:W-:-:S04]  /*0920*/  UISETP.NE.AND UP0, UPT, UR7, 0x1, UPT ;  /* 0x000000010700788c */ /* 0x000fc8000bf05270 */
[----:B------:R-:W-:Y:S08]  /*0930*/  BAR.ARV 0x8, 0x180 ;  /* 0x0206000000007b1d */ /* 0x000ff00000002000 */
[----:B------:R-:W1:Y:S01]  /*0940*/  S2UR UR48, SR_CTAID.Z ;  /* 0x00000000003079c3 */ /* 0x000e620000002700 */
[----:B------:R-:W-:Y:S01]  /*0950*/  ISETP.NE.AND P0, PT, R0, 0x80, PT ;  /* 0x000000800000780c */ /* 0x000fe20003f05270 */
[----:B------:R-:W-:Y:S01]  /*0960*/  @UP0 ULDC UR4, c[0x0][0xc54] ;  /* 0x0003150000040ab9 */ /* 0x000fe20000000800 */
[----:B------:R-:W-:Y:S01]  /*0970*/  @UP0 ULDC UR8, c[0x0][0xc58] ;  /* 0x0003160000080ab9 */ /* 0x000fe20000000800 */
[----:B0-----:R-:W-:-:S10]  /*0980*/  UIMAD.WIDE.U32 UR4, UR6, UR4, URZ ;  /* 0x00000004060472a5 */ /* 0x001fd4000f8e003f */
[----:B------:R-:W-:Y:S06]  /*0990*/  @!P0 BAR.ARV 0x9, 0x100 ;  /* 0x0244000000008b1d */ /* 0x000fec0000002000 */
[----:B------:R-:W-:Y:S01]  /*09a0*/  UMOV UR50, UR6 ;  /* 0x0000000600327c82 */ /* 0x000fe20008000000 */
[----:B------:R-:W-:Y:S01]  /*09b0*/  @UP0 USHF.R.U32.HI UR50, URZ, UR8, UR5 ;  /* 0x000000083f320299 */ /* 0x000fe20008011605 */
[----:B-1----:R-:W-:-:S03]  /*09c0*/  ISETP.LE.AND P0, PT, RZ, UR48, PT ;  /* 0x00000030ff007c0c */ /* 0x002fc6000bf03270 */
[----:B------:R-:W-:-:S04]  /*09d0*/  UIADD3 UR4, -UR50, URZ, URZ ;  /* 0x0000003f32047290 */ /* 0x000fc8000fffe13f */
[----:B------:R-:W-:-:S06]  /*09e0*/  UIMAD UR7, UR7, UR4, UR6 ;  /* 0x00000004070772a4 */ /* 0x000fcc000f8e0206 */
[----:B------:R-:W-:Y:S06]  /*09f0*/  @!P0 BRA `(.L_x_8) ;  /* 0x000000fc002c8947 */ /* 0x000fec0003800000 */
[----:B------:R-:W-:Y:S01]  /*0a00*/  ULDC.64 UR4, c[0x0][0x418] ;  /* 0x0001060000047ab9 */ /* 0x000fe20000000a00 */
[----:B------:R-:W-:Y:S01]  /*0a10*/  ULDC UR51, c[0x0][0x424] ;  /* 0x0001090000337ab9 */ /* 0x000fe20000000800 */
[----:B------:R-:W-:Y:S02]  /*0a20*/  UISETP.NE.U32.AND UP0, UPT, UR4, URZ, UPT ;  /* 0x0000003f0400728c */ /* 0x000fe4000bf05070 */
[----:B------:R-:W-:Y:S02]  /*0a30*/  ULOP3.LUT UR38, UR7, 0xffff, URZ, 0xc0, !UPT ;  /* 0x0000ffff07267892 */ /* 0x000fe4000f8ec03f */
[----:B------:R-:W-:Y:S01]  /*0a40*/  UISETP.NE.AND.EX UP0, UPT, UR5, URZ, UPT, UP0 ;  /* 0x0000003f0500728c */ /* 0x000fe2000bf05300 */
[----:B------:R-:W-:-:S03]  /*0a50*/  ULDC UR4, c[0x0][0x2f0] ;  /* 0x0000bc0000047ab9 */ /* 0x000fc60000000800 */
[----:B------:R-:W-:-:S04]  /*0a60*/  USEL UR51, UR51, 0x1, UP0 ;  /* 0x0000000133337887 */ /* 0x000fc80008000000 */
[----:B------:R-:W-:-:S04]  /*0a70*/  UIMAD UR51, UR51, UR4, URZ ;  /* 0x00000004333372a4 */ /* 0x000fc8000f8e023f */
[----:B------:R-:W-:Y:S02]  /*0a80*/  UISETP.GE.AND UP0, UPT, UR51, 0x1, UPT ;  /* 0x000000013300788c */ /* 0x000fe4000bf06270 */
[----:B------:R-:W-:-:S04]  /*0a90*/  UIADD3 UR4, UR51, 0x9f, URZ ;  /* 0x0000009f33047890 */ /* 0x000fc8000fffe03f */
[----:B------:R-:W-:Y:S01]  /*0aa0*/  PLOP3.LUT P0, PT, PT, PT, UP0, 0x80, 0x0 ;  /* 0x000000000000781c */ /* 0x000fe20003f0f008 */
[----:B------:R-:W-:-:S04]  /*0ab0*/  UIMAD.WIDE UR4, UR4, 0x66666667, URZ ;  /* 0x66666667040478a5 */ /* 0x000fc8000f8e023f */
[----:B------:R-:W-:-:S03]  /*0ac0*/  USHF.R.U32.HI UR6, URZ, 0x1f, UR5 ;  /* 0x0000001f3f067899 */ /* 0x000fc60008011605 */
[----:B------:R-:W-:Y:S01]  /*0ad0*/  UMOV UR4, URZ ;  /* 0x0000003f00047c82 */ /* 0x000fe20008000000 */
[----:B------:R-:W-:-:S04]  /*0ae0*/  ULEA.HI.SX32 UR6, UR5, UR6, 0x1a ;  /* 0x0000000605067291 */ /* 0x000fc8000f8fd23f */
[----:B------:R-:W-:Y:S08]  /*0af0*/  @!P0 BRA `(.L_x_9) ;  /* 0x0000000000908947 */ /* 0x000ff00003800000 */
[----:B------:R-:W-:Y:S01]  /*0b00*/  USHF.R.U32.HI UR7, URZ, 0x10, UR7 ;  /* 0x000000103f077899 */ /* 0x000fe20008011607 */
[----:B------:R-:W-:-:S03]  /*0b10*/  UMOV UR4, URZ ;  /* 0x0000003f00047c82 */ /* 0x000fc60008000000 */
[----:B------:R-:W-:-:S11]  /*0b20*/  UISETP.NE.AND UP0, UPT, UR7, URZ, UPT ;  /* 0x0000003f0700728c */ /* 0x000fd6000bf05270 */
[----:B------:R-:W-:Y:S02]  /*0b30*/  @!UP0 ULDC UR7, c[0x0][0x9f0] ;  /* 0x00027c0000078ab9 */ /* 0x000fe40000000800 */
[----:B------:R-:W-:Y:S01]  /*0b40*/  IMAD.U32 R4, RZ, RZ, UR7 ;  /* 0x00000007ff047e24 */ /* 0x000fe2000f8e00ff */
[----:B------:R-:W-:-:S04]  /*0b50*/  UIADD3 UR8, UR6, -0x1, UR7 ;  /* 0xffffffff06087890 */ /* 0x000fc8000fffe007 */
[-C--:B------:R-:W-:Y:S02]  /*0b60*/  IABS R0, R4.reuse ;  /* 0x0000000400007213 */ /* 0x080fe40000000000 */
[----:B------:R-:W-:Y:S01]  /*0b70*/  IMAD.U32 R5, RZ, RZ, UR8 ;  /* 0x00000008ff057e24 */ /* 0x000fe2000f8e00ff */
[----:B------:R-:W-:Y:S01]  /*0b80*/  IABS R6, R4 ;  /* 0x0000000400067213 */ /* 0x000fe20000000000 */
[----:B------:R-:W-:Y:S01]  /*0b90*/  ULOP3.LUT UR8, UR8, UR7, URZ, 0x3c, !UPT ;  /* 0x0000000708087292 */ /* 0x000fe2000f8e3c3f */
[----:B------:R-:W-:Y:S02]  /*0ba0*/  R2UR UR11, R0 ;  /* 0x00000000000b72ca */ /* 0x000fe400000e0000 */
[----:B------:R-:W-:-:S05]  /*0bb0*/  IABS R5, R5 ;  /* 0x0000000500057213 */ /* 0x000fca0000000000 */
[----:B------:R-:W-:-:S05]  /*0bc0*/  IMAD.MOV.U32 R4, RZ, RZ, R5 ;  /* 0x000000ffff047224 */ /* 0x000fca00078e0005 */
[----:B------:R-:W-:Y:S01]  /*0bd0*/  R2UR UR10, R4 ;  /* 0x00000000040a72ca */ /* 0x000fe200000e0000 */
[----:B------:R-:W0:Y:S08]  /*0be0*/  I2F.RP R0, UR11 ;  /* 0x0000000b00007d06 */ /* 0x000e300008209400 */
[----:B0-----:R-:W0:Y:S02]  /*0bf0*/  MUFU.RCP R0, R0 ;  /* 0x0000000000007308 */ /* 0x001e240000001000 */
[----:B0-----:R-:W-:Y:S01]  /*0c00*/  VIADD R3, R0, 0xffffffe ;  /* 0x0ffffffe00037836 */ /* 0x001fe20000000000 */
[----:B------:R-:W-:-:S05]  /*0c10*/  IADD3 R0, RZ, -R6, RZ ;  /* 0x80000006ff007210 */ /* 0x000fca0007ffe0ff */
[----:B------:R-:W0:Y:S02]  /*0c20*/  F2I.FTZ.U32.TRUNC.NTZ R3, R3 ;  /* 0x0000000300037305 */ /* 0x000e24000021f000 */
[----:B0-----:R-:W-:-:S13]  /*0c30*/  R2UR UR5, R3 ;  /* 0x00000000030572ca */ /* 0x001fda00000e0000 */
[----:B------:R-:W-:-:S04]  /*0c40*/  UIADD3 UR9, URZ, -UR5, URZ ;  /* 0x800000053f097290 */ /* 0x000fc8000fffe03f */
[----:B------:R-:W-:-:S04]  /*0c50*/  UIMAD UR9, UR9, UR11, URZ ;  /* 0x0000000b090972a4 */ /* 0x000fc8000f8e023f */
[----:B------:R-:W-:-:S03]  /*0c60*/  UIMAD.WIDE.U32 UR4, UR5, UR9, UR4 ;  /* 0x00000009050472a5 */ /* 0x000fc6000f8e0004 */
[----:B------:R-:W-:Y:S01]  /*0c70*/  R2UR UR9, R0 ;  /* 0x00000000000972ca */ /* 0x000fe200000e0000 */
[----:B------:R-:W-:-:S12]  /*0c80*/  UIMAD.WIDE.U32 UR4, UR5, UR10, URZ ;  /* 0x0000000a050472a5 */ /* 0x000fd8000f8e003f */
[----:B------:R-:W-:-:S04]  /*0c90*/  UIMAD UR4, UR5, UR9, UR10 ;  /* 0x00000009050472a4 */ /* 0x000fc8000f8e020a */
[----:B------:R-:W-:-:S11]  /*0ca0*/  UISETP.GT.U32.AND UP1, UPT, UR11, UR4, UPT ;  /* 0x000000040b00728c */ /* 0x000fd6000bf24070 */
[----:B------:R-:W-:Y:S02]  /*0cb0*/  @!UP1 UIADD3 UR4, UR4, -UR11, URZ ;  /* 0x8000000b04049290 */ /* 0x000fe4000fffe03f */
[----:B------:R-:W-:Y:S02]  /*0cc0*/  @!UP1 UIADD3 UR5, UR5, 0x1, URZ ;  /* 0x0000000105059890 */ /* 0x000fe4000fffe03f */
[----:B------:R-:W-:Y:S02]  /*0cd0*/  UISETP.GE.U32.AND UP0, UPT, UR4, UR11, UPT ;  /* 0x0000000b0400728c */ /* 0x000fe4000bf06070 */
[----:B------:R-:W-:-:S09]  /*0ce0*/  UISETP.GE.AND UP1, UPT, UR8, URZ, UPT ;  /* 0x0000003f0800728c */ /* 0x000fd2000bf26270 */
[----:B------:R-:W-:Y:S02]  /*0cf0*/  @UP0 UIADD3 UR5, UR5, 0x1, URZ ;  /* 0x0000000105050890 */ /* 0x000fe4000fffe03f */
[----:B------:R-:W-:-:S05]  /*0d00*/  UISETP.NE.AND UP0, UPT, UR7, URZ, UPT ;  /* 0x0000003f0700728c */ /* 0x000fca000bf05270 */
[----:B------:R-:W-:Y:S02]  /*0d10*/  UMOV UR4, UR5 ;  /* 0x0000000500047c82 */ /* 0x000fe40008000000 */
[----:B------:R-:W-:-:S04]  /*0d20*/  @!UP1 UIADD3 UR4, -UR4, URZ, URZ ;  /* 0x0000003f04049290 */ /* 0x000fc8000fffe13f */
[----:B------:R-:W-:-:S12]  /*0d30*/  @!UP0 ULOP3.LUT UR4, URZ, UR7, URZ, 0x33, !UPT ;  /* 0x000000073f048292 */ /* 0x000fd8000f8e333f */
.L_x_9:
[----:B------:R-:W-:Y:S01]  /*0d40*/  UIMAD UR38, UR38, UR4, URZ ;  /* 0x00000004262672a4 */ /* 0x000fe2000f8e023f */
[----:B------:R-:W-:Y:S01]  /*0d50*/  IMAD.U32 R0, RZ, RZ, UR6 ;  /* 0x00000006ff007e24 */ /* 0x000fe2000f8e00ff */
[----:B------:R-:W-:Y:S01]  /*0d60*/  USHF.R.S32.HI UR37, URZ, 0x1f, UR48 ;  /* 0x0000001f3f257899 */ /* 0x000fe20008011430 */
[----:B------:R-:W-:Y:S01]  /*0d70*/  IMAD.U32 R3, RZ, RZ, UR4 ;  /* 0x00000004ff037e24 */ /* 0x000fe2000f8e00ff */
[----:B------:R-:W-:Y:S01]  /*0d80*/  PLOP3.LUT P0, PT, PT, PT, PT, 0x80, 0x0 ;  /* 0x000000000000781c */ /* 0x000fe20003f0f070 */
[----:B------:R-:W-:Y:S01]  /*0d90*/  VIADD R16, R31, 0xffffff80 ;  /* 0xffffff801f107836 */ /* 0x000fe20000000000 */
[----:B------:R-:W-:Y:S02]  /*0da0*/  CS2R R6, SRZ ;  /* 0x0000000000067805 */ /* 0x000fe4000001ff00 */
[----:B------:R-:W-:Y:S02]  /*0db0*/  CS2R R30, SRZ ;  /* 0x00000000001e7805 */ /* 0x000fe4000001ff00 */
[----:B------:R-:W-:Y:S01]  /*0dc0*/  VIADDMNMX R0, R3, UR38, R0, PT ;  /* 0x0000002603007c46 */ /* 0x000fe2000b800100 */
[----:B------:R-:W-:Y:S01]  /*0dd0*/  IMAD.MOV.U32 R3, RZ, RZ, RZ ;  /* 0x000000ffff037224 */ /* 0x000fe200078e00ff */
[----:B------:R-:W-:-:S02]  /*0de0*/  CS2R R26, SRZ ;  /* 0x00000000001a7805 */ /* 0x000fc4000001ff00 */
[----:B------:R-:W-:Y:S02]  /*0df0*/  CS2R R8, SRZ ;  /* 0x0000000000087805 */ /* 0x000fe4000001ff00 */
[----:B------:R-:W-:Y:S01]  /*0e00*/  R2UR UR43, R0 ;  /* 0x00000000002b72ca */ /* 0x000fe200000e0000 */
[----:B------:R-:W-:Y:S01]  /*0e10*/  IMAD.MOV.U32 R0, RZ, RZ, RZ ;  /* 0x000000ffff007224 */ /* 0x000fe200078e00ff */
[----:B------:R-:W-:Y:S02]  /*0e20*/  MOV R36, RZ ;  /* 0x000000ff00247202 */ /* 0x000fe40000000f00 */
[----:B------:R-:W-:Y:S02]  /*0e30*/  CS2R R10, SRZ ;  /* 0x00000000000a7805 */ /* 0x000fe4000001ff00 */
[----:B------:R-:W-:Y:S02]  /*0e40*/  CS2R R38, SRZ ;  /* 0x0000000000267805 */ /* 0x000fe4000001ff00 */
[----:B------:R-:W-:Y:S01]  /*0e50*/  CS2R R34, SRZ ;  /* 0x0000000000227805 */ /* 0x000fe2000001ff00 */
[----:B------:R-:W-:Y:S01]  /*0e60*/  IMAD.MOV.U32 R33, RZ, RZ, RZ ;  /* 0x000000ffff217224 */ /* 0x000fe200078e00ff */
[----:B------:R-:W-:Y:S01]  /*0e70*/  CS2R R12, SRZ ;  /* 0x00000000000c7805 */ /* 0x000fe2000001ff00 */
[----:B------:R-:W-:Y:S01]  /*0e80*/  IMAD.MOV.U32 R44, RZ, RZ, RZ ;  /* 0x000000ffff2c7224 */ /* 0x000fe200078e00ff */
[----:B------:R-:W-:-:S02]  /*0e90*/  CS2R R46, SRZ ;  /* 0x00000000002e7805 */ /* 0x000fc4000001ff00 */
[----:B------:R-:W-:Y:S01]  /*0ea0*/  CS2R R42, SRZ ;  /* 0x00000000002a7805 */ /* 0x000fe2000001ff00 */
[----:B------:R-:W-:Y:S01]  /*0eb0*/  IMAD.MOV.U32 R41, RZ, RZ, RZ ;  /* 0x000000ffff297224 */ /* 0x000fe200078e00ff */
[----:B------:R-:W-:Y:S01]  /*0ec0*/  CS2R R14, SRZ ;  /* 0x00000000000e7805 */ /* 0x000fe2000001ff00 */
[----:B------:R-:W-:Y:S01]  /*0ed0*/  UISETP.GT.AND UP0, UPT, UR43, UR38, UPT ;  /* 0x000000262b00728c */ /* 0x000fe2000bf04270 */
[----:B------:R-:W-:Y:S01]  /*0ee0*/  IMAD.MOV.U32 R52, RZ, RZ, RZ ;  /* 0x000000ffff347224 */ /* 0x000fe200078e00ff */
[----:B------:R-:W-:Y:S02]  /*0ef0*/  CS2R R54, SRZ ;  /* 0x0000000000367805 */ /* 0x000fe4000001ff00 */
[----:B------:R-:W-:Y:S01]  /*0f00*/  CS2R R50, SRZ ;  /* 0x0000000000327805 */ /* 0x000fe2000001ff00 */
[----:B------:R-:W-:Y:S01]  /*0f10*/  IMAD.MOV.U32 R49, RZ, RZ, RZ ;  /* 0x000000ffff317224 */ /* 0x000fe200078e00ff */
[----:B------:R-:W-:Y:S01]  /*0f20*/  MOV R60, RZ ;  /* 0x000000ff003c7202 */ /* 0x000fe20000000f00 */
[----:B------:R-:W-:Y:S01]  /*0f30*/  IMAD.MOV.U32 R17, RZ, RZ, RZ ;  /* 0x000000ffff117224 */ /* 0x000fe200078e00ff */
[----:B------:R-:W-:-:S02]  /*0f40*/  PLOP3.LUT P1, PT, PT, PT, UP0, 0x80, 0x0 ;  /* 0x000000000000781c */ /* 0x000fc40003f2f008 */
[----:B------:R-:W-:Y:S02]  /*0f50*/  CS2R R62, SRZ ;  /* 0x00000000003e7805 */ /* 0x000fe4000001ff00 */
[----:B------:R-:W-:Y:S02]  /*0f60*/  CS2R R58, SRZ ;  /* 0x00000000003a7805 */ /* 0x000fe4000001ff00 */
[----:B------:R-:W-:Y:S01]  /*0f70*/  CS2R R18, SRZ ;  /* 0x0000000000127805 */ /* 0x000fe2000001ff00 */
[----:B------:R-:W-:Y:S01]  /*0f80*/  IMAD.MOV.U32 R68, RZ, RZ, RZ ;  /* 0x000000ffff447224 */ /* 0x000fe200078e00ff */
        /* <DEDUP_REMOVED lines=9> */
[----:B------:R-:W-:Y:S01]  /*1020*/  MOV R84, RZ ;  /* 0x000000ff00547202 */ /* 0x000fe20000000f00 */
[----:B------:R-:W-:Y:S01]  /*1030*/  IMAD.MOV.U32 R24, RZ, RZ, RZ ;  /* 0x000000ffff187224 */ /* 0x000fe200078e00ff */
[----:B------:R-:W-:Y:S02]  /*1040*/  CS2R R86, SRZ ;  /* 0x0000000000567805 */ /* 0x000fe4000001ff00 */
[----:B------:R-:W-:Y:S01]  /*1050*/  CS2R R82, SRZ ;  /* 0x0000000000527805 */ /* 0x000fe2000001ff00 */
[----:B------:R-:W-:Y:S02]  /*1060*/  IMAD.MOV.U32 R29, RZ, RZ, RZ ;  /* 0x000000ffff1d7224 */ /* 0x000fe400078e00ff */
[----:B------:R-:W-:Y:S01]  /*1070*/  IMAD.MOV.U32 R81, RZ, RZ, RZ ;  /* 0x000000ffff517224 */ /* 0x000fe200078e00ff */
[----:B------:R-:W-:Y:S06]  /*1080*/  @!P1 BRA `(.L_x_10) ;  /* 0x00000084005c9947 */ /* 0x000fec0003800000 */
[----:B------:R-:W-:Y:S01]  /*1090*/  SHF.R.S32.HI R17, RZ, 0x1f, R16 ;  /* 0x0000001fff117819 */ /* 0x000fe20000011410 */
[----:B------:R-:W0:Y:S01]  /*10a0*/  S2UR UR42, SR_CgaCtaId ;  /* 0x00000000002a79c3 */ /* 0x000e220000008800 */
[----:B------:R-:W-:Y:S02]  /*10b0*/  UMOV UR36, 0x400 ;  /* 0x0000040000247882 */ /* 0x000fe40000000000 */
[----:B------:R-:W-:-:S04]  /*10c0*/  LEA.HI R17, R17, R16, RZ, 0x7 ;  /* 0x0000001011117211 */ /* 0x000fc800078f38ff */
[----:B------:R-:W-:-:S06]  /*10d0*/  SHF.R.S32.HI R0, RZ, 0x7, R17 ;  /* 0x00000007ff007819 */ /* 0x000fcc0000011411 */
[----:B------:R-:W1:Y:S01]  /*10e0*/  SHFL.IDX PT, R0, R0, RZ, 0x1f ;  /* 0x00001fff00007589 */ /* 0x000e6200000e0000 */
[----:B0-----:R-:W-:-:S04]  /*10f0*/  ULEA UR36, UR42, UR36, 0x18 ;  /* 0x000000242a247291 */ /* 0x001fc8000f8ec03f */
[----:B------:R-:W-:-:S04]  /*1100*/  UIADD3 UR5, UR36, 0x14400, URZ ;  /* 0x0001440024057890 */ /* 0x000fc8000fffe03f */
[----:B------:R-:W-:Y:S01]  /*1110*/  ULOP3.LUT UP0, URZ, UR5, 0x9f, URZ, 0xc0, !UPT ;  /* 0x0000009f053f7892 */ /* 0x000fe2000f80c03f */
[----:B-1----:R-:W-:-:S05]  /*1120*/  R2UR UR49, R0 ;  /* 0x00000000003172ca */ /* 0x002fca00000e0000 */
[----:B------:R-:W-:-:S08]  /*1130*/  PLOP3.LUT P0, PT, PT, PT, UP0, 0x80, 0x0 ;  /* 0x000000000000781c */ /* 0x000fd00003f0f008 */
[----:B------:R-:W-:-:S04]  /*1140*/  ULEA.HI UR4, UR49, UR49, URZ, 0x1 ;  /* 0x0000003131047291 */ /* 0x000fc8000f8f083f */
[----:B------:R-:W-:-:S04]  /*1150*/  ULOP3.LUT UR4, UR4, 0x3e, URZ, 0xc0, !UPT ;  /* 0x0000003e04047892 */ /* 0x000fc8000f8ec03f */
[----:B------:R-:W-:-:S04]  /*1160*/  UIADD3 UR4, UR49, -UR4, URZ ;  /* 0x8000000431047290 */ /* 0x000fc8000fffe03f */
[----:B------:R-:W-:-:S04]  /*1170*/  ULEA UR4, UR4, UR5, 0xc ;  /* 0x0000000504047291 */ /* 0x000fc8000f8e603f */
[----:B------:R-:W-:-:S04]  /*1180*/  USHF.R.U32.HI UR4, URZ, 0x4, UR4 ;  /* 0x000000043f047899 */ /* 0x000fc80008011604 */
[----:B------:R-:W-:Y:S01]  /*1190*/  ULOP3.LUT UR40, UR4, 0x3fff, URZ, 0xc0, !UPT ;  /* 0x00003fff04287892 */ /* 0x000fe2000f8ec03f */
[----:B------:R-:W-:Y:S11]  /*11a0*/  @!P0 BRA `(.L_x_11) ;  /* 0x0000000000408947 */ /* 0x000ff60003800000 */
[----:B------:R-:W-:Y:S01]  /*11b0*/  MOV R0, 0x0 ;  /* 0x0000000000007802 */ /* 0x000fe20000000f00 */
[----:B------:R-:W-:Y:S01]  /*11c0*/  ULDC.64 UR4, c[0x4][0xc8] ;  /* 0x0100320000047ab9 */ /* 0x000fe20000000a00 */
[----:B------:R-:W-:Y:S01]  /*11d0*/  ULDC.64 UR6, c[0x4][0x38] ;  /* 0x01000e0000067ab9 */ /* 0x000fe20000000a00 */
[----:B------:R-:W-:Y:S01]  /*11e0*/  IMAD.U32 R4, RZ, RZ, UR4 ;  /* 0x00000004ff047e24 */ /* 0x000fe2000f8e00ff */
[----:B------:R0:W1:Y:S01]  /*11f0*/  LDC.64 R14, c[0x4][R0] ;  /* 0x01000000000e7b82 */ /* 0x0000620000000a00 */
[----:B------:R-:W-:Y:S01]  /*1200*/  IMAD.U32 R5, RZ, RZ, UR5 ;  /* 0x00000005ff057e24 */ /* 0x000fe2000f8e00ff */
[----:B------:R-:W-:Y:S01]  /*1210*/  ULDC.64 UR4, c[0x4][0xd0] ;  /* 0x0100340000047ab9 */ /* 0x000fe20000000a00 */
[----:B------:R-:W-:Y:S01]  /*1220*/  IMAD.U32 R10, RZ, RZ, UR6 ;  /* 0x00000006ff0a7e24 */ /* 0x000fe2000f8e00ff */
[----:B------:R-:W-:Y:S01]  /*1230*/  MOV R6, UR4 ;  /* 0x0000000400067c02 */ /* 0x000fe20008000f00 */
[----:B------:R-:W-:Y:S01]  /*1240*/  IMAD.U32 R7, RZ, RZ, UR5 ;  /* 0x00000005ff077e24 */ /* 0x000fe2000f8e00ff */
[----:B------:R-:W-:Y:S01]  /*1250*/  MOV R13, RZ ;  /* 0x000000ff000d7202 */ /* 0x000fe20000000f00 */
[----:B------:R-:W-:-:S02]  /*1260*/  IMAD.U32 R11, RZ, RZ, UR7 ;  /* 0x00000007ff0b7e24 */ /* 0x000fc4000f8e00ff */
[----:B------:R-:W-:Y:S02]  /*1270*/  IMAD.MOV.U32 R8, RZ, RZ, 0x70 ;  /* 0x00000070ff087424 */ /* 0x000fe400078e00ff */
[----:B0-----:R-:W-:-:S07]  /*1280*/  IMAD.MOV.U32 R12, RZ, RZ, 0x1 ;  /* 0x00000001ff0c7424 */ /* 0x001fce00078e00ff */
[----:B------:R-:W-:-:S07]  /*1290*/  LEPC R20, `(.L_x_11) ;  /* 0x000000001014794e */ /* 0x000fce0000000000 */
[----:B-1----:R-:W-:Y:S05]  /*12a0*/  CALL.ABS.NOINC R14 ;  /* 0x000000000e007343 */ /* 0x002fea0003c00000 */
.L_x_11:
[----:B------:R-:W-:Y:S01]  /*12b0*/  ULDC.64 UR6, c[0x0][0x990] ;  /* 0x0002640000067ab9 */ /* 0x000fe20000000a00 */
[----:B------:R-:W-:Y:S01]  /*12c0*/  ULDC.64 UR4, c[0x0][0x998] ;  /* 0x0002660000047ab9 */ /* 0x000fe20000000a00 */
[----:B------:R-:W-:Y:S01]  /*12d0*/  UISETP.NE.U32.AND UP0, UPT, UR6, URZ, UPT ;  /* 0x0000003f0600728c */ /* 0x000fe2000bf05070 */
[----:B------:R-:W-:Y:S01]  /*12e0*/  IMAD.MOV.U32 R3, RZ, RZ, 0x3f800000 ;  /* 0x3f800000ff037424 */ /* 0x000fe200078e00ff */
[----:B------:R-:W-:Y:S01]  /*12f0*/  UISETP.NE.U32.AND UP1, UPT, UR4, URZ, UPT ;  /* 0x0000003f0400728c */ /* 0x000fe2000bf25070 */
[----:B------:R-:W-:Y:S01]  /*1300*/  IMAD.MOV.U32 R0, RZ, RZ, 0x3f800000 ;  /* 0x3f800000ff007424 */ /* 0x000fe200078e00ff */
[----:B------:R-:W-:Y:S02]  /*1310*/  UISETP.NE.AND.EX UP0, UPT, UR7, URZ, UPT, UP0 ;  /* 0x0000003f0700728c */ /* 0x000fe4000bf05300 */
[----:B------:R-:W-:-:S04]  /*1320*/  UISETP.NE.AND.EX UP1, UPT, UR5, URZ, UPT, UP1 ;  /* 0x0000003f0500728c */ /* 0x000fc8000bf25310 */
[----:B------:R-:W-:Y:S02]  /*1330*/  PLOP3.LUT P0, PT, PT, PT, UP0, 0x80, 0x0 ;  /* 0x000000000000781c */ /* 0x000fe40003f0f008 */
[----:B------:R-:W-:-:S03]  /*1340*/  PLOP3.LUT P1, PT, PT, PT, UP1, 0x80, 0x0 ;  /* 0x000000000000781c */ /* 0x000fc60003f2f018 */
[----:B------:R-:W-:Y:S01]  /*1350*/  @UP0 ULDC.64 UR12, c[0x0][0x9a8] ;  /* 0x00026a00000c0ab9 */ /* 0x000fe20000000a00 */
[----:B------:R-:W-:Y:S01]  /*1360*/  @UP0 ULDC.64 UR16, c[0x0][0x9b0] ;  /* 0x00026c0000100ab9 */ /* 0x000fe20000000a00 */
[----:B------:R-:W-:Y:S01]  /*1370*/  @UP1 ULDC.64 UR14, c[0x0][0x9b8] ;  /* 0x00026e00000e1ab9 */ /* 0x000fe20000000a00 */
[----:B------:R-:W-:Y:S02]  /*1380*/  @UP0 UIMAD UR8, UR37, UR12, URZ ;  /* 0x0000000c250802a4 */ /* 0x000fe4000f8e023f */
[----:B------:R-:W-:Y:S02]  /*1390*/  @UP0 UIMAD.WIDE.U32 UR10, UR48, UR12, URZ ;  /* 0x0000000c300a02a5 */ /* 0x000fe4000f8e003f */
[----:B------:R-:W-:Y:S02]  /*13a0*/  @UP1 UIMAD UR12, UR37, UR14, URZ ;  /* 0x0000000e250c12a4 */ /* 0x000fe4000f8e023f */
[----:B------:R-:W-:Y:S02]  /*13b0*/  @UP0 UIMAD UR13, UR48, UR13, UR8 ;  /* 0x0000000d300d02a4 */ /* 0x000fe4000f8e0208 */
[----:B------:R-:W-:-:S02]  /*13c0*/  @UP1 UIMAD.WIDE.U32 UR8, UR48, UR14, URZ ;  /* 0x0000000e300812a5 */ /* 0x000fc4000f8e003f */
[----:B------:R-:W-:Y:S02]  /*13d0*/  @UP1 UIMAD UR14, UR48, UR15, UR12 ;  /* 0x0000000f300e12a4 */ /* 0x000fe4000f8e020c */
[----:B------:R-:W-:Y:S02]  /*13e0*/  @UP0 USHF.R.S32.HI UR12, URZ, 0x1f, UR50 ;  /* 0x0000001f3f0c0899 */ /* 0x000fe40008011432 */
[----:B------:R-:W-:Y:S01]  /*13f0*/  @UP1 USHF.R.S32.HI UR15, URZ, 0x1f, UR50 ;  /* 0x0000001f3f0f1899 */ /* 0x000fe20008011432 */
[----:B------:R-:W-:Y:S01]  /*1400*/  @UP1 ULDC.64 UR18, c[0x0][0x9c0] ;  /* 0x0002700000121ab9 */ /* 0x000fe20000000a00 */
[----:B------:R-:W-:Y:S02]  /*1410*/  @UP0 UIADD3 UR11, UR11, UR13, URZ ;  /* 0x0000000d0b0b0290 */ /* 0x000fe4000fffe03f */
[----:B------:R-:W-:Y:S02]  /*1420*/  @UP0 UIMAD UR12, UR12, UR16, URZ ;  /* 0x000000100c0c02a4 */ /* 0x000fe4000f8e023f */
[----:B------:R-:W-:-:S02]  /*1430*/  @UP1 UIMAD UR13, UR15, UR18, URZ ;  /* 0x000000120f0d12a4 */ /* 0x000fc4000f8e023f */
[----:B------:R-:W-:Y:S02]  /*1440*/  @UP1 UIADD3 UR9, UR9, UR14, URZ ;  /* 0x0000000e09091290 */ /* 0x000fe4000fffe03f */
[----:B------:R-:W-:Y:S02]  /*1450*/  @UP0 UIMAD UR12, UR50, UR17, UR12 ;  /* 0x00000011320c02a4 */ /* 0x000fe4000f8e020c */
[----:B------:R-:W-:Y:S02]  /*1460*/  @UP0 UIMAD.WIDE.U32 UR10, UR50, UR16, UR10 ;  /* 0x00000010320a02a5 */ /* 0x000fe4000f8e000a */
[----:B------:R-:W-:Y:S02]  /*1470*/  @UP1 UIMAD UR13, UR50, UR19, UR13 ;  /* 0x00000013320d12a4 */ /* 0x000fe4000f8e020d */
[----:B------:R-:W-:Y:S02]  /*1480*/  @UP1 UIMAD.WIDE.U32 UR8, UR50, UR18, UR8 ;  /* 0x00000012320812a5 */ /* 0x000fe4000f8e0008 */
[----:B------:R-:W-:-:S02]  /*1490*/  @UP0 UIADD3 UR11, UR11, UR12, URZ ;  /* 0x0000000c0b0b0290 */ /* 0x000fc4000fffe03f */
[----:B------:R-:W-:Y:S02]  /*14a0*/  @UP0 ULEA UR6, UP2, UR10, UR6, 0x2 ;  /* 0x000000060a060291 */ /* 0x000fe4000f84103f */
[----:B------:R-:W-:Y:S02]  /*14b0*/  @UP1 UIADD3 UR9, UR9, UR13, URZ ;  /* 0x0000000d09091290 */ /* 0x000fe4000fffe03f */
[----:B------:R-:W-:Y:S02]  /*14c0*/  @UP1 ULEA UR4, UP3, UR8, UR4, 0x2 ;  /* 0x0000000408041291 */ /* 0x000fe4000f86103f */
[----:B------:R-:W-:Y:S01]  /*14d0*/  @UP0 ULEA.HI.X UR7, UR10, UR7, UR11, 0x2, UP2 ;  /* 0x000000070a070291 */ /* 0x000fe200090f140b */
[----:B------:R-:W-:Y:S01]  /*14e0*/  IMAD.U32 R4, RZ, RZ, UR6 ;  /* 0x00000006ff047e24 */ /* 0x000fe2000f8e00ff */
[----:B------:R-:W-:Y:S02]  /*14f0*/  @UP1 ULEA.HI.X UR5, UR8, UR5, UR9, 0x2, UP3 ;  /* 0x0000000508051291 */ /* 0x000fe400098f1409 */
[----:B------:R-:W-:Y:S01]  /*1500*/  IMAD.U32 R6, RZ, RZ, UR4 ;  /* 0x00000004ff067e24 */ /* 0x000fe2000f8e00ff */
[----:B------:R-:W-:Y:S01]  /*1510*/  SHF.L.U32 R8, RZ, 0x1f, RZ ;  /* 0x0000001fff087819 */ /* 0x000fe200000006ff */
[----:B------:R-:W-:Y:S01]  /*1520*/  IMAD.U32 R5, RZ, RZ, UR7 ;  /* 0x00000007ff057e24 */ /* 0x000fe2000f8e00ff */
[----:B------:R-:W-:Y:S01]  /*1530*/  ULDC UR4, c[0x0][0x9d8] ;  /* 0x0002760000047ab9 */ /* 0x000fe20000000800 */
[----:B------:R-:W-:-:S03]  /*1540*/  MOV R7, UR5 ;  /* 0x0000000500077c02 */ /* 0x000fc60008000f00 */
[----:B------:R-:W2:Y:S04]  /*1550*/  @P0 LDG.E R3, desc[UR54][R4.64] ;  /* 0x0000003604030981 */ /* 0x000ea8000c1e1900 */
[----:B------:R-:W2:Y:S01]  /*1560*/  @P1 LDG.E R0, desc[UR54][R6.64] ;  /* 0x0000003606001981 */ /* 0x000ea2000c1e1900 */
[----:B------:R-:W0:Y:S01]  /*1570*/  SYNCS.PHASECHK.TRANS64.TRYWAIT P0, [UR36+0x29800], R8 ;  /* 0x02980008ff0075a7 */ /* 0x000e220008000164 */
[----:B--2---:R-:W-:-:S04]  /*1580*/  FMUL.FTZ R0, R3, R0 ;  /* 0x0000000003007220 */ /* 0x004fc80000410000 */
[----:B------:R-:W-:Y:S01]  /*1590*/  FMUL.FTZ R0, R0, UR4 ;  /* 0x0000000400007c20 */ /* 0x000fe20008410000 */
[----:B0-----:R-:W-:Y:S06]  /*15a0*/  @!P0 BRA `(.L_x_12) ;  /* 0x000000f000488947 */ /* 0x001fec0003800000 */
.L_x_98:
[----:B------:R-:W-:-:S06]  /*15b0*/  ULOP3.LUT UR4, UR39, 0x1, URZ, 0xfc, !UPT ;  /* 0x0000000127047892 */ /* 0x000fcc000f8efc3f */
[----:B0-----:R-:W-:-:S05]  /*15c0*/  IMAD.U32 R3, RZ, RZ, UR4 ;  /* 0x00000004ff037e24 */ /* 0x001fca000f8e00ff */
[----:B------:R-:W-:-:S13]  /*15d0*/  ISETP.NE.AND P0, PT, R3, 0x3, PT ;  /* 0x000000030300780c */ /* 0x000fda0003f05270 */
[----:B------:R-:W-:Y:S05]  /*15e0*/  @!P0 BRA `(.L_x_13) ;  /* 0x0000000000048947 */ /* 0x000fea0003800000 */
[----:B------:R-:W-:Y:S01]  /*15f0*/  BPT.TRAP 0x1 ;  /* 0x000000040000795c */ /* 0x000fe20000300000 */
.L_x_13:
[----:B------:R0:W1:Y:S01]  /*1600*/  SYNCS.PHASECHK.TRANS64.TRYWAIT P1, [UR36+0x29830], R8 ;  /* 0x02983008ff0075a7 */ /* 0x0000620008020164 */
[----:B------:R-:W-:Y:S05]  /*1610*/  @!P0 BRA `(.L_x_14) ;  /* 0x0000000000048947 */ /* 0x000fea0003800000 */
[----:B------:R-:W-:Y:S01]  /*1620*/  BPT.TRAP 0x1 ;  /* 0x000000040000795c */ /* 0x000fe20000300000 */
.L_x_14:
[----:B------:R-:W-:Y:S02]  /*1630*/  IMAD.U32 R4, RZ, RZ, UR40 ;  /* 0x00000028ff047e24 */ /* 0x000fe4000f8e00ff */
[----:B------:R-:W-:Y:S01]  /*1640*/  IMAD.MOV.U32 R3, RZ, RZ, RZ ;  /* 0x000000ffff037224 */ /* 0x000fe200078e00ff */
[----:B-1----:R-:W-:Y:S06]  /*1650*/  @P1 BRA `(.L_x_15) ;  /* 0x0000000000081947 */ /* 0x002fec0003800000 */
[----:B------:R-:W1:Y:S02]  /*1660*/  SYNCS.PHASECHK.TRANS64.TRYWAIT P1, [UR36+0x29830], R8 ;  /* 0x02983008ff0075a7 */ /* 0x000e640008020164 */
[----:B-1----:R-:W-:Y:S05]  /*1670*/  @!P1 BRA `(.L_x_16) ;  /* 0x000000f0002c9947 */ /* 0x002fea0003800000 */
.L_x_15:
[----:B------:R-:W-:Y:S05]  /*1680*/  WARPSYNC.ALL ;  /* 0x0000000000007948 */ /* 0x000fea0003800000 */
[----:B------:R-:W-:Y:S01]  /*1690*/  IMAD.MOV.U32 R25, RZ, RZ, RZ ;  /* 0x000000ffff197224 */ /* 0x000fe200078e00ff */
[----:B------:R-:W-:Y:S01]  /*16a0*/  LOP3.LUT R4, R4, 0x10000, RZ, 0xfc, !PT ;  /* 0x0001000004047812 */ /* 0x000fe200078efcff */
[----:B-1----:R-:W-:Y:S01]  /*16b0*/  IMAD.MOV.U32 R5, RZ, RZ, -0x7fffffe0 ;  /* 0x80000020ff057424 */ /* 0x002fe200078e00ff */
[----:B------:R-:W-:-:S04]  /*16c0*/  UIADD3 UR4, UR36, 0x1a400, URZ ;  /* 0x0001a40024047890 */ /* 0x000fc8000fffe03f */
[C---:B------:R-:W-:Y:S01]  /*16d0*/  R2UR UR5, R5.reuse ;  /* 0x00000000050572ca */ /* 0x040fe200000e0000 */
[----:B------:R-:W-:Y:S01]  /*16e0*/  WARPGROUP.ARRIVE ;  /* 0x00000000000079c5 */ /* 0x000fe20000000000 */
[----:B------:R-:W-:Y:S01]  /*16f0*/  UMOV UR7, 0x80000020 ;  /* 0x8000002000077882 */ /* 0x000fe20000000000 */
[----:B------:R-:W-:Y:S01]  /*1700*/  USHF.R.U32.HI UR6, URZ, 0x4, UR4 ;  /* 0x000000043f067899 */ /* 0x000fe20008011604 */
[C---:B------:R-:W-:Y:S01]  /*1710*/  R2UR UR8, R4.reuse ;  /* 0x00000000040872ca */ /* 0x040fe200000e0000 */
[----:B------:R-:W-:Y:S01]  /*1720*/  UMOV UR11, 0x80000020 ;  /* 0x80000020000b7882 */ /* 0x000fe20000000000 */
[C---:B------:R-:W-:Y:S01]  /*1730*/  R2UR UR4, R4.reuse ;  /* 0x00000000040472ca */ /* 0x040fe200000e0000 */
[----:B------:R-:W-:Y:S01]  /*1740*/  ULOP3.LUT UR6, UR6, 0x3fff, URZ, 0xc0, !UPT ;  /* 0x00003fff06067892 */ /* 0x000fe2000f8ec03f */
[C---:B------:R-:W-:Y:S01]  /*1750*/  R2UR UR9, R5.reuse ;  /* 0x00000000050972ca */ /* 0x040fe200000e0000 */
[----:B------:R-:W-:Y:S01]  /*1760*/  UMOV UR15, 0x80000020 ;  /* 0x80000020000f7882 */ /* 0x000fe20000000000 */
[C---:B------:R-:W-:Y:S01]  /*1770*/  R2UR UR12, R4.reuse ;  /* 0x00000000040c72ca */ /* 0x040fe200000e0000 */
[----:B------:R-:W-:Y:S01]  /*1780*/  ULOP3.LUT UR52, UR6, 0x10000, URZ, 0xfc, !UPT ;  /* 0x0001000006347892 */ /* 0x000fe2000f8efc3f */
[C---:B------:R-:W-:Y:S01]  /*1790*/  R2UR UR13, R5.reuse ;  /* 0x00000000050d72ca */ /* 0x040fe200000e0000 */
[----:B------:R-:W-:Y:S01]  /*17a0*/  UMOV UR19, 0x80000020 ;  /* 0x8000002000137882 */ /* 0x000fe20000000000 */
[C---:B------:R-:W-:Y:S01]  /*17b0*/  R2UR UR16, R4.reuse ;  /* 0x00000000041072ca */ /* 0x040fe200000e0000 */
[----:B------:R-:W-:Y:S01]  /*17c0*/  UIADD3 UR10, UR52, 0x80, URZ ;  /* 0x00000080340a7890 */ /* 0x000fe2000fffe03f */
[C---:B------:R-:W-:Y:S01]  /*17d0*/  R2UR UR17, R5.reuse ;  /* 0x00000000051172ca */ /* 0x040fe200000e0000 */
[----:B------:R-:W-:Y:S01]  /*17e0*/  UIADD3 UR14, UR52, 0x100, URZ ;  /* 0x00000100340e7890 */ /* 0x000fe2000fffe03f */
[----:B------:R-:W-:Y:S01]  /*17f0*/  R2UR UR20, R4 ;  /* 0x00000000041472ca */ /* 0x000fe200000e0000 */
[----:B------:R-:W-:Y:S01]  /*1800*/  UMOV UR6, UR52 ;  /* 0x0000003400067c82 */ /* 0x000fe20008000000 */
[----:B------:R-:W-:Y:S01]  /*1810*/  UIADD3 UR18, UR52, 0x180, URZ ;  /* 0x0000018034127890 */ /* 0x000fe2000fffe03f */
[----:B------:R-:W-:Y:S01]  /*1820*/  QGMMA.64x32x32.F32.E4M3.E4M3 R92, gdesc[UR4], RZ, !UPT, gsb0 ;  /* 0x00600000045c79f3 */ /* 0x000fe2000c0008ff */
[----:B------:R-:W-:Y:S01]  /*1830*/  R2UR UR21, R5 ;  /* 0x00000000051572ca */ /* 0x000fe200000e0000 */
[----:B------:R-:W-:Y:S01]  /*1840*/  UIADD3 UR22, UR52, 0x200, URZ ;  /* 0x0000020034167890 */ /* 0x000fe2000fffe03f */
[----:B------:R-:W-:Y:S01]  /*1850*/  UMOV UR23, 0x80000020 ;  /* 0x8000002000177882 */ /* 0x000fe20000000000 */
[----:B------:R-:W-:Y:S01]  /*1860*/  UIADD3 UR26, UR52, 0x2, URZ ;  /* 0x00000002341a7890 */ /* 0x000fe2000fffe03f */
[----:B------:R-:W-:Y:S01]  /*1870*/  UMOV UR25, 0x80000020 ;  /* 0x8000002000197882 */ /* 0x000fe20000000000 */
[----:B------:R-:W-:Y:S01]  /*1880*/  UMOV UR27, 0x80000020 ;  /* 0x80000020001b7882 */ /* 0x000fe20000000000 */
[----:B------:R-:W-:Y:S01]  /*1890*/  UIADD3 UR6, UR52, 0x82, URZ ;  /* 0x0000008234067890 */ /* 0x000fe2000fffe03f */
[----:B------:R-:W-:Y:S01]  /*18a0*/  UMOV UR5, UR25 ;  /* 0x0000001900057c82 */ /* 0x000fe20008000000 */
[----:B------:R-:W-:Y:S01]  /*18b0*/  UMOV UR7, 0x80000020 ;  /* 0x8000002000077882 */ /* 0x000fe20000000000 */
[----:B------:R-:W-:Y:S01]  /*18c0*/  UIADD3 UR30, UR52, 0x280, URZ ;  /* 0x00000280341e7890 */ /* 0x000fe2000fffe03f */
[----:B------:R-:W-:Y:S01]  /*18d0*/  UMOV UR29, 0x80000020 ;  /* 0x80000020001d7882 */ /* 0x000fe20000000000 */
[----:B------:R-:W-:Y:S01]  /*18e0*/  UMOV UR31, 0x80000020 ;  /* 0x80000020001f7882 */ /* 0x000fe20000000000 */
[----:B------:R-:W-:Y:S01]  /*18f0*/  UIADD3 UR34, UR52, 0x282, URZ ;  /* 0x0000028234227890 */ /* 0x000fe2000fffe03f */
[----:B------:R-:W-:Y:S01]  /*1900*/  UMOV UR33, 0x80000020 ;  /* 0x8000002000217882 */ /* 0x000fe20000000000 */
[----:B------:R-:W-:Y:S01]  /*1910*/  UMOV UR35, 0x80000020 ;  /* 0x8000002000237882 */ /* 0x000fe20000000000 */
[----:B------:R-:W-:Y:S01]  /*1920*/  UMOV UR41, 0x80000020 ;  /* 0x8000002000297882 */ /* 0x000fe20000000000 */
[----:B------:R-:W-:Y:S01]  /*1930*/  UIADD3 UR46, UR52, 0x502, URZ ;  /* 0x00000502342e7890 */ /* 0x000fe2000fffe03f */
[----:B------:R-:W-:Y:S01]  /*1940*/  UMOV UR45, 0x80000020 ;  /* 0x80000020002d7882 */ /* 0x000fe20000000000 */
[----:B------:R-:W-:Y:S01]  /*1950*/  UMOV UR47, 0x80000020 ;  /* 0x80000020002f7882 */ /* 0x000fe20000000000 */
[----:B------:R-:W-:-:S02]  /*1960*/  WARPGROUP.DEPBAR.LE gsb0, 0x0 ;  /* 0x00008000000079c5 */ /* 0x000fc40000010000 */
[----:B------:R-:W-:-:S06]  /*1970*/  WARPGROUP.ARRIVE ;  /* 0x00000000000079c5 */ /* 0x000fcc0000000000 */
[----:B------:R-:W-:Y:S01]  /*1980*/  QGMMA.64x32x32.F32.E4M3.E4M3 R76, gdesc[UR8], RZ, !UPT, gsb0 ;  /* 0x00600000084c79f3 */ /* 0x000fe2000c0008ff */
[----:B------:R-:W-:Y:S01]  /*1990*/  UIADD3 UR10, UR52, 0x102, URZ ;  /* 0x00000102340a7890 */ /* 0x000fe2000fffe03f */
[----:B------:R-:W-:Y:S01]  /*19a0*/  UMOV UR9, UR25 ;  /* 0x0000001900097c82 */ /* 0x000fe20008000000 */
[----:B------:R-:W-:Y:S01]  /*19b0*/  UMOV UR11, 0x80000020 ;  /* 0x80000020000b7882 */ /* 0x000fe20000000000 */
[----:B------:R-:W-:Y:S02]  /*19c0*/  WARPGROUP.DEPBAR.LE gsb0, 0x0 ;  /* 0x00008000000079c5 */ /* 0x000fe40000010000 */
        /* <DEDUP_REMOVED lines=8> */
[----:B------:R-:W-:-:S13]  /*1a50*/  R2UR UR16, R4 ;  /* 0x00000000041072ca */ /* 0x000fda00000e0000 */
[----:B------:R-:W-:Y:S02]  /*1a60*/  UIADD3 UR24, UR16, 0x2, URZ ;  /* 0x0000000210187890 */ /* 0x000fe4000fffe03f */
[----:B------:R-:W-:Y:S02]  /*1a70*/  UIADD3 UR28, UR16, 0x200, URZ ;  /* 0x00000200101c7890 */ /* 0x000fe4000fffe03f */
[----:B------:R-:W-:Y:S02]  /*1a80*/  UIADD3 UR32, UR16, 0x202, URZ ;  /* 0x0000020210207890 */ /* 0x000fe4000fffe03f */
[----:B------:R-:W-:Y:S01]  /*1a90*/  UIADD3 UR40, UR16, 0x400, URZ ;  /* 0x0000040010287890 */ /* 0x000fe2000fffe03f */
[----:B------:R-:W-:Y:S01]  /*1aa0*/  UMOV UR4, UR24 ;  /* 0x0000001800047c82 */ /* 0x000fe20008000000 */
[----:B------:R-:W-:Y:S01]  /*1ab0*/  UMOV UR8, UR24 ;  /* 0x0000001800087c82 */ /* 0x000fe20008000000 */
[----:B------:R-:W-:-:S04]  /*1ac0*/  UIADD3 UR44, UR16, 0x402, URZ ;  /* 0x00000402102c7890 */ /* 0x000fc8000fffe03f */
[----:B------:R-:W-:Y:S01]  /*1ad0*/  UMOV UR12, UR40 ;  /* 0x00000028000c7c82 */ /* 0x000fe20008000000 */
[----:B------:R-:W-:Y:S02]  /*1ae0*/  WARPGROUP.DEPBAR.LE gsb0, 0x0 ;  /* 0x00008000000079c5 */ /* 0x000fe40000010000 */
[----:B------:R-:W-:-:S06]  /*1af0*/  WARPGROUP.ARRIVE ;  /* 0x00000000000079c5 */ /* 0x000fcc0000000000 */
[----:B------:R-:W-:Y:S03]  /*1b00*/  QGMMA.64x32x32.F32.E4M3.E4M3 R28, gdesc[UR20], RZ, !UPT, gsb0 ;  /* 0x00600000141c79f3 */ /* 0x000fe6000c0008ff */
[----:B------:R-:W-:Y:S02]  /*1b10*/  WARPGROUP.DEPBAR.LE gsb0, 0x0 ;  /* 0x00008000000079c5 */ /* 0x000fe40000010000 */
[----:B------:R-:W-:-:S06]  /*1b20*/  WARPGROUP.ARRIVE ;  /* 0x00000000000079c5 */ /* 0x000fcc0000000000 */
[----:B------:R-:W-:Y:S01]  /*1b30*/  QGMMA.64x32x32.F32.E4M3.E4M3 R92, gdesc[UR24], R92, gsb0 ;  /* 0x00600000185c79f3 */ /* 0x000fe2000800085c */
[----:B------:R-:W-:Y:S01]  /*1b40*/  UIADD3 UR26, UR52, 0x182, URZ ;  /* 0x00000182341a7890 */ /* 0x000fe2000fffe03f */
[----:B------:R-:W-:Y:S01]  /*1b50*/  UMOV UR27, 0x80000020 ;  /* 0x80000020001b7882 */ /* 0x000fe20000000000 */
[----:B------:R-:W-:Y:S02]  /*1b60*/  WARPGROUP.DEPBAR.LE gsb0, 0x0 ;  /* 0x00008000000079c5 */ /* 0x000fe40000010000 */
[----:B------:R-:W-:-:S06]  /*1b70*/  WARPGROUP.ARRIVE ;  /* 0x00000000000079c5 */ /* 0x000fcc0000000000 */
[----:B------:R-:W-:Y:S01]  /*1b80*/  QGMMA.64x32x32.F32.E4M3.E4M3 R76, gdesc[UR4], R76, gsb0 ;  /* 0x00600000044c79f3 */ /* 0x000fe2000800084c */
[----:B------:R-:W-:Y:S02]  /*1b90*/  UIADD3 UR4, UR52, 0x202, URZ ;  /* 0x0000020234047890 */ /* 0x000fe4000fffe03f */
[----:B------:R-:W-:Y:S01]  /*1ba0*/  UIADD3 UR6, UR52, 0x300, URZ ;  /* 0x0000030034067890 */ /* 0x000fe2000fffe03f */
[----:B------:R-:W-:Y:S01]  /*1bb0*/  UMOV UR5, UR29 ;  /* 0x0000001d00057c82 */ /* 0x000fe20008000000 */
[----:B------:R-:W-:Y:S01]  /*1bc0*/  UMOV UR7, 0x80000020 ;  /* 0x8000002000077882 */ /* 0x000fe20000000000 */
[----:B------:R-:W-:Y:S02]  /*1bd0*/  WARPGROUP.DEPBAR.LE gsb0, 0x0 ;  /* 0x00008000000079c5 */ /* 0x000fe40000010000 */
[----:B------:R-:W-:-:S06]  /*1be0*/  WARPGROUP.ARRIVE ;  /* 0x00000000000079c5 */ /* 0x000fcc0000000000 */
[----:B------:R-:W-:Y:S01]  /*1bf0*/  QGMMA.64x32x32.F32.E4M3.E4M3 R60, gdesc[UR8], R60, gsb0 ;  /* 0x00600000083c79f3 */ /* 0x000fe2000800083c */
[----:B------:R-:W-:Y:S01]  /*1c00*/  UIADD3 UR10, UR52, 0x380, URZ ;  /* 0x00000380340a7890 */ /* 0x000fe2000fffe03f */
[----:B------:R-:W-:Y:S01]  /*1c10*/  UMOV UR8, UR28 ;  /* 0x0000001c00087c82 */ /* 0x000fe20008000000 */
[----:B------:R-:W-:Y:S01]  /*1c20*/  UMOV UR9, UR29 ;  /* 0x0000001d00097c82 */ /* 0x000fe20008000000 */
[----:B------:R-:W-:Y:S01]  /*1c30*/  UMOV UR11, 0x80000020 ;  /* 0x80000020000b7882 */ /* 0x000fe20000000000 */
[----:B------:R-:W-:Y:S02]  /*1c40*/  WARPGROUP.DEPBAR.LE gsb0, 0x0 ;  /* 0x00008000000079c5 */ /* 0x000fe40000010000 */
[----:B------:R-:W-:-:S06]  /*1c50*/  WARPGROUP.ARRIVE ;  /* 0x00000000000079c5 */ /* 0x000fcc0000000000 */
[----:B------:R-:W-:Y:S01]  /*1c60*/  QGMMA.64x32x32.F32.E4M3.E4M3 R44, gdesc[UR24], R44, gsb0 ;  /* 0x00600000182c79f3 */ /* 0x000fe2000800082c */
[----:B------:R-:W-:Y:S01]  /*1c70*/  UMOV UR26, UR4 ;  /* 0x00000004001a7c82 */ /* 0x000fe20008000000 */
[----:B------:R-:W-:Y:S01]  /*1c80*/  UMOV UR27, 0x80000020 ;  /* 0x80000020001b7882 */ /* 0x000fe20000000000 */
[----:B------:R-:W-:Y:S01]  /*1c90*/  UMOV UR4, UR28 ;  /* 0x0000001c00047c82 */ /* 0x000fe20008000000 */
[----:B------:R-:W-:Y:S02]  /*1ca0*/  WARPGROUP.DEPBAR.LE gsb0, 0x0 ;  /* 0x00008000000079c5 */ /* 0x000fe40000010000 */
[----:B------:R-:W-:-:S06]  /*1cb0*/  WARPGROUP.ARRIVE ;  /* 0x00000000000079c5 */ /* 0x000fcc0000000000 */
[----:B------:R-:W-:Y:S03]  /*1cc0*/  QGMMA.64x32x32.F32.E4M3.E4M3 R28, gdesc[UR24], R28, gsb0 ;  /* 0x00600000181c79f3 */ /* 0x000fe6000800081c */
        /* <DEDUP_REMOVED lines=72> */
[----:B------:R-:W-:Y:S03]  /*2150*/  QGMMA.64x32x32.F32.E4M3.E4M3 R60, gdesc[UR12], R60, gsb0 ;  /* 0x006000000c3c79f3 */ /* 0x000fe6000800083c */
[----:B------:R-:W-:Y:S02]  /*2160*/  WARPGROUP.DEPBAR.LE gsb0, 0x0 ;  /* 0x00008000000079c5 */ /* 0x000fe40000010000 */
[----:B------:R-:W-:-:S06]  /*2170*/  WARPGROUP.ARRIVE ;  /* 0x00000000000079c5 */ /* 0x000fcc0000000000 */
[----:B------:R-:W-:Y:S01]  /*2180*/  QGMMA.64x32x32.F32.E4M3.E4M3 R44, gdesc[UR4], R44, gsb0 ;  /* 0x00600000042c79f3 */ /* 0x000fe2000800082c */
[----:B------:R-:W-:Y:S01]  /*2190*/  UMOV UR4, UR40 ;  /* 0x0000002800047c82 */ /* 0x000fe20008000000 */
[----:B------:R-:W-:Y:S01]  /*21a0*/  UMOV UR5, UR41 ;  /* 0x0000002900057c82 */ /* 0x000fe20008000000 */
[----:B------:R-:W-:Y:S01]  /*21b0*/  UMOV UR6, UR8 ;  /* 0x0000000800067c82 */ /* 0x000fe20008000000 */
[----:B------:R-:W-:Y:S01]  /*21c0*/  UMOV UR7, 0x80000020 ;  /* 0x8000002000077882 */ /* 0x000fe20000000000 */
[----:B------:R-:W-:Y:S01]  /*21d0*/  UMOV UR8, UR44 ;  /* 0x0000002c00087c82 */ /* 0x000fe20008000000 */
        /* <DEDUP_REMOVED lines=16> */
[----:B------:R-:W-:Y:S02]  /*22e0*/  WARPGROUP.DEPBAR.LE gsb0, 0x0 ;  /* 0x00008000000079c5 */ /* 0x000fe40000010000 */
[----:B------:R-:W-:-:S06]  /*22f0*/  WARPGROUP.ARRIVE ;  /* 0x00000000000079c5 */ /* 0x000fcc0000000000 */
[----:B------:R-:W-:Y:S03]  /*2300*/  QGMMA.64x32x32.F32.E4M3.E4M3 R60, gdesc[UR8], R60, gsb0 ;  /* 0x00600000083c79f3 */ /* 0x000fe6000800083c */
[----:B------:R-:W-:Y:S02]  /*2310*/  WARPGROUP.DEPBAR.LE gsb0, 0x0 ;  /* 0x00008000000079c5 */ /* 0x000fe40000010000 */
[----:B------:R-:W-:-:S06]  /*2320*/  WARPGROUP.ARRIVE ;  /* 0x00000000000079c5 */ /* 0x000fcc0000000000 */
[----:B------:R-:W-:Y:S01]  /*2330*/  QGMMA.64x32x32.F32.E4M3.E4M3 R44, gdesc[UR44], R44, gsb0 ;  /* 0x006000002c2c79f3 */ /* 0x000fe2000800082c */
[----:B------:R-:W-:Y:S01]  /*2340*/  UMOV UR46, UR4 ;  /* 0x00000004002e7c82 */ /* 0x000fe20008000000 */
[----:B------:R-:W-:Y:S01]  /*2350*/  UMOV UR47, 0x80000020 ;  /* 0x80000020002f7882 */ /* 0x000fe20000000000 */
[----:B------:R-:W-:Y:S02]  /*2360*/  WARPGROUP.DEPBAR.LE gsb0, 0x0 ;  /* 0x00008000000079c5 */ /* 0x000fe40000010000 */
[----:B------:R-:W-:-:S06]  /*2370*/  WARPGROUP.ARRIVE ;  /* 0x00000000000079c5 */ /* 0x000fcc0000000000 */
[----:B------:R-:W-:Y:S03]  /*2380*/  QGMMA.64x32x32.F32.E4M3.E4M3 R28, gdesc[UR44], R28, gsb0 ;  /* 0x006000002c1c79f3 */ /* 0x000fe6000800081c */
[----:B------:R-:W-:Y:S02]  /*2390*/  WARPGROUP.DEPBAR.LE gsb0, 0x0 ;  /* 0x00008000000079c5 */ /* 0x000fe40000010000 */
[----:B------:R-:W-:Y:S05]  /*23a0*/  @!P0 BRA `(.L_x_17) ;  /* 0x0000000000048947 */ /* 0x000fea0003800000 */
[----:B------:R-:W-:Y:S01]  /*23b0*/  BPT.TRAP 0x1 ;  /* 0x000000040000795c */ /* 0x000fe20000300000 */
.L_x_17:
[----:B------:R-:W-:Y:S01]  /*23c0*/  LOP3.LUT R17, R17, 0xffffff80, RZ, 0xc0, !PT ;  /* 0xffffff8011117812 */ /* 0x000fe200078ec0ff */
[C---:B------:R-:W-:Y:S01]  /*23d0*/  FMUL.FTZ R10, R0.reuse, R94 ;  /* 0x0000005e000a7220 */ /* 0x040fe20000410000 */
[C---:B------:R-:W-:Y:S01]  /*23e0*/  FMUL.FTZ R11, R0.reuse, R95 ;  /* 0x0000005f000b7220 */ /* 0x040fe20000410000 */
[----:B------:R-:W-:Y:S01]  /*23f0*/  FMUL.FTZ R14, R0, R98 ;  /* 0x00000062000e7220 */ /* 0x000fe20000410000 */
[----:B------:R-:W-:Y:S01]  /*2400*/  IADD3 R17, R16, -R17, RZ ;  /* 0x8000001110117210 */ /* 0x000fe20007ffe0ff */
[C---:B------:R-:W-:Y:S01]  /*2410*/  FMUL.FTZ R15, R0.reuse, R99 ;  /* 0x00000063000f7220 */ /* 0x040fe20000410000 */
[C---:B------:R-:W-:Y:S01]  /*2420*/  FMUL.FTZ R24, R0.reuse, R102 ;  /* 0x0000006600187220 */ /* 0x040fe20000410000 */
[----:B------:R-:W1:Y:S01]  /*2430*/  MUFU.TANH R10, R10 ;  /* 0x0000000a000a7308 */ /* 0x000e620000002400 */
[----:B------:R-:W-:Y:S01]  /*2440*/  SHF.R.S32.HI R16, RZ, 0x1f, R17 ;  /* 0x0000001fff107819 */ /* 0x000fe20000011411 */
[C---:B------:R-:W-:Y:S01]  /*2450*/  FMUL.FTZ R6, R0.reuse, R92 ;  /* 0x0000005c00067220 */ /* 0x040fe20000410000 */
[C---:B------:R-:W-:Y:S01]  /*2460*/  FMUL.FTZ R26, R0.reuse, R103 ;  /* 0x00000067001a7220 */ /* 0x040fe20000410000 */
[----:B------:R-:W-:Y:S01]  /*2470*/  FMUL.FTZ R7, R0, R93 ;  /* 0x0000005d00077220 */ /* 0x000fe20000410000 */
[----:B------:R-:W-:Y:S01]  /*2480*/  LEA.HI R16, R16, R17, RZ, 0x2 ;  /* 0x0000001110107211 */ /* 0x000fe200078f10ff */
[C---:B------:R-:W-:Y:S01]  /*2490*/  FMUL.FTZ R93, R0.reuse, R106 ;  /* 0x0000006a005d7220 */ /* 0x040fe20000410000 */
[----:B------:R-:W-:Y:S01]  /*24a0*/  FMUL.FTZ R20, R0, R76 ;  /* 0x0000004c00147220 */ /* 0x000fe20000410000 */
[----:B------:R-:W2:Y:S01]  /*24b0*/  MUFU.TANH R11, R11 ;  /* 0x0000000b000b7308 */ /* 0x000ea20000002400 */
[----:B------:R-:W-:Y:S01]  /*24c0*/  LOP3.LUT R16, R16, 0x7ffffffc, RZ, 0xc0, !PT ;  /* 0x7ffffffc10107812 */ /* 0x000fe200078ec0ff */
[C---:B0-----:R-:W-:Y:S01]  /*24d0*/  FMUL.FTZ R8, R0.reuse, R96 ;  /* 0x0000006000087220 */ /* 0x041fe20000410000 */
[C---:B------:R-:W-:Y:S01]  /*24e0*/  FMUL.FTZ R76, R0.reuse, R84 ;  /* 0x00000054004c7220 */ /* 0x040fe20000410000 */
[C---:B------:R-:W-:Y:S01]  /*24f0*/  FMUL.FTZ R92, R0.reuse, R107 ;  /* 0x0000006b005c7220 */ /* 0x040fe20000410000 */
[----:B------:R-:W-:Y:S01]  /*2500*/  FMUL.FTZ R9, R0, R97 ;  /* 0x0000006100097220 */ /* 0x000fe20000410000 */
[----:B------:R-:W-:-:S02]  /*2510*/  IMAD.IADD R16, R17, 0x1, -R16 ;  /* 0x0000000111107824 */ /* 0x000fc400078e0a10 */
[C---:B------:R-:W-:Y:S01]  /*2520*/  FMUL.FTZ R78, R0.reuse, R78 ;  /* 0x0000004e004e7220 */ /* 0x040fe20000410000 */
[----:B------:R-:W-:Y:S01]  /*2530*/  IMAD.MOV.U32 R17, RZ, RZ, -0x2 ;  /* 0xfffffffeff117424 */ /* 0x000fe200078e00ff */
[----:B------:R-:W0:Y:S01]  /*2540*/  MUFU.TANH R14, R14 ;  /* 0x0000000e000e7308 */ /* 0x000e220000002400 */
[C---:B------:R-:W-:Y:S01]  /*2550*/  FMUL.FTZ R12, R0.reuse, R100 ;  /* 0x00000064000c7220 */ /* 0x040fe20000410000 */
[----:B------:R-:W-:Y:S01]  /*2560*/  FMUL.FTZ R79, R0, R79 ;  /* 0x0000004f004f7220 */ /* 0x000fe20000410000 */
[----:B------:R-:W-:Y:S02]  /*2570*/  IMAD R16, R16, R17, 0xa0 ;  /* 0x000000a010107424 */ /* 0x000fe400078e0211 */
[C---:B------:R-:W-:Y:S01]  /*2580*/  FMUL.FTZ R13, R0.reuse, R101 ;  /* 0x00000065000d7220 */ /* 0x040fe20000410000 */
[----:B------:R-:W-:Y:S02]  /*2590*/  IMAD.U32 R17, RZ, RZ, UR43 ;  /* 0x0000002bff117e24 */ /* 0x000fe4000f8e00ff */
[----:B------:R-:W-:Y:S01]  /*25a0*/  FMUL.FTZ R82, R0, R82 ;  /* 0x0000005200527220 */ /* 0x000fe20000410000 */
[----:B------:R-:W-:Y:S01]  /*25b0*/  VIADD R16, R16, UR51 ;  /* 0x0000003310107c36 */ /* 0x000fe20008000000 */
[----:B------:R-:W3:Y:S01]  /*25c0*/  MUFU.TANH R15, R15 ;  /* 0x0000000f000f7308 */ /* 0x000ee20000002400 */
[C---:B------:R-:W-:Y:S01]  /*25d0*/  FMUL.FTZ R18, R0.reuse, R104 ;  /* 0x0000006800127220 */ /* 0x040fe20000410000 */
[----:B------:R-:W-:Y:S01]  /*25e0*/  FMUL.FTZ R83, R0, R83 ;  /* 0x0000005300537220 */ /* 0x000fe20000410000 */
[----:B------:R-:W-:-:S02]  /*25f0*/  IMAD R17, R17, -0xa0, R16 ;  /* 0xffffff6011117824 */ /* 0x000fc400078e0210 */
[C---:B------:R-:W-:Y:S01]  /*2600*/  FMUL.FTZ R19, R0.reuse, R105 ;  /* 0x0000006900137220 */ /* 0x040fe20000410000 */
[C---:B------:R-:W-:Y:S01]  /*2610*/  FMUL.FTZ R86, R0.reuse, R86 ;  /* 0x0000005600567220 */ /* 0x040fe20000410000 */
[C---:B------:R-:W-:Y:S01]  /*2620*/  FMUL.FTZ R87, R0.reuse, R87 ;  /* 0x0000005700577220 */ /* 0x040fe20000410000 */
[C---:B------:R-:W-:Y:S01]  /*2630*/  FMUL.FTZ R21, R0.reuse, R77 ;  /* 0x0000004d00157220 */ /* 0x040fe20000410000 */
[----:B------:R-:W4:Y:S01]  /*2640*/  MUFU.TANH R24, R24 ;  /* 0x0000001800187308 */ /* 0x000f220000002400 */
[C---:B------:R-:W-:Y:S01]  /*2650*/  ISETP.GT.AND P4, PT, R17.reuse, RZ, PT ;  /* 0x000000ff1100720c */ /* 0x040fe20003f84270 */
[C---:B------:R-:W-:Y:S01]  /*2660*/  FMUL.FTZ R90, R0.reuse, R90 ;  /* 0x0000005a005a7220 */ /* 0x040fe20000410000 */
[C---:B------:R-:W-:Y:S01]  /*2670*/  ISETP.GT.AND P3, PT, R17.reuse, 0x1, PT ;  /* 0x000000011100780c */ /* 0x040fe20003f64270 */
[C---:B------:R-:W-:Y:S01]  /*2680*/  FMUL.FTZ R23, R0.reuse, R80 ;  /* 0x0000005000177220 */ /* 0x040fe20000410000 */
[----:B------:R-:W-:Y:S01]  /*2690*/  ISETP.GT.AND P2, PT, R17, 0x8, PT ;  /* 0x000000081100780c */ /* 0x000fe20003f44270 */
[----:B------:R-:W-:Y:S01]  /*26a0*/  FMUL.FTZ R91, R0, R91 ;  /* 0x0000005b005b7220 */ /* 0x000fe20000410000 */
[----:B-1----:R-:W-:Y:S01]  /*26b0*/  FSEL R84, R10, -INF , P4 ;  /* 0xff8000000a547808 */ /* 0x002fe20002000000 */
[----:B------:R-:W1:Y:S01]  /*26c0*/  MUFU.TANH R6, R6 ;  /* 0x0000000600067308 */ /* 0x000e620000002400 */
[----:B--2---:R-:W-:Y:S01]  /*26d0*/  FSEL R96, R11, -INF , P3 ;  /* 0xff8000000b607808 */ /* 0x004fe20001800000 */
[C---:B------:R-:W-:Y:S01]  /*26e0*/  FMUL.FTZ R22, R0.reuse, R81 ;  /* 0x0000005100167220 */ /* 0x040fe20000410000 */
[C---:B------:R-:W-:Y:S01]  /*26f0*/  ISETP.GT.AND P1, PT, R17.reuse, 0x9, PT ;  /* 0x000000091100780c */ /* 0x040fe20003f24270 */
[----:B------:R-:W-:Y:S01]  /*2700*/  FMUL.FTZ R80, R0, R62 ;  /* 0x0000003e00507220 */ /* 0x000fe20000410000 */
[----:B0-----:R-:W-:Y:S01]  /*2710*/  FSEL R124, R14, -INF , P2 ;  /* 0xff8000000e7c7808 */ /* 0x001fe20001000000 */
[----:B------:R-:W-:Y:S01]  /*2720*/  FMUL.FTZ R81, R0, R63 ;  /* 0x0000003f00517220 */ /* 0x000fe20000410000 */
[----:B------:R-:W-:Y:S01]  /*2730*/  FMNMX.FTZ R11, R84, R96, !PT ;  /* 0x00000060540b7209 */ /* 0x000fe20007810000 */
[----:B------:R-:W0:Y:S01]  /*2740*/  MUFU.TANH R26, R26 ;  /* 0x0000001a001a7308 */ /* 0x000e220000002400 */
[----:B------:R-:W-:Y:S01]  /*2750*/  ISETP.GT.AND P6, PT, R17, 0x10, PT ;  /* 0x000000101100780c */ /* 0x000fe20003fc4270 */
[C---:B------:R-:W-:Y:S01]  /*2760*/  FMUL.FTZ R27, R0.reuse, R85 ;  /* 0x00000055001b7220 */ /* 0x040fe20000410000 */
[----:B---3--:R-:W-:Y:S01]  /*2770*/  FSEL R130, R15, -INF , P1 ;  /* 0xff8000000f827808 */ /* 0x008fe20000800000 */
[----:B------:R-:W-:Y:S01]  /*2780*/  FMUL.FTZ R28, R0, R28 ;  /* 0x0000001c001c7220 */ /* 0x000fe20000410000 */
[----:B------:R-:W-:Y:S01]  /*2790*/  FMNMX.FTZ R11, R124, R11, !PT ;  /* 0x0000000b7c0b7209 */ /* 0x000fe20007810000 */
[----:B------:R-:W-:Y:S01]  /*27a0*/  FMUL.FTZ R66, R0, R66 ;  /* 0x0000004200427220 */ /* 0x000fe20000410000 */
[C---:B------:R-:W-:Y:S01]  /*27b0*/  ISETP.GT.AND P5, PT, R17.reuse, 0x11, PT ;  /* 0x000000111100780c */ /* 0x040fe20003fa4270 */
[----:B------:R-:W2:Y:S01]  /*27c0*/  MUFU.TANH R7, R7 ;  /* 0x0000000700077308 */ /* 0x000ea20000002400 */
[----:B----4-:R-:W-:Y:S01]  /*27d0*/  FSEL R136, R24, -INF , P6 ;  /* 0xff80000018887808 */ /* 0x010fe20003000000 */
[----:B------:R-:W-:Y:S01]  /*27e0*/  FMUL.FTZ R30, R0, R30 ;  /* 0x0000001e001e7220 */ /* 0x000fe20000410000 */
[----:B------:R-:W-:Y:S01]  /*27f0*/  FMNMX.FTZ R11, R130, R11, !PT ;  /* 0x0000000b820b7209 */ /* 0x000fe20007810000 */
[----:B------:R-:W-:Y:S01]  /*2800*/  FMUL.FTZ R67, R0, R67 ;  /* 0x0000004300437220 */ /* 0x000fe20000410000 */
[----:B-1----:R-:W-:Y:S01]  /*2810*/  FSEL R6, R6, -INF , P4 ;  /* 0xff80000006067808 */ /* 0x002fe20002000000 */
[----:B------:R-:W-:Y:S01]  /*2820*/  FMUL.FTZ R77, R0, R89 ;  /* 0x00000059004d7220 */ /* 0x000fe20000410000 */
[----:B------:R-:W-:Y:S01]  /*2830*/  ISETP.GT.AND P4, PT, R17, 0x18, PT ;  /* 0x000000181100780c */ /* 0x000fe20003f84270 */
[----:B------:R-:W1:Y:S01]  /*2840*/  MUFU.TANH R93, R93 ;  /* 0x0000005d005d7308 */ /* 0x000e620000002400 */
[----:B0-----:R-:W-:Y:S01]  /*2850*/  FSEL R138, R26, -INF , P5 ;  /* 0xff8000001a8a7808 */ /* 0x001fe20002800000 */
[----:B------:R-:W-:Y:S01]  /*2860*/  FMUL.FTZ R70, R0, R70 ;  /* 0x0000004600467220 */ /* 0x000fe20000410000 */
[----:B------:R-:W-:Y:S01]  /*2870*/  FMNMX.FTZ R11, R136, R11, !PT ;  /* 0x0000000b880b7209 */ /* 0x000fe20007810000 */
[C---:B------:R-:W-:Y:S01]  /*2880*/  FMUL.FTZ R71, R0.reuse, R71 ;  /* 0x0000004700477220 */ /* 0x040fe20000410000 */
[C---:B------:R-:W-:Y:S01]  /*2890*/  FMUL.FTZ R74, R0.reuse, R74 ;  /* 0x0000004a004a7220 */ /* 0x040fe20000410000 */
[----:B------:R-:W-:Y:S01]  /*28a0*/  FMUL.FTZ R34, R0, R34 ;  /* 0x0000002200227220 */ /* 0x000fe20000410000 */
[----:B------:R-:W-:Y:S01]  /*28b0*/  FMNMX.FTZ R11, R138, R11, !PT ;  /* 0x0000000b8a0b7209 */ /* 0x000fe20007810000 */
[----:B------:R-:W0:Y:S01]  /*28c0*/  MUFU.TANH R8, R8 ;  /* 0x0000000800087308 */ /* 0x000e220000002400 */
[----:B--2---:R-:W-:Y:S01]  /*28d0*/  FSEL R7, R7, -INF , P3 ;  /* 0xff80000007077808 */ /* 0x004fe20001800000 */
[C---:B------:R-:W-:Y:S01]  /*28e0*/  FMUL.FTZ R62, R0.reuse, R64 ;  /* 0x00000040003e7220 */ /* 0x040fe20000410000 */
[----:B------:R-:W-:Y:S01]  /*28f0*/  ISETP.GT.AND P3, PT, R17, 0x19, PT ;  /* 0x000000191100780c */ /* 0x000fe20003f64270 */
[C---:B------:R-:W-:Y:S01]  /*2900*/  FMUL.FTZ R75, R0.reuse, R75 ;  /* 0x0000004b004b7220 */ /* 0x040fe20000410000 */
[C---:B------:R-:W-:Y:S01]  /*2910*/  FMUL.FTZ R46, R0.reuse, R46 ;  /* 0x0000002e002e7220 */ /* 0x040fe20000410000 */
[C---:B------:R-:W-:Y:S01]  /*2920*/  FMUL.FTZ R38, R0.reuse, R38 ;  /* 0x0000002600267220 */ /* 0x040fe20000410000 */
[C---:B------:R-:W-:Y:S01]  /*2930*/  FMUL.FTZ R63, R0.reuse, R68 ;  /* 0x00000044003f7220 */ /* 0x040fe20000410000 */
[----:B------:R-:W2:Y:S01]  /*2940*/  MUFU.TANH R92, R92 ;  /* 0x0000005c005c7308 */ /* 0x000ea20000002400 */
[----:B-1----:R-:W-:Y:S01]  /*2950*/  FSEL R140, R93, -INF , P4 ;  /* 0xff8000005d8c7808 */ /* 0x002fe20002000000 */
[C---:B------:R-:W-:Y:S01]  /*2960*/  FMUL.FTZ R47, R0.reuse, R47 ;  /* 0x0000002f002f7220 */ /* 0x040fe20000410000 */
[C---:B------:R-:W-:Y:S01]  /*2970*/  FMUL.FTZ R42, R0.reuse, R42 ;  /* 0x0000002a002a7220 */ /* 0x040fe20000410000 */
[----:B------:R-:W-:Y:S01]  /*2980*/  FMUL.FTZ R64, R0, R69 ;  /* 0x0000004500407220 */ /* 0x000fe20000410000 */
[----:B------:R-:W-:Y:S01]  /*2990*/  FMNMX.FTZ R11, R140, R11, !PT ;  /* 0x0000000b8c0b7209 */ /* 0x000fe20007810000 */
[C---:B------:R-:W-:Y:S01]  /*29a0*/  FMUL.FTZ R50, R0.reuse, R50 ;  /* 0x0000003200327220 */ /* 0x040fe20000410000 */
[----:B------:R-:W-:Y:S01]  /*29b0*/  FMUL.FTZ R51, R0, R51 ;  /* 0x0000003300337220 */ /* 0x000fe20000410000 */
[----:B------:R-:W1:Y:S01]  /*29c0*/  MUFU.TANH R9, R9 ;  /* 0x0000000900097308 */ /* 0x000e620000002400 */
[----:B0-----:R-:W-:Y:S01]  /*29d0*/  FSEL R14, R8, -INF , P2 ;  /* 0xff800000080e7808 */ /* 0x001fe20001000000 */
[C---:B------:R-:W-:Y:S01]  /*29e0*/  FMUL.FTZ R54, R0.reuse, R54 ;  /* 0x0000003600367220 */ /* 0x040fe20000410000 */
[----:B------:R-:W-:Y:S01]  /*29f0*/  ISETP.GT.AND P2, PT, R17, 0x20, PT ;  /* 0x000000201100780c */ /* 0x000fe20003f44270 */
[C---:B------:R-:W-:Y:S01]  /*2a00*/  FMUL.FTZ R55, R0.reuse, R55 ;  /* 0x0000003700377220 */ /* 0x040fe20000410000 */
[C---:B------:R-:W-:Y:S01]  /*2a10*/  FMUL.FTZ R45, R0.reuse, R45 ;  /* 0x0000002d002d7220 */ /* 0x040fe20000410000 */
[C---:B------:R-:W-:Y:S01]  /*2a20*/  FMUL.FTZ R58, R0.reuse, R58 ;  /* 0x0000003a003a7220 */ /* 0x040fe20000410000 */
[----:B------:R-:W-:Y:S01]  /*2a30*/  FMUL.FTZ R59, R0, R59 ;  /* 0x0000003b003b7220 */ /* 0x000fe20000410000 */
[----:B------:R0:W3:Y:S01]  /*2a40*/  MUFU.TANH R94, R78 ;  /* 0x0000004e005e7308 */ /* 0x0000e20000002400 */
[----:B--2---:R-:W-:Y:S01]  /*2a50*/  FSEL R142, R92, -INF , P3 ;  /* 0xff8000005c8e7808 */ /* 0x004fe20001800000 */
[C---:B------:R-:W-:Y:S01]  /*2a60*/  FMUL.FTZ R48, R0.reuse, R48 ;  /* 0x0000003000307220 */ /* 0x040fe20000410000 */
[C---:B------:R-:W-:Y:S01]  /*2a70*/  FMUL.FTZ R49, R0.reuse, R49 ;  /* 0x0000003100317220 */ /* 0x040fe20000410000 */
[----:B------:R-:W-:Y:S01]  /*2a80*/  FMUL.FTZ R31, R0, R31 ;  /* 0x0000001f001f7220 */ /* 0x000fe20000410000 */
[----:B------:R-:W-:Y:S01]  /*2a90*/  FMNMX.FTZ R11, R142, R11, !PT ;  /* 0x0000000b8e0b7209 */ /* 0x000fe20007810000 */
[C---:B------:R-:W-:Y:S01]  /*2aa0*/  FMUL.FTZ R52, R0.reuse, R52 ;  /* 0x0000003400347220 */ /* 0x040fe20000410000 */
[C---:B------:R-:W-:Y:S01]  /*2ab0*/  FMUL.FTZ R53, R0.reuse, R53 ;  /* 0x0000003500357220 */ /* 0x040fe20000410000 */
[----:B------:R-:W2:Y:S01]  /*2ac0*/  MUFU.TANH R12, R12 ;  /* 0x0000000c000c7308 */ /* 0x000ea20000002400 */
[----:B-1----:R-:W-:Y:S01]  /*2ad0*/  FSEL R16, R9, -INF , P1 ;  /* 0xff80000009107808 */ /* 0x002fe20000800000 */
[C---:B0-----:R-:W-:Y:S01]  /*2ae0*/  FMUL.FTZ R78, R0.reuse, R88 ;  /* 0x00000058004e7220 */ /* 0x041fe20000410000 */
[C---:B------:R-:W-:Y:S01]  /*2af0*/  ISETP.GT.AND P1, PT, R17.reuse, 0x21, PT ;  /* 0x000000211100780c */ /* 0x040fe20003f24270 */
[C---:B------:R-:W-:Y:S01]  /*2b00*/  FMUL.FTZ R35, R0.reuse, R35 ;  /* 0x0000002300237220 */ /* 0x040fe20000410000 */
[C---:B------:R-:W-:Y:S01]  /*2b10*/  FMUL.FTZ R56, R0.reuse, R56 ;  /* 0x0000003800387220 */ /* 0x040fe20000410000 */
[C---:B------:R-:W-:Y:S01]  /*2b20*/  FMUL.FTZ R57, R0.reuse, R57 ;  /* 0x0000003900397220 */ /* 0x040fe20000410000 */
[----:B------:R-:W-:Y:S01]  /*2b30*/  FMUL.FTZ R39, R0, R39 ;  /* 0x0000002700277220 */ /* 0x000fe20000410000 */
[----:B------:R0:W1:Y:S01]  /*2b40*/  MUFU.TANH R95, R79 ;  /* 0x0000004f005f7308 */ /* 0x0000620000002400 */
[----:B---3--:R-:W-:Y:S01]  /*2b50*/  FSEL R144, R94, -INF , P2 ;  /* 0xff8000005e907808 */ /* 0x008fe20001000000 */
[C---:B------:R-:W-:Y:S01]  /*2b60*/  FMUL.FTZ R29, R0.reuse, R29 ;  /* 0x0000001d001d7220 */ /* 0x040fe20000410000 */
[C---:B------:R-:W-:Y:S01]  /*2b70*/  FMUL.FTZ R43, R0.reuse, R43 ;  /* 0x0000002b002b7220 */ /* 0x040fe20000410000 */
[----:B------:R-:W-:Y:S01]  /*2b80*/  FMUL.FTZ R33, R0, R33 ;  /* 0x0000002100217220 */ /* 0x000fe20000410000 */
[----:B------:R-:W-:Y:S01]  /*2b90*/  FMNMX.FTZ R11, R144, R11, !PT ;  /* 0x0000000b900b7209 */ /* 0x000fe20007810000 */
[----:B------:R-:W-:Y:S01]  /*2ba0*/  ULDC UR4, c[0x0][0x988] ;  /* 0x0002620000047ab9 */ /* 0x000fe20000000800 */
[----:B------:R-:W-:Y:S01]  /*2bb0*/  FMUL.FTZ R37, R0, R37 ;  /* 0x0000002500257220 */ /* 0x000fe20000410000 */
[----:B------:R-:W3:Y:S01]  /*2bc0*/  MUFU.TANH R13, R13 ;  /* 0x0000000d000d7308 */ /* 0x000ee20000002400 */
[----:B--2---:R-:W-:Y:S01]  /*2bd0*/  FSEL R12, R12, -INF , P6 ;  /* 0xff8000000c0c7808 */ /* 0x004fe20003000000 */
[C---:B0-----:R-:W-:Y:S01]  /*2be0*/  FMUL.FTZ R79, R0.reuse, R60 ;  /* 0x0000003c004f7220 */ /* 0x041fe20000410000 */
[----:B------:R-:W-:Y:S01]  /*2bf0*/  ISETP.GT.AND P6, PT, R17, 0x28, PT ;  /* 0x000000281100780c */ /* 0x000fe20003fc4270 */
[C---:B------:R-:W-:Y:S01]  /*2c00*/  FMUL.FTZ R60, R0.reuse, R61 ;  /* 0x0000003d003c7220 */ /* 0x040fe20000410000 */
[C---:B------:R-:W-:Y:S01]  /*2c10*/  FMUL.FTZ R61, R0.reuse, R65 ;  /* 0x00000041003d7220 */ /* 0x040fe20000410000 */
[C---:B------:R-:W-:Y:S01]  /*2c20*/  FMUL.FTZ R65, R0.reuse, R73 ;  /* 0x0000004900417220 */ /* 0x040fe20000410000 */
[----:B------:R-:W-:Y:S01]  /*2c30*/  IMAD.U32 R9, RZ, RZ, UR4 ;  /* 0x00000004ff097e24 */ /* 0x000fe2000f8e00ff */
[----:B------:R-:W0:Y:S01]  /*2c40*/  MUFU.TANH R82, R82 ;  /* 0x0000005200527308 */ /* 0x000e220000002400 */
[----:B-1----:R-:W-:Y:S01]  /*2c50*/  FSEL R146, R95, -INF , P1 ;  /* 0xff8000005f927808 */ /* 0x002fe20000800000 */
[C---:B------:R-:W-:Y:S01]  /*2c60*/  FMUL.FTZ R32, R0.reuse, R32 ;  /* 0x0000002000207220 */ /* 0x040fe20000410000 */
[----:B------:R-:W-:Y:S01]  /*2c70*/  P2R R109, PR, RZ, 0x1 ;  /* 0x00000001ff6d7803 */ /* 0x000fe20000000000 */
[----:B------:R-:W-:Y:S01]  /*2c80*/  FMUL.FTZ R36, R0, R36 ;  /* 0x0000002400247220 */ /* 0x000fe20000410000 */
[----:B------:R-:W-:Y:S01]  /*2c90*/  FMNMX.FTZ R11, R146, R11, !PT ;  /* 0x0000000b920b7209 */ /* 0x000fe20007810000 */
[C---:B------:R-:W-:Y:S01]  /*2ca0*/  FMUL.FTZ R40, R0.reuse, R40 ;  /* 0x0000002800287220 */ /* 0x040fe20000410000 */
[----:B------:R-:W-:Y:S01]  /*2cb0*/  FMUL.FTZ R41, R0, R41 ;  /* 0x0000002900297220 */ /* 0x000fe20000410000 */
[----:B------:R-:W1:Y:S01]  /*2cc0*/  MUFU.TANH R18, R18 ;  /* 0x0000001200127308 */ /* 0x000e620000002400 */
[----:B---3--:R-:W-:Y:S01]  /*2cd0*/  FSEL R24, R13, -INF , P5 ;  /* 0xff8000000d187808 */ /* 0x008fe20002800000 */
[----:B------:R-:W-:Y:S01]  /*2ce0*/  UIADD3 UR59, UR43, -0x2, URZ ;  /* 0xfffffffe2b3b7890 */ /* 0x000fe2000fffe03f */
[----:B------:R-:W-:Y:S01]  /*2cf0*/  ISETP.GT.AND P5, PT, R17, 0x29, PT ;  /* 0x000000291100780c */ /* 0x000fe20003fa4270 */
[----:B------:R-:W-:Y:S01]  /*2d00*/  UIADD3 UR4, UR36, 0x29840, URZ ;  /* 0x0002984024047890 */ /* 0x000fe2000fffe03f */
[----:B------:R-:W2:Y:S01]  /*2d10*/  S2UR UR51, SR_CgaCtaId ;  /* 0x00000000003379c3 */ /* 0x000ea20000008800 */
[----:B------:R-:W-:-:S02]  /*2d20*/  UISETP.GE.AND UP0, UPT, UR59, UR38, UPT ;  /* 0x000000263b00728c */ /* 0x000fc4000bf06270 */
[----:B------:R-:W3:Y:S01]  /*2d30*/  MUFU.TANH R83, R83 ;  /* 0x0000005300537308 */ /* 0x000ee20000002400 */
[----:B0-----:R-:W-:Y:S01]  /*2d40*/  FSEL R148, R82, -INF , P6 ;  /* 0xff80000052947808 */ /* 0x001fe20003000000 */
[----:B------:R-:W-:Y:S01]  /*2d50*/  UPRMT UR4, UR42, 0x654, UR4 ;  /* 0x000006542a047896 */ /* 0x000fe20008000004 */
[----:B------:R-:W-:Y:S02]  /*2d60*/  UMOV UR58, URZ ;  /* 0x0000003f003a7c82 */ /* 0x000fe40008000000 */
[----:B------:R-:W-:-:S03]  /*2d70*/  FMNMX.FTZ R11, R148, R11, !PT ;  /* 0x0000000b940b7209 */ /* 0x000fc60007810000 */
[----:B------:R-:W0:Y:S01]  /*2d80*/  MUFU.TANH R19, R19 ;  /* 0x0000001300137308 */ /* 0x000e220000002400 */
[----:B-1----:R-:W-:Y:S02]  /*2d90*/  FSEL R18, R18, -INF , P4 ;  /* 0xff80000012127808 */ /* 0x002fe40002000000 */
[----:B------:R-:W-:Y:S01]  /*2da0*/  ISETP.GT.AND P4, PT, R17, 0x30, PT ;  /* 0x000000301100780c */ /* 0x000fe20003f84270 */
[----:B------:R-:W-:Y:S04]  /*2db0*/  SYNCS.ARRIVE.TRANS64.RED.A1T0 RZ, [UR4], RZ ;  /* 0x000000ffffff79a7 */ /* 0x000fe80008100404 */
[----:B------:R-:W1:Y:S01]  /*2dc0*/  MUFU.TANH R86, R86 ;  /* 0x0000005600567308 */ /* 0x000e620000002400 */
[----:B---3--:R-:W-:-:S04]  /*2dd0*/  FSEL R150, R83, -INF , P5 ;  /* 0xff80000053967808 */ /* 0x008fc80002800000 */
[----:B------:R-:W-:-:S03]  /*2de0*/  FMNMX.FTZ R11, R150, R11, !PT ;  /* 0x0000000b960b7209 */ /* 0x000fc60007810000 */
[----:B------:R-:W3:Y:S01]  /*2df0*/  MUFU.TANH R20, R20 ;  /* 0x0000001400147308 */ /* 0x000ee20000002400 */
[----:B0-----:R-:W-:Y:S02]  /*2e00*/  FSEL R26, R19, -INF , P3 ;  /* 0xff800000131a7808 */ /* 0x001fe40001800000 */
[----:B------:R-:W-:Y:S02]  /*2e10*/  ISETP.GT.AND P3, PT, R17, 0x31, PT ;  /* 0x000000311100780c */ /* 0x000fe40003f64270 */
[----:B------:R-:W-:-:S03]  /*2e20*/  FMNMX.FTZ R19, R6, R7, !PT ;  /* 0x0000000706137209 */ /* 0x000fc60007810000 */
[----:B------:R-:W0:Y:S01]  /*2e30*/  MUFU.TANH R87, R87 ;  /* 0x0000005700577308 */ /* 0x000e220000002400 */
[----:B-1----:R-:W-:Y:S02]  /*2e40*/  FSEL R152, R86, -INF , P4 ;  /* 0xff80000056987808 */ /* 0x002fe40002000000 */
[----:B------:R-:W-:Y:S02]  /*2e50*/  FMNMX.FTZ R19, R14, R19, !PT ;  /* 0x000000130e137209 */ /* 0x000fe40007810000 */
[----:B------:R-:W-:-:S03]  /*2e60*/  FMNMX.FTZ R11, R152, R11, !PT ;  /* 0x0000000b980b7209 */ /* 0x000fc60007810000 */
[----:B------:R-:W-:Y:S01]  /*2e70*/  MUFU.TANH R21, R21 ;  /* 0x0000001500157308 */ /* 0x000fe20000002400 */
[----:B---3--:R-:W-:Y:S02]  /*2e80*/  FSEL R20, R20, -INF , P2 ;  /* 0xff80000014147808 */ /* 0x008fe40001000000 */
[----:B------:R-:W-:-:S05]  /*2e90*/  ISETP.GT.AND P2, PT, R17, 0x38, PT ;  /* 0x000000381100780c */ /* 0x000fca0003f44270 */
[----:B------:R-:W1:Y:S01]  /*2ea0*/  MUFU.TANH R90, R90 ;  /* 0x0000005a005a7308 */ /* 0x000e620000002400 */
[----:B0-----:R-:W-:Y:S01]  /*2eb0*/  FSEL R154, R87, -INF , P3 ;  /* 0xff800000579a7808 */ /* 0x001fe20001800000 */
[----:B------:R-:W-:-:S03]  /*2ec0*/  IMAD.MOV.U32 R87, RZ, RZ, R25 ;  /* 0x000000ffff577224 */ /* 0x000fc600078e0019 */
[----:B------:R-:W-:-:S03]  /*2ed0*/  FMNMX.FTZ R11, R154, R11, !PT ;  /* 0x0000000b9a0b7209 */ /* 0x000fc60007810000 */
[----:B------:R-:W-:Y:S08]  /*2ee0*/  MUFU.TANH R23, R23 ;  /* 0x0000001700177308 */ /* 0x000ff00000002400 */
[----:B------:R-:W-:Y:S01]  /*2ef0*/  MUFU.TANH R91, R91 ;  /* 0x0000005b005b7308 */ /* 0x000fe20000002400 */
[----:B-1----:R-:W-:-:S04]  /*2f00*/  FSEL R156, R90, -INF , P2 ;  /* 0xff8000005a9c7808 */ /* 0x002fc80001000000 */
[----:B------:R-:W-:-:S03]  /*2f10*/  FMNMX.FTZ R11, R156, R11, !PT ;  /* 0x0000000b9c0b7209 */ /* 0x000fc60007810000 */
[----:B------:R-:W0:Y:S08]  /*2f20*/  MUFU.TANH R22, R22 ;  /* 0x0000001600167308 */ /* 0x000e300000002400 */
[----:B------:R-:W-:Y:S08]  /*2f30*/  MUFU.TANH R80, R80 ;  /* 0x0000005000507308 */ /* 0x000ff00000002400 */
[----:B------:R-:W1:Y:S01]  /*2f40*/  MUFU.TANH R76, R76 ;  /* 0x0000004c004c7308 */ /* 0x000e620000002400 */
[----:B0-----:R-:W-:-:S02]  /*2f50*/  FSEL R22, R22, -INF , P5 ;  /* 0xff80000016167808 */ /* 0x001fc40002800000 */
[----:B------:R-:W-:-:S05]  /*2f60*/  ISETP.GT.AND P5, PT, R17, 0x41, PT ;  /* 0x000000411100780c */ /* 0x000fca0003fa4270 */
[----:B------:R-:W0:Y:S08]  /*2f70*/  MUFU.TANH R81, R81 ;  /* 0x0000005100517308 */ /* 0x000e300000002400 */
[----:B------:R-:W-:Y:S01]  /*2f80*/  MUFU.TANH R27, R27 ;  /* 0x0000001b001b7308 */ /* 0x000fe20000002400 */
[----:B-1----:R-:W-:Y:S02]  /*2f90*/  FSEL R76, R76, -INF , P4 ;  /* 0xff8000004c4c7808 */ /* 0x002fe40002000000 */
[----:B------:R-:W-:-:S05]  /*2fa0*/  ISETP.GT.AND P4, PT, R17, 0x48, PT ;  /* 0x000000481100780c */ /* 0x000fca0003f84270 */
[----:B------:R1:W-:Y:S01]  /*2fb0*/  MUFU.TANH R73, R28 ;  /* 0x0000001c00497308 */ /* 0x0003e20000002400 */
[----:B0-----:R-:W-:-:S07]  /*2fc0*/  FSEL R162, R81, -INF , P5 ;  /* 0xff80000051a27808 */ /* 0x001fce0002800000 */
[----:B------:R0:W3:Y:S01]  /*2fd0*/  MUFU.TANH R102, R66 ;  /* 0x0000004200667308 */ /* 0x0000e20000002400 */
[----:B-1----:R-:W-:Y:S02]  /*2fe0*/  FSEL R28, R21, -INF , P1 ;  /* 0xff800000151c7808 */ /* 0x002fe40000800000 */
[----:B------:R-:W-:Y:S02]  /*2ff0*/  ISETP.GT.AND P1, PT, R17, 0x39, PT ;  /* 0x000000391100780c */ /* 0x000fe40003f24270 */
[----:B------:R-:W-:Y:S02]  /*3000*/  FMNMX.FTZ R21, R16, R19, !PT ;  /* 0x0000001310157209 */ /* 0x000fe40007810000 */
[----:B------:R-:W-:Y:S01]  /*3010*/  FSEL R158, R91, -INF , P1 ;  /* 0xff8000005b9e7808 */ /* 0x000fe20000800000 */
[----:B------:R-:W1:Y:S01]  /*3020*/  MUFU.TANH R78, R78 ;  /* 0x0000004e004e7308 */ /* 0x000e620000002400 */
[----:B0-----:R-:W-:Y:S01]  /*3030*/  FMUL.FTZ R66, R0, R72 ;  /* 0x0000004800427220 */ /* 0x001fe20000410000 */
[----:B------:R-:W-:-:S02]  /*3040*/  FMNMX.FTZ R21, R12, R21, !PT ;  /* 0x000000150c157209 */ /* 0x000fc40007810000 */
[----:B------:R-:W-:Y:S02]  /*3050*/  FMNMX.FTZ R11, R158, R11, !PT ;  /* 0x0000000b9e0b7209 */ /* 0x000fe40007810000 */
[----:B------:R-:W-:Y:S02]  /*3060*/  FMNMX.FTZ R21, R24, R21, !PT ;  /* 0x0000001518157209 */ /* 0x000fe40007810000 */
[----:B------:R0:W-:Y:S01]  /*3070*/  MUFU.TANH R116, R30 ;  /* 0x0000001e00747308 */ /* 0x0001e20000002400 */
[----:B---3--:R-:W-:Y:S02]  /*3080*/  FSEL R102, R102, -INF , P4 ;  /* 0xff80000066667808 */ /* 0x008fe40002000000 */
[----:B------:R-:W-:-:S05]  /*3090*/  FMNMX.FTZ R21, R18, R21, !PT ;  /* 0x0000001512157209 */ /* 0x000fca0007810000 */
[----:B------:R3:W-:Y:S01]  /*30a0*/  MUFU.TANH R112, R67 ;  /* 0x0000004300707308 */ /* 0x0007e20000002400 */
[----:B0-----:R-:W-:Y:S02]  /*30b0*/  FSEL R30, R23, -INF , P6 ;  /* 0xff800000171e7808 */ /* 0x001fe40003000000 */
[C---:B------:R-:W-:Y:S02]  /*30c0*/  ISETP.GT.AND P6, PT, R17.reuse, 0x40, PT ;  /* 0x000000401100780c */ /* 0x040fe40003fc4270 */
[----:B-1----:R-:W-:Y:S02]  /*30d0*/  FSEL R78, R78, -INF , P2 ;  /* 0xff8000004e4e7808 */ /* 0x002fe40001000000 */
[----:B------:R-:W-:Y:S01]  /*30e0*/  FSEL R160, R80, -INF , P6 ;  /* 0xff80000050a07808 */ /* 0x000fe20003000000 */
[----:B------:R-:W-:Y:S01]  /*30f0*/  MUFU.TANH R77, R77 ;  /* 0x0000004d004d7308 */ /* 0x000fe20000002400 */
[----:B------:R-:W-:Y:S01]  /*3100*/  ISETP.GT.AND P2, PT, R17, 0x50, PT ;  /* 0x000000501100780c */ /* 0x000fe20003f44270 */
[----:B---3--:R-:W-:Y:S01]  /*3110*/  FMUL.FTZ R67, R0, R44 ;  /* 0x0000002c00437220 */ /* 0x008fe20000410000 */
[----:B------:R-:W-:-:S02]  /*3120*/  FMNMX.FTZ R11, R160, R11, !PT ;  /* 0x0000000ba00b7209 */ /* 0x000fc40007810000 */
[----:B------:R-:W-:Y:S02]  /*3130*/  FMNMX.FTZ R23, R26, R21, !PT ;  /* 0x000000151a177209 */ /* 0x000fe40007810000 */
[----:B------:R-:W-:Y:S01]  /*3140*/  FMNMX.FTZ R11, R162, R11, !PT ;  /* 0x0000000ba20b7209 */ /* 0x000fe20007810000 */
[----:B------:R-:W0:Y:S01]  /*3150*/  MUFU.TANH R70, R70 ;  /* 0x0000004600467308 */ /* 0x000e220000002400 */
[----:B------:R-:W-:Y:S02]  /*3160*/  FMNMX.FTZ R23, R20, R23, !PT ;  /* 0x0000001714177209 */ /* 0x000fe40007810000 */
[----:B------:R-:W-:Y:S02]  /*3170*/  FMNMX.FTZ R11, R102, R11, !PT ;  /* 0x0000000b660b7209 */ /* 0x000fe40007810000 */
[----:B------:R-:W-:-:S03]  /*3180*/  FMNMX.FTZ R23, R28, R23, !PT ;  /* 0x000000171c177209 */ /* 0x000fc60007810000 */
[----:B------:R-:W-:Y:S01]  /*3190*/  MUFU.TANH R79, R79 ;  /* 0x0000004f004f7308 */ /* 0x000fe20000002400 */
[----:B------:R-:W-:-:S07]  /*31a0*/  FMNMX.FTZ R23, R30, R23, !PT ;  /* 0x000000171e177209 */ /* 0x000fce0007810000 */
[----:B------:R-:W-:Y:S01]  /*31b0*/  MUFU.TANH R71, R71 ;  /* 0x0000004700477308 */ /* 0x000fe20000002400 */
[----:B0-----:R-:W-:-:S07]  /*31c0*/  FSEL R110, R70, -INF , P2 ;  /* 0xff800000466e7808 */ /* 0x001fce0001000000 */
[----:B------:R-:W0:Y:S08]  /*31d0*/  MUFU.TANH R60, R60 ;  /* 0x0000003c003c7308 */ /* 0x000e300000002400 */
[----:B------:R1:W-:Y:S08]  /*31e0*/  MUFU.TANH R120, R34 ;  /* 0x0000002200787308 */ /* 0x0003f00000002400 */
[----:B------:R-:W-:Y:S01]  /*31f0*/  MUFU.TANH R74, R74 ;  /* 0x0000004a004a7308 */ /* 0x000fe20000002400 */
[----:B-1----:R-:W-:-:S02]  /*3200*/  FSEL R34, R27, -INF , P3 ;  /* 0xff8000001b227808 */ /* 0x002fc40001800000 */
[C---:B------:R-:W-:Y:S02]  /*3210*/  ISETP.GT.AND P3, PT, R17.reuse, 0x49, PT ;  /* 0x000000491100780c */ /* 0x040fe40003f64270 */
[----:B0-----:R-:W-:Y:S02]  /*3220*/  FSEL R60, R60, -INF , P5 ;  /* 0xff8000003c3c7808 */ /* 0x001fe40002800000 */
[----:B------:R-:W-:Y:S01]  /*3230*/  FSEL R112, R112, -INF , P3 ;  /* 0xff80000070707808 */ /* 0x000fe20001800000 */
[----:B------:R-:W0:Y:S01]  /*3240*/  MUFU.TANH R62, R62 ;  /* 0x0000003e003e7308 */ /* 0x000e220000002400 */
[----:B------:R-:W-:Y:S02]  /*3250*/  ISETP.GT.AND P5, PT, R17, 0x59, PT ;  /* 0x000000591100780c */ /* 0x000fe40003fa4270 */
[----:B------:R-:W-:Y:S02]  /*3260*/  FMNMX.FTZ R11, R112, R11, !PT ;  /* 0x0000000b700b7209 */ /* 0x000fe40007810000 */
[----:B------:R-:W-:-:S02]  /*3270*/  FMNMX.FTZ R27, R22, R23, !PT ;  /* 0x00000017161b7209 */ /* 0x000fc40007810000 */
[----:B------:R-:W-:Y:S01]  /*3280*/  FMNMX.FTZ R11, R110, R11, !PT ;  /* 0x0000000b6e0b7209 */ /* 0x000fe20007810000 */
[----:B------:R-:W1:Y:S01]  /*3290*/  MUFU.TANH R75, R75 ;  /* 0x0000004b004b7308 */ /* 0x000e620000002400 */
[----:B------:R-:W-:-:S04]  /*32a0*/  FMNMX.FTZ R27, R76, R27, !PT ;  /* 0x0000001b4c1b7209 */ /* 0x000fc80007810000 */
[----:B------:R-:W-:-:S03]  /*32b0*/  FMNMX.FTZ R27, R34, R27, !PT ;  /* 0x0000001b221b7209 */ /* 0x000fc60007810000 */
[----:B------:R-:W3:Y:S01]  /*32c0*/  MUFU.TANH R61, R61 ;  /* 0x0000003d003d7308 */ /* 0x000ee20000002400 */
[----:B0-----:R-:W-:Y:S02]  /*32d0*/  FSEL R62, R62, -INF , P4 ;  /* 0xff8000003e3e7808 */ /* 0x001fe40002000000 */
[----:B------:R-:W-:Y:S02]  /*32e0*/  ISETP.GT.AND P4, PT, R17, 0x60, PT ;  /* 0x000000601100780c */ /* 0x000fe40003f84270 */
[----:B------:R-:W-:-:S03]  /*32f0*/  FMNMX.FTZ R27, R78, R27, !PT ;  /* 0x0000001b4e1b7209 */ /* 0x000fc60007810000 */
[----:B------:R0:W-:Y:S01]  /*3300*/  MUFU.TANH R126, R38 ;  /* 0x00000026007e7308 */ /* 0x0001e20000002400 */
[----:B-1----:R-:W-:-:S07]  /*3310*/  FSEL R100, R75, -INF , P5 ;  /* 0xff8000004b647808 */ /* 0x002fce0002800000 */
[----:B------:R-:W1:Y:S01]  /*3320*/  MUFU.TANH R46, R46 ;  /* 0x0000002e002e7308 */ /* 0x000e620000002400 */
[----:B0-----:R-:W-:Y:S02]  /*3330*/  FSEL R38, R77, -INF , P1 ;  /* 0xff8000004d267808 */ /* 0x001fe40000800000 */
[----:B------:R-:W-:Y:S02]  /*3340*/  ISETP.GT.AND P1, PT, R17, 0x51, PT ;  /* 0x000000511100780c */ /* 0x000fe40003f24270 */
[----:B---3--:R-:W-:Y:S02]  /*3350*/  FSEL R44, R61, -INF , P3 ;  /* 0xff8000003d2c7808 */ /* 0x008fe40001800000 */
[----:B------:R-:W-:Y:S01]  /*3360*/  FSEL R108, R71, -INF , P1 ;  /* 0xff800000476c7808 */ /* 0x000fe20000800000 */
[----:B------:R-:W0:Y:S01]  /*3370*/  MUFU.TANH R63, R63 ;  /* 0x0000003f003f7308 */ /* 0x000e220000002400 */
[----:B------:R-:W-:Y:S02]  /*3380*/  ISETP.GT.AND P3, PT, R17, 0x61, PT ;  /* 0x000000611100780c */ /* 0x000fe40003f64270 */
[----:B------:R-:W-:-:S05]  /*3390*/  FMNMX.FTZ R11, R108, R11, !PT ;  /* 0x0000000b6c0b7209 */ /* 0x000fca0007810000 */
[----:B------:R3:W-:Y:S01]  /*33a0*/  MUFU.TANH R134, R42 ;  /* 0x0000002a00867308 */ /* 0x0007e20000002400 */
[----:B-1----:R-:W-:-:S07]  /*33b0*/  FSEL R94, R46, -INF , P4 ;  /* 0xff8000002e5e7808 */ /* 0x002fce0002000000 */
[----:B------:R-:W1:Y:S01]  /*33c0*/  MUFU.TANH R47, R47 ;  /* 0x0000002f002f7308 */ /* 0x000e620000002400 */
[----:B---3--:R-:W-:Y:S02]  /*33d0*/  FSEL R42, R79, -INF , P6 ;  /* 0xff8000004f2a7808 */ /* 0x008fe40003000000 */
[----:B------:R-:W-:Y:S02]  /*33e0*/  ISETP.GT.AND P6, PT, R17, 0x58, PT ;  /* 0x000000581100780c */ /* 0x000fe40003fc4270 */
[----:B0-----:R-:W-:Y:S02]  /*33f0*/  FSEL R46, R63, -INF , P2 ;  /* 0xff8000003f2e7808 */ /* 0x001fe40001000000 */
[----:B------:R-:W-:Y:S01]  /*3400*/  FSEL R104, R74, -INF , P6 ;  /* 0xff8000004a687808 */ /* 0x000fe20003000000 */
[----:B------:R-:W0:Y:S01]  /*3410*/  MUFU.TANH R64, R64 ;  /* 0x0000004000407308 */ /* 0x000e220000002400 */
[----:B------:R-:W-:Y:S02]  /*3420*/  ISETP.GT.AND P2, PT, R17, 0x68, PT ;  /* 0x000000681100780c */ /* 0x000fe40003f44270 */
[----:B------:R-:W-:-:S04]  /*3430*/  FMNMX.FTZ R11, R104, R11, !PT ;  /* 0x0000000b680b7209 */ /* 0x000fc80007810000 */
[----:B------:R-:W-:Y:S01]  /*3440*/  FMNMX.FTZ R11, R100, R11, !PT ;  /* 0x0000000b640b7209 */ /* 0x000fe20007810000 */
[----:B------:R-:W3:Y:S01]  /*3450*/  MUFU.TANH R50, R50 ;  /* 0x0000003200327308 */ /* 0x000ee20000002400 */
[----:B-1----:R-:W-:Y:S02]  /*3460*/  FSEL R90, R47, -INF , P3 ;  /* 0xff8000002f5a7808 */ /* 0x002fe40001800000 */
[----:B------:R-:W-:-:S04]  /*3470*/  FMNMX.FTZ R11, R94, R11, !PT ;  /* 0x0000000b5e0b7209 */ /* 0x000fc80007810000 */
[----:B------:R-:W-:Y:S01]  /*3480*/  FMNMX.FTZ R11, R90, R11, !PT ;  /* 0x0000000b5a0b7209 */ /* 0x000fe20007810000 */
[----:B------:R-:W1:Y:S01]  /*3490*/  MUFU.TANH R66, R66 ;  /* 0x0000004200427308 */ /* 0x000e620000002400 */
[----:B0-----:R-:W-:Y:S02]  /*34a0*/  FSEL R64, R64, -INF , P1 ;  /* 0xff80000040407808 */ /* 0x001fe40000800000 */
[----:B------:R-:W-:-:S05]  /*34b0*/  ISETP.GT.AND P1, PT, R17, 0x69, PT ;  /* 0x000000691100780c */ /* 0x000fca0003f24270 */
[----:B------:R-:W0:Y:S01]  /*34c0*/  MUFU.TANH R51, R51 ;  /* 0x0000003300337308 */ /* 0x000e220000002400 */
[----:B---3--:R-:W-:-:S04]  /*34d0*/  FSEL R10, R50, -INF , P2 ;  /* 0xff800000320a7808 */ /* 0x008fc80001000000 */
[----:B------:R-:W-:-:S03]  /*34e0*/  FMNMX.FTZ R11, R10, R11, !PT ;  /* 0x0000000b0a0b7209 */ /* 0x000fc60007810000 */
[----:B------:R-:W-:Y:S01]  /*34f0*/  MUFU.TANH R65, R65 ;  /* 0x0000004100417308 */ /* 0x000fe20000002400 */
[----:B-1----:R-:W-:Y:S02]  /*3500*/  FSEL R66, R66, -INF , P6 ;  /* 0xff80000042427808 */ /* 0x002fe40003000000 */
[----:B------:R-:W-:-:S05]  /*3510*/  ISETP.GT.AND P6, PT, R17, 0x70, PT ;  /* 0x000000701100780c */ /* 0x000fca0003fc4270 */
[----:B------:R-:W1:Y:S01]  /*3520*/  MUFU.TANH R54, R54 ;  /* 0x0000003600367308 */ /* 0x000e620000002400 */
[----:B0-----:R-:W-:-:S04]  /*3530*/  FSEL R88, R51, -INF , P1 ;  /* 0xff80000033587808 */ /* 0x001fc80000800000 */
[----:B------:R-:W-:-:S03]  /*3540*/  FMNMX.FTZ R11, R88, R11, !PT ;  /* 0x0000000b580b7209 */ /* 0x000fc60007810000 */
[----:B------:R-:W0:Y:S08]  /*3550*/  MUFU.TANH R67, R67 ;  /* 0x0000004300437308 */ /* 0x000e300000002400 */
[----:B------:R-:W-:Y:S01]  /*3560*/  MUFU.TANH R55, R55 ;  /* 0x0000003700377308 */ /* 0x000fe20000002400 */
[----:B-1----:R-:W-:-:S04]  /*3570*/  FSEL R92, R54, -INF , P6 ;  /* 0xff800000365c7808 */ /* 0x002fc80003000000 */
[----:B------:R-:W-:-:S03]  /*3580*/  FMNMX.FTZ R11, R92, R11, !PT ;  /* 0x0000000b5c0b7209 */ /* 0x000fc60007810000 */
[----:B------:R-:W-:Y:S01]  /*3590*/  MUFU.TANH R45, R45 ;  /* 0x0000002d002d7308 */ /* 0x000fe20000002400 */
[----:B0-----:R-:W-:Y:S02]  /*35a0*/  FSEL R50, R67, -INF , P4 ;  /* 0xff80000043327808 */ /* 0x001fe40002000000 */
[----:B------:R-:W-:-:S05]  /*35b0*/  ISETP.GT.AND P4, PT, R17, 0x78, PT ;  /* 0x000000781100780c */ /* 0x000fca0003f84270 */
[----:B------:R-:W0:Y:S08]  /*35c0*/  MUFU.TANH R58, R58 ;  /* 0x0000003a003a7308 */ /* 0x000e300000002400 */
[----:B------:R1:W3:Y:S08]  /*35d0*/  MUFU.TANH R68, R48 ;  /* 0x0000003000447308 */ /* 0x0002f00000002400 */
[----:B------:R-:W4:Y:S01]  /*35e0*/  MUFU.TANH R59, R59 ;  /* 0x0000003b003b7308 */ /* 0x000f220000002400 */
[----:B-1----:R-:W-:-:S02]  /*35f0*/  FSEL R48, R65, -INF , P5 ;  /* 0xff80000041307808 */ /* 0x002fc40002800000 */
[----:B------:R-:W-:Y:S02]  /*3600*/  ISETP.GT.AND P5, PT, R17, 0x71, PT ;  /* 0x000000711100780c */ /* 0x000fe40003fa4270 */
[----:B0-----:R-:W-:Y:S02]  /*3610*/  FSEL R106, R58, -INF , P4 ;  /* 0xff8000003a6a7808 */ /* 0x001fe40002000000 */
[----:B------:R-:W-:Y:S01]  /*3620*/  FSEL R98, R55, -INF , P5 ;  /* 0xff80000037627808 */ /* 0x000fe20002800000 */
[----:B------:R-:W-:Y:S01]  /*3630*/  MUFU.TANH R49, R49 ;  /* 0x0000003100317308 */ /* 0x000fe20000002400 */
[----:B---3--:R-:W-:Y:S02]  /*3640*/  FSEL R54, R68, -INF , P2 ;  /* 0xff80000044367808 */ /* 0x008fe40001000000 */
[----:B------:R-:W-:Y:S02]  /*3650*/  FMNMX.FTZ R11, R98, R11, !PT ;  /* 0x0000000b620b7209 */ /* 0x000fe40007810000 */
[----:B------:R-:W-:-:S02]  /*3660*/  ISETP.GT.AND P2, PT, R17, 0x80, PT ;  /* 0x000000801100780c */ /* 0x000fc40003f44270 */
[----:B------:R-:W-:Y:S01]  /*3670*/  FMNMX.FTZ R11, R106, R11, !PT ;  /* 0x0000000b6a0b7209 */ /* 0x000fe20007810000 */
[----:B------:R0:W1:Y:S01]  /*3680*/  MUFU.TANH R69, R52 ;  /* 0x0000003400457308 */ /* 0x0000620000002400 */
[----:B------:R-:W-:Y:S02]  /*3690*/  FSEL R116, R116, -INF , P2 ;  /* 0xff80000074747808 */ /* 0x000fe40001000000 */
[----:B------:R-:W-:Y:S02]  /*36a0*/  FSEL R74, R73, -INF , P2 ;  /* 0xff800000494a7808 */ /* 0x000fe40001000000 */
[----:B------:R-:W-:-:S03]  /*36b0*/  ISETP.GT.AND P2, PT, R17, 0x98, PT ;  /* 0x000000981100780c */ /* 0x000fc60003f44270 */
[----:B------:R-:W-:Y:S01]  /*36c0*/  MUFU.TANH R31, R31 ;  /* 0x0000001f001f7308 */ /* 0x000fe20000002400 */
[----:B0-----:R-:W-:Y:S02]  /*36d0*/  FSEL R52, R45, -INF , P3 ;  /* 0xff8000002d347808 */ /* 0x001fe40001800000 */
[----:B------:R-:W-:Y:S02]  /*36e0*/  ISETP.GT.AND P3, PT, R17, 0x79, PT ;  /* 0x000000791100780c */ /* 0x000fe40003f64270 */
[----:B------:R-:W-:Y:S02]  /*36f0*/  FSEL R134, R134, -INF , P2 ;  /* 0xff80000086867808 */ /* 0x000fe40001000000 */
[----:B----4-:R-:W-:Y:S01]  /*3700*/  FSEL R114, R59, -INF , P3 ;  /* 0xff8000003b727808 */ /* 0x010fe20001800000 */
[----:B------:R-:W0:Y:S01]  /*3710*/  MUFU.TANH R53, R53 ;  /* 0x0000003500357308 */ /* 0x000e220000002400 */
[----:B-1----:R-:W-:Y:S02]  /*3720*/  FSEL R58, R69, -INF , P6 ;  /* 0xff800000453a7808 */ /* 0x002fe40003000000 */
[----:B------:R-:W-:-:S02]  /*3730*/  FMNMX.FTZ R11, R114, R11, !PT ;  /* 0x0000000b720b7209 */ /* 0x000fc40007810000 */
[----:B------:R-:W-:Y:S02]  /*3740*/  ISETP.GT.AND P6, PT, R17, 0x88, PT ;  /* 0x000000881100780c */ /* 0x000fe40003fc4270 */
[----:B------:R-:W-:Y:S01]  /*3750*/  FMNMX.FTZ R11, R116, R11, !PT ;  /* 0x0000000b740b7209 */ /* 0x000fe20007810000 */
[----:B------:R1:W3:Y:S01]  /*3760*/  MUFU.TANH R72, R56 ;  /* 0x0000003800487308 */ /* 0x0002e20000002400 */
[----:B------:R-:W-:-:S07]  /*3770*/  FSEL R120, R120, -INF , P6 ;  /* 0xff80000078787808 */ /* 0x000fce0003000000 */
[----:B------:R-:W4:Y:S01]  /*3780*/  MUFU.TANH R35, R35 ;  /* 0x0000002300237308 */ /* 0x000f220000002400 */
[----:B-1----:R-:W-:Y:S02]  /*3790*/  FSEL R56, R49, -INF , P1 ;  /* 0xff80000031387808 */ /* 0x002fe40000800000 */
[----:B------:R-:W-:Y:S02]  /*37a0*/  ISETP.GT.AND P1, PT, R17, 0x81, PT ;  /* 0x000000811100780c */ /* 0x000fe40003f24270 */
[----:B0-----:R-:W-:Y:S02]  /*37b0*/  FSEL R68, R53, -INF , P5 ;  /* 0xff80000035447808 */ /* 0x001fe40002800000 */
[----:B------:R-:W-:Y:S01]  /*37c0*/  FSEL R118, R31, -INF , P1 ;  /* 0xff8000001f767808 */ /* 0x000fe20000800000 */
[----:B------:R-:W0:Y:S01]  /*37d0*/  MUFU.TANH R57, R57 ;  /* 0x0000003900397308 */ /* 0x000e220000002400 */
[----:B------:R-:W-:Y:S02]  /*37e0*/  ISETP.GT.AND P5, PT, R17, 0x89, PT ;  /* 0x000000891100780c */ /* 0x000fe40003fa4270 */
[----:B------:R-:W-:-:S02]  /*37f0*/  FMNMX.FTZ R11, R118, R11, !PT ;  /* 0x0000000b760b7209 */ /* 0x000fc40007810000 */
[----:B---3--:R-:W-:Y:S02]  /*3800*/  FSEL R70, R72, -INF , P4 ;  /* 0xff80000048467808 */ /* 0x008fe40002000000 */
[----:B------:R-:W-:Y:S01]  /*3810*/  ISETP.GT.AND P4, PT, R17, 0x90, PT ;  /* 0x000000901100780c */ /* 0x000fe20003f84270 */
[----:B------:R-:W1:Y:S01]  /*3820*/  MUFU.TANH R39, R39 ;  /* 0x0000002700277308 */ /* 0x000e620000002400 */
[----:B----4-:R-:W-:Y:S02]  /*3830*/  FSEL R122, R35, -INF , P5 ;  /* 0xff800000237a7808 */ /* 0x010fe40002800000 */
[----:B------:R-:W-:Y:S02]  /*3840*/  FMNMX.FTZ R11, R120, R11, !PT ;  /* 0x0000000b780b7209 */ /* 0x000fe40007810000 */
[----:B------:R-:W-:Y:S02]  /*3850*/  FSEL R126, R126, -INF , P4 ;  /* 0xff8000007e7e7808 */ /* 0x000fe40002000000 */
[----:B------:R-:W-:Y:S01]  /*3860*/  FMNMX.FTZ R11, R122, R11, !PT ;  /* 0x0000000b7a0b7209 */ /* 0x000fe20007810000 */
[----:B------:R-:W3:Y:S01]  /*3870*/  MUFU.TANH R29, R29 ;  /* 0x0000001d001d7308 */ /* 0x000ee20000002400 */
[----:B0-----:R-:W-:-:S02]  /*3880*/  FSEL R72, R57, -INF , P3 ;  /* 0xff80000039487808 */ /* 0x001fc40001800000 */
[----:B------:R-:W-:Y:S02]  /*3890*/  ISETP.GT.AND P3, PT, R17, 0x91, PT ;  /* 0x000000911100780c */ /* 0x000fe40003f64270 */
[----:B------:R-:W-:-:S03]  /*38a0*/  FMNMX.FTZ R11, R126, R11, !PT ;  /* 0x0000000b7e0b7209 */ /* 0x000fc60007810000 */
[----:B------:R-:W0:Y:S01]  /*38b0*/  MUFU.TANH R43, R43 ;  /* 0x0000002b002b7308 */ /* 0x000e220000002400 */
[----:B-1----:R-:W-:-:S04]  /*38c0*/  FSEL R128, R39, -INF , P3 ;  /* 0xff80000027807808 */ /* 0x002fc80001800000 */
[----:B------:R-:W-:-:S03]  /*38d0*/  FMNMX.FTZ R11, R128, R11, !PT ;  /* 0x0000000b800b7209 */ /* 0x000fc60007810000 */
[----:B------:R-:W-:Y:S01]  /*38e0*/  MUFU.TANH R47, R37 ;  /* 0x00000025002f7308 */ /* 0x000fe20000002400 */
[----:B---3--:R-:W-:Y:S02]  /*38f0*/  FSEL R80, R29, -INF , P1 ;  /* 0xff8000001d507808 */ /* 0x008fe40000800000 */
[----:B------:R-:W-:Y:S02]  /*3900*/  ISETP.GT.AND P1, PT, R17, 0x99, PT ;  /* 0x000000991100780c */ /* 0x000fe40003f24270 */
[----:B------:R-:W-:Y:S02]  /*3910*/  FMNMX.FTZ R11, R134, R11, !PT ;  /* 0x0000000b860b7209 */ /* 0x000fe40007810000 */
[----:B------:R-:W-:Y:S01]  /*3920*/  FMNMX.FTZ R29, R38, R27, !PT ;  /* 0x0000001b261d7209 */ /* 0x000fe20007810000 */
[----:B------:R-:W1:Y:S01]  /*3930*/  MUFU.TANH R39, R32 ;  /* 0x0000002000277308 */ /* 0x000e620000002400 */
[----:B0-----:R-:W-:Y:S02]  /*3940*/  FSEL R132, R43, -INF , P1 ;  /* 0xff8000002b847808 */ /* 0x001fe40000800000 */
[----:B------:R-:W-:-:S02]  /*3950*/  FMNMX.FTZ R29, R42, R29, !PT ;  /* 0x0000001d2a1d7209 */ /* 0x000fc40007810000 */
[----:B------:R-:W-:Y:S02]  /*3960*/  FMNMX.FTZ R11, R132, R11, !PT ;  /* 0x0000000b840b7209 */ /* 0x000fe40007810000 */
[----:B------:R-:W-:Y:S01]  /*3970*/  FMNMX.FTZ R29, R60, R29, !PT ;  /* 0x0000001d3c1d7209 */ /* 0x000fe20007810000 */
[----:B------:R0:W3:Y:S02]  /*3980*/  MUFU.TANH R43, R33 ;  /* 0x00000021002b7308 */ /* 0x0000e40000002400 */
[----:B------:R-:W4:Y:S01]  /*3990*/  SHFL.BFLY PT, R8, R11, 0x2, 0x1f ;  /* 0x0c401f000b087f89 */ /* 0x000f2200000e0000 */
[----:B------:R-:W-:-:S04]  /*39a0*/  FMNMX.FTZ R29, R62, R29, !PT ;  /* 0x0000001d3e1d7209 */ /* 0x000fc80007810000 */
[----:B------:R-:W-:Y:S01]  /*39b0*/  FMNMX.FTZ R31, R44, R29, !PT ;  /* 0x0000001d2c1f7209 */ /* 0x000fe20007810000 */
[----:B------:R-:W5:Y:S03]  /*39c0*/  MUFU.TANH R45, R36 ;  /* 0x00000024002d7308 */ /* 0x000f660000002400 */
[----:B------:R-:W-:-:S04]  /*39d0*/  FMNMX.FTZ R31, R46, R31, !PT ;  /* 0x0000001f2e1f7209 */ /* 0x000fc80007810000 */
[----:B------:R-:W-:Y:S01]  /*39e0*/  FMNMX.FTZ R31, R64, R31, !PT ;  /* 0x0000001f401f7209 */ /* 0x000fe20007810000 */
[----:B------:R2:W5:Y:S03]  /*39f0*/  MUFU.TANH R49, R40 ;  /* 0x0000002800317308 */ /* 0x0005660000002400 */
[----:B------:R-:W-:-:S04]  /*3a00*/  FMNMX.FTZ R31, R66, R31, !PT ;  /* 0x0000001f421f7209 */ /* 0x000fc80007810000 */
[----:B0-----:R-:W-:Y:S01]  /*3a10*/  FMNMX.FTZ R33, R48, R31, !PT ;  /* 0x0000001f30217209 */ /* 0x001fe20007810000 */
[----:B------:R-:W0:Y:S01]  /*3a20*/  MUFU.TANH R41, R41 ;  /* 0x0000002900297308 */ /* 0x000e220000002400 */
[----:B----4-:R-:W-:Y:S02]  /*3a30*/  FMNMX.FTZ R13, R11, R8, !PT ;  /* 0x000000080b0d7209 */ /* 0x010fe40007810000 */
[----:B------:R-:W-:-:S03]  /*3a40*/  FMNMX.FTZ R33, R50, R33, !PT ;  /* 0x0000002132217209 */ /* 0x000fc60007810000 */
[----:B------:R-:W4:Y:S01]  /*3a50*/  SHFL.BFLY PT, R8, R13, 0x1, 0x1f ;  /* 0x0c201f000d087f89 */ /* 0x000f2200000e0000 */
[----:B------:R-:W-:-:S04]  /*3a60*/  FMNMX.FTZ R33, R52, R33, !PT ;  /* 0x0000002134217209 */ /* 0x000fc80007810000 */
[----:B------:R-:W-:-:S04]  /*3a70*/  FMNMX.FTZ R33, R54, R33, !PT ;  /* 0x0000002136217209 */ /* 0x000fc80007810000 */
[----:B------:R-:W-:-:S04]  /*3a80*/  FMNMX.FTZ R37, R56, R33, !PT ;  /* 0x0000002138257209 */ /* 0x000fc80007810000 */
[----:B------:R-:W-:-:S04]  /*3a90*/  FMNMX.FTZ R37, R58, R37, !PT ;  /* 0x000000253a257209 */ /* 0x000fc80007810000 */
[----:B------:R-:W-:-:S04]  /*3aa0*/  FMNMX.FTZ R37, R68, R37, !PT ;  /* 0x0000002544257209 */ /* 0x000fc80007810000 */
[----:B------:R-:W-:Y:S02]  /*3ab0*/  FMNMX.FTZ R37, R70, R37, !PT ;  /* 0x0000002546257209 */ /* 0x000fe40007810000 */
[----:B----4-:R-:W-:-:S04]  /*3ac0*/  FMNMX.FTZ R8, R13, R8, !PT ;  /* 0x000000080d087209 */ /* 0x010fc80007810000 */
[C---:B------:R-:W-:Y:S01]  /*3ad0*/  FSETP.NEU.FTZ.AND P0, PT, R8.reuse, -INF , PT ;  /* 0xff8000000800780b */ /* 0x040fe20003f1d000 */
[----:B------:R-:W-:-:S05]  /*3ae0*/  FFMA.FTZ R35, R8, R9, -8 ;  /* 0xc100000008237423 */ /* 0x000fca0000010009 */
[----:B------:R-:W-:Y:S02]  /*3af0*/  FSEL R35, R35, RZ, P0 ;  /* 0x000000ff23237208 */ /* 0x000fe40000000000 */
[----:B------:R-:W-:-:S03]  /*3b00*/  ISETP.NE.AND P0, PT, R109, RZ, PT ;  /* 0x000000ff6d00720c */ /* 0x000fc60003f05270 */
[-CC-:B------:R-:W-:Y:S01]  /*3b10*/  FFMA.FTZ R51, R102, R9.reuse, -R35.reuse ;  /* 0x0000000966337223 */ /* 0x180fe20000010823 */
[-CC-:B------:R-:W-:Y:S01]  /*3b20*/  FFMA.FTZ R102, R112, R9.reuse, -R35.reuse ;  /* 0x0000000970667223 */ /* 0x180fe20000010823 */
[----:B-1----:R-:W-:Y:S01]  /*3b30*/  FSEL R112, R39, -INF , P6 ;  /* 0xff80000027707808 */ /* 0x002fe20003000000 */
[-CC-:B------:R-:W-:Y:S01]  /*3b40*/  FFMA.FTZ R15, R136, R9.reuse, -R35.reuse ;  /* 0x00000009880f7223 */ /* 0x180fe20000010823 */
[----:B------:R1:W-:Y:S01]  /*3b50*/  MUFU.EX2 R31, R51 ;  /* 0x00000033001f7308 */ /* 0x0003e20000000800 */
[----:B---3--:R-:W-:Y:S01]  /*3b60*/  FSEL R136, R43, -INF , P5 ;  /* 0xff8000002b887808 */ /* 0x008fe20002800000 */
[-CC-:B--2---:R-:W-:Y:S01]  /*3b70*/  FFMA.FTZ R40, R138, R9.reuse, -R35.reuse ;  /* 0x000000098a287223 */ /* 0x184fe20000010823 */
[----:B-----5:R-:W-:Y:S01]  /*3b80*/  FSEL R138, R45, -INF , P4 ;  /* 0xff8000002d8a7808 */ /* 0x020fe20002000000 */
[-CC-:B------:R-:W-:Y:S01]  /*3b90*/  FFMA.FTZ R17, R140, R9.reuse, -R35.reuse ;  /* 0x000000098c117223 */ /* 0x180fe20000010823 */
[----:B------:R-:W-:Y:S01]  /*3ba0*/  FSEL R140, R47, -INF , P3 ;  /* 0xff8000002f8c7808 */ /* 0x000fe20001800000 */
[-CC-:B------:R-:W-:Y:S01]  /*3bb0*/  FFMA.FTZ R82, R142, R9.reuse, -R35.reuse ;  /* 0x000000098e527223 */ /* 0x180fe20000010823 */
[-CC-:B------:R-:W-:Y:S01]  /*3bc0*/  FFMA.FTZ R144, R144, R9.reuse, -R35.reuse ;  /* 0x0000000990907223 */ /* 0x180fe20000010823 */
[----:B------:R-:W-:Y:S01]  /*3bd0*/  FSEL R142, R49, -INF , P2 ;  /* 0xff800000318e7808 */ /* 0x000fe20001000000 */
[--C-:B------:R-:W-:Y:S01]  /*3be0*/  FFMA.FTZ R11, R84, R9, -R35.reuse ;  /* 0x00000009540b7223 */ /* 0x100fe20000010823 */
[----:B-1----:R-:W-:Y:S01]  /*3bf0*/  FMNMX.FTZ R51, R72, R37, !PT ;  /* 0x0000002548337209 */ /* 0x002fe20007810000 */
[----:B------:R0:W-:Y:S01]  /*3c00*/  MUFU.EX2 R19, R144 ;  /* 0x0000009000137308 */ /* 0x0001e20000000800 */
[-CC-:B------:R-:W-:Y:S01]  /*3c10*/  FFMA.FTZ R32, R96, R9.reuse, -R35.reuse ;  /* 0x0000000960207223 */ /* 0x180fe20000010823 */
[--C-:B------:R-:W-:Y:S01]  /*3c20*/  FFMA.FTZ R13, R124, R9, -R35.reuse ;  /* 0x000000097c0d7223 */ /* 0x100fe20000010823 */
[----:B------:R-:W-:Y:S01]  /*3c30*/  FMNMX.FTZ R51, R74, R51, !PT ;  /* 0x000000334a337209 */ /* 0x000fe20007810000 */
[-CC-:B------:R-:W-:Y:S01]  /*3c40*/  FFMA.FTZ R36, R130, R9.reuse, -R35.reuse ;  /* 0x0000000982247223 */ /* 0x180fe20000010823 */
[-CC-:B------:R-:W-:Y:S01]  /*3c50*/  FFMA.FTZ R110, R110, R9.reuse, -R35.reuse ;  /* 0x000000096e6e7223 */ /* 0x180fe20000010823 */
[--C-:B------:R-:W-:Y:S01]  /*3c60*/  FFMA.FTZ R104, R104, R9, -R35.reuse ;  /* 0x0000000968687223 */ /* 0x100fe20000010823 */
[----:B------:R-:W-:Y:S01]  /*3c70*/  FMNMX.FTZ R51, R80, R51, !PT ;  /* 0x0000003350337209 */ /* 0x000fe20007810000 */
[----:B------:R-:W-:Y:S01]  /*3c80*/  MUFU.EX2 R11, R11 ;  /* 0x0000000b000b7308 */ /* 0x000fe20000000800 */
[----:B0-----:R-:W-:Y:S01]  /*3c90*/  FSEL R144, R41, -INF , P1 ;  /* 0xff80000029907808 */ /* 0x001fe20000800000 */
[--C-:B------:R-:W-:Y:S01]  /*3ca0*/  FFMA.FTZ R41, R10, R9, -R35.reuse ;  /* 0x000000090a297223 */ /* 0x100fe20000010823 */
[----:B------:R-:W-:Y:S01]  /*3cb0*/  FMNMX.FTZ R51, R112, R51, !PT ;  /* 0x0000003370337209 */ /* 0x000fe20007810000 */
[-CC-:B------:R-:W-:Y:S01]  /*3cc0*/  FFMA.FTZ R39, R94, R9.reuse, -R35.reuse ;  /* 0x000000095e277223 */ /* 0x180fe20000010823 */
[-CC-:B------:R-:W-:Y:S01]  /*3cd0*/  FFMA.FTZ R43, R92, R9.reuse, -R35.reuse ;  /* 0x000000095c2b7223 */ /* 0x180fe20000010823 */
[--C-:B------:R-:W-:Y:S01]  /*3ce0*/  FFMA.FTZ R94, R114, R9, -R35.reuse ;  /* 0x00000009725e7223 */ /* 0x100fe20000010823 */
[----:B------:R-:W-:Y:S01]  /*3cf0*/  FMNMX.FTZ R51, R136, R51, !PT ;  /* 0x0000003388337209 */ /* 0x000fe20007810000 */
[----:B------:R-:W0:Y:S01]  /*3d00*/  MUFU.EX2 R32, R32 ;  /* 0x0000002000207308 */ /* 0x000e220000000800 */
[-CC-:B------:R-:W-:Y:S01]  /*3d10*/  FFMA.FTZ R92, R98, R9.reuse, -R35.reuse ;  /* 0x00000009625c7223 */ /* 0x180fe20000010823 */
[--C-:B------:R-:W-:Y:S01]  /*3d20*/  FFMA.FTZ R45, R106, R9, -R35.reuse ;  /* 0x000000096a2d7223 */ /* 0x100fe20000010823 */
[----:B------:R-:W-:Y:S01]  /*3d30*/  FMNMX.FTZ R51, R138, R51, !PT ;  /* 0x000000338a337209 */ /* 0x000fe20007810000 */
[-CC-:B------:R-:W-:Y:S01]  /*3d40*/  FFMA.FTZ R84, R146, R9.reuse, -R35.reuse ;  /* 0x0000000992547223 */ /* 0x180fe20000010823 */
[-CC-:B------:R-:W-:Y:S01]  /*3d50*/  FFMA.FTZ R148, R148, R9.reuse, -R35.reuse ;  /* 0x0000000994947223 */ /* 0x180fe20000010823 */
[--C-:B------:R-:W-:Y:S01]  /*3d60*/  FFMA.FTZ R86, R150, R9, -R35.reuse ;  /* 0x0000000996567223 */ /* 0x100fe20000010823 */
[----:B------:R-:W-:Y:S01]  /*3d70*/  FMNMX.FTZ R51, R140, R51, !PT ;  /* 0x000000338c337209 */ /* 0x000fe20007810000 */
[----:B------:R-:W1:Y:S01]  /*3d80*/  MUFU.EX2 R13, R13 ;  /* 0x0000000d000d7308 */ /* 0x000e620000000800 */
        /* <DEDUP_REMOVED lines=8> */
[-CC-:B------:R-:W-:Y:S01]  /*3e10*/  FFMA.FTZ R130, R162, R9.reuse, -R35.reuse ;  /* 0x00000009a2827223 */ /* 0x180fe20000010823 */
[-CC-:B------:R-:W-:Y:S01]  /*3e20*/  FFMA.FTZ R108, R108, R9.reuse, -R35.reuse ;  /* 0x000000096c6c7223 */ /* 0x180fe20000010823 */
[-CC-:B------:R-:W-:Y:S01]  /*3e30*/  FFMA.FTZ R100, R100, R9.reuse, -R35.reuse ;  /* 0x0000000964647223 */ /* 0x180fe20000010823 */
[----:B------:R-:W2:Y:S01]  /*3e40*/  SHFL.BFLY PT, R10, R51, 0x2, 0x1f ;  /* 0x0c401f00330a7f89 */ /* 0x000ea200000e0000 */
[-CC-:B------:R-:W-:Y:S01]  /*3e50*/  FFMA.FTZ R90, R90, R9.reuse, -R35.reuse ;  /* 0x000000095a5a7223 */ /* 0x180fe20000010823 */
[-CC-:B------:R-:W-:Y:S01]  /*3e60*/  FFMA.FTZ R88, R88, R9.reuse, -R35.reuse ;  /* 0x0000000958587223 */ /* 0x180fe20000010823 */
[-CC-:B------:R-:W-:Y:S01]  /*3e70*/  FFMA.FTZ R47, R116, R9.reuse, -R35.reuse ;  /* 0x00000009742f7223 */ /* 0x180fe20000010823 */
[----:B------:R3:W-:Y:S01]  /*3e80*/  MUFU.EX2 R33, R110 ;  /* 0x0000006e00217308 */ /* 0x0007e20000000800 */
[-CC-:B------:R-:W-:Y:S01]  /*3e90*/  FFMA.FTZ R98, R118, R9.reuse, -R35.reuse ;  /* 0x0000000976627223 */ /* 0x180fe20000010823 */
[-CC-:B------:R-:W-:Y:S01]  /*3ea0*/  FFMA.FTZ R49, R120, R9.reuse, -R35.reuse ;  /* 0x0000000978317223 */ /* 0x180fe20000010823 */
[----:B------:R-:W-:-:S05]  /*3eb0*/  FFMA.FTZ R106, R128, R9, -R35 ;  /* 0x00000009806a7223 */ /* 0x000fca0000010823 */
[----:B------:R4:W-:Y:S01]  /*3ec0*/  MUFU.EX2 R37, R104 ;  /* 0x0000006800257308 */ /* 0x0009e20000000800 */
[----:B---3--:R-:W-:-:S07]  /*3ed0*/  FFMA.FTZ R110, R132, R9, -R35 ;  /* 0x00000009846e7223 */ /* 0x008fce0000010823 */
[----:B------:R-:W-:Y:S01]  /*3ee0*/  MUFU.EX2 R15, R15 ;  /* 0x0000000f000f7308 */ /* 0x000fe20000000800 */
[-CC-:B----4-:R-:W-:Y:S01]  /*3ef0*/  FFMA.FTZ R104, R122, R9.reuse, -R35.reuse ;  /* 0x000000097a687223 */ /* 0x190fe20000010823 */
[----:B--2---:R-:W-:Y:S01]  /*3f00*/  FMNMX.FTZ R53, R51, R10, !PT ;  /* 0x0000000a33357209 */ /* 0x004fe20007810000 */
[----:B------:R-:W-:-:S05]  /*3f10*/  FFMA.FTZ R51, R126, R9, -R35 ;  /* 0x000000097e337223 */ /* 0x000fca0000010823 */
[----:B------:R-:W-:Y:S01]  /*3f20*/  MUFU.EX2 R40, R40 ;  /* 0x0000002800287308 */ /* 0x000fe20000000800 */
[----:B------:R-:W2:Y:S07]  /*3f30*/  SHFL.BFLY PT, R10, R53, 0x1, 0x1f ;  /* 0x0c201f00350a7f89 */ /* 0x000eae00000e0000 */
[----:B------:R-:W-:Y:S08]  /*3f40*/  MUFU.EX2 R17, R17 ;  /* 0x0000001100117308 */ /* 0x000ff00000000800 */
[----:B------:R-:W-:Y:S08]  /*3f50*/  MUFU.EX2 R82, R82 ;  /* 0x0000005200527308 */ /* 0x000ff00000000800 */
[----:B------:R-:W-:Y:S01]  /*3f60*/  MUFU.EX2 R84, R84 ;  /* 0x0000005400547308 */ /* 0x000fe20000000800 */
[----:B--2---:R-:W-:Y:S01]  /*3f70*/  FMNMX.FTZ R10, R53, R10, !PT ;  /* 0x0000000a350a7209 */ /* 0x004fe20007810000 */
[----:B------:R-:W-:-:S03]  /*3f80*/  FFMA.FTZ R53, R134, R9, -R35 ;  /* 0x0000000986357223 */ /* 0x000fc60000010823 */
[C---:B------:R-:W-:Y:S01]  /*3f90*/  FSETP.NEU.FTZ.AND P1, PT, R10.reuse, -INF , PT ;  /* 0xff8000000a00780b */ /* 0x040fe20003f3d000 */
[----:B------:R-:W-:Y:S02]  /*3fa0*/  FFMA.FTZ R55, R10, R9, -8 ;  /* 0xc10000000a377423 */ /* 0x000fe40000010009 */
[----:B------:R-:W-:Y:S03]  /*3fb0*/  MUFU.EX2 R21, R148 ;  /* 0x0000009400157308 */ /* 0x000fe60000000800 */
[----:B------:R-:W-:Y:S02]  /*3fc0*/  FSEL R61, R55, RZ, P1 ;  /* 0x000000ff373d7208 */ /* 0x000fe40000800000 */
[----:B------:R-:W-:-:S03]  /*3fd0*/  PLOP3.LUT P1, PT, PT, PT, UP0, 0x80, 0x0 ;  /* 0x000000000000781c */ /* 0x000fc60003f2f008 */
[-CC-:B------:R-:W-:Y:S01]  /*3fe0*/  FFMA.FTZ R6, R6, R9.reuse, -R61.reuse ;  /* 0x0000000906067223 */ /* 0x180fe2000001083d */
[-CC-:B------:R-:W-:Y:S01]  /*3ff0*/  FFMA.FTZ R7, R7, R9.reuse, -R61.reuse ;  /* 0x0000000907077223 */ /* 0x180fe2000001083d */
[-CC-:B------:R-:W-:Y:S01]  /*4000*/  FFMA.FTZ R14, R14, R9.reuse, -R61.reuse ;  /* 0x000000090e0e7223 */ /* 0x180fe2000001083d */
[-CC-:B------:R-:W-:Y:S01]  /*4010*/  FFMA.FTZ R16, R16, R9.reuse, -R61.reuse ;  /* 0x0000000910107223 */ /* 0x180fe2000001083d */
[-CC-:B------:R-:W-:Y:S01]  /*4020*/  FFMA.FTZ R12, R12, R9.reuse, -R61.reuse ;  /* 0x000000090c0c7223 */ /* 0x180fe2000001083d */
[-CC-:B------:R-:W-:Y:S01]  /*4030*/  FFMA.FTZ R35, R24, R9.reuse, -R61.reuse ;  /* 0x0000000918237223 */ /* 0x180fe2000001083d */
[----:B------:R-:W-:Y:S01]  /*4040*/  MUFU.EX2 R6, R6 ;  /* 0x0000000600067308 */ /* 0x000fe20000000800 */
[-CC-:B------:R-:W-:Y:S01]  /*4050*/  FFMA.FTZ R26, R26, R9.reuse, -R61.reuse ;  /* 0x000000091a1a7223 */ /* 0x180fe2000001083d */
[-CC-:B------:R-:W-:Y:S01]  /*4060*/  FFMA.FTZ R22, R22, R9.reuse, -R61.reuse ;  /* 0x0000000916167223 */ /* 0x180fe2000001083d */
[-CC-:B------:R-:W-:Y:S01]  /*4070*/  FFMA.FTZ R18, R18, R9.reuse, -R61.reuse ;  /* 0x0000000912127223 */ /* 0x180fe2000001083d */
[-CC-:B------:R-:W-:Y:S01]  /*4080*/  FFMA.FTZ R55, R28, R9.reuse, -R61.reuse ;  /* 0x000000091c377223 */ /* 0x180fe2000001083d */
[-CC-:B------:R-:W-:Y:S01]  /*4090*/  FFMA.FTZ R30, R30, R9.reuse, -R61.reuse ;  /* 0x000000091e1e7223 */ /* 0x180fe2000001083d */
[-CC-:B------:R-:W-:Y:S01]  /*40a0*/  FFMA.FTZ R57, R34, R9.reuse, -R61.reuse ;  /* 0x0000000922397223 */ /* 0x180fe2000001083d */
[-CC-:B------:R-:W-:Y:S01]  /*40b0*/  FFMA.FTZ R78, R78, R9.reuse, -R61.reuse ;  /* 0x000000094e4e7223 */ /* 0x180fe2000001083d */
[----:B------:R-:W2:Y:S01]  /*40c0*/  MUFU.EX2 R7, R7 ;  /* 0x0000000700077308 */ /* 0x000ea20000000800 */
[-CC-:B------:R-:W-:Y:S01]  /*40d0*/  FFMA.FTZ R38, R38, R9.reuse, -R61.reuse ;  /* 0x0000000926267223 */ /* 0x180fe2000001083d */
[-CC-:B------:R-:W-:Y:S01]  /*40e0*/  FFMA.FTZ R59, R60, R9.reuse, -R61.reuse ;  /* 0x000000093c3b7223 */ /* 0x180fe2000001083d */
[-CC-:B------:R-:W-:Y:S01]  /*40f0*/  FFMA.FTZ R62, R62, R9.reuse, -R61.reuse ;  /* 0x000000093e3e7223 */ /* 0x180fe2000001083d */
[-CC-:B------:R-:W-:Y:S01]  /*4100*/  FFMA.FTZ R44, R44, R9.reuse, -R61.reuse ;  /* 0x000000092c2c7223 */ /* 0x180fe2000001083d */
[-CC-:B------:R-:W-:Y:S01]  /*4110*/  FFMA.FTZ R64, R64, R9.reuse, -R61.reuse ;  /* 0x0000000940407223 */ /* 0x180fe2000001083d */
[-CC-:B------:R-:W-:Y:S01]  /*4120*/  FFMA.FTZ R66, R66, R9.reuse, -R61.reuse ;  /* 0x0000000942427223 */ /* 0x180fe2000001083d */
[-CC-:B------:R-:W-:Y:S01]  /*4130*/  FFMA.FTZ R48, R48, R9.reuse, -R61.reuse ;  /* 0x0000000930307223 */ /* 0x180fe2000001083d */
[----:B------:R3:W4:Y:S01]  /*4140*/  MUFU.EX2 R63, R14 ;  /* 0x0000000e003f7308 */ /* 0x0007220000000800 */
        /* <DEDUP_REMOVED lines=8> */
[-CC-:B---3--:R-:W-:Y:S01]  /*41d0*/  FFMA.FTZ R14, R20, R9.reuse, -R61.reuse ;  /* 0x00000009140e7223 */ /* 0x188fe2000001083d */
[-CC-:B------:R-:W-:Y:S01]  /*41e0*/  FFMA.FTZ R20, R46, R9.reuse, -R61.reuse ;  /* 0x000000092e147223 */ /* 0x180fe2000001083d */
[-CC-:B------:R-:W-:Y:S01]  /*41f0*/  FFMA.FTZ R72, R72, R9.reuse, -R61.reuse ;  /* 0x0000000948487223 */ /* 0x180fe2000001083d */
[-CC-:B------:R-:W-:Y:S01]  /*4200*/  FFMA.FTZ R74, R74, R9.reuse, -R61.reuse ;  /* 0x000000094a4a7223 */ /* 0x180fe2000001083d */
[-CC-:B------:R-:W-:Y:S01]  /*4210*/  FFMA.FTZ R80, R80, R9.reuse, -R61.reuse ;  /* 0x0000000950507223 */ /* 0x180fe2000001083d */
[-CC-:B------:R-:W-:Y:S01]  /*4220*/  FFMA.FTZ R112, R112, R9.reuse, -R61.reuse ;  /* 0x0000000970707223 */ /* 0x180fe2000001083d */
[-CC-:B------:R-:W-:Y:S01]  /*4230*/  FFMA.FTZ R136, R136, R9.reuse, -R61.reuse ;  /* 0x0000000988887223 */ /* 0x180fe2000001083d */
[----:B------:R-:W3:Y:S01]  /*4240*/  MUFU.EX2 R12, R12 ;  /* 0x0000000c000c7308 */ /* 0x000ee20000000800 */
[-CC-:B-----5:R-:W-:Y:S01]  /*4250*/  FFMA.FTZ R16, R76, R9.reuse, -R61.reuse ;  /* 0x000000094c107223 */ /* 0x1a0fe2000001083d */
[-CC-:B------:R-:W-:Y:S01]  /*4260*/  FFMA.FTZ R138, R138, R9.reuse, -R61.reuse ;  /* 0x000000098a8a7223 */ /* 0x180fe2000001083d */
[-CC-:B------:R-:W-:Y:S01]  /*4270*/  FFMA.FTZ R140, R140, R9.reuse, -R61.reuse ;  /* 0x000000098c8c7223 */ /* 0x180fe2000001083d */
[----:B------:R-:W-:Y:S01]  /*4280*/  FFMA.FTZ R142, R142, R9, -R61 ;  /* 0x000000098e8e7223 */ /* 0x000fe2000001083d */
[--C-:B------:R-:W-:Y:S01]  /*4290*/  IMAD.MOV.U32 R28, RZ, RZ, R25.reuse ;  /* 0x000000ffff1c7224 */ /* 0x100fe200078e0019 */
[----:B------:R-:W-:Y:S01]  /*42a0*/  MOV R60, R25 ;  /* 0x00000019003c7202 */ /* 0x000fe20000000f00 */
[--C-:B------:R-:W-:Y:S01]  /*42b0*/  IMAD.MOV.U32 R34, RZ, RZ, R25.reuse ;  /* 0x000000ffff227224 */ /* 0x100fe200078e0019 */
[----:B------:R0:W-:Y:S01]  /*42c0*/  MUFU.EX2 R65, R26 ;  /* 0x0000001a00417308 */ /* 0x0001e20000000800 */
[----:B------:R-:W-:-:S02]  /*42d0*/  IMAD.MOV.U32 R46, RZ, RZ, R25 ;  /* 0x000000ffff2e7224 */ /* 0x000fc400078e0019 */
[----:B------:R-:W-:-:S05]  /*42e0*/  IMAD.MOV.U32 R76, RZ, RZ, R25 ;  /* 0x000000ffff4c7224 */ /* 0x000fca00078e0019 */
[----:B------:R-:W5:Y:S01]  /*42f0*/  MUFU.EX2 R35, R35 ;  /* 0x0000002300237308 */ /* 0x000f620000000800 */
[----:B0-----:R-:W-:-:S04]  /*4300*/  FADD.FTZ R26, R11, R32 ;  /* 0x000000200b1a7221 */ /* 0x001fc80000010000 */
[----:B-1----:R-:W-:-:S03]  /*4310*/  FADD.FTZ R79, R13, R26 ;  /* 0x0000001a0d4f7221 */ /* 0x002fc60000010000 */
[----:B------:R2:W-:Y:S08]  /*4320*/  MUFU.EX2 R67, R22 ;  /* 0x0000001600437308 */ /* 0x0005f00000000800 */
[----:B------:R0:W1:Y:S01]  /*4330*/  MUFU.EX2 R24, R18 ;  /* 0x0000001200187308 */ /* 0x0000620000000800 */
[----:B--2---:R-:W-:-:S04]  /*4340*/  FADD.FTZ R22, R6, R7 ;  /* 0x0000000706167221 */ /* 0x004fc80000010000 */
[----:B----4-:R-:W-:Y:S01]  /*4350*/  FADD.FTZ R77, R63, R22 ;  /* 0x000000163f4d7221 */ /* 0x010fe20000010000 */
[C---:B------:R-:W-:Y:S01]  /*4360*/  FADD.FTZ R22, R36.reuse, R79 ;  /* 0x0000004f24167221 */ /* 0x040fe20000010000 */
[----:B------:R-:W-:Y:S01]  /*4370*/  F2FP.SATFINITE.E4M3.F32.PACK_AB_MERGE_C R36, R36, R13, RZ ;  /* 0x0000000d2424723e */ /* 0x000fe200048070ff */
[----:B------:R-:W2:Y:S01]  /*4380*/  MUFU.EX2 R14, R14 ;  /* 0x0000000e000e7308 */ /* 0x000ea20000000800 */
[----:B------:R-:W-:Y:S01]  /*4390*/  FADD.FTZ R77, R114, R77 ;  /* 0x0000004d724d7221 */ /* 0x000fe20000010000 */
[----:B------:R-:W-:Y:S01]  /*43a0*/  FADD.FTZ R79, R15, R22 ;  /* 0x000000160f4f7221 */ /* 0x000fe20000010000 */
[----:B0-----:R-:W-:Y:S01]  /*43b0*/  FFMA.FTZ R18, R42, R9, -R61 ;  /* 0x000000092a127223 */ /* 0x001fe2000001083d */
[----:B------:R-:W-:Y:S01]  /*43c0*/  F2FP.SATFINITE.E4M3.F32.PACK_AB_MERGE_C R185, R32, R11, R36 ;  /* 0x0000000b20b9723e */ /* 0x000fe20004807024 */
[----:B---3--:R-:W-:Y:S01]  /*43d0*/  FADD.FTZ R22, R12, R77 ;  /* 0x0000004d0c167221 */ /* 0x008fe20000010000 */
[----:B------:R-:W-:Y:S01]  /*43e0*/  FADD.FTZ R26, R40, R79 ;  /* 0x0000004f281a7221 */ /* 0x000fe20000010000 */
[----:B------:R-:W-:Y:S01]  /*43f0*/  F2FP.SATFINITE.E4M3.F32.PACK_AB_MERGE_C R63, R114, R63, RZ ;  /* 0x0000003f723f723e */ /* 0x000fe200048070ff */
[----:B------:R-:W0:Y:S01]  /*4400*/  MUFU.EX2 R55, R55 ;  /* 0x0000003700377308 */ /* 0x000e220000000800 */
[----:B-----5:R-:W-:Y:S01]  /*4410*/  FADD.FTZ R79, R35, R22 ;  /* 0x00000016234f7221 */ /* 0x020fe20000010000 */
[----:B------:R-:W-:Y:S01]  /*4420*/  FADD.FTZ R81, R17, R26 ;  /* 0x0000001a11517221 */ /* 0x000fe20000010000 */
[----:B------:R-:W-:Y:S01]  /*4430*/  F2FP.SATFINITE.E4M3.F32.PACK_AB_MERGE_C R184, R7, R6, R63 ;  /* 0x0000000607b8723e */ /* 0x000fe2000480703f */
[----:B------:R-:W-:Y:S01]  /*4440*/  FFMA.FTZ R61, R144, R9, -R61 ;  /* 0x00000009903d7223 */ /* 0x000fe2000001083d */
[----:B-1----:R-:W-:Y:S01]  /*4450*/  FADD.FTZ R22, R24, R79 ;  /* 0x0000004f18167221 */ /* 0x002fe20000010000 */
[C---:B------:R-:W-:Y:S01]  /*4460*/  FADD.FTZ R26, R82.reuse, R81 ;  /* 0x00000051521a7221 */ /* 0x040fe20000010000 */
[----:B------:R-:W-:Y:S01]  /*4470*/  F2FP.SATFINITE.E4M3.F32.PACK_AB_MERGE_C R82, R82, R17, RZ ;  /* 0x000000115252723e */ /* 0x000fe200048070ff */
[----:B------:R-:W1:Y:S01]  /*4480*/  MUFU.EX2 R30, R30 ;  /* 0x0000001e001e7308 */ /* 0x000e620000000800 */
[----:B------:R-:W-:Y:S01]  /*4490*/  FADD.FTZ R79, R65, R22 ;  /* 0x00000016414f7221 */ /* 0x000fe20000010000 */
[----:B------:R-:W-:Y:S01]  /*44a0*/  FADD.FTZ R81, R19, R26 ;  /* 0x0000001a13517221 */ /* 0x000fe20000010000 */
[----:B------:R-:W-:Y:S01]  /*44b0*/  F2FP.SATFINITE.E4M3.F32.PACK_AB_MERGE_C R65, R65, R24, RZ ;  /* 0x000000184141723e */ /* 0x000fe200048070ff */
[----:B------:R-:W-:-:S02]  /*44c0*/  IMAD.MOV.U32 R32, RZ, RZ, R25 ;  /* 0x000000ffff207224 */ /* 0x000fc400078e0019 */
[----:B--2---:R-:W-:Y:S01]  /*44d0*/  FADD.FTZ R22, R14, R79 ;  /* 0x0000004f0e167221 */ /* 0x004fe20000010000 */
[----:B------:R-:W-:Y:S01]  /*44e0*/  FADD.FTZ R26, R84, R81 ;  /* 0x00000051541a7221 */ /* 0x000fe20000010000 */
[----:B------:R-:W-:Y:S01]  /*44f0*/  F2FP.SATFINITE.E4M3.F32.PACK_AB_MERGE_C R187, R40, R15, R82 ;  /* 0x0000000f28bb723e */ /* 0x000fe20004807052 */
[----:B------:R-:W2:Y:S01]  /*4500*/  MUFU.EX2 R86, R86 ;  /* 0x0000005600567308 */ /* 0x000ea20000000800 */
[----:B0-----:R-:W-:Y:S01]  /*4510*/  FADD.FTZ R81, R55, R22 ;  /* 0x0000001637517221 */ /* 0x001fe20000010000 */
[----:B------:R-:W-:Y:S01]  /*4520*/  FADD.FTZ R83, R21, R26 ;  /* 0x0000001a15537221 */ /* 0x000fe20000010000 */
[----:B------:R-:W-:Y:S01]  /*4530*/  F2FP.SATFINITE.E4M3.F32.PACK_AB_MERGE_C R186, R35, R12, R65 ;  /* 0x0000000c23ba723e */ /* 0x000fe20004807041 */
[--C-:B------:R-:W-:Y:S01]  /*4540*/  IMAD.MOV.U32 R35, RZ, RZ, R25.reuse ;  /* 0x000000ffff237224 */ /* 0x100fe200078e0019 */
[-C--:B------:R-:W-:Y:S01]  /*4550*/  MOV R36, R25.reuse ;  /* 0x0000001900247202 */ /* 0x080fe20000000f00 */
[----:B------:R-:W-:Y:S01]  /*4560*/  IMAD.MOV.U32 R40, RZ, RZ, R25 ;  /* 0x000000ffff287224 */ /* 0x000fe200078e0019 */
[----:B------:R-:W-:Y:S01]  /*4570*/  MOV R42, R25 ;  /* 0x00000019002a7202 */ /* 0x000fe20000000f00 */
[----:B------:R-:W0:Y:S01]  /*4580*/  MUFU.EX2 R23, R152 ;  /* 0x0000009800177308 */ /* 0x000e220000000800 */
[----:B-1----:R-:W-:Y:S01]  /*4590*/  FADD.FTZ R22, R30, R81 ;  /* 0x000000511e167221 */ /* 0x002fe20000010000 */
[----:B------:R-:W-:Y:S01]  /*45a0*/  F2FP.SATFINITE.E4M3.F32.PACK_AB_MERGE_C R30, R67, R30, RZ ;  /* 0x0000001e431e723e */ /* 0x000fe200048070ff */
[----:B------:R-:W-:-:S02]  /*45b0*/  IMAD.MOV.U32 R63, RZ, RZ, R25 ;  /* 0x000000ffff3f7224 */ /* 0x000fc400078e0019 */
[----:B------:R-:W-:Y:S01]  /*45c0*/  FADD.FTZ R81, R67, R22 ;  /* 0x0000001643517221 */ /* 0x000fe20000010000 */
[----:B------:R-:W-:Y:S01]  /*45d0*/  F2FP.SATFINITE.E4M3.F32.PACK_AB_MERGE_C R180, R55, R14, R30 ;  /* 0x0000000e37b4723e */ /* 0x000fe2000480701e */
[----:B------:R-:W-:Y:S01]  /*45e0*/  IMAD.MOV.U32 R55, RZ, RZ, R25 ;  /* 0x000000ffff377224 */ /* 0x000fe200078e0019 */
[----:B------:R-:W1:Y:S01]  /*45f0*/  MUFU.EX2 R16, R16 ;  /* 0x0000001000107308 */ /* 0x000e620000000800 */
[C---:B--2---:R-:W-:Y:S01]  /*4600*/  FADD.FTZ R26, R86.reuse, R83 ;  /* 0x00000053561a7221 */ /* 0x044fe20000010000 */
[----:B------:R-:W-:Y:S01]  /*4610*/  F2FP.SATFINITE.E4M3.F32.PACK_AB_MERGE_C R86, R86, R21, RZ ;  /* 0x000000155656723e */ /* 0x000fe200048070ff */
[--C-:B------:R-:W-:Y:S01]  /*4620*/  IMAD.MOV.U32 R65, RZ, RZ, R25.reuse ;  /* 0x000000ffff417224 */ /* 0x100fe200078e0019 */
[----:B------:R-:W-:Y:S01]  /*4630*/  MOV R30, R25 ;  /* 0x00000019001e7202 */ /* 0x000fe20000000f00 */
[--C-:B------:R-:W-:Y:S01]  /*4640*/  IMAD.MOV.U32 R67, RZ, RZ, R25.reuse ;  /* 0x000000ffff437224 */ /* 0x100fe200078e0019 */
[----:B------:R-:W-:Y:S01]  /*4650*/  F2FP.SATFINITE.E4M3.F32.PACK_AB_MERGE_C R181, R84, R19, R86 ;  /* 0x0000001354b5723e */ /* 0x000fe20004807056 */
[--C-:B------:R-:W-:Y:S01]  /*4660*/  IMAD.MOV.U32 R82, RZ, RZ, R25.reuse ;  /* 0x000000ffff527224 */ /* 0x100fe200078e0019 */
[----:B------:R-:W2:Y:S01]  /*4670*/  MUFU.EX2 R96, R96 ;  /* 0x0000006000607308 */ /* 0x000ea20000000800 */
[----:B0-----:R-:W-:Y:S01]  /*4680*/  FADD.FTZ R83, R23, R26 ;  /* 0x0000001a17537221 */ /* 0x001fe20000010000 */
[----:B------:R-:W-:Y:S01]  /*4690*/  MOV R84, R25 ;  /* 0x0000001900547202 */ /* 0x000fe20000000f00 */
[----:B------:R-:W-:-:S05]  /*46a0*/  IMAD.MOV.U32 R86, RZ, RZ, R25 ;  /* 0x000000ffff567224 */ /* 0x000fca00078e0019 */
[----:B------:R-:W0:Y:S01]  /*46b0*/  MUFU.EX2 R57, R57 ;  /* 0x0000003900397308 */ /* 0x000e220000000800 */
[----:B-1----:R-:W-:-:S07]  /*46c0*/  FADD.FTZ R22, R16, R81 ;  /* 0x0000005110167221 */ /* 0x002fce0000010000 */
[----:B------:R-:W1:Y:S01]  /*46d0*/  MUFU.EX2 R27, R156 ;  /* 0x0000009c001b7308 */ /* 0x000e620000000800 */
[----:B--2---:R-:W-:-:S07]  /*46e0*/  FADD.FTZ R26, R96, R83 ;  /* 0x00000053601a7221 */ /* 0x004fce0000010000 */
[----:B------:R-:W2:Y:S01]  /*46f0*/  MUFU.EX2 R78, R78 ;  /* 0x0000004e004e7308 */ /* 0x000ea20000000800 */
[----:B0-----:R-:W-:-:S07]  /*4700*/  FADD.FTZ R83, R57, R22 ;  /* 0x0000001639537221 */ /* 0x001fce0000010000 */
[----:B------:R-:W0:Y:S01]  /*4710*/  MUFU.EX2 R124, R124 ;  /* 0x0000007c007c7308 */ /* 0x000e220000000800 */
[----:B-1----:R-:W-:-:S07]  /*4720*/  FADD.FTZ R85, R27, R26 ;  /* 0x0000001a1b557221 */ /* 0x002fce0000010000 */
[----:B------:R1:W3:Y:S01]  /*4730*/  MUFU.EX2 R69, R38 ;  /* 0x0000002600457308 */ /* 0x0002e20000000800 */
[----:B--2---:R-:W-:-:S07]  /*4740*/  FADD.FTZ R22, R78, R83 ;  /* 0x000000534e167221 */ /* 0x004fce0000010000 */
[----:B------:R-:W2:Y:S01]  /*4750*/  MUFU.EX2 R29, R160 ;  /* 0x000000a0001d7308 */ /* 0x000ea20000000800 */
[C---:B0-----:R-:W-:Y:S01]  /*4760*/  FADD.FTZ R26, R124.reuse, R85 ;  /* 0x000000557c1a7221 */ /* 0x041fe20000010000 */
[----:B------:R-:W-:Y:S01]  /*4770*/  F2FP.SATFINITE.E4M3.F32.PACK_AB_MERGE_C R124, R124, R27, RZ ;  /* 0x0000001b7c7c723e */ /* 0x000fe200048070ff */
[--C-:B-1----:R-:W-:Y:S02]  /*4780*/  IMAD.MOV.U32 R38, RZ, RZ, R25.reuse ;  /* 0x000000ffff267224 */ /* 0x102fe400078e0019 */
[----:B------:R-:W-:Y:S01]  /*4790*/  IMAD.MOV.U32 R85, RZ, RZ, R25 ;  /* 0x000000ffff557224 */ /* 0x000fe200078e0019 */
[----:B------:R-:W-:Y:S02]  /*47a0*/  F2FP.SATFINITE.E4M3.F32.PACK_AB_MERGE_C R183, R96, R23, R124 ;  /* 0x0000001760b7723e */ /* 0x000fe4000480707c */
[----:B------:R-:W0:Y:S01]  /*47b0*/  MUFU.EX2 R18, R18 ;  /* 0x0000001200127308 */ /* 0x000e220000000800 */
[C---:B---3--:R-:W-:Y:S01]  /*47c0*/  FADD.FTZ R13, R69.reuse, R22 ;  /* 0x00000016450d7221 */ /* 0x048fe20000010000 */
[----:B------:R-:W-:-:S02]  /*47d0*/  F2FP.SATFINITE.E4M3.F32.PACK_AB_MERGE_C R69, R69, R78, RZ ;  /* 0x0000004e4545723e */ /* 0x000fc400048070ff */
[----:B------:R-:W-:Y:S02]  /*47e0*/  MOV R78, R25 ;  /* 0x00000019004e7202 */ /* 0x000fe40000000f00 */
[----:B------:R-:W-:Y:S01]  /*47f0*/  F2FP.SATFINITE.E4M3.F32.PACK_AB_MERGE_C R182, R57, R16, R69 ;  /* 0x0000001039b6723e */ /* 0x000fe20004807045 */
[--C-:B------:R-:W-:Y:S01]  /*4800*/  IMAD.MOV.U32 R57, RZ, RZ, R25.reuse ;  /* 0x000000ffff397224 */ /* 0x100fe200078e0019 */
[----:B------:R-:W1:Y:S01]  /*4810*/  MUFU.EX2 R130, R130 ;  /* 0x0000008200827308 */ /* 0x000e620000000800 */
[----:B--2---:R-:W-:Y:S01]  /*4820*/  FADD.FTZ R83, R29, R26 ;  /* 0x0000001a1d537221 */ /* 0x004fe20000010000 */
[----:B------:R-:W-:-:S06]  /*4830*/  IMAD.MOV.U32 R69, RZ, RZ, R25 ;  /* 0x000000ffff457224 */ /* 0x000fcc00078e0019 */
[----:B------:R-:W2:Y:S01]  /*4840*/  MUFU.EX2 R59, R59 ;  /* 0x0000003b003b7308 */ /* 0x000ea20000000800 */
[----:B0-----:R-:W-:-:S07]  /*4850*/  FADD.FTZ R22, R18, R13 ;  /* 0x0000000d12167221 */ /* 0x001fce0000010000 */
[----:B------:R-:W0:Y:S01]  /*4860*/  MUFU.EX2 R62, R62 ;  /* 0x0000003e003e7308 */ /* 0x000e220000000800 */
[----:B-1----:R-:W-:Y:S01]  /*4870*/  FADD.FTZ R26, R130, R83 ;  /* 0x00000053821a7221 */ /* 0x002fe20000010000 */
[----:B------:R-:W-:-:S03]  /*4880*/  IMAD.MOV.U32 R83, RZ, RZ, R25 ;  /* 0x000000ffff537224 */ /* 0x000fc600078e0019 */
[----:B------:R-:W-:Y:S01]  /*4890*/  FADD.FTZ R21, R31, R26 ;  /* 0x0000001a1f157221 */ /* 0x000fe20000010000 */
[----:B------:R-:W-:Y:S02]  /*48a0*/  IMAD.MOV.U32 R26, RZ, RZ, R25 ;  /* 0x000000ffff1a7224 */ /* 0x000fe400078e0019 */
[----:B------:R-:W1:Y:S01]  /*48b0*/  MUFU.EX2 R102, R102 ;  /* 0x0000006600667308 */ /* 0x000e620000000800 */
[----:B--2---:R-:W-:-:S07]  /*48c0*/  FADD.FTZ R17, R59, R22 ;  /* 0x000000163b117221 */ /* 0x004fce0000010000 */
[----:B------:R2:W3:Y:S01]  /*48d0*/  MUFU.EX2 R71, R44 ;  /* 0x0000002c00477308 */ /* 0x0004e20000000800 */
[----:B0-----:R-:W-:-:S07]  /*48e0*/  FADD.FTZ R22, R62, R17 ;  /* 0x000000113e167221 */ /* 0x001fce0000010000 */
[----:B------:R-:W0:Y:S01]  /*48f0*/  MUFU.EX2 R20, R20 ;  /* 0x0000001400147308 */ /* 0x000e220000000800 */
[C---:B-1----:R-:W-:Y:S01]  /*4900*/  F2FP.SATFINITE.E4M3.F32.PACK_AB_MERGE_C R31, R102.reuse, R31, RZ ;  /* 0x0000001f661f723e */ /* 0x042fe200048070ff */
[----:B------:R-:W-:Y:S01]  /*4910*/  FADD.FTZ R102, R102, R21 ;  /* 0x0000001566667221 */ /* 0x000fe20000010000 */
[----:B--2---:R-:W-:Y:S02]  /*4920*/  IMAD.MOV.U32 R44, RZ, RZ, R25 ;  /* 0x000000ffff2c7224 */ /* 0x004fe400078e0019 */
[----:B------:R-:W-:Y:S01]  /*4930*/  F2FP.SATFINITE.E4M3.F32.PACK_AB_MERGE_C R177, R130, R29, R31 ;  /* 0x0000001d82b1723e */ /* 0x000fe2000480701f */
[----:B------:R-:W-:Y:S01]  /*4940*/  FADD.FTZ R21, R33, R102 ;  /* 0x0000006621157221 */ /* 0x000fe20000010000 */
[--C-:B------:R-:W-:Y:S01]  /*4950*/  IMAD.MOV.U32 R29, RZ, RZ, R25.reuse ;  /* 0x000000ffff1d7224 */ /* 0x100fe200078e0019 */
[----:B------:R-:W1:Y:S01]  /*4960*/  MUFU.EX2 R108, R108 ;  /* 0x0000006c006c7308 */ /* 0x000e620000000800 */
[C---:B---3--:R-:W-:Y:S01]  /*4970*/  FADD.FTZ R17, R71.reuse, R22 ;  /* 0x0000001647117221 */ /* 0x048fe20000010000 */
[----:B------:R-:W-:Y:S01]  /*4980*/  F2FP.SATFINITE.E4M3.F32.PACK_AB_MERGE_C R62, R71, R62, RZ ;  /* 0x0000003e473e723e */ /* 0x000fe200048070ff */
[----:B------:R-:W-:-:S02]  /*4990*/  IMAD.MOV.U32 R31, RZ, RZ, R25 ;  /* 0x000000ffff1f7224 */ /* 0x000fc400078e0019 */
[--C-:B------:R-:W-:Y:S01]  /*49a0*/  IMAD.MOV.U32 R71, RZ, RZ, R25.reuse ;  /* 0x000000ffff477224 */ /* 0x100fe200078e0019 */
[----:B------:R-:W-:Y:S01]  /*49b0*/  F2FP.SATFINITE.E4M3.F32.PACK_AB_MERGE_C R176, R59, R18, R62 ;  /* 0x000000123bb0723e */ /* 0x000fe2000480703e */
[----:B------:R-:W-:Y:S01]  /*49c0*/  IMAD.MOV.U32 R59, RZ, RZ, R25 ;  /* 0x000000ffff3b7224 */ /* 0x000fe200078e0019 */
[----:B------:R2:W3:Y:S01]  /*49d0*/  MUFU.EX2 R73, R64 ;  /* 0x0000004000497308 */ /* 0x0004e20000000800 */
[----:B0-----:R-:W-:Y:S01]  /*49e0*/  FADD.FTZ R22, R20, R17 ;  /* 0x0000001114167221 */ /* 0x001fe20000010000 */
[----:B------:R-:W-:-:S06]  /*49f0*/  IMAD.MOV.U32 R62, RZ, RZ, R25 ;  /* 0x000000ffff3e7224 */ /* 0x000fcc00078e0019 */
[----:B------:R-:W0:Y:S01]  /*4a00*/  MUFU.EX2 R66, R66 ;  /* 0x0000004200427308 */ /* 0x000e220000000800 */
[----:B-1----:R-:W-:Y:S01]  /*4a10*/  FADD.FTZ R24, R108, R21 ;  /* 0x000000156c187221 */ /* 0x002fe20000010000 */
[----:B--2---:R-:W-:-:S03]  /*4a20*/  IMAD.MOV.U32 R64, RZ, RZ, R25 ;  /* 0x000000ffff407224 */ /* 0x004fc600078e0019 */
[----:B------:R-:W-:-:S03]  /*4a30*/  FADD.FTZ R27, R37, R24 ;  /* 0x00000018251b7221 */ /* 0x000fc60000010000 */
[----:B------:R-:W1:Y:S01]  /*4a40*/  MUFU.EX2 R100, R100 ;  /* 0x0000006400647308 */ /* 0x000e620000000800 */
[----:B---3--:R-:W-:-:S07]  /*4a50*/  FADD.FTZ R21, R73, R22 ;  /* 0x0000001649157221 */ /* 0x008fce0000010000 */
[----:B------:R2:W3:Y:S01]  /*4a60*/  MUFU.EX2 R75, R48 ;  /* 0x00000030004b7308 */ /* 0x0004e20000000800 */
[----:B0-----:R-:W-:-:S07]  /*4a70*/  FADD.FTZ R22, R66, R21 ;  /* 0x0000001542167221 */ /* 0x001fce0000010000 */
[----:B------:R-:W0:Y:S01]  /*4a80*/  MUFU.EX2 R39, R39 ;  /* 0x0000002700277308 */ /* 0x000e220000000800 */
[C---:B-1----:R-:W-:Y:S01]  /*4a90*/  F2FP.SATFINITE.E4M3.F32.PACK_AB_MERGE_C R37, R100.reuse, R37, RZ ;  /* 0x000000256425723e */ /* 0x042fe200048070ff */
[----:B------:R-:W-:Y:S01]  /*4aa0*/  FADD.FTZ R100, R100, R27 ;  /* 0x0000001b64647221 */ /* 0x000fe20000010000 */
[----:B------:R-:W-:Y:S01]  /*4ab0*/  IMAD.MOV.U32 R27, RZ, RZ, R25 ;  /* 0x000000ffff1b7224 */ /* 0x000fe200078e0019 */
[----:B--2---:R-:W-:Y:S02]  /*4ac0*/  MOV R48, R25 ;  /* 0x0000001900307202 */ /* 0x004fe40000000f00 */
[----:B------:R-:W-:Y:S01]  /*4ad0*/  F2FP.SATFINITE.E4M3.F32.PACK_AB_MERGE_C R179, R108, R33, R37 ;  /* 0x000000216cb3723e */ /* 0x000fe20004807025 */
[--C-:B------:R-:W-:Y:S01]  /*4ae0*/  IMAD.MOV.U32 R33, RZ, RZ, R25.reuse ;  /* 0x000000ffff217224 */ /* 0x100fe200078e0019 */
[----:B------:R-:W1:Y:S01]  /*4af0*/  MUFU.EX2 R50, R50 ;  /* 0x0000003200327308 */ /* 0x000e620000000800 */
[C---:B---3--:R-:W-:Y:S01]  /*4b00*/  F2FP.SATFINITE.E4M3.F32.PACK_AB_MERGE_C R66, R75.reuse, R66, RZ ;  /* 0x000000424b42723e */ /* 0x048fe200048070ff */
[----:B------:R-:W-:Y:S01]  /*4b10*/  FADD.FTZ R75, R75, R22 ;  /* 0x000000164b4b7221 */ /* 0x000fe20000010000 */
[----:B------:R-:W-:-:S02]  /*4b20*/  IMAD.MOV.U32 R37, RZ, RZ, R25 ;  /* 0x000000ffff257224 */ /* 0x000fc400078e0019 */
[----:B------:R-:W-:Y:S01]  /*4b30*/  F2FP.SATFINITE.E4M3.F32.PACK_AB_MERGE_C R178, R73, R20, R66 ;  /* 0x0000001449b2723e */ /* 0x000fe20004807042 */
[----:B------:R-:W-:Y:S01]  /*4b40*/  IMAD.MOV.U32 R73, RZ, RZ, R25 ;  /* 0x000000ffff497224 */ /* 0x000fe200078e0019 */
[----:B------:R-:W-:Y:S01]  /*4b50*/  MOV R66, R25 ;  /* 0x0000001900427202 */ /* 0x000fe20000000f00 */
[----:B------:R-:W2:Y:S01]  /*4b60*/  MUFU.EX2 R90, R90 ;  /* 0x0000005a005a7308 */ /* 0x000ea20000000800 */
[----:B0-----:R-:W-:-:S07]  /*4b70*/  FADD.FTZ R11, R39, R100 ;  /* 0x00000064270b7221 */ /* 0x001fce0000010000 */
[----:B------:R0:W3:Y:S01]  /*4b80*/  MUFU.EX2 R77, R52 ;  /* 0x00000034004d7308 */ /* 0x0000e20000000800 */
[----:B-1----:R-:W-:Y:S01]  /*4b90*/  FADD.FTZ R22, R50, R75 ;  /* 0x0000004b32167221 */ /* 0x002fe20000010000 */
[----:B------:R-:W-:-:S06]  /*4ba0*/  IMAD.MOV.U32 R75, RZ, RZ, R25 ;  /* 0x000000ffff4b7224 */ /* 0x000fcc00078e0019 */
[----:B------:R-:W1:Y:S01]  /*4bb0*/  MUFU.EX2 R41, R41 ;  /* 0x0000002900297308 */ /* 0x000e620000000800 */
[----:B--2---:R-:W-:Y:S01]  /*4bc0*/  FADD.FTZ R24, R90, R11 ;  /* 0x0000000b5a187221 */ /* 0x004fe20000010000 */
[----:B0-----:R-:W-:-:S06]  /*4bd0*/  IMAD.MOV.U32 R52, RZ, RZ, R25 ;  /* 0x000000ffff347224 */ /* 0x001fcc00078e0019 */
[----:B------:R-:W0:Y:S01]  /*4be0*/  MUFU.EX2 R54, R54 ;  /* 0x0000003600367308 */ /* 0x000e220000000800 */
[----:B---3--:R-:W-:-:S07]  /*4bf0*/  FADD.FTZ R15, R77, R22 ;  /* 0x000000164d0f7221 */ /* 0x008fce0000010000 */
[----:B------:R-:W2:Y:S01]  /*4c00*/  MUFU.EX2 R88, R88 ;  /* 0x0000005800587308 */ /* 0x000ea20000000800 */
[----:B-1----:R-:W-:-:S07]  /*4c10*/  FADD.FTZ R19, R41, R24 ;  /* 0x0000001829137221 */ /* 0x002fce0000010000 */
[----:B------:R1:W3:Y:S01]  /*4c20*/  MUFU.EX2 R79, R56 ;  /* 0x00000038004f7308 */ /* 0x0002e20000000800 */
[----:B0-----:R-:W-:-:S07]  /*4c30*/  FADD.FTZ R22, R54, R15 ;  /* 0x0000000f36167221 */ /* 0x001fce0000010000 */
[----:B------:R-:W0:Y:S01]  /*4c40*/  MUFU.EX2 R43, R43 ;  /* 0x0000002b002b7308 */ /* 0x000e220000000800 */
[C---:B--2---:R-:W-:Y:S01]  /*4c50*/  F2FP.SATFINITE.E4M3.F32.PACK_AB_MERGE_C R41, R88.reuse, R41, RZ ;  /* 0x000000295829723e */ /* 0x044fe200048070ff */
[----:B------:R-:W-:Y:S01]  /*4c60*/  FADD.FTZ R88, R88, R19 ;  /* 0x0000001358587221 */ /* 0x000fe20000010000 */
[----:B-1----:R-:W-:Y:S02]  /*4c70*/  IMAD.MOV.U32 R56, RZ, RZ, R25 ;  /* 0x000000ffff387224 */ /* 0x002fe400078e0019 */
[----:B------:R-:W-:Y:S01]  /*4c80*/  F2FP.SATFINITE.E4M3.F32.PACK_AB_MERGE_C R173, R90, R39, R41 ;  /* 0x000000275aad723e */ /* 0x000fe20004807029 */
[--C-:B------:R-:W-:Y:S02]  /*4c90*/  IMAD.MOV.U32 R39, RZ, RZ, R25.reuse ;  /* 0x000000ffff277224 */ /* 0x100fe400078e0019 */
[----:B------:R-:W1:Y:S01]  /*4ca0*/  MUFU.EX2 R58, R58 ;  /* 0x0000003a003a7308 */ /* 0x000e620000000800 */
[C---:B---3--:R-:W-:Y:S01]  /*4cb0*/  F2FP.SATFINITE.E4M3.F32.PACK_AB_MERGE_C R54, R79.reuse, R54, RZ ;  /* 0x000000364f36723e */ /* 0x048fe200048070ff */
[----:B------:R-:W-:Y:S01]  /*4cc0*/  FADD.FTZ R79, R79, R22 ;  /* 0x000000164f4f7221 */ /* 0x000fe20000010000 */
[----:B------:R-:W-:-:S02]  /*4cd0*/  IMAD.MOV.U32 R41, RZ, RZ, R25 ;  /* 0x000000ffff297224 */ /* 0x000fc400078e0019 */
[----:B------:R-:W-:Y:S01]  /*4ce0*/  F2FP.SATFINITE.E4M3.F32.PACK_AB_MERGE_C R172, R77, R50, R54 ;  /* 0x000000324dac723e */ /* 0x000fe20004807036 */
[--C-:B------:R-:W-:Y:S01]  /*4cf0*/  IMAD.MOV.U32 R50, RZ, RZ, R25.reuse ;  /* 0x000000ffff327224 */ /* 0x100fe200078e0019 */
[----:B------:R-:W-:Y:S01]  /*4d00*/  MOV R54, R25 ;  /* 0x0000001900367202 */ /* 0x000fe20000000f00 */
[----:B------:R-:W2:Y:S01]  /*4d10*/  MUFU.EX2 R92, R92 ;  /* 0x0000005c005c7308 */ /* 0x000ea20000000800 */
[----:B0-----:R-:W-:Y:S01]  /*4d20*/  FADD.FTZ R15, R43, R88 ;  /* 0x000000582b0f7221 */ /* 0x001fe20000010000 */
[----:B------:R-:W-:-:S06]  /*4d30*/  IMAD.MOV.U32 R77, RZ, RZ, R25 ;  /* 0x000000ffff4d7224 */ /* 0x000fcc00078e0019 */
[----:B------:R0:W3:Y:S01]  /*4d40*/  MUFU.EX2 R81, R68 ;  /* 0x0000004400517308 */ /* 0x0000e20000000800 */
[----:B-1----:R-:W-:Y:S01]  /*4d50*/  FADD.FTZ R22, R58, R79 ;  /* 0x0000004f3a167221 */ /* 0x002fe20000010000 */
[----:B------:R-:W-:-:S06]  /*4d60*/  IMAD.MOV.U32 R79, RZ, RZ, R25 ;  /* 0x000000ffff4f7224 */ /* 0x000fcc00078e0019 */
[----:B------:R-:W-:Y:S01]  /*4d70*/  MUFU.EX2 R45, R45 ;  /* 0x0000002d002d7308 */ /* 0x000fe20000000800 */
[----:B--2---:R-:W-:Y:S01]  /*4d80*/  FADD.FTZ R24, R92, R15 ;  /* 0x0000000f5c187221 */ /* 0x004fe20000010000 */
[----:B0-----:R-:W-:-:S06]  /*4d90*/  IMAD.MOV.U32 R68, RZ, RZ, R25 ;  /* 0x000000ffff447224 */ /* 0x001fcc00078e0019 */
[----:B------:R-:W0:Y:S01]  /*4da0*/  MUFU.EX2 R94, R94 ;  /* 0x0000005e005e7308 */ /* 0x000e220000000800 */
[----:B---3--:R-:W-:-:S07]  /*4db0*/  FADD.FTZ R19, R81, R22 ;  /* 0x0000001651137221 */ /* 0x008fce0000010000 */
[----:B------:R-:W1:Y:S08]  /*4dc0*/  MUFU.EX2 R70, R70 ;  /* 0x0000004600467308 */ /* 0x000e700000000800 */
[----:B------:R2:W3:Y:S01]  /*4dd0*/  MUFU.EX2 R13, R72 ;  /* 0x00000048000d7308 */ /* 0x0004e20000000800 */
[----:B0-----:R-:W-:Y:S01]  /*4de0*/  F2FP.SATFINITE.E4M3.F32.PACK_AB_MERGE_C R21, R94, R45, RZ ;  /* 0x0000002d5e15723e */ /* 0x001fe200048070ff */
[----:B------:R-:W-:Y:S01]  /*4df0*/  FADD.FTZ R45, R45, R24 ;  /* 0x000000182d2d7221 */ /* 0x000fe20000010000 */
[----:B------:R-:W-:-:S02]  /*4e00*/  MOV R24, R25 ;  /* 0x0000001900187202 */ /* 0x000fc40000000f00 */
[----:B------:R-:W-:Y:S01]  /*4e10*/  F2FP.SATFINITE.E4M3.F32.PACK_AB_MERGE_C R175, R92, R43, R21 ;  /* 0x0000002b5caf723e */ /* 0x000fe20004807015 */
[----:B------:R-:W-:Y:S01]  /*4e20*/  FADD.FTZ R94, R94, R45 ;  /* 0x0000002d5e5e7221 */ /* 0x000fe20000010000 */
[----:B------:R-:W-:Y:S01]  /*4e30*/  IMAD.MOV.U32 R43, RZ, RZ, R25 ;  /* 0x000000ffff2b7224 */ /* 0x000fe200078e0019 */
[----:B------:R-:W-:Y:S01]  /*4e40*/  MUFU.EX2 R49, R49 ;  /* 0x0000003100317308 */ /* 0x000fe20000000800 */
[----:B-1----:R-:W-:Y:S01]  /*4e50*/  FADD.FTZ R22, R70, R19 ;  /* 0x0000001346167221 */ /* 0x002fe20000010000 */
[----:B------:R-:W-:Y:S01]  /*4e60*/  IMAD.MOV.U32 R45, RZ, RZ, R25 ;  /* 0x000000ffff2d7224 */ /* 0x000fe200078e0019 */
[----:B--2---:R-:W-:-:S05]  /*4e70*/  MOV R72, R25 ;  /* 0x0000001900487202 */ /* 0x004fca0000000f00 */
[----:B------:R-:W0:Y:S01]  /*4e80*/  MUFU.EX2 R104, R104 ;  /* 0x0000006800687308 */ /* 0x000e220000000800 */
[C---:B---3--:R-:W-:Y:S01]  /*4e90*/  F2FP.SATFINITE.E4M3.F32.PACK_AB_MERGE_C R70, R13.reuse, R70, RZ ;  /* 0x000000460d46723e */ /* 0x048fe200048070ff */
[----:B------:R-:W-:-:S03]  /*4ea0*/  FADD.FTZ R13, R13, R22 ;  /* 0x000000160d0d7221 */ /* 0x000fc60000010000 */
[----:B------:R-:W-:Y:S01]  /*4eb0*/  F2FP.SATFINITE.E4M3.F32.PACK_AB_MERGE_C R174, R81, R58, R70 ;  /* 0x0000003a51ae723e */ /* 0x000fe20004807046 */
[--C-:B------:R-:W-:Y:S02]  /*4ec0*/  IMAD.MOV.U32 R58, RZ, RZ, R25.reuse ;  /* 0x000000ffff3a7224 */ /* 0x100fe400078e0019 */
[----:B------:R-:W1:Y:S01]  /*4ed0*/  MUFU.EX2 R47, R47 ;  /* 0x0000002f002f7308 */ /* 0x000e620000000800 */
[--C-:B------:R-:W-:Y:S02]  /*4ee0*/  IMAD.MOV.U32 R70, RZ, RZ, R25.reuse ;  /* 0x000000ffff467224 */ /* 0x100fe400078e0019 */
[----:B------:R-:W-:-:S05]  /*4ef0*/  IMAD.MOV.U32 R81, RZ, RZ, R25 ;  /* 0x000000ffff517224 */ /* 0x000fca00078e0019 */
[----:B------:R-:W2:Y:S01]  /*4f00*/  MUFU.EX2 R74, R74 ;  /* 0x0000004a004a7308 */ /* 0x000ea20000000800 */
[----:B0-----:R-:W-:-:S07]  /*4f10*/  F2FP.SATFINITE.E4M3.F32.PACK_AB_MERGE_C R19, R104, R49, RZ ;  /* 0x000000316813723e */ /* 0x001fce00048070ff */
[----:B------:R-:W0:Y:S01]  /*4f20*/  MUFU.EX2 R98, R98 ;  /* 0x0000006200627308 */ /* 0x000e220000000800 */
[----:B-1----:R-:W-:-:S07]  /*4f30*/  FADD.FTZ R7, R47, R94 ;  /* 0x0000005e2f077221 */ /* 0x002fce0000010000 */
[----:B------:R1:W3:Y:S01]  /*4f40*/  MUFU.EX2 R17, R80 ;  /* 0x0000005000117308 */ /* 0x0002e20000000800 */
[----:B--2---:R-:W-:-:S07]  /*4f50*/  FADD.FTZ R6, R74, R13 ;  /* 0x0000000d4a067221 */ /* 0x004fce0000010000 */
[----:B------:R-:W2:Y:S01]  /*4f60*/  MUFU.EX2 R112, R112 ;  /* 0x0000007000707308 */ /* 0x000ea20000000800 */
[C---:B0-----:R-:W-:Y:S01]  /*4f70*/  F2FP.SATFINITE.E4M3.F32.PACK_AB_MERGE_C R169, R98.reuse, R47, R19 ;  /* 0x0000002f62a9723e */ /* 0x041fe20004807013 */
[----:B------:R-:W-:Y:S01]  /*4f80*/  FADD.FTZ R98, R98, R7 ;  /* 0x0000000762627221 */ /* 0x000fe20000010000 */
[--C-:B------:R-:W-:Y:S02]  /*4f90*/  IMAD.MOV.U32 R47, RZ, RZ, R25.reuse ;  /* 0x000000ffff2f7224 */ /* 0x100fe400078e0019 */
[----:B-1----:R-:W-:Y:S02]  /*4fa0*/  IMAD.MOV.U32 R80, RZ, RZ, R25 ;  /* 0x000000ffff507224 */ /* 0x002fe400078e0019 */
[----:B------:R-:W-:Y:S01]  /*4fb0*/  FADD.FTZ R49, R49, R98 ;  /* 0x0000006231317221 */ /* 0x000fe20000010000 */
[----:B------:R-:W0:Y:S01]  /*4fc0*/  MUFU.EX2 R11, R136 ;  /* 0x00000088000b7308 */ /* 0x000e220000000800 */
[----:B---3--:R-:W-:Y:S02]  /*4fd0*/  FADD.FTZ R7, R17, R6 ;  /* 0x0000000611077221 */ /* 0x008fe40000010000 */
[----:B------:R-:W-:Y:S01]  /*4fe0*/  FADD.FTZ R104, R104, R49 ;  /* 0x0000003168687221 */ /* 0x000fe20000010000 */
[----:B------:R-:W-:-:S04]  /*4ff0*/  IMAD.MOV.U32 R49, RZ, RZ, R25 ;  /* 0x000000ffff317224 */ /* 0x000fc800078e0019 */
[----:B------:R-:W-:Y:S01]  /*5000*/  MUFU.EX2 R53, R53 ;  /* 0x0000003500357308 */ /* 0x000fe20000000800 */
[----:B--2---:R-:W-:-:S07]  /*5010*/  FADD.FTZ R6, R112, R7 ;  /* 0x0000000770067221 */ /* 0x004fce0000010000 */
[----:B------:R-:W1:Y:S01]  /*5020*/  MUFU.EX2 R110, R110 ;  /* 0x0000006e006e7308 */ /* 0x000e620000000800 */
[C---:B0-----:R-:W-:Y:S01]  /*5030*/  F2FP.SATFINITE.E4M3.F32.PACK_AB_MERGE_C R112, R11.reuse, R112, RZ ;  /* 0x000000700b70723e */ /* 0x041fe200048070ff */
[----:B------:R-:W-:-:S03]  /*5040*/  FADD.FTZ R11, R11, R6 ;  /* 0x000000060b0b7221 */ /* 0x000fc60000010000 */
[----:B------:R-:W-:Y:S01]  /*5050*/  F2FP.SATFINITE.E4M3.F32.PACK_AB_MERGE_C R168, R17, R74, R112 ;  /* 0x0000004a11a8723e */ /* 0x000fe20004807070 */
[----:B------:R-:W-:Y:S02]  /*5060*/  IMAD.MOV.U32 R74, RZ, RZ, R25 ;  /* 0x000000ffff4a7224 */ /* 0x000fe400078e0019 */
[----:B------:R-:W0:Y:S08]  /*5070*/  MUFU.EX2 R51, R51 ;  /* 0x0000003300337308 */ /* 0x000e300000000800 */
[----:B------:R-:W2:Y:S01]  /*5080*/  MUFU.EX2 R138, R138 ;  /* 0x0000008a008a7308 */ /* 0x000ea20000000800 */
[----:B-1----:R-:W-:-:S07]  /*5090*/  F2FP.SATFINITE.E4M3.F32.PACK_AB_MERGE_C R12, R110, R53, RZ ;  /* 0x000000356e0c723e */ /* 0x002fce00048070ff */
[----:B------:R-:W1:Y:S01]  /*50a0*/  MUFU.EX2 R106, R106 ;  /* 0x0000006a006a7308 */ /* 0x000e620000000800 */
[----:B0-----:R-:W-:-:S07]  /*50b0*/  FADD.FTZ R7, R51, R104 ;  /* 0x0000006833077221 */ /* 0x001fce0000010000 */
[----:B------:R-:W0:Y:S01]  /*50c0*/  MUFU.EX2 R15, R140 ;  /* 0x0000008c000f7308 */ /* 0x000e220000000800 */
[----:B--2---:R-:W-:-:S07]  /*50d0*/  FADD.FTZ R6, R138, R11 ;  /* 0x0000000b8a067221 */ /* 0x004fce0000010000 */
[----:B------:R-:W2:Y:S01]  /*50e0*/  MUFU.EX2 R142, R142 ;  /* 0x0000008e008e7308 */ /* 0x000ea20000000800 */
[C---:B-1----:R-:W-:Y:S01]  /*50f0*/  F2FP.SATFINITE.E4M3.F32.PACK_AB_MERGE_C R171, R106.reuse, R51, R12 ;  /* 0x000000336aab723e */ /* 0x042fe2000480700c */
[----:B------:R-:W-:Y:S01]  /*5100*/  FADD.FTZ R106, R106, R7 ;  /* 0x000000076a6a7221 */ /* 0x000fe20000010000 */
[----:B------:R-:W-:-:S03]  /*5110*/  IMAD.MOV.U32 R51, RZ, RZ, R25 ;  /* 0x000000ffff337224 */ /* 0x000fc600078e0019 */
[----:B------:R-:W-:Y:S02]  /*5120*/  FADD.FTZ R53, R53, R106 ;  /* 0x0000006a35357221 */ /* 0x000fe40000010000 */
[----:B------:R-:W1:Y:S01]  /*5130*/  MUFU.EX2 R61, R61 ;  /* 0x0000003d003d7308 */ /* 0x000e620000000800 */
[----:B0-----:R-:W-:-:S04]  /*5140*/  FADD.FTZ R7, R15, R6 ;  /* 0x000000060f077221 */ /* 0x001fc80000010000 */
[----:B--2---:R-:W-:Y:S01]  /*5150*/  FADD.FTZ R6, R142, R7 ;  /* 0x000000078e067221 */ /* 0x004fe20000010000 */
[----:B------:R-:W-:Y:S01]  /*5160*/  FADD.FTZ R7, R110, R53 ;  /* 0x000000356e077221 */ /* 0x000fe20000010000 */
[--C-:B------:R-:W-:Y:S01]  /*5170*/  IMAD.MOV.U32 R53, RZ, RZ, R25.reuse ;  /* 0x000000ffff357224 */ /* 0x100fe200078e0019 */
[C---:B-1----:R-:W-:Y:S01]  /*5180*/  F2FP.SATFINITE.E4M3.F32.PACK_AB_MERGE_C R11, R61.reuse, R142, RZ ;  /* 0x0000008e3d0b723e */ /* 0x042fe200048070ff */
[----:B------:R-:W-:Y:S01]  /*5190*/  FADD.FTZ R6, R61, R6 ;  /* 0x000000063d067221 */ /* 0x000fe20000010000 */
[----:B------:R-:W-:Y:S02]  /*51a0*/  IMAD.MOV.U32 R61, RZ, RZ, R25 ;  /* 0x000000ffff3d7224 */ /* 0x000fe400078e0019 */
[----:B------:R-:W-:Y:S01]  /*51b0*/  F2FP.SATFINITE.E4M3.F32.PACK_AB_MERGE_C R170, R15, R138, R11 ;  /* 0x0000008a0faa723e */ /* 0x000fe2000480700b */
[----:B------:R-:W-:Y:S06]  /*51c0*/  @!P1 BRA `(.L_x_18) ;  /* 0x0000003800689947 */ /* 0x000fec0003800000 */
[----:B------:R-:W-:Y:S01]  /*51d0*/  IMAD.MOV.U32 R13, RZ, RZ, R8 ;  /* 0x000000ffff0d7224 */ /* 0x000fe200078e0008 */
[----:B------:R-:W-:Y:S01]  /*51e0*/  CS2R R86, SRZ ;  /* 0x0000000000567805 */ /* 0x000fe2000001ff00 */
[----:B------:R-:W-:Y:S01]  /*51f0*/  IMAD.MOV.U32 R11, RZ, RZ, R10 ;  /* 0x000000ffff0b7224 */ /* 0x000fe200078e000a */
[----:B------:R-:W-:Y:S02]  /*5200*/  CS2R R84, SRZ ;  /* 0x0000000000547805 */ /* 0x000fe4000001ff00 */
[----:B------:R-:W-:Y:S02]  /*5210*/  CS2R R82, SRZ ;  /* 0x0000000000527805 */ /* 0x000fe4000001ff00 */
[----:B------:R-:W-:Y:S02]  /*5220*/  CS2R R80, SRZ ;  /* 0x0000000000507805 */ /* 0x000fe4000001ff00 */
[----:B------:R-:W-:Y:S02]  /*5230*/  CS2R R78, SRZ ;  /* 0x00000000004e7805 */ /* 0x000fe4000001ff00 */
[----:B------:R-:W-:-:S02]  /*5240*/  CS2R R76, SRZ ;  /* 0x00000000004c7805 */ /* 0x000fc4000001ff00 */
[----:B------:R-:W-:Y:S02]  /*5250*/  CS2R R74, SRZ ;  /* 0x00000000004a7805 */ /* 0x000fe4000001ff00 */
        /* <DEDUP_REMOVED lines=24> */
[----:B------:R-:W-:Y:S01]  /*53e0*/  CS2R R24, SRZ ;  /* 0x0000000000187805 */ /* 0x000fe2000001ff00 */
[----:B------:R-:W-:Y:S01]  /*53f0*/  UMOV UR57, URZ ;  /* 0x0000003f00397c82 */ /* 0x000fe20008000000 */
[----:B------:R-:W-:-:S05]  /*5400*/  UMOV UR56, URZ ;  /* 0x0000003f00387c82 */ /* 0x000fca0008000000 */
.L_x_29:
[----:B------:R-:W-:Y:S01]  /*5410*/  ISETP.NE.AND P2, PT, RZ, UR49, PT ;  /* 0x00000031ff007c0c */ /* 0x000fe2000bf45270 */
[----:B------:R-:W-:-:S04]  /*5420*/  UISETP.NE.AND UP0, UPT, UR56, 0x1, UPT ;  /* 0x000000013800788c */ /* 0x000fc8000bf05270 */
[----:B------:R-:W-:-:S04]  /*5430*/  USEL UR58, URZ, 0x1, UP0 ;  /* 0x000000013f3a7887 */ /* 0x000fc80008000000 */
[----:B------:R-:W-:-:S04]  /*5440*/  ULOP3.LUT UR58, UR57, UR58, URZ, 0x3c, !UPT ;  /* 0x0000003a393a7292 */ /* 0x000fc8000f8e3c3f */
[----:B------:R-:W-:Y:S08]  /*5450*/  @P2 BRA `(.L_x_19) ;  /* 0x0000000000382947 */ /* 0x000ff00003800000 */
[----:B------:R-:W-:Y:S05]  /*5460*/  @!P0 BRA `(.L_x_20) ;  /* 0x0000000000048947 */ /* 0x000fea0003800000 */
[----:B------:R-:W-:Y:S01]  /*5470*/  BPT.TRAP 0x1 ;  /* 0x000000040000795c */ /* 0x000fe20000300000 */
.L_x_20:
[----:B------:R-:W-:Y:S01]  /*5480*/  UIADD3 UR4, UR56, 0x1, URZ ;  /* 0x0000000138047890 */ /* 0x000fe2000fffe03f */
[----:B------:R-:W-:-:S03]  /*5490*/  IMAD.U32 R3, RZ, RZ, UR58 ;  /* 0x0000003aff037e24 */ /* 0x000fc6000f8e00ff */
[----:B------:R-:W-:Y:S02]  /*54a0*/  UISETP.NE.AND UP0, UPT, UR4, 0x2, UPT ;  /* 0x000000020400788c */ /* 0x000fe4000bf05270 */
[----:B------:R-:W-:Y:S02]  /*54b0*/  SHF.L.U32 R3, R3, 0x1f, RZ ;  /* 0x0000001f03037819 */ /* 0x000fe400000006ff */
[----:B------:R-:W-:-:S04]  /*54c0*/  USEL UR4, UR4, URZ, UP0 ;  /* 0x0000003f04047287 */ /* 0x000fc80008000000 */
[----:B------:R-:W-:-:S09]  /*54d0*/  ULEA UR4, UR4, UR36, 0x3 ;  /* 0x0000002404047291 */ /* 0x000fd2000f8e183f */
[----:B------:R0:W1:Y:S01]  /*54e0*/  SYNCS.PHASECHK.TRANS64.TRYWAIT P1, [UR4+0x29830], R3 ;  /* 0x02983003ff0075a7 */ /* 0x0000620008020144 */
[----:B------:R-:W-:Y:S05]  /*54f0*/  @!P0 BRA `(.L_x_21) ;  /* 0x0000000000048947 */ /* 0x000fea0003800000 */
[----:B------:R-:W-:Y:S01]  /*5500*/  BPT.TRAP 0x1 ;  /* 0x000000040000795c */ /* 0x000fe20000300000 */
.L_x_21:
[----:B-1----:R-:W-:Y:S05]  /*5510*/  @P1 BRA `(.L_x_19) ;  /* 0x0000000000081947 */ /* 0x002fea0003800000 */
[----:B------:R-:W1:Y:S02]  /*5520*/  SYNCS.PHASECHK.TRANS64.TRYWAIT P1, [UR4+0x29830], R3 ;  /* 0x02983003ff0075a7 */ /* 0x000e640008020144 */
[----:B-1----:R-:W-:Y:S05]  /*5530*/  @!P1 BRA `(.L_x_22) ;  /* 0x000000b000949947 */ /* 0x002fea0003800000 */
.L_x_19:
[----:B01----:R-:W-:Y:S01]  /*5540*/  IADD3 R3, R2, 0x8, RZ ;  /* 0x0000000802037810 */ /* 0x003fe20007ffe0ff */
[----:B------:R-:W-:Y:S01]  /*5550*/  UIADD3 UR53, UR56, 0x1, URZ ;  /* 0x0000000138357890 */ /* 0x000fe2000fffe03f */
[C---:B------:R-:W-:Y:S01]  /*5560*/  R2UR UR4, R4.reuse ;  /* 0x00000000040472ca */ /* 0x040fe200000e0000 */
[----:B------:R-:W-:Y:S01]  /*5570*/  UMOV UR7, 0x80000020 ;  /* 0x8000002000077882 */ /* 0x000fe20000000000 */
[C---:B------:R-:W-:Y:S01]  /*5580*/  R2UR UR5, R5.reuse ;  /* 0x00000000050572ca */ /* 0x040fe200000e0000 */
[----:B------:R0:W-:Y:S01]  /*5590*/  BAR.SYNC.DEFER_BLOCKING R3, 0x100 ;  /* 0x000400030000751d */ /* 0x0001e20000010000 */
[----:B------:R-:W-:Y:S01]  /*55a0*/  UISETP.NE.AND UP0, UPT, UR53, 0x2, UPT ;  /* 0x000000023500788c */ /* 0x000fe2000bf05270 */
[C---:B------:R-:W-:Y:S02]  /*55b0*/  R2UR UR8, R4.reuse ;  /* 0x00000000040872ca */ /* 0x040fe400000e0000 */
[C---:B------:R-:W-:Y:S01]  /*55c0*/  R2UR UR9, R5.reuse ;  /* 0x00000000050972ca */ /* 0x040fe200000e0000 */
[----:B------:R-:W-:Y:S01]  /*55d0*/  USEL UR53, UR53, URZ, UP0 ;  /* 0x0000003f35357287 */ /* 0x000fe20008000000 */
[C---:B------:R-:W-:Y:S01]  /*55e0*/  R2UR UR12, R4.reuse ;  /* 0x00000000040c72ca */ /* 0x040fe200000e0000 */
[----:B------:R-:W-:Y:S01]  /*55f0*/  UMOV UR11, 0x80000020 ;  /* 0x80000020000b7882 */ /* 0x000fe20000000000 */
[C---:B------:R-:W-:Y:S01]  /*5600*/  R2UR UR13, R5.reuse ;  /* 0x00000000050d72ca */ /* 0x040fe200000e0000 */
[----:B------:R-:W-:Y:S01]  /*5610*/  UIMAD UR60, UR53, 0x780, UR52 ;  /* 0x00000780353c78a4 */ /* 0x000fe2000f8e0234 */
[C---:B------:R-:W-:Y:S01]  /*5620*/  R2UR UR16, R4.reuse ;  /* 0x00000000041072ca */ /* 0x040fe200000e0000 */
[----:B------:R-:W-:Y:S01]  /*5630*/  UMOV UR15, 0x80000020 ;  /* 0x80000020000f7882 */ /* 0x000fe20000000000 */
[C---:B------:R-:W-:Y:S01]  /*5640*/  R2UR UR17, R5.reuse ;  /* 0x00000000051172ca */ /* 0x040fe200000e0000 */
[----:B------:R-:W-:Y:S01]  /*5650*/  UIADD3 UR10, UR60, 0x80, URZ ;  /* 0x000000803c0a7890 */ /* 0x000fe2000fffe03f */
[----:B------:R-:W-:Y:S01]  /*5660*/  R2UR UR20, R4 ;  /* 0x00000000041472ca */ /* 0x000fe200000e0000 */
[----:B------:R-:W-:Y:S01]  /*5670*/  UIADD3 UR14, UR60, 0x100, URZ ;  /* 0x000001003c0e7890 */ /* 0x000fe2000fffe03f */
[----:B------:R-:W-:Y:S01]  /*5680*/  R2UR UR21, R5 ;  /* 0x00000000051572ca */ /* 0x000fe200000e0000 */
[----:B------:R-:W-:Y:S01]  /*5690*/  UMOV UR6, UR60 ;  /* 0x0000003c00067c82 */ /* 0x000fe20008000000 */
[----:B------:R-:W-:Y:S01]  /*56a0*/  UIADD3 UR18, UR60, 0x180, URZ ;  /* 0x000001803c127890 */ /* 0x000fe2000fffe03f */
[----:B0-----:R-:W-:Y:S01]  /*56b0*/  IMAD.U32 R3, RZ, RZ, UR53 ;  /* 0x00000035ff037e24 */ /* 0x001fe2000f8e00ff */
[----:B------:R-:W-:Y:S01]  /*56c0*/  UMOV UR19, 0x80000020 ;  /* 0x8000002000137882 */ /* 0x000fe20000000000 */
[----:B------:R-:W-:Y:S01]  /*56d0*/  UIADD3 UR22, UR60, 0x200, URZ ;  /* 0x000002003c167890 */ /* 0x000fe2000fffe03f */
[----:B------:R-:W-:Y:S01]  /*56e0*/  UMOV UR23, 0x80000020 ;  /* 0x8000002000177882 */ /* 0x000fe20000000000 */
[----:B------:R-:W-:Y:S01]  /*56f0*/  WARPGROUP.ARRIVE ;  /* 0x00000000000079c5 */ /* 0x000fe20000000000 */
[----:B------:R-:W-:Y:S01]  /*5700*/  UIADD3 UR26, UR60, 0x2, URZ ;  /* 0x000000023c1a7890 */ /* 0x000fe2000fffe03f */
[----:B------:R-:W-:Y:S01]  /*5710*/  UMOV UR27, 0x80000020 ;  /* 0x80000020001b7882 */ /* 0x000fe20000000000 */
[----:B------:R-:W-:-:S03]  /*5720*/  UIADD3 UR30, UR60, 0x280, URZ ;  /* 0x000002803c1e7890 */ /* 0x000fc6000fffe03f */
[----:B------:R-:W-:Y:S01]  /*5730*/  QGMMA.64x32x32.F32.E4M3.E4M3 R152, gdesc[UR4], RZ, !UPT, gsb0 ;  /* 0x00600000049879f3 */ /* 0x000fe2000c0008ff */
[----:B------:R-:W-:Y:S01]  /*5740*/  UIADD3 UR6, UR60, 0x82, URZ ;  /* 0x000000823c067890 */ /* 0x000fe2000fffe03f */
[----:B------:R-:W-:Y:S01]  /*5750*/  UMOV UR4, UR24 ;  /* 0x0000001800047c82 */ /* 0x000fe20008000000 */
[----:B------:R-:W-:Y:S01]  /*5760*/  UMOV UR5, UR25 ;  /* 0x0000001900057c82 */ /* 0x000fe20008000000 */
[----:B------:R-:W-:Y:S01]  /*5770*/  UMOV UR7, 0x80000020 ;  /* 0x8000002000077882 */ /* 0x000fe20000000000 */
[----:B------:R-:W-:Y:S01]  /*5780*/  UMOV UR31, 0x80000020 ;  /* 0x80000020001f7882 */ /* 0x000fe20000000000 */
[----:B------:R-:W-:Y:S01]  /*5790*/  UIADD3 UR34, UR60, 0x282, URZ ;  /* 0x000002823c227890 */ /* 0x000fe2000fffe03f */
[----:B------:R-:W-:Y:S01]  /*57a0*/  UMOV UR35, 0x80000020 ;  /* 0x8000002000237882 */ /* 0x000fe20000000000 */
[----:B------:R-:W-:Y:S01]  /*57b0*/  UIADD3 UR42, UR60, 0x500, URZ ;  /* 0x000005003c2a7890 */ /* 0x000fe2000fffe03f */
[----:B------:R-:W-:Y:S01]  /*57c0*/  UMOV UR43, 0x80000020 ;  /* 0x80000020002b7882 */ /* 0x000fe20000000000 */
[----:B------:R-:W-:Y:S01]  /*57d0*/  UIADD3 UR46, UR60, 0x502, URZ ;  /* 0x000005023c2e7890 */ /* 0x000fe2000fffe03f */
[----:B------:R-:W-:Y:S01]  /*57e0*/  UMOV UR47, 0x80000020 ;  /* 0x80000020002f7882 */ /* 0x000fe20000000000 */
[----:B------:R-:W-:-:S02]  /*57f0*/  WARPGROUP.DEPBAR.LE gsb0, 0x0 ;  /* 0x00008000000079c5 */ /* 0x000fc40000010000 */
[----:B------:R-:W-:-:S06]  /*5800*/  WARPGROUP.ARRIVE ;  /* 0x00000000000079c5 */ /* 0x000fcc0000000000 */
[----:B------:R-:W-:Y:S01]  /*5810*/  QGMMA.64x32x32.F32.E4M3.E4M3 R136, gdesc[UR8], RZ, !UPT, gsb0 ;  /* 0x00600000088879f3 */ /* 0x000fe2000c0008ff */
[----:B------:R-:W-:Y:S02]  /*5820*/  UIADD3 UR8, UR60, 0x102, URZ ;  /* 0x000001023c087890 */ /* 0x000fe4000fffe03f */
[----:B------:R-:W-:Y:S02]  /*5830*/  UIADD3 UR9, UR60, 0x182, URZ ;  /* 0x000001823c097890 */ /* 0x000fe4000fffe03f */
[----:B------:R-:W-:Y:S01]  /*5840*/  UIADD3 UR10, UR60, 0x202, URZ ;  /* 0x000002023c0a7890 */ /* 0x000fe2000fffe03f */
[----:B------:R-:W-:Y:S02]  /*5850*/  WARPGROUP.DEPBAR.LE gsb0, 0x0 ;  /* 0x00008000000079c5 */ /* 0x000fe40000010000 */
[----:B------:R-:W-:-:S06]  /*5860*/  WARPGROUP.ARRIVE ;  /* 0x00000000000079c5 */ /* 0x000fcc0000000000 */
[----:B------:R-:W-:Y:S03]  /*5870*/  QGMMA.64x32x32.F32.E4M3.E4M3 R120, gdesc[UR12], RZ, !UPT, gsb0 ;  /* 0x006000000c7879f3 */ /* 0x000fe6000c0008ff */
        /* <DEDUP_REMOVED lines=8> */
[----:B------:R-:W-:Y:S01]  /*5900*/  QGMMA.64x32x32.F32.E4M3.E4M3 R152, gdesc[UR24], R152, gsb0 ;  /* 0x00600000189879f3 */ /* 0x000fe20008000898 */
[----:B------:R-:W-:Y:S01]  /*5910*/  UMOV UR26, UR6 ;  /* 0x00000006001a7c82 */ /* 0x000fe20008000000 */
[----:B------:R-:W-:Y:S01]  /*5920*/  UMOV UR27, 0x80000020 ;  /* 0x80000020001b7882 */ /* 0x000fe20000000000 */
[----:B------:R-:W-:Y:S01]  /*5930*/  UMOV UR6, UR8 ;  /* 0x0000000800067c82 */ /* 0x000fe20008000000 */
[----:B------:R-:W-:Y:S01]  /*5940*/  UIADD3 UR8, UR60, 0x380, URZ ;  /* 0x000003803c087890 */ /* 0x000fe2000fffe03f */
[----:B------:R-:W-:Y:S02]  /*5950*/  WARPGROUP.DEPBAR.LE gsb0, 0x0 ;  /* 0x00008000000079c5 */ /* 0x000fe40000010000 */
[----:B------:R-:W-:-:S06]  /*5960*/  WARPGROUP.ARRIVE ;  /* 0x00000000000079c5 */ /* 0x000fcc0000000000 */
[----:B------:R-:W-:Y:S01]  /*5970*/  QGMMA.64x32x32.F32.E4M3.E4M3 R136, gdesc[UR24], R136, gsb0 ;  /* 0x00600000188879f3 */ /* 0x000fe20008000888 */
[----:B------:R-:W-:Y:S01]  /*5980*/  UMOV UR26, UR9 ;  /* 0x00000009001a7c82 */ /* 0x000fe20008000000 */
[----:B------:R-:W-:Y:S01]  /*5990*/  UMOV UR27, 0x80000020 ;  /* 0x80000020001b7882 */ /* 0x000fe20000000000 */
[----:B------:R-:W-:Y:S01]  /*59a0*/  UIADD3 UR9, UR60, 0x400, URZ ;  /* 0x000004003c097890 */ /* 0x000fe2000fffe03f */
        /* <DEDUP_REMOVED lines=94> */
[----:B------:R-:W-:Y:S01]  /*5f90*/  UIADD3 UR60, UR60, 0x702, URZ ;  /* 0x000007023c3c7890 */ /* 0x000fe2000fffe03f */
        /* <DEDUP_REMOVED lines=31> */
[----:B------:R-:W-:Y:S05]  /*6190*/  @P2 BRA `(.L_x_23) ;  /* 0x00000000002c2947 */ /* 0x000fea0003800000 */
[----:B------:R-:W-:Y:S05]  /*61a0*/  @!P0 BRA `(.L_x_24) ;  /* 0x0000000000048947 */ /* 0x000fea0003800000 */
[----:B------:R-:W-:Y:S01]  /*61b0*/  BPT.TRAP 0x1 ;  /* 0x000000040000795c */ /* 0x000fe20000300000 */
.L_x_24:
[----:B------:R-:W-:Y:S01]  /*61c0*/  ULEA UR4, UR56, UR36, 0x3 ;  /* 0x0000002438047291 */ /* 0x000fe2000f8e183f */
[----:B------:R-:W-:-:S05]  /*61d0*/  IMAD.U32 R8, RZ, RZ, UR57 ;  /* 0x00000039ff087e24 */ /* 0x000fca000f8e00ff */
[----:B------:R-:W-:-:S04]  /*61e0*/  SHF.L.U32 R8, R8, 0x1f, RZ ;  /* 0x0000001f08087819 */ /* 0x000fc800000006ff */
[----:B------:R0:W1:Y:S01]  /*61f0*/  SYNCS.PHASECHK.TRANS64.TRYWAIT P1, [UR4+0x29850], R8 ;  /* 0x02985008ff0075a7 */ /* 0x0000620008020144 */
[----:B------:R-:W-:Y:S05]  /*6200*/  @!P0 BRA `(.L_x_25) ;  /* 0x0000000000048947 */ /* 0x000fea0003800000 */
[----:B------:R-:W-:Y:S01]  /*6210*/  BPT.TRAP 0x1 ;  /* 0x000000040000795c */ /* 0x000fe20000300000 */
.L_x_25:
[----:B-1----:R-:W-:Y:S05]  /*6220*/  @P1 BRA `(.L_x_23) ;  /* 0x0000000000081947 */ /* 0x002fea0003800000 */
[----:B------:R-:W1:Y:S02]  /*6230*/  SYNCS.PHASECHK.TRANS64.TRYWAIT P1, [UR4+0x29850], R8 ;  /* 0x02985008ff0075a7 */ /* 0x000e640008020144 */
[----:B-1----:R-:W-:Y:S05]  /*6240*/  @!P1 BRA `(.L_x_26) ;  /* 0x000000a400689947 */ /* 0x002fea0003800000 */
.L_x_23:
[----:B------:R-:W-:Y:S01]  /*6250*/  UIADD3 UR4, UR36, 0x400, URZ ;  /* 0x0000040024047890 */ /* 0x000fe2000fffe03f */
[----:B------:R-:W-:Y:S01]  /*6260*/  WARPGROUP.ARRIVE ;  /* 0x00000000000079c5 */ /* 0x000fe20000000000 */
[----:B------:R-:W-:Y:S01]  /*6270*/  UMOV UR7, 0xc0000010 ;  /* 0xc000001000077882 */ /* 0x000fe20000000000 */
[----:B01----:R-:W-:Y:S01]  /*6280*/  IADD3 R8, -R2, 0xb, RZ ;  /* 0x0000000b02087810 */ /* 0x003fe20007ffe1ff */
[----:B------:R-:W-:-:S04]  /*6290*/  USHF.R.U32.HI UR4, URZ, 0x4, UR4 ;  /* 0x000000043f047899 */ /* 0x000fc80008011604 */
[----:B------:R-:W-:-:S04]  /*62a0*/  ULOP3.LUT UR4, UR4, 0x3fff, URZ, 0xc0, !UPT ;  /* 0x00003fff04047892 */ /* 0x000fc8000f8ec03f */
[----:B------:R-:W-:-:S04]  /*62b0*/  ULOP3.LUT UR4, UR4, 0x10000, URZ, 0xfc, !UPT ;  /* 0x0001000004047892 */ /* 0x000fc8000f8efc3f */
[----:B------:R-:W-:-:S07]  /*62c0*/  UIMAD UR4, UR56, 0x500, UR4 ;  /* 0x00000500380478a4 */ /* 0x000fce000f8e0204 */
[----:B------:R-:W-:Y:S02]  /*62d0*/  UMOV UR6, UR4 ;  /* 0x0000000400067c82 */ /* 0x000fe40008000000 */
[----:B------:R-:W-:Y:S01]  /*62e0*/  QGMMA.64x128x32.F32.E4M3.E4M3 R24, R184, gdesc[UR4], R24, gsb0 ;  /* 0x01e00004b8187df3 */ /* 0x000fe20008000818 */
[----:B------:R-:W-:Y:S01]  /*62f0*/  UIADD3 UR6, UR4, 0x100, URZ ;  /* 0x0000010004067890 */ /* 0x000fe2000fffe03f */
[----:B------:R-:W-:Y:S01]  /*6300*/  UMOV UR7, 0xc0000010 ;  /* 0xc000001000077882 */ /* 0x000fe20000000000 */
[----:B------:R-:W-:Y:S02]  /*6310*/  WARPGROUP.DEPBAR.LE gsb0, 0x0 ;  /* 0x00008000000079c5 */ /* 0x000fe40000010000 */
[----:B------:R-:W-:-:S07]  /*6320*/  WARPGROUP.ARRIVE ;  /* 0x00000000000079c5 */ /* 0x000fce0000000000 */
        /* <DEDUP_REMOVED lines=8> */
[----:B------:R-:W-:Y:S01]  /*63b0*/  UIADD3 UR4, UR4, 0x400, URZ ;  /* 0x0000040004047890 */ /* 0x000fe2000fffe03f */
[----:B------:R-:W-:Y:S02]  /*63c0*/  WARPGROUP.DEPBAR.LE gsb0, 0x0 ;  /* 0x00008000000079c5 */ /* 0x000fe40000010000 */
[----:B------:R-:W-:-:S06]  /*63d0*/  WARPGROUP.ARRIVE ;  /* 0x00000000000079c5 */ /* 0x000fcc0000000000 */
[----:B------:R-:W-:Y:S01]  /*63e0*/  QGMMA.64x128x32.F32.E4M3.E4M3 R24, R172, gdesc[UR4], R24, gsb0 ;  /* 0x01e00004ac187df3 */ /* 0x000fe20008000818 */
[----:B------:R-:W-:Y:S01]  /*63f0*/  UMOV UR6, UR4 ;  /* 0x0000000400067c82 */ /* 0x000fe20008000000 */
[----:B------:R-:W-:Y:S01]  /*6400*/  UMOV UR7, 0xc0000010 ;  /* 0xc000001000077882 */ /* 0x000fe20000000000 */
[----:B------:R-:W-:Y:S02]  /*6410*/  WARPGROUP.DEPBAR.LE gsb0, 0x0 ;  /* 0x00008000000079c5 */ /* 0x000fe40000010000 */
[----:B------:R-:W-:-:S07]  /*6420*/  WARPGROUP.ARRIVE ;  /* 0x00000000000079c5 */ /* 0x000fce0000000000 */
[----:B------:R-:W-:Y:S03]  /*6430*/  QGMMA.64x128x32.F32.E4M3.E4M3 R24, R168, gdesc[UR4], R24, gsb0 ;  /* 0x01e00004a8187df3 */ /* 0x000fe60008000818 */
[----:B------:R-:W-:Y:S02]  /*6440*/  WARPGROUP.DEPBAR.LE gsb0, 0x0 ;  /* 0x00008000000079c5 */ /* 0x000fe40000010000 */
[----:B------:R0:W-:Y:S06]  /*6450*/  BAR.ARV R8, 0x100 ;  /* 0x000400080000751d */ /* 0x0001ec0000002000 */
[----:B------:R-:W-:Y:S05]  /*6460*/  @!P0 BRA `(.L_x_27) ;  /* 0x0000000000048947 */ /* 0x000fea0003800000 */
[----:B------:R-:W-:Y:S01]  /*6470*/  BPT.TRAP 0x1 ;  /* 0x000000040000795c */ /* 0x000fe20000300000 */
.L_x_27:
[C---:B------:R-:W-:Y:S01]  /*6480*/  FMUL.FTZ R12, R0.reuse, R152 ;  /* 0x00000098000c7220 */ /* 0x040fe20000410000 */
[C---:B------:R-:W-:Y:S01]  /*6490*/  FMUL.FTZ R14, R0.reuse, R153 ;  /* 0x00000099000e7220 */ /* 0x040fe20000410000 */
[C---:B------:R-:W-:Y:S01]  /*64a0*/  FMUL.FTZ R16, R0.reuse, R154 ;  /* 0x0000009a00107220 */ /* 0x040fe20000410000 */
[C---:B------:R-:W-:Y:S01]  /*64b0*/  FMUL.FTZ R18, R0.reuse, R155 ;  /* 0x0000009b00127220 */ /* 0x040fe20000410000 */
[C---:B------:R-:W-:Y:S01]  /*64c0*/  FMUL.FTZ R20, R0.reuse, R156 ;  /* 0x0000009c00147220 */ /* 0x040fe20000410000 */
[C---:B------:R-:W-:Y:S01]  /*64d0*/  FMUL.FTZ R22, R0.reuse, R157 ;  /* 0x0000009d00167220 */ /* 0x040fe20000410000 */
[----:B------:R-:W1:Y:S01]  /*64e0*/  MUFU.TANH R12, R12 ;  /* 0x0000000c000c7308 */ /* 0x000e620000002400 */
[C---:B------:R-:W-:Y:S01]  /*64f0*/  FMUL.FTZ R152, R0.reuse, R158 ;  /* 0x0000009e00987220 */ /* 0x040fe20000410000 */
[C---:B------:R-:W-:Y:S01]  /*6500*/  FMUL.FTZ R154, R0.reuse, R159 ;  /* 0x0000009f009a7220 */ /* 0x040fe20000410000 */
[C---:B------:R-:W-:Y:S01]  /*6510*/  FMUL.FTZ R156, R0.reuse, R160 ;  /* 0x000000a0009c7220 */ /* 0x040fe20000410000 */
[C---:B------:R-:W-:Y:S01]  /*6520*/  FMUL.FTZ R158, R0.reuse, R161 ;  /* 0x000000a1009e7220 */ /* 0x040fe20000410000 */
[C---:B------:R-:W-:Y:S01]  /*6530*/  FMUL.FTZ R160, R0.reuse, R162 ;  /* 0x000000a200a07220 */ /* 0x040fe20000410000 */
[C---:B------:R-:W-:Y:S01]  /*6540*/  FMUL.FTZ R162, R0.reuse, R163 ;  /* 0x000000a300a27220 */ /* 0x040fe20000410000 */
[C---:B------:R-:W-:Y:S01]  /*6550*/  FMUL.FTZ R164, R0.reuse, R164 ;  /* 0x000000a400a47220 */ /* 0x040fe20000410000 */
[----:B------:R-:W2:Y:S01]  /*6560*/  MUFU.TANH R14, R14 ;  /* 0x0000000e000e7308 */ /* 0x000ea20000002400 */
[C---:B------:R-:W-:Y:S01]  /*6570*/  FMUL.FTZ R168, R0.reuse, R165 ;  /* 0x000000a500a87220 */ /* 0x040fe20000410000 */
[C---:B------:R-:W-:Y:S01]  /*6580*/  FMUL.FTZ R166, R0.reuse, R166 ;  /* 0x000000a600a67220 */ /* 0x040fe20000410000 */
[C---:B------:R-:W-:Y:S01]  /*6590*/  FMUL.FTZ R170, R0.reuse, R167 ;  /* 0x000000a700aa7220 */ /* 0x040fe20000410000 */
[C---:B------:R-:W-:Y:S01]  /*65a0*/  FMUL.FTZ R172, R0.reuse, R136 ;  /* 0x0000008800ac7220 */ /* 0x040fe20000410000 */
[C---:B------:R-:W-:Y:S01]  /*65b0*/  FMUL.FTZ R174, R0.reuse, R137 ;  /* 0x0000008900ae7220 */ /* 0x040fe20000410000 */
[C---:B------:R-:W-:Y:S01]  /*65c0*/  FMUL.FTZ R136, R0.reuse, R138 ;  /* 0x0000008a00887220 */ /* 0x040fe20000410000 */
[----:B------:R-:W-:Y:S01]  /*65d0*/  FMUL.FTZ R138, R0, R139 ;  /* 0x0000008b008a7220 */ /* 0x000fe20000410000 */
[----:B------:R-:W3:Y:S01]  /*65e0*/  MUFU.TANH R16, R16 ;  /* 0x0000001000107308 */ /* 0x000ee20000002400 */
[----:B-1----:R-:W-:Y:S01]  /*65f0*/  FMNMX.FTZ R9, R12, R11, !PT ;  /* 0x0000000b0c097209 */ /* 0x002fe20007810000 */
[C---:B------:R-:W-:Y:S01]  /*6600*/  FMUL.FTZ R178, R0.reuse, R140 ;  /* 0x0000008c00b27220 */ /* 0x040fe20000410000 */
[C---:B------:R-:W-:Y:S01]  /*6610*/  FMUL.FTZ R180, R0.reuse, R141 ;  /* 0x0000008d00b47220 */ /* 0x040fe20000410000 */
[C---:B------:R-:W-:Y:S01]  /*6620*/  FMUL.FTZ R140, R0.reuse, R142 ;  /* 0x0000008e008c7220 */ /* 0x040fe20000410000 */
[C---:B------:R-:W-:Y:S01]  /*6630*/  FMUL.FTZ R142, R0.reuse, R143 ;  /* 0x0000008f008e7220 */ /* 0x040fe20000410000 */
[C---:B------:R-:W-:Y:S01]  /*6640*/  FMUL.FTZ R182, R0.reuse, R144 ;  /* 0x0000009000b67220 */ /* 0x040fe20000410000 */
[----:B------:R-:W-:Y:S01]  /*6650*/  FMUL.FTZ R184, R0, R145 ;  /* 0x0000009100b87220 */ /* 0x000fe20000410000 */
[----:B------:R-:W1:Y:S01]  /*6660*/  MUFU.TANH R18, R18 ;  /* 0x0000001200127308 */ /* 0x000e620000002400 */
[----:B--2---:R-:W-:Y:S01]  /*6670*/  FMNMX.FTZ R9, R14, R9, !PT ;  /* 0x000000090e097209 */ /* 0x004fe20007810000 */
[C---:B------:R-:W-:Y:S01]  /*6680*/  FMUL.FTZ R144, R0.reuse, R146 ;  /* 0x0000009200907220 */ /* 0x040fe20000410000 */
[C---:B------:R-:W-:Y:S01]  /*6690*/  FMUL.FTZ R146, R0.reuse, R147 ;  /* 0x0000009300927220 */ /* 0x040fe20000410000 */
[C---:B------:R-:W-:Y:S01]  /*66a0*/  FMUL.FTZ R186, R0.reuse, R148 ;  /* 0x0000009400ba7220 */ /* 0x040fe20000410000 */
[C---:B------:R-:W-:Y:S01]  /*66b0*/  FMUL.FTZ R188, R0.reuse, R149 ;  /* 0x0000009500bc7220 */ /* 0x040fe20000410000 */
[C---:B------:R-:W-:Y:S01]  /*66c0*/  FMUL.FTZ R148, R0.reuse, R150 ;  /* 0x0000009600947220 */ /* 0x040fe20000410000 */
[----:B------:R-:W-:Y:S01]  /*66d0*/  FMUL.FTZ R150, R0, R151 ;  /* 0x0000009700967220 */ /* 0x000fe20000410000 */
[----:B------:R-:W2:Y:S01]  /*66e0*/  MUFU.TANH R20, R20 ;  /* 0x0000001400147308 */ /* 0x000ea20000002400 */
[----:B---3--:R-:W-:Y:S01]  /*66f0*/  FMNMX.FTZ R15, R16, R13, !PT ;  /* 0x0000000d100f7209 */ /* 0x008fe20007810000 */
        /* <DEDUP_REMOVED lines=51> */
[----:B------:R-:W-:Y:S01]  /*6a30*/  FMUL.FTZ R94, R0, R95 ;  /* 0x0000005f005e7220 */ /* 0x000fe20000410000 */
[----:B------:R-:W-:-:S02]  /*6a40*/  R2UR UR4, R3 ;  /* 0x00000000030472ca */ /* 0x000fc400000e0000 */
[----:B------:R-:W3:Y:S01]  /*6a50*/  MUFU.TANH R162, R162 ;  /* 0x000000a200a27308 */ /* 0x000ee20000002400 */
[----:B-1----:R-:W-:-:S07]  /*6a60*/  FMNMX.FTZ R9, R158, R9, !PT ;  /* 0x000000099e097209 */ /* 0x002fce0007810000 */
[----:B------:R-:W1:Y:S01]  /*6a70*/  MUFU.TANH R164, R164 ;  /* 0x000000a400a47308 */ /* 0x000e620000002400 */
[----:B--2---:R-:W-:Y:S02]  /*6a80*/  FMNMX.FTZ R15, R160, R15, !PT ;  /* 0x0000000fa00f7209 */ /* 0x004fe40007810000 */
[----:B------:R-:W-:-:S04]  /*6a90*/  ULEA UR4, UR4, UR36, 0x3 ;  /* 0x0000002404047291 */ /* 0x000fc8000f8e183f */
[----:B------:R-:W-:Y:S01]  /*6aa0*/  UIADD3 UR4, UR4, 0x29840, URZ ;  /* 0x0002984004047890 */ /* 0x000fe2000fffe03f */
[----:B------:R-:W2:Y:S01]  /*6ab0*/  MUFU.TANH R168, R168 ;  /* 0x000000a800a87308 */ /* 0x000ea20000002400 */
[----:B---3--:R-:W-:Y:S02]  /*6ac0*/  FMNMX.FTZ R15, R162, R15, !PT ;  /* 0x0000000fa20f7209 */ /* 0x008fe40007810000 */
[----:B------:R-:W-:-:S05]  /*6ad0*/  UPRMT UR4, UR51, 0x654, UR4 ;  /* 0x0000065433047896 */ /* 0x000fca0008000004 */
[----:B------:R-:W3:Y:S01]  /*6ae0*/  MUFU.TANH R166, R166 ;  /* 0x000000a600a67308 */ /* 0x000ee20000002400 */
[----:B-1----:R-:W-:-:S03]  /*6af0*/  FMNMX.FTZ R9, R164, R9, !PT ;  /* 0x00000009a4097209 */ /* 0x002fc60007810000 */
[----:B------:R-:W-:Y:S04]  /*6b00*/  SYNCS.ARRIVE.TRANS64.RED.A1T0 RZ, [UR4], RZ ;  /* 0x000000ffffff79a7 */ /* 0x000fe80008100404 */
[----:B------:R-:W1:Y:S01]  /*6b10*/  MUFU.TANH R170, R170 ;  /* 0x000000aa00aa7308 */ /* 0x000e620000002400 */
[----:B--2---:R-:W-:-:S07]  /*6b20*/  FMNMX.FTZ R9, R168, R9, !PT ;  /* 0x00000009a8097209 */ /* 0x004fce0007810000 */
[----:B------:R-:W2:Y:S01]  /*6b30*/  MUFU.TANH R172, R172 ;  /* 0x000000ac00ac7308 */ /* 0x000ea20000002400 */
[----:B---3--:R-:W-:-:S07]  /*6b40*/  FMNMX.FTZ R15, R166, R15, !PT ;  /* 0x0000000fa60f7209 */ /* 0x008fce0007810000 */
[----:B------:R-:W3:Y:S01]  /*6b50*/  MUFU.TANH R174, R174 ;  /* 0x000000ae00ae7308 */ /* 0x000ee20000002400 */
[----:B-1----:R-:W-:-:S07]  /*6b60*/  FMNMX.FTZ R15, R170, R15, !PT ;  /* 0x0000000faa0f7209 */ /* 0x002fce0007810000 */
        /* <DEDUP_REMOVED lines=47> */
[----:B-1----:R-:W-:Y:S01]  /*6e60*/  FMNMX.FTZ R17, R126, R15, !PT ;  /* 0x0000000f7e117209 */ /* 0x002fe20007810000 */
[C---:B------:R-:W-:Y:S01]  /*6e70*/  FMUL.FTZ R15, R0.reuse, R96 ;  /* 0x00000060000f7220 */ /* 0x040fe20000410000 */
[C---:B------:R-:W-:Y:S01]  /*6e80*/  FMUL.FTZ R96, R0.reuse, R98 ;  /* 0x0000006200607220 */ /* 0x040fe20000410000 */
[----:B------:R-:W-:-:S04]  /*6e90*/  FMUL.FTZ R98, R0, R99 ;  /* 0x0000006300627220 */ /* 0x000fc80000410000 */
[----:B------:R-:W1:Y:S01]  /*6ea0*/  MUFU.TANH R128, R128 ;  /* 0x0000008000807308 */ /* 0x000e620000002400 */
[----:B--2---:R-:W-:-:S07]  /*6eb0*/  FMNMX.FTZ R9, R198, R9, !PT ;  /* 0x00000009c6097209 */ /* 0x004fce0007810000 */
[----:B------:R-:W2:Y:S01]  /*6ec0*/  MUFU.TANH R130, R130 ;  /* 0x0000008200827308 */ /* 0x000ea20000002400 */
[----:B---3--:R-:W-:-:S07]  /*6ed0*/  FMNMX.FTZ R9, R200, R9, !PT ;  /* 0x00000009c8097209 */ /* 0x008fce0007810000 */
[----:B------:R-:W3:Y:S01]  /*6ee0*/  MUFU.TANH R202, R202 ;  /* 0x000000ca00ca7308 */ /* 0x000ee20000002400 */
[----:B-1----:R-:W-:-:S07]  /*6ef0*/  FMNMX.FTZ R17, R128, R17, !PT ;  /* 0x0000001180117209 */ /* 0x002fce0007810000 */
[----:B------:R-:W1:Y:S01]  /*6f00*/  MUFU.TANH R204, R204 ;  /* 0x000000cc00cc7308 */ /* 0x000e620000002400 */
[----:B--2---:R-:W-:Y:S01]  /*6f10*/  FMNMX.FTZ R19, R130, R17, !PT ;  /* 0x0000001182137209 */ /* 0x004fe20007810000 */
[----:B------:R-:W-:-:S06]  /*6f20*/  FMUL.FTZ R17, R0, R97 ;  /* 0x0000006100117220 */ /* 0x000fcc0000410000 */
        /* <DEDUP_REMOVED lines=24> */
[C---:B------:R-:W-:Y:S01]  /*70b0*/  FMUL.FTZ R19, R0.reuse, R100 ;  /* 0x0000006400137220 */ /* 0x040fe20000410000 */
[C---:B------:R-:W-:Y:S01]  /*70c0*/  FMUL.FTZ R100, R0.reuse, R102 ;  /* 0x0000006600647220 */ /* 0x040fe20000410000 */
[----:B------:R-:W-:-:S04]  /*70d0*/  FMUL.FTZ R102, R0, R103 ;  /* 0x0000006700667220 */ /* 0x000fc80000410000 */
[----:B------:R-:W2:Y:S01]  /*70e0*/  MUFU.TANH R112, R112 ;  /* 0x0000007000707308 */ /* 0x000ea20000002400 */
[----:B---3--:R-:W-:-:S07]  /*70f0*/  FMNMX.FTZ R9, R214, R9, !PT ;  /* 0x00000009d6097209 */ /* 0x008fce0007810000 */
[----:B------:R-:W3:Y:S01]  /*7100*/  MUFU.TANH R114, R114 ;  /* 0x0000007200727308 */ /* 0x000ee20000002400 */
[----:B-1----:R-:W-:-:S07]  /*7110*/  FMNMX.FTZ R9, R216, R9, !PT ;  /* 0x00000009d8097209 */ /* 0x002fce0007810000 */
[----:B------:R-:W1:Y:S01]  /*7120*/  MUFU.TANH R218, R218 ;  /* 0x000000da00da7308 */ /* 0x000e620000002400 */
[----:B--2---:R-:W-:-:S07]  /*7130*/  FMNMX.FTZ R21, R112, R21, !PT ;  /* 0x0000001570157209 */ /* 0x004fce0007810000 */
[----:B------:R-:W2:Y:S01]  /*7140*/  MUFU.TANH R220, R220 ;  /* 0x000000dc00dc7308 */ /* 0x000ea20000002400 */
[----:B---3--:R-:W-:Y:S01]  /*7150*/  FMNMX.FTZ R23, R114, R21, !PT ;  /* 0x0000001572177209 */ /* 0x008fe20007810000 */
[----:B------:R-:W-:-:S06]  /*7160*/  FMUL.FTZ R21, R0, R101 ;  /* 0x0000006500157220 */ /* 0x000fcc0000410000 */
        /* <DEDUP_REMOVED lines=14> */
[----:B------:R-:W0:Y:S01]  /*7250*/  MUFU.TANH R228, R228 ;  /* 0x000000e400e47308 */ /* 0x000e220000002400 */
[----:B--2---:R-:W-:-:S07]  /*7260*/  FMNMX.FTZ R23, R90, R23, !PT ;  /* 0x000000175a177209 */ /* 0x004fce0007810000 */
[----:B------:R-:W1:Y:S01]  /*7270*/  MUFU.TANH R92, R92 ;  /* 0x0000005c005c7308 */ /* 0x000e620000002400 */
[----:B---3--:R-:W-:-:S07]  /*7280*/  FMNMX.FTZ R9, R226, R9, !PT ;  /* 0x00000009e2097209 */ /* 0x008fce0007810000 */
[----:B------:R-:W2:Y:S01]  /*7290*/  MUFU.TANH R94, R94 ;  /* 0x0000005e005e7308 */ /* 0x000ea20000002400 */
[----:B0-----:R-:W-:Y:S02]  /*72a0*/  FMNMX.FTZ R8, R228, R9, !PT ;  /* 0x00000009e4087209 */ /* 0x001fe40007810000 */
[----:B------:R-:W0:Y:S05]  /*72b0*/  LDC R9, c[0x0][0x988] ;  /* 0x00026200ff097b82 */ /* 0x000e2a0000000800 */
        /* <DEDUP_REMOVED lines=15> */
[----:B--2---:R-:W-:-:S05]  /*73b0*/  FMNMX.FTZ R89, R21, R8, !PT ;  /* 0x0000000815597209 */ /* 0x004fca0007810000 */
[----:B------:R-:W2:Y:S01]  /*73c0*/  SHFL.BFLY PT, R8, R89, 0x2, 0x1f ;  /* 0x0c401f0059087f89 */ /* 0x000ea200000e0000 */
[----:B---3--:R-:W-:-:S04]  /*73d0*/  FMNMX.FTZ R23, R100, R23, !PT ;  /* 0x0000001764177209 */ /* 0x008fc80007810000 */
[----:B-1----:R-:W-:-:S05]  /*73e0*/  FMNMX.FTZ R23, R102, R23, !PT ;  /* 0x0000001766177209 */ /* 0x002fca0007810000 */
[----:B------:R-:W1:Y:S01]  /*73f0*/  SHFL.BFLY PT, R10, R23, 0x2, 0x1f ;  /* 0x0c401f00170a7f89 */ /* 0x000e6200000e0000 */
[----:B--2---:R-:W-:Y:S02]  /*7400*/  FMNMX.FTZ R91, R89, R8, !PT ;  /* 0x00000008595b7209 */ /* 0x004fe40007810000 */
[----:B-1----:R-:W-:-:S03]  /*7410*/  FMNMX.FTZ R93, R23, R10, !PT ;  /* 0x0000000a175d7209 */ /* 0x002fc60007810000 */
[----:B------:R-:W1:Y:S04]  /*7420*/  SHFL.BFLY PT, R10, R91, 0x1, 0x1f ;  /* 0x0c201f005b0a7f89 */ /* 0x000e6800000e0000 */
[----:B------:R-:W2:Y:S01]  /*7430*/  SHFL.BFLY PT, R8, R93, 0x1, 0x1f ;  /* 0x0c201f005d087f89 */ /* 0x000ea200000e0000 */
[----:B-1----:R-:W-:Y:S02]  /*7440*/  FMNMX.FTZ R10, R91, R10, !PT ;  /* 0x0000000a5b0a7209 */ /* 0x002fe40007810000 */
[----:B--2---:R-:W-:-:S03]  /*7450*/  FMNMX.FTZ R8, R93, R8, !PT ;  /* 0x000000085d087209 */ /* 0x004fc60007810000 */
[C---:B------:R-:W-:Y:S01]  /*7460*/  FADD.FTZ R176, -R10.reuse, R11 ;  /* 0x0000000b0ab07221 */ /* 0x040fe20000010100 */
[----:B0-----:R-:W-:-:S03]  /*7470*/  FFMA.FTZ R103, R10, R9, -8 ;  /* 0xc10000000a677423 */ /* 0x001fc60000010009 */
[----:B------:R-:W-:Y:S01]  /*7480*/  FMUL.FTZ R11, R176, R9 ;  /* 0x00000009b00b7220 */ /* 0x000fe20000410000 */
[----:B------:R-:W-:-:S01]  /*7490*/  FADD.FTZ R176, -R8, R13 ;  /* 0x0000000d08b07221 */ /* 0x000fc20000010100 */
[-CC-:B------:R-:W-:Y:S01]  /*74a0*/  FFMA.FTZ R105, R194, R9.reuse, -R103.reuse ;  /* 0x00000009c2697223 */ /* 0x180fe20000010867 */
[----:B------:R-:W-:-:S01]  /*74b0*/  FFMA.FTZ R13, R14, R9, -R103 ;  /* 0x000000090e0d7223 */ /* 0x000fc20000010867 */
[-CC-:B------:R-:W-:Y:S01]  /*74c0*/  FFMA.FTZ R194, R17, R9.reuse, -R103.reuse ;  /* 0x0000000911c27223 */ /* 0x180fe20000010867 */
[----:B------:R-:W-:-:S01]  /*74d0*/  FFMA.FTZ R14, R20, R9, -R103 ;  /* 0x00000009140e7223 */ /* 0x000fc20000010867 */
[-CC-:B------:R-:W-:Y:S01]  /*74e0*/  FFMA.FTZ R17, R19, R9.reuse, -R103.reuse ;  /* 0x0000000913117223 */ /* 0x180fe20000010867 */
[----:B------:R-:W-:-:S01]  /*74f0*/  FFMA.FTZ R20, R156, R9, -R103 ;  /* 0x000000099c147223 */ /* 0x000fc20000010867 */
[-C--:B------:R-:W-:Y:S01]  /*7500*/  FFMA.FTZ R19, R8, R9.reuse, -8 ;  /* 0xc100000008137423 */ /* 0x080fe20000010009 */
[----:B------:R-:W-:-:S01]  /*7510*/  FFMA.FTZ R156, R174, R9, -R103 ;  /* 0x00000009ae9c7223 */ /* 0x000fc20000010867 */
[-CC-:B------:R-:W-:Y:S01]  /*7520*/  FFMA.FTZ R174, R196, R9.reuse, -R103.reuse ;  /* 0x00000009c4ae7223 */ /* 0x180fe20000010867 */
[----:B------:R-:W-:-:S01]  /*7530*/  FFMA.FTZ R12, R12, R9, -R103 ;  /* 0x000000090c0c7223 */ /* 0x000fc20000010867 */
[-C--:B------:R-:W-:Y:S01]  /*7540*/  FFMA.FTZ R196, R21, R9.reuse, -R103 ;  /* 0x0000000915c47223 */ /* 0x080fe20000010867 */
[-C--:B------:R-:W-:Y:S01]  /*7550*/  FMUL.FTZ R176, R176, R9.reuse ;  /* 0x00000009b0b07220 */ /* 0x080fe20000410000 */
[-CC-:B------:R-:W-:Y:S01]  /*7560*/  FFMA.FTZ R21, R16, R9.reuse, -R19.reuse ;  /* 0x0000000910157223 */ /* 0x180fe20000010813 */
[----:B------:R-:W-:-:S01]  /*7570*/  FFMA.FTZ R16, R18, R9, -R19 ;  /* 0x0000000912107223 */ /* 0x000fc20000010813 */
[----:B------:R-:W-:Y:S01]  /*7580*/  MUFU.EX2 R11, R11 ;  /* 0x0000000b000b7308 */ /* 0x000fe20000000800 */
[----:B------:R-:W-:-:S01]  /*7590*/  FFMA.FTZ R23, R22, R9, -R103 ;  /* 0x0000000916177223 */ /* 0x000fc20000010867 */
[-C--:B------:R-:W-:Y:S01]  /*75a0*/  FFMA.FTZ R18, R152, R9.reuse, -R19 ;  /* 0x0000000998127223 */ /* 0x080fe20000010813 */
[----:B------:R-:W-:-:S01]  /*75b0*/  FFMA.FTZ R89, R158, R9, -R103 ;  /* 0x000000099e597223 */ /* 0x000fc20000010867 */
[-CC-:B------:R-:W-:Y:S01]  /*75c0*/  FFMA.FTZ R22, R164, R9.reuse, -R103.reuse ;  /* 0x00000009a4167223 */ /* 0x180fe20000010867 */
[----:B------:R-:W-:-:S01]  /*75d0*/  FFMA.FTZ R91, R168, R9, -R103 ;  /* 0x00000009a85b7223 */ /* 0x000fc20000010867 */
[-CC-:B------:R-:W-:Y:S01]  /*75e0*/  FFMA.FTZ R93, R172, R9.reuse, -R103.reuse ;  /* 0x00000009ac5d7223 */ /* 0x180fe20000010867 */
[----:B------:R-:W-:-:S01]  /*75f0*/  FFMA.FTZ R95, R178, R9, -R103 ;  /* 0x00000009b25f7223 */ /* 0x000fc20000010867 */
[----:B------:R-:W0:Y:S01]  /*7600*/  MUFU.EX2 R12, R12 ;  /* 0x0000000c000c7308 */ /* 0x000e220000000800 */
[----:B------:R-:W-:-:S01]  /*7610*/  FFMA.FTZ R158, R180, R9, -R103 ;  /* 0x00000009b49e7223 */ /* 0x000fc20000010867 */
[-CC-:B------:R-:W-:Y:S01]  /*7620*/  FFMA.FTZ R97, R182, R9.reuse, -R103.reuse ;  /* 0x00000009b6617223 */ /* 0x180fe20000010867 */
[----:B------:R-:W-:-:S01]  /*7630*/  FFMA.FTZ R164, R184, R9, -R103 ;  /* 0x00000009b8a47223 */ /* 0x000fc20000010867 */
[-CC-:B------:R-:W-:Y:S01]  /*7640*/  FFMA.FTZ R99, R186, R9.reuse, -R103.reuse ;  /* 0x00000009ba637223 */ /* 0x180fe20000010867 */
[----:B------:R-:W-:-:S01]  /*7650*/  FFMA.FTZ R168, R188, R9, -R103 ;  /* 0x00000009bca87223 */ /* 0x000fc20000010867 */
[-CC-:B------:R-:W-:Y:S01]  /*7660*/  FFMA.FTZ R101, R190, R9.reuse, -R103.reuse ;  /* 0x00000009be657223 */ /* 0x180fe20000010867 */
[----:B------:R-:W-:-:S01]  /*7670*/  FFMA.FTZ R172, R192, R9, -R103 ;  /* 0x00000009c0ac7223 */ /* 0x000fc20000010867 */
[----:B------:R-:W-:Y:S01]  /*7680*/  MUFU.EX2 R176, R176 ;  /* 0x000000b000b07308 */ /* 0x000fe20000000800 */
[----:B------:R-:W-:-:S01]  /*7690*/  FFMA.FTZ R107, R198, R9, -R103 ;  /* 0x00000009c66b7223 */ /* 0x000fc20000010867 */
[-CC-:B------:R-:W-:Y:S01]  /*76a0*/  FFMA.FTZ R178, R200, R9.reuse, -R103.reuse ;  /* 0x00000009c8b27223 */ /* 0x180fe20000010867 */
[----:B------:R-:W-:-:S01]  /*76b0*/  FFMA.FTZ R109, R202, R9, -R103 ;  /* 0x00000009ca6d7223 */ /* 0x000fc20000010867 */
[-CC-:B------:R-:W-:Y:S01]  /*76c0*/  FFMA.FTZ R180, R204, R9.reuse, -R103.reuse ;  /* 0x00000009ccb47223 */ /* 0x180fe20000010867 */
[----:B------:R-:W-:-:S01]  /*76d0*/  FFMA.FTZ R111, R206, R9, -R103 ;  /* 0x00000009ce6f7223 */ /* 0x000fc20000010867 */
[-CC-:B------:R-:W-:Y:S01]  /*76e0*/  FFMA.FTZ R182, R208, R9.reuse, -R103.reuse ;  /* 0x00000009d0b67223 */ /* 0x180fe20000010867 */
[----:B------:R-:W-:-:S01]  /*76f0*/  FFMA.FTZ R113, R210, R9, -R103 ;  /* 0x00000009d2717223 */ /* 0x000fc20000010867 */
[----:B------:R-:W1:Y:S01]  /*7700*/  MUFU.EX2 R21, R21 ;  /* 0x0000001500157308 */ /* 0x000e620000000800 */
[----:B------:R-:W-:-:S01]  /*7710*/  FFMA.FTZ R184, R212, R9, -R103 ;  /* 0x00000009d4b87223 */ /* 0x000fc20000010867 */
[-CC-:B------:R-:W-:Y:S01]  /*7720*/  FFMA.FTZ R115, R214, R9.reuse, -R103.reuse ;  /* 0x00000009d6737223 */ /* 0x180fe20000010867 */
[----:B------:R-:W-:-:S01]  /*7730*/  FFMA.FTZ R186, R216, R9, -R103 ;  /* 0x00000009d8ba7223 */ /* 0x000fc20000010867 */
[-CC-:B------:R-:W-:Y:S01]  /*7740*/  FFMA.FTZ R117, R218, R9.reuse, -R103.reuse ;  /* 0x00000009da757223 */ /* 0x180fe20000010867 */
[----:B------:R-:W-:-:S01]  /*7750*/  FFMA.FTZ R188, R220, R9, -R103 ;  /* 0x00000009dcbc7223 */ /* 0x000fc20000010867 */
[-CC-:B------:R-:W-:Y:S01]  /*7760*/  FFMA.FTZ R119, R222, R9.reuse, -R103.reuse ;  /* 0x00000009de777223 */ /* 0x180fe20000010867 */
[----:B------:R-:W-:-:S01]  /*7770*/  FFMA.FTZ R190, R224, R9, -R103 ;  /* 0x00000009e0be7223 */ /* 0x000fc20000010867 */
[----:B------:R-:W2:Y:S01]  /*7780*/  MUFU.EX2 R13, R13 ;  /* 0x0000000d000d7308 */ /* 0x000ea20000000800 */
[----:B------:R-:W-:-:S01]  /*7790*/  FFMA.FTZ R121, R226, R9, -R103 ;  /* 0x00000009e2797223 */ /* 0x000fc20000010867 */
[-CC-:B------:R-:W-:Y:S01]  /*77a0*/  FFMA.FTZ R192, R228, R9.reuse, -R103.reuse ;  /* 0x00000009e4c07223 */ /* 0x180fe20000010867 */
[----:B------:R-:W-:-:S01]  /*77b0*/  FFMA.FTZ R15, R15, R9, -R103 ;  /* 0x000000090f0f7223 */ /* 0x000fc20000010867 */
[-CC-:B------:R-:W-:Y:S01]  /*77c0*/  FFMA.FTZ R103, R154, R9.reuse, -R19.reuse ;  /* 0x000000099a677223 */ /* 0x180fe20000010813 */
[----:B------:R-:W-:-:S01]  /*77d0*/  FFMA.FTZ R123, R160, R9, -R19 ;  /* 0x00000009a07b7223 */ /* 0x000fc20000010813 */
[----:B------:R-:W-:Y:S01]  /*77e0*/  FFMA.FTZ R152, R162, R9, -R19 ;  /* 0x00000009a2987223 */ /* 0x000fe20000010813 */
[----:B0-----:R-:W-:-:S01]  /*77f0*/  FFMA.FTZ R6, R11, R6, R12 ;  /* 0x000000060b067223 */ /* 0x001fc2000001000c */
[----:B------:R-:W0:Y:S01]  /*7800*/  MUFU.EX2 R16, R16 ;  /* 0x0000001000107308 */ /* 0x000e220000000800 */
[----:B-1----:R-:W-:-:S01]  /*7810*/  FFMA.FTZ R7, R176, R7, R21 ;  /* 0x00000007b0077223 */ /* 0x002fc20000010015 */
[-CC-:B------:R-:W-:Y:S01]  /*7820*/  FFMA.FTZ R125, R166, R9.reuse, -R19.reuse ;  /* 0x00000009a67d7223 */ /* 0x180fe20000010813 */
[----:B------:R-:W-:-:S01]  /*7830*/  FFMA.FTZ R154, R170, R9, -R19 ;  /* 0x00000009aa9a7223 */ /* 0x000fc20000010813 */
[-CC-:B------:R-:W-:Y:S01]  /*7840*/  FFMA.FTZ R135, R122, R9.reuse, -R19.reuse ;  /* 0x000000097a877223 */ /* 0x180fe20000010813 */
[----:B------:R-:W-:-:S01]  /*7850*/  FFMA.FTZ R122, R124, R9, -R19 ;  /* 0x000000097c7a7223 */ /* 0x000fc20000010813 */
[-CC-:B------:R-:W-:Y:S01]  /*7860*/  FFMA.FTZ R124, R128, R9.reuse, -R19.reuse ;  /* 0x00000009807c7223 */ /* 0x180fe20000010813 */
[----:B------:R-:W-:-:S01]  /*7870*/  FFMA.FTZ R127, R136, R9, -R19 ;  /* 0x00000009887f7223 */ /* 0x000fc20000010813 */
[----:B------:R-:W1:Y:S01]  /*7880*/  MUFU.EX2 R14, R14 ;  /* 0x0000000e000e7308 */ /* 0x000e620000000800 */
[----:B--2---:R-:W-:-:S01]  /*7890*/  FADD.FTZ R143, R13, R6 ;  /* 0x000000060d8f7221 */ /* 0x004fc20000010000 */
[-CC-:B------:R-:W-:Y:S01]  /*78a0*/  FFMA.FTZ R136, R138, R9.reuse, -R19.reuse ;  /* 0x000000098a887223 */ /* 0x180fe20000010813 */
[----:B------:R-:W-:-:S01]  /*78b0*/  FFMA.FTZ R129, R140, R9, -R19 ;  /* 0x000000098c817223 */ /* 0x000fc20000010813 */
[-CC-:B------:R-:W-:Y:S01]  /*78c0*/  FFMA.FTZ R138, R142, R9.reuse, -R19.reuse ;  /* 0x000000098e8a7223 */ /* 0x180fe20000010813 */
[----:B------:R-:W-:-:S01]  /*78d0*/  FFMA.FTZ R131, R144, R9, -R19 ;  /* 0x0000000990837223 */ /* 0x000fc20000010813 */
[-CC-:B------:R-:W-:Y:S01]  /*78e0*/  FFMA.FTZ R140, R146, R9.reuse, -R19.reuse ;  /* 0x00000009928c7223 */ /* 0x180fe20000010813 */
[----:B------:R-:W-:-:S01]  /*78f0*/  FFMA.FTZ R133, R148, R9, -R19 ;  /* 0x0000000994857223 */ /* 0x000fc20000010813 */
[----:B------:R-:W2:Y:S01]  /*7900*/  MUFU.EX2 R18, R18 ;  /* 0x0000001200127308 */ /* 0x000ea20000000800 */
[----:B0-----:R-:W-:-:S01]  /*7910*/  FADD.FTZ R7, R16, R7 ;  /* 0x0000000710077221 */ /* 0x001fc20000010000 */
[-CC-:B------:R-:W-:Y:S01]  /*7920*/  FFMA.FTZ R142, R150, R9.reuse, -R19.reuse ;  /* 0x00000009968e7223 */ /* 0x180fe20000010813 */
[----:B------:R-:W-:-:S01]  /*7930*/  FFMA.FTZ R120, R120, R9, -R19 ;  /* 0x0000000978787223 */ /* 0x000fc20000010813 */
[-CC-:B------:R-:W-:Y:S01]  /*7940*/  FFMA.FTZ R137, R126, R9.reuse, -R19.reuse ;  /* 0x000000097e897223 */ /* 0x180fe20000010813 */
[----:B------:R-:W-:-:S01]  /*7950*/  FFMA.FTZ R139, R130, R9, -R19 ;  /* 0x00000009828b7223 */ /* 0x000fc20000010813 */
[-CC-:B------:R-:W-:Y:S01]  /*7960*/  FFMA.FTZ R126, R132, R9.reuse, -R19.reuse ;  /* 0x00000009847e7223 */ /* 0x180fe20000010813 */
[----:B------:R-:W-:-:S01]  /*7970*/  FFMA.FTZ R141, R134, R9, -R19 ;  /* 0x00000009868d7223 */ /* 0x000fc20000010813 */
[----:B------:R-:W0:Y:S01]  /*7980*/  MUFU.EX2 R23, R23 ;  /* 0x0000001700177308 */ /* 0x000e220000000800 */
[----:B-1----:R-:W-:-:S01]  /*7990*/  FADD.FTZ R6, R14, R143 ;  /* 0x0000008f0e067221 */ /* 0x002fc20000010000 */
        /* <DEDUP_REMOVED lines=10> */
[----:B------:R-:W-:-:S04]  /*7a40*/  FFMA.FTZ R100, R100, R9, -R19 ;  /* 0x0000000964647223 */ /* 0x000fc80000010813 */
[----:B------:R-:W2:Y:S01]  /*7a50*/  MUFU.EX2 R20, R20 ;  /* 0x0000001400147308 */ /* 0x000ea20000000800 */
[----:B0-----:R-:W-:-:S07]  /*7a60*/  FADD.FTZ R7, R23, R6 ;  /* 0x0000000617077221 */ /* 0x001fce0000010000 */
        /* <DEDUP_REMOVED lines=15> */
[----:B--2---:R-:W-:-:S01]  /*7b60*/  FADD.FTZ R6, R91, R106 ;  /* 0x0000006a5b067221 */ /* 0x004fc20000010000 */
[----:B------:R-:W-:-:S06]  /*7b70*/  FFMA.FTZ R106, R108, R9, -R19 ;  /* 0x000000096c6a7223 */ /* 0x000fcc0000010813 */
        /* <DEDUP_REMOVED lines=9> */
[----:B-1----:R-:W-:-:S01]  /*7c10*/  FADD.FTZ R108, R136, R145 ;  /* 0x00000091886c7221 */ /* 0x002fc20000010000 */
[----:B------:R-:W-:-:S06]  /*7c20*/  FFMA.FTZ R145, R110, R9, -R19 ;  /* 0x000000096e917223 */ /* 0x000fcc0000010813 */
[----:B------:R-:W1:Y:S01]  /*7c30*/  MUFU.EX2 R158, R158 ;  /* 0x0000009e009e7308 */ /* 0x000e620000000800 */
[----:B--2---:R-:W-:-:S07]  /*7c40*/  FADD.FTZ R7, R95, R6 ;  /* 0x000000065f077221 */ /* 0x004fce0000010000 */
[----:B------:R-:W2:Y:S01]  /*7c50*/  MUFU.EX2 R138, R138 ;  /* 0x0000008a008a7308 */ /* 0x000ea20000000800 */
[----:B0-----:R-:W-:-:S01]  /*7c60*/  FADD.FTZ R147, R129, R108 ;  /* 0x0000006c81937221 */ /* 0x001fc20000010000 */
[----:B------:R-:W-:-:S06]  /*7c70*/  FFMA.FTZ R108, R112, R9, -R19 ;  /* 0x00000009706c7223 */ /* 0x000fcc0000010813 */
        /* <DEDUP_REMOVED lines=44> */
[-CC-:B------:R-:W-:Y:S01]  /*7f40*/  FFMA.FTZ R149, R90, R9.reuse, -R19.reuse ;  /* 0x000000095a957223 */ /* 0x180fe20000010813 */
[----:B------:R-:W-:-:S05]  /*7f50*/  FFMA.FTZ R19, R102, R9, -R19 ;  /* 0x0000000966137223 */ /* 0x000fca0000010813 */
        /* <DEDUP_REMOVED lines=70> */
[----:B0-----:R-:W-:-:S03]  /*83c0*/  FADD.FTZ R6, R196, R7 ;  /* 0x00000007c4067221 */ /* 0x001fc60000010000 */
[----:B-1----:R-:W-:Y:S01]  /*83d0*/  FADD.FTZ R7, R92, R90 ;  /* 0x0000005a5c077221 */ /* 0x002fe20000010000 */
[----:B------:R-:W-:Y:S06]  /*83e0*/  @!P0 BRA `(.L_x_28) ;  /* 0x0000000000048947 */ /* 0x000fec0003800000 */
[----:B------:R-:W-:Y:S01]  /*83f0*/  BPT.TRAP 0x1 ;  /* 0x000000040000795c */ /* 0x000fe20000300000 */
.L_x_28:
[----:B------:R-:W-:Y:S01]  /*8400*/  UISETP.GT.AND UP0, UPT, UR59, UR38, UPT ;  /* 0x000000263b00728c */ /* 0x000fe2000bf04270 */
[----:B------:R-:W-:Y:S01]  /*8410*/  F2FP.SATFINITE.E4M3.F32.PACK_AB_MERGE_C R22, R91, R22, RZ ;  /* 0x000000165b16723e */ /* 0x000fe200048070ff */
[----:B------:R-:W-:Y:S01]  /*8420*/  ULEA UR4, UR56, UR36, 0x3 ;  /* 0x0000002438047291 */ /* 0x000fe2000f8e183f */
[----:B------:R-:W-:Y:S01]  /*8430*/  F2FP.SATFINITE.E4M3.F32.PACK_AB_MERGE_C R105, R174, R105, RZ ;  /* 0x00000069ae69723e */ /* 0x000fe200048070ff */
[----:B------:R-:W-:Y:S01]  /*8440*/  UIADD3 UR59, UR59, -0x1, URZ ;  /* 0xffffffff3b3b7890 */ /* 0x000fe2000fffe03f */
[----:B------:R-:W-:Y:S01]  /*8450*/  F2FP.SATFINITE.E4M3.F32.PACK_AB_MERGE_C R99, R168, R99, RZ ;  /* 0x00000063a863723e */ /* 0x000fe200048070ff */
[----:B------:R-:W-:Y:S01]  /*8460*/  UIADD3 UR4, UR4, 0x29860, URZ ;  /* 0x0002986004047890 */ /* 0x000fe2000fffe03f */
[----:B------:R-:W-:Y:S01]  /*8470*/  PLOP3.LUT P1, PT, PT, PT, UP0, 0x80, 0x0 ;  /* 0x000000000000781c */ /* 0x000fe20003f2f008 */
[----:B------:R-:W-:Y:S01]  /*8480*/  UMOV UR57, UR58 ;  /* 0x0000003a00397c82 */ /* 0x000fe20008000000 */
[----:B------:R-:W-:Y:S01]  /*8490*/  F2FP.SATFINITE.E4M3.F32.PACK_AB_MERGE_C R14, R23, R14, RZ ;  /* 0x0000000e170e723e */ /* 0x000fe200048070ff */
[----:B------:R-:W-:Y:S01]  /*84a0*/  UPRMT UR4, UR51, 0x654, UR4 ;  /* 0x0000065433047896 */ /* 0x000fe20008000004 */
[----:B------:R-:W-:Y:S01]  /*84b0*/  F2FP.SATFINITE.E4M3.F32.PACK_AB_MERGE_C R113, R184, R113, RZ ;  /* 0x00000071b871723e */ /* 0x000fe200048070ff */
[----:B------:R-:W-:Y:S01]  /*84c0*/  FMUL.FTZ R24, R24, R11 ;  /* 0x0000000b18187220 */ /* 0x000fe20000410000 */
[----:B------:R-:W-:Y:S01]  /*84d0*/  F2FP.SATFINITE.E4M3.F32.PACK_AB_MERGE_C R117, R188, R117, RZ ;  /* 0x00000075bc75723e */ /* 0x000fe200048070ff */
[-C--:B------:R-:W-:Y:S01]  /*84e0*/  FMUL.FTZ R25, R25, R11.reuse ;  /* 0x0000000b19197220 */ /* 0x080fe20000410000 */
[----:B------:R-:W-:Y:S01]  /*84f0*/  F2FP.SATFINITE.E4M3.F32.PACK_AB_MERGE_C R22, R89, R20, R22 ;  /* 0x000000145916723e */ /* 0x000fe20004807016 */
[----:B------:R-:W-:Y:S01]  /*8500*/  FMUL.FTZ R28, R28, R11 ;  /* 0x0000000b1c1c7220 */ /* 0x000fe20000410000 */
[----:B------:R-:W-:Y:S01]  /*8510*/  F2FP.SATFINITE.E4M3.F32.PACK_AB_MERGE_C R105, R172, R101, R105 ;  /* 0x00000065ac69723e */ /* 0x000fe20004807069 */
[----:B------:R-:W-:Y:S01]  /*8520*/  FMUL.FTZ R29, R29, R11 ;  /* 0x0000000b1d1d7220 */ /* 0x000fe20000410000 */
[----:B------:R-:W-:Y:S01]  /*8530*/  F2FP.SATFINITE.E4M3.F32.PACK_AB_MERGE_C R18, R103, R18, RZ ;  /* 0x000000126712723e */ /* 0x000fe200048070ff */
[----:B------:R-:W-:Y:S01]  /*8540*/  SYNCS.ARRIVE.TRANS64.RED.A1T0 RZ, [UR4], RZ ;  /* 0x000000ffffff79a7 */ /* 0x000fe20008100404 */
[----:B------:R-:W-:Y:S01]  /*8550*/  F2FP.SATFINITE.E4M3.F32.PACK_AB_MERGE_C R125, R154, R125, RZ ;  /* 0x0000007d9a7d723e */ /* 0x000fe200048070ff */
[----:B------:R-:W-:Y:S01]  /*8560*/  FMUL.FTZ R32, R32, R11 ;  /* 0x0000000b20207220 */ /* 0x000fe20000410000 */
[----:B------:R-:W-:Y:S01]  /*8570*/  F2FP.SATFINITE.E4M3.F32.PACK_AB_MERGE_C R95, R158, R95, RZ ;  /* 0x0000005f9e5f723e */ /* 0x000fe200048070ff */
[----:B------:R-:W-:Y:S01]  /*8580*/  FMUL.FTZ R33, R33, R11 ;  /* 0x0000000b21217220 */ /* 0x000fe20000410000 */
[----:B------:R-:W-:Y:S01]  /*8590*/  F2FP.SATFINITE.E4M3.F32.PACK_AB_MERGE_C R129, R138, R129, RZ ;  /* 0x000000818a81723e */ /* 0x000fe200048070ff */
[----:B------:R-:W-:Y:S01]  /*85a0*/  FMUL.FTZ R36, R36, R11 ;  /* 0x0000000b24247220 */ /* 0x000fe20000410000 */
[----:B------:R-:W-:Y:S01]  /*85b0*/  F2FP.SATFINITE.E4M3.F32.PACK_AB_MERGE_C R133, R142, R133, RZ ;  /* 0x000000858e85723e */ /* 0x000fe200048070ff */
[-C--:B------:R-:W-:Y:S01]  /*85c0*/  FMUL.FTZ R37, R37, R11.reuse ;  /* 0x0000000b25257220 */ /* 0x080fe20000410000 */
[----:B------:R-:W-:Y:S01]  /*85d0*/  F2FP.SATFINITE.E4M3.F32.PACK_AB_MERGE_C R122, R137, R122, RZ ;  /* 0x0000007a897a723e */ /* 0x000fe200048070ff */
[----:B------:R-:W-:Y:S01]  /*85e0*/  FMUL.FTZ R40, R40, R11 ;  /* 0x0000000b28287220 */ /* 0x000fe20000410000 */
[----:B------:R-:W-:Y:S01]  /*85f0*/  F2FP.SATFINITE.E4M3.F32.PACK_AB_MERGE_C R109, R180, R109, RZ ;  /* 0x0000006db46d723e */ /* 0x000fe200048070ff */
[-C--:B------:R-:W-:Y:S01]  /*8600*/  FMUL.FTZ R41, R41, R11.reuse ;  /* 0x0000000b29297220 */ /* 0x080fe20000410000 */
[----:B------:R-:W-:Y:S01]  /*8610*/  F2FP.SATFINITE.E4M3.F32.PACK_AB_MERGE_C R126, R141, R126, RZ ;  /* 0x0000007e8d7e723e */ /* 0x000fe200048070ff */
[-C--:B------:R-:W-:Y:S01]  /*8620*/  FMUL.FTZ R44, R44, R11.reuse ;  /* 0x0000000b2c2c7220 */ /* 0x080fe20000410000 */
[----:B------:R-:W-:Y:S01]  /*8630*/  F2FP.SATFINITE.E4M3.F32.PACK_AB_MERGE_C R106, R145, R106, RZ ;  /* 0x0000006a916a723e */ /* 0x000fe200048070ff */
[-C--:B------:R-:W-:Y:S01]  /*8640*/  FMUL.FTZ R45, R45, R11.reuse ;  /* 0x0000000b2d2d7220 */ /* 0x080fe20000410000 */
[----:B------:R-:W-:Y:S01]  /*8650*/  F2FP.SATFINITE.E4M3.F32.PACK_AB_MERGE_C R110, R151, R110, RZ ;  /* 0x0000006e976e723e */ /* 0x000fe200048070ff */
[----:B------:R-:W-:Y:S01]  /*8660*/  FMUL.FTZ R48, R48, R11 ;  /* 0x0000000b30307220 */ /* 0x000fe20000410000 */
        /* <DEDUP_REMOVED lines=8> */
[----:B------:R-:W-:Y:S01]  /*86f0*/  F2FP.SATFINITE.E4M3.F32.PACK_AB_MERGE_C R99, R164, R97, R99 ;  /* 0x00000061a463723e */ /* 0x000fe20004807063 */
[-C--:B------:R-:W-:Y:S01]  /*8700*/  FMUL.FTZ R57, R57, R11.reuse ;  /* 0x0000000b39397220 */ /* 0x080fe20000410000 */
[----:B------:R-:W-:Y:S01]  /*8710*/  R2UR UR56, R3 ;  /* 0x00000000033872ca */ /* 0x000fe200000e0000 */
[-C--:B------:R-:W-:Y:S01]  /*8720*/  FMUL.FTZ R60, R60, R11.reuse ;  /* 0x0000000b3c3c7220 */ /* 0x080fe20000410000 */
[----:B------:R-:W-:Y:S01]  /*8730*/  F2FP.SATFINITE.E4M3.F32.PACK_AB_MERGE_C R184, R13, R12, R14 ;  /* 0x0000000c0db8723e */ /* 0x000fe2000480700e */
[----:B------:R-:W-:Y:S01]  /*8740*/  FMUL.FTZ R61, R61, R11 ;  /* 0x0000000b3d3d7220 */ /* 0x000fe20000410000 */
[----:B------:R-:W-:Y:S01]  /*8750*/  F2FP.SATFINITE.E4M3.F32.PACK_AB_MERGE_C R172, R182, R111, R113 ;  /* 0x0000006fb6ac723e */ /* 0x000fe20004807071 */
[----:B------:R-:W-:Y:S01]  /*8760*/  FMUL.FTZ R64, R64, R11 ;  /* 0x0000000b40407220 */ /* 0x000fe20000410000 */
[----:B------:R-:W-:Y:S01]  /*8770*/  F2FP.SATFINITE.E4M3.F32.PACK_AB_MERGE_C R174, R186, R115, R117 ;  /* 0x00000073baae723e */ /* 0x000fe20004807075 */
[-C--:B------:R-:W-:Y:S01]  /*8780*/  FMUL.FTZ R65, R65, R11.reuse ;  /* 0x0000000b41417220 */ /* 0x080fe20000410000 */
        /* <DEDUP_REMOVED lines=9> */
[----:B------:R-:W-:Y:S01]  /*8820*/  FMUL.FTZ R85, R85, R11 ;  /* 0x0000000b55557220 */ /* 0x000fe20000410000 */
        /* <DEDUP_REMOVED lines=32> */
[----:B------:R-:W-:Y:S01]  /*8a30*/  F2FP.SATFINITE.E4M3.F32.PACK_AB_MERGE_C R185, R16, R21, R18 ;  /* 0x0000001510b9723e */ /* 0x000fe20004807012 */
[----:B------:R-:W-:Y:S01]  /*8a40*/  IMAD.MOV.U32 R13, RZ, RZ, R8 ;  /* 0x000000ffff0d7224 */ /* 0x000fe200078e0008 */
[----:B------:R-:W-:Y:S01]  /*8a50*/  F2FP.SATFINITE.E4M3.F32.PACK_AB_MERGE_C R187, R152, R123, R125 ;  /* 0x0000007b98bb723e */ /* 0x000fe2000480707d */
[----:B------:R-:W-:Y:S01]  /*8a60*/  IMAD.MOV.U32 R11, RZ, RZ, R10 ;  /* 0x000000ffff0b7224 */ /* 0x000fe200078e000a */
[----:B------:R-:W-:Y:S01]  /*8a70*/  F2FP.SATFINITE.E4M3.F32.PACK_AB_MERGE_C R180, R156, R93, R95 ;  /* 0x0000005d9cb4723e */ /* 0x000fe2000480705f */
[----:B------:R-:W-:Y:S01]  /*8a80*/  IMAD.MOV.U32 R186, RZ, RZ, R22 ;  /* 0x000000ffffba7224 */ /* 0x000fe200078e0016 */
[----:B------:R-:W-:Y:S01]  /*8a90*/  F2FP.SATFINITE.E4M3.F32.PACK_AB_MERGE_C R181, R136, R127, R129 ;  /* 0x0000007f88b5723e */ /* 0x000fe20004807081 */
[----:B------:R-:W-:Y:S01]  /*8aa0*/  IMAD.MOV.U32 R176, RZ, RZ, R105 ;  /* 0x000000ffffb07224 */ /* 0x000fe200078e0069 */
[----:B------:R-:W-:-:S02]  /*8ab0*/  F2FP.SATFINITE.E4M3.F32.PACK_AB_MERGE_C R183, R140, R131, R133 ;  /* 0x000000838cb7723e */ /* 0x000fc40004807085 */
[----:B------:R-:W-:Y:S02]  /*8ac0*/  F2FP.SATFINITE.E4M3.F32.PACK_AB_MERGE_C R177, R135, R120, R122 ;  /* 0x0000007887b1723e */ /* 0x000fe4000480707a */
[----:B------:R-:W-:Y:S02]  /*8ad0*/  F2FP.SATFINITE.E4M3.F32.PACK_AB_MERGE_C R178, R178, R107, R109 ;  /* 0x0000006bb2b2723e */ /* 0x000fe4000480706d */
[----:B------:R-:W-:Y:S02]  /*8ae0*/  F2FP.SATFINITE.E4M3.F32.PACK_AB_MERGE_C R179, R139, R124, R126 ;  /* 0x0000007c8bb3723e */ /* 0x000fe4000480707e */
[----:B------:R-:W-:Y:S02]  /*8af0*/  F2FP.SATFINITE.E4M3.F32.PACK_AB_MERGE_C R173, R143, R104, R106 ;  /* 0x000000688fad723e */ /* 0x000fe4000480706a */
[----:B------:R-:W-:Y:S02]  /*8b00*/  F2FP.SATFINITE.E4M3.F32.PACK_AB_MERGE_C R175, R147, R108, R110 ;  /* 0x0000006c93af723e */ /* 0x000fe4000480706e */
[----:B------:R-:W-:-:S02]  /*8b10*/  F2FP.SATFINITE.E4M3.F32.PACK_AB_MERGE_C R168, R190, R119, R121 ;  /* 0x00000077bea8723e */ /* 0x000fc40004807079 */
[----:B------:R-:W-:Y:S02]  /*8b20*/  F2FP.SATFINITE.E4M3.F32.PACK_AB_MERGE_C R169, R149, R88, R19 ;  /* 0x0000005895a9723e */ /* 0x000fe40004807013 */
[----:B------:R-:W-:Y:S02]  /*8b30*/  F2FP.SATFINITE.E4M3.F32.PACK_AB_MERGE_C R170, R194, R15, R17 ;  /* 0x0000000fc2aa723e */ /* 0x000fe40004807011 */
[----:B------:R-:W-:Y:S02]  /*8b40*/  F2FP.SATFINITE.E4M3.F32.PACK_AB_MERGE_C R171, R171, R96, R23 ;  /* 0x00000060abab723e */ /* 0x000fe40004807017 */
[----:B------:R-:W-:Y:S01]  /*8b50*/  MOV R182, R99 ;  /* 0x0000006300b67202 */ /* 0x000fe20000000f00 */
[----:B------:R-:W-:Y:S06]  /*8b60*/  @P1 BRA `(.L_x_29) ;  /* 0xffffffc800281947 */ /* 0x000fec000383ffff */
.L_x_18:
[----:B------:R-:W-:Y:S06]  /*8b70*/  BAR.ARV 0x8, 0x180 ;  /* 0x0206000000007b1d */ /* 0x000fec0000002000 */
[----:B------:R-:W-:Y:S05]  /*8b80*/  @!P0 BRA `(.L_x_30) ;  /* 0x0000000000048947 */ /* 0x000fea0003800000 */
[----:B------:R-:W-:Y:S01]  /*8b90*/  BPT.TRAP 0x1 ;  /* 0x000000040000795c */ /* 0x000fe20000300000 */
.L_x_30:
[----:B------:R-:W-:Y:S01]  /*8ba0*/  R2UR UR9, R3 ;  /* 0x00000000030972ca */ /* 0x000fe200000e0000 */
[----:B------:R-:W-:-:S05]  /*8bb0*/  IMAD.U32 R0, RZ, RZ, UR58 ;  /* 0x0000003aff007e24 */ /* 0x000fca000f8e00ff */
[----:B------:R-:W-:-:S07]  /*8bc0*/  SHF.L.U32 R0, R0, 0x1f, RZ ;  /* 0x0000001f00007819 */ /* 0x000fce00000006ff */
[----:B------:R-:W-:-:S09]  /*8bd0*/  ULEA UR9, UR9, UR36, 0x3 ;  /* 0x0000002409097291 */ /* 0x000fd2000f8e183f */
[----:B------:R0:W1:Y:S01]  /*8be0*/  SYNCS.PHASECHK.TRANS64.TRYWAIT P1, [UR9+0x29850], R0 ;  /* 0x02985000ff0075a7 */ /* 0x0000620008020149 */
[----:B------:R-:W-:Y:S05]  /*8bf0*/  @!P0 BRA `(.L_x_31) ;  /* 0x0000000000048947 */ /* 0x000fea0003800000 */
[----:B------:R-:W-:Y:S01]  /*8c00*/  BPT.TRAP 0x1 ;  /* 0x000000040000795c */ /* 0x000fe20000300000 */
.L_x_31:
[----:B-1----:R-:W-:Y:S05]  /*8c10*/  @P1 BRA `(.L_x_32) ;  /* 0x0000000000081947 */ /* 0x002fea0003800000 */
[----:B------:R-:W1:Y:S02]  /*8c20*/  SYNCS.PHASECHK.TRANS64.TRYWAIT P1, [UR9+0x29850], R0 ;  /* 0x02985000ff0075a7 */ /* 0x000e640008020149 */
[----:B-1----:R-:W-:Y:S05]  /*8c30*/  @!P1 BRA `(.L_x_33) ;  /* 0x0000007c00049947 */ /* 0x002fea0003800000 */
.L_x_32:
[----:B------:R-:W-:Y:S01]  /*8c40*/  UIADD3 UR36, UR36, 0x400, URZ ;  /* 0x0000040024247890 */ /* 0x000fe2000fffe03f */
[----:B------:R-:W-:Y:S01]  /*8c50*/  R2UR UR4, R3 ;  /* 0x00000000030472ca */ /* 0x000fe200000e0000 */
[----:B------:R-:W-:Y:S01]  /*8c60*/  WARPGROUP.ARRIVE ;  /* 0x00000000000079c5 */ /* 0x000fe20000000000 */
[----:B------:R-:W-:Y:S01]  /*8c70*/  UMOV UR7, 0xc0000010 ;  /* 0xc000001000077882 */ /* 0x000fe20000000000 */
[----:B------:R-:W-:Y:S01]  /*8c80*/  USHF.R.U32.HI UR36, URZ, 0x4, UR36 ;  /* 0x000000043f247899 */ /* 0x000fe20008011624 */
[----:B------:R-:W-:Y:S01]  /*8c90*/  IMAD.MOV.U32 R4, RZ, RZ, 0x3f800000 ;  /* 0x3f800000ff047424 */ /* 0x000fe200078e00ff */
[----:B------:R-:W-:Y:S02]  /*8ca0*/  ULDC.64 UR10, c[0x0][0x9a0] ;  /* 0x00026800000a7ab9 */ /* 0x000fe40000000a00 */
[----:B------:R-:W-:Y:S02]  /*8cb0*/  ULOP3.LUT UR36, UR36, 0x3fff, URZ, 0xc0, !UPT ;  /* 0x00003fff24247892 */ /* 0x000fe4000f8ec03f */
[----:B------:R-:W-:-:S02]  /*8cc0*/  UISETP.NE.U32.AND UP0, UPT, UR10, URZ, UPT ;  /* 0x0000003f0a00728c */ /* 0x000fc4000bf05070 */
[----:B------:R-:W-:Y:S02]  /*8cd0*/  ULOP3.LUT UR8, UR36, 0x10000, URZ, 0xfc, !UPT ;  /* 0x0001000024087892 */ /* 0x000fe4000f8efc3f */
[----:B------:R-:W-:Y:S02]  /*8ce0*/  UISETP.NE.AND.EX UP0, UPT, UR11, URZ, UPT, UP0 ;  /* 0x0000003f0b00728c */ /* 0x000fe4000bf05300 */
[----:B------:R-:W-:-:S04]  /*8cf0*/  UIMAD UR8, UR4, 0x500, UR8 ;  /* 0x00000500040878a4 */ /* 0x000fc8000f8e0208 */
[----:B------:R-:W-:Y:S01]  /*8d00*/  UIADD3 UR4, UR8, 0x100, URZ ;  /* 0x0000010008047890 */ /* 0x000fe2000fffe03f */
[----:B------:R-:W-:Y:S02]  /*8d10*/  PLOP3.LUT P1, PT, PT, PT, UP0, 0x80, 0x0 ;  /* 0x000000000000781c */ /* 0x000fe40003f2f008 */
[----:B------:R-:W-:-:S06]  /*8d20*/  UMOV UR6, UR8 ;  /* 0x0000000800067c82 */ /* 0x000fcc0008000000 */
[----:B------:R-:W-:Y:S01]  /*8d30*/  QGMMA.64x128x32.F32.E4M3.E4M3 R24, R184, gdesc[UR4], R24, gsb0 ;  /* 0x01e00004b8187df3 */ /* 0x000fe20008000818 */
[----:B------:R-:W-:Y:S01]  /*8d40*/  UMOV UR7, 0xc0000010 ;  /* 0xc000001000077882 */ /* 0x000fe20000000000 */
[----:B------:R-:W-:Y:S01]  /*8d50*/  UMOV UR6, UR4 ;  /* 0x0000000400067c82 */ /* 0x000fe20008000000 */
[----:B------:R-:W-:Y:S02]  /*8d60*/  @UP0 ULDC.64 UR12, c[0x0][0x9c8] ;  /* 0x00027200000c0ab9 */ /* 0x000fe40000000a00 */
[----:B------:R-:W-:Y:S01]  /*8d70*/  @UP0 UIMAD.WIDE.U32 UR4, UR48, UR12, URZ ;  /* 0x0000000c300402a5 */ /* 0x000fe2000f8e003f */
[----:B------:R-:W-:Y:S02]  /*8d80*/  WARPGROUP.DEPBAR.LE gsb0, 0x0 ;  /* 0x00008000000079c5 */ /* 0x000fe40000010000 */
[----:B------:R-:W-:-:S06]  /*8d90*/  WARPGROUP.ARRIVE ;  /* 0x00000000000079c5 */ /* 0x000fcc0000000000 */
[----:B------:R-:W-:Y:S01]  /*8da0*/  QGMMA.64x128x32.F32.E4M3.E4M3 R24, R180, gdesc[UR4], R24, gsb0 ;  /* 0x01e00004b4187df3 */ /* 0x000fe20008000818 */
[----:B------:R-:W-:Y:S02]  /*8db0*/  @UP0 UIMAD UR6, UR37, UR12, URZ ;  /* 0x0000000c250602a4 */ /* 0x000fe4000f8e023f */
[----:B------:R-:W-:Y:S02]  /*8dc0*/  @UP0 USHF.R.S32.HI UR7, URZ, 0x1f, UR50 ;  /* 0x0000001f3f070899 */ /* 0x000fe40008011432 */
[----:B------:R-:W-:-:S03]  /*8dd0*/  @UP0 UIMAD UR6, UR48, UR13, UR6 ;  /* 0x0000000d300602a4 */ /* 0x000fc6000f8e0206 */
[----:B------:R-:W-:Y:S01]  /*8de0*/  @UP0 ULDC.64 UR12, c[0x0][0x9d0] ;  /* 0x00027400000c0ab9 */ /* 0x000fe20000000a00 */
[----:B------:R-:W-:Y:S02]  /*8df0*/  @UP0 UIADD3 UR5, UR5, UR6, URZ ;  /* 0x0000000605050290 */ /* 0x000fe4000fffe03f */
[----:B------:R-:W-:Y:S02]  /*8e00*/  @UP0 UIMAD UR6, UR7, UR12, URZ ;  /* 0x0000000c070602a4 */ /* 0x000fe4000f8e023f */
[----:B------:R-:W-:Y:S02]  /*8e10*/  @UP0 UIMAD.WIDE.U32 UR4, UR50, UR12, UR4 ;  /* 0x0000000c320402a5 */ /* 0x000fe4000f8e0004 */
[----:B------:R-:W-:-:S04]  /*8e20*/  @UP0 UIMAD UR6, UR50, UR13, UR6 ;  /* 0x0000000d320602a4 */ /* 0x000fc8000f8e0206 */
[----:B------:R-:W-:Y:S02]  /*8e30*/  @UP0 UIADD3 UR5, UR5, UR6, URZ ;  /* 0x0000000605050290 */ /* 0x000fe4000fffe03f */
[----:B------:R-:W-:-:S04]  /*8e40*/  @UP0 ULEA UR6, UP1, UR4, UR10, 0x2 ;  /* 0x0000000a04060291 */ /* 0x000fc8000f82103f */
[----:B------:R-:W-:Y:S02]  /*8e50*/  @UP0 ULEA.HI.X UR7, UR4, UR11, UR5, 0x2, UP1 ;  /* 0x0000000b04070291 */ /* 0x000fe400088f1405 */
[----:B------:R-:W-:Y:S01]  /*8e60*/  UIADD3 UR4, UR8, 0x200, URZ ;  /* 0x0000020008047890 */ /* 0x000fe2000fffe03f */
[----:B------:R-:W-:-:S03]  /*8e70*/  IMAD.U32 R2, RZ, RZ, UR6 ;  /* 0x00000006ff027e24 */ /* 0x000fc6000f8e00ff */
[----:B------:R-:W-:Y:S01]  /*8e80*/  IMAD.U32 R3, RZ, RZ, UR7 ;  /* 0x00000007ff037e24 */ /* 0x000fe2000f8e00ff */
[----:B------:R-:W-:Y:S02]  /*8e90*/  UMOV UR7, 0xc0000010 ;  /* 0xc000001000077882 */ /* 0x000fe40000000000 */
[----:B------:R-:W-:Y:S02]  /*8ea0*/  UMOV UR6, UR4 ;  /* 0x0000000400067c82 */ /* 0x000fe40008000000 */
[----:B------:R2:W3:Y:S01]  /*8eb0*/  @P1 LDG.E R4, desc[UR54][R2.64] ;  /* 0x0000003602041981 */ /* 0x0004e2000c1e1900 */
[----:B------:R-:W-:Y:S01]  /*8ec0*/  UIADD3 UR4, UR8, 0x300, URZ ;  /* 0x0000030008047890 */ /* 0x000fe2000fffe03f */
[----:B------:R-:W-:Y:S02]  /*8ed0*/  WARPGROUP.DEPBAR.LE gsb0, 0x0 ;  /* 0x00008000000079c5 */ /* 0x000fe40000010000 */
[----:B------:R-:W-:-:S06]  /*8ee0*/  WARPGROUP.ARRIVE ;  /* 0x00000000000079c5 */ /* 0x000fcc0000000000 */
[----:B------:R-:W-:Y:S01]  /*8ef0*/  QGMMA.64x128x32.F32.E4M3.E4M3 R24, R176, gdesc[UR4], R24, gsb0 ;  /* 0x01e00004b0187df3 */ /* 0x000fe20008000818 */
[----:B------:R-:W-:Y:S01]  /*8f00*/  UMOV UR6, UR4 ;  /* 0x0000000400067c82 */ /* 0x000fe20008000000 */
[----:B------:R-:W-:Y:S01]  /*8f10*/  UMOV UR7, 0xc0000010 ;  /* 0xc000001000077882 */ /* 0x000fe20000000000 */
[----:B------:R-:W-:Y:S01]  /*8f20*/  UIADD3 UR8, UR8, 0x400, URZ ;  /* 0x0000040008087890 */ /* 0x000fe2000fffe03f */
[----:B-1----:R-:W1:Y:S04]  /*8f30*/  SHFL.BFLY PT, R5, R6, 0x2, 0x1f ;  /* 0x0c401f0006057f89 */ /* 0x002e6800000e0000 */
[----:B------:R-:W4:Y:S01]  /*8f40*/  SHFL.BFLY PT, R12, R7, 0x2, 0x1f ;  /* 0x0c401f00070c7f89 */ /* 0x000f2200000e0000 */
[----:B------:R-:W-:Y:S02]  /*8f50*/  WARPGROUP.DEPBAR.LE gsb0, 0x0 ;  /* 0x00008000000079c5 */ /* 0x000fe40000010000 */
[----:B------:R-:W-:-:S06]  /*8f60*/  WARPGROUP.ARRIVE ;  /* 0x00000000000079c5 */ /* 0x000fcc0000000000 */
[----:B------:R-:W-:Y:S01]  /*8f70*/  QGMMA.64x128x32.F32.E4M3.E4M3 R24, R172, gdesc[UR4], R24, gsb0 ;  /* 0x01e00004ac187df3 */ /* 0x000fe20008000818 */
[----:B------:R-:W-:Y:S01]  /*8f80*/  UMOV UR6, UR8 ;  /* 0x0000000800067c82 */ /* 0x000fe20008000000 */
[----:B------:R-:W-:Y:S01]  /*8f90*/  UMOV UR7, 0xc0000010 ;  /* 0xc000001000077882 */ /* 0x000fe20000000000 */
[----:B-1----:R-:W-:Y:S01]  /*8fa0*/  FADD.FTZ R5, R5, R6 ;  /* 0x0000000605057221 */ /* 0x002fe20000010000 */
[----:B----4-:R-:W-:-:S04]  /*8fb0*/  FADD.FTZ R12, R12, R7 ;  /* 0x000000070c0c7221 */ /* 0x010fc80000010000 */
[----:B0-----:R-:W0:Y:S04]  /*8fc0*/  SHFL.BFLY PT, R0, R5, 0x1, 0x1f ;  /* 0x0c201f0005007f89 */ /* 0x001e2800000e0000 */
[----:B--2---:R-:W1:Y:S01]  /*8fd0*/  SHFL.BFLY PT, R3, R12, 0x1, 0x1f ;  /* 0x0c201f000c037f89 */ /* 0x004e6200000e0000 */
[----:B------:R-:W-:Y:S01]  /*8fe0*/  MOV R7, RZ ;  /* 0x000000ff00077202 */ /* 0x000fe20000000f00 */
[----:B0-----:R-:W-:Y:S01]  /*8ff0*/  FADD.FTZ R13, R5, R0 ;  /* 0x00000000050d7221 */ /* 0x001fe20000010000 */
[----:B-1----:R-:W-:-:S04]  /*9000*/  FADD.FTZ R14, R12, R3 ;  /* 0x000000030c0e7221 */ /* 0x002fc80000010000 */
[C---:B------:R-:W-:Y:S01]  /*9010*/  FSETP.NE.FTZ.AND P1, PT, R13.reuse, RZ, PT ;  /* 0x000000ff0d00720b */ /* 0x040fe20003f35000 */
[----:B------:R-:W-:Y:S01]  /*9020*/  FMUL.FTZ R15, R13, 0.00390625 ;  /* 0x3b8000000d0f7820 */ /* 0x000fe20000410000 */
[----:B------:R-:W-:-:S04]  /*9030*/  FMUL.FTZ R6, R14, 0.00390625 ;  /* 0x3b8000000e067820 */ /* 0x000fc80000410000 */
[----:B------:R-:W-:Y:S02]  /*9040*/  FSETP.NE.FTZ.AND P2, PT, R15, RZ, PT ;  /* 0x000000ff0f00720b */ /* 0x000fe40003f55000 */
[----:B------:R-:W-:-:S05]  /*9050*/  FSETP.NE.FTZ.AND P3, PT, R6, RZ, PT ;  /* 0x000000ff0600720b */ /* 0x000fca0003f75000 */
[----:B------:R-:W-:Y:S01]  /*9060*/  @P1 MUFU.RCP R7, R13 ;  /* 0x0000000d00071308 */ /* 0x000fe20000001000 */
[----:B------:R-:W-:Y:S01]  /*9070*/  FSETP.NE.FTZ.AND P1, PT, R14, RZ, PT ;  /* 0x000000ff0e00720b */ /* 0x000fe20003f35000 */
[----:B------:R-:W-:Y:S01]  /*9080*/  IMAD.MOV.U32 R11, RZ, RZ, RZ ;  /* 0x000000ffff0b7224 */ /* 0x000fe200078e00ff */
[----:B------:R-:W-:Y:S02]  /*9090*/  WARPGROUP.DEPBAR.LE gsb0, 0x0 ;  /* 0x00008000000079c5 */ /* 0x000fe40000010000 */
[----:B------:R-:W-:-:S06]  /*90a0*/  WARPGROUP.ARRIVE ;  /* 0x00000000000079c5 */ /* 0x000fcc0000000000 */
[----:B------:R-:W-:Y:S01]  /*90b0*/  QGMMA.64x128x32.F32.E4M3.E4M3 R24, R168, gdesc[UR4], R24, gsb0 ;  /* 0x01e00004a8187df3 */ /* 0x000fe20008000818 */
[----:B------:R-:W0:Y:S08]  /*90c0*/  @P2 MUFU.LG2 R2, R15 ;  /* 0x0000000f00022308 */ /* 0x000e300000000c00 */
[----:B------:R-:W1:Y:S08]  /*90d0*/  @P3 MUFU.LG2 R6, R6 ;  /* 0x0000000600063308 */ /* 0x000e700000000c00 */
[----:B------:R-:W2:Y:S01]  /*90e0*/  @P1 MUFU.RCP R11, R14 ;  /* 0x0000000e000b1308 */ /* 0x000ea20000001000 */
[C---:B------:R-:W-:Y:S01]  /*90f0*/  @P2 FMUL.FTZ R5, R9.reuse, 0.69314718246459960938 ;  /* 0x3f31721809052820 */ /* 0x040fe20000410000 */
[----:B0-----:R-:W-:Y:S01]  /*9100*/  @P2 FMUL.FTZ R2, R2, 0.69314718246459960938 ;  /* 0x3f31721802022820 */ /* 0x001fe20000410000 */
[----:B------:R-:W-:Y:S01]  /*9110*/  @P3 FMUL.FTZ R12, R9, 0.69314718246459960938 ;  /* 0x3f317218090c3820 */ /* 0x000fe20000410000 */
[----:B------:R-:W-:-:S02]  /*9120*/  IMAD.MOV.U32 R0, RZ, RZ, -0x800000 ;  /* 0xff800000ff007424 */ /* 0x000fc400078e00ff */
[----:B------:R-:W-:Y:S01]  /*9130*/  @P2 FFMA.FTZ R0, R5, R10, R2 ;  /* 0x0000000a05002223 */ /* 0x000fe20000010002 */
[----:B-1----:R-:W-:Y:S01]  /*9140*/  @P3 FMUL.FTZ R9, R6, 0.69314718246459960938 ;  /* 0x3f31721806093820 */ /* 0x002fe20000410000 */
[----:B------:R-:W-:Y:S02]  /*9150*/  IMAD.MOV.U32 R3, RZ, RZ, -0x800000 ;  /* 0xff800000ff037424 */ /* 0x000fe400078e00ff */
[----:B---3--:R-:W-:Y:S01]  /*9160*/  FMUL.FTZ R2, R7, R4 ;  /* 0x0000000407027220 */ /* 0x008fe20000410000 */
[----:B------:R-:W-:Y:S01]  /*9170*/  @P3 FFMA.FTZ R3, R12, R8, R9 ;  /* 0x000000080c033223 */ /* 0x000fe20000010009 */
[----:B--2---:R-:W-:Y:S01]  /*9180*/  FMUL.FTZ R4, R11, R4 ;  /* 0x000000040b047220 */ /* 0x004fe20000410000 */
[----:B------:R-:W-:Y:S02]  /*9190*/  WARPGROUP.DEPBAR.LE gsb0, 0x0 ;  /* 0x00008000000079c5 */ /* 0x000fe40000010000 */
[----:B------:R-:W-:Y:S05]  /*91a0*/  @!P0 BRA `(.L_x_34) ;  /* 0x0000000000048947 */ /* 0x000fea0003800000 */
[----:B------:R-:W-:Y:S01]  /*91b0*/  BPT.TRAP 0x1 ;  /* 0x000000040000795c */ /* 0x000fe20000300000 */
.L_x_34:
[----:B------:R-:W-:Y:S01]  /*91c0*/  UIADD3 UR4, UR9, 0x29860, URZ ;  /* 0x0002986009047890 */ /* 0x000fe2000fffe03f */
[-C--:B------:R-:W-:Y:S01]  /*91d0*/  FMUL.FTZ R7, R24, R2.reuse ;  /* 0x0000000218077220 */ /* 0x080fe20000410000 */
[-C--:B------:R-:W-:Y:S01]  /*91e0*/  FMUL.FTZ R9, R29, R2.reuse ;  /* 0x000000021d097220 */ /* 0x080fe20000410000 */
[-C--:B------:R-:W-:Y:S01]  /*91f0*/  FMUL.FTZ R10, R32, R2.reuse ;  /* 0x00000002200a7220 */ /* 0x080fe20000410000 */
[----:B------:R-:W-:Y:S01]  /*9200*/  UPRMT UR4, UR51, 0x654, UR4 ;  /* 0x0000065433047896 */ /* 0x000fe20008000004 */
        /* <DEDUP_REMOVED lines=8> */
[----:B------:R-:W-:Y:S01]  /*9290*/  SYNCS.ARRIVE.TRANS64.RED.A1T0 RZ, [UR4], RZ ;  /* 0x000000ffffff79a7 */ /* 0x000fe20008100404 */
        /* <DEDUP_REMOVED lines=47> */
[----:B------:R-:W-:Y:S01]  /*9590*/  PLOP3.LUT P0, PT, PT, PT, PT, 0x8, 0x0 ;  /* 0x000000000000781c */ /* 0x000fe20003f0e170 */
[-C--:B------:R-:W-:Y:S01]  /*95a0*/  FMUL.FTZ R70, R70, R4.reuse ;  /* 0x0000000446467220 */ /* 0x080fe20000410000 */
[-C--:B------:R-:W-:Y:S01]  /*95b0*/  FMUL.FTZ R67, R67, R4.reuse ;  /* 0x0000000443437220 */ /* 0x080fe20000410000 */
[-C--:B------:R-:W-:Y:S01]  /*95c0*/  FMUL.FTZ R78, R78, R4.reuse ;  /* 0x000000044e4e7220 */ /* 0x080fe20000410000 */
[-C--:B------:R-:W-:Y:S01]  /*95d0*/  FMUL.FTZ R75, R75, R4.reuse ;  /* 0x000000044b4b7220 */ /* 0x080fe20000410000 */
[-C--:B------:R-:W-:Y:S01]  /*95e0*/  FMUL.FTZ R86, R86, R4.reuse ;  /* 0x0000000456567220 */ /* 0x080fe20000410000 */
[----:B------:R-:W-:-:S07]  /*95f0*/  FMUL.FTZ R83, R83, R4 ;  /* 0x0000000453537220 */ /* 0x000fce0000410000 */
.L_x_10:
[----:B------:R-:W-:Y:S05]  /*9600*/  @P0 BRA `(.L_x_35) ;  /* 0x00000020006c0947 */ /* 0x000fea0003800000 */
[----:B------:R-:W0:Y:S01]  /*9610*/  S2R R25, SR_TID.X ;  /* 0x0000000000197919 */ /* 0x000e220000002100 */
[----:B------:R-:W-:Y:S01]  /*9620*/  ULDC.64 UR4, c[0x4][0x40] ;  /* 0x0100100000047ab9 */ /* 0x000fe20000000a00 */
[----:B------:R-:W-:Y:S01]  /*9630*/  ULDC.64 UR8, c[0x0][0xbd0] ;  /* 0x0002f40000087ab9 */ /* 0x000fe20000000a00 */
[----:B------:R-:W-:Y:S01]  /*9640*/  USHF.R.S32.HI UR7, URZ, 0x1f, UR50 ;  /* 0x0000001f3f077899 */ /* 0x000fe20008011432 */
[----:B------:R-:W-:Y:S01]  /*9650*/  ULDC.64 UR10, c[0x0][0xb38] ;  /* 0x0002ce00000a7ab9 */ /* 0x000fe20000000a00 */
[----:B0-----:R-:W-:-:S05]  /*9660*/  IMAD.SHL.U32 R2, R25, 0x4, RZ ;  /* 0x0000000419027824 */ /* 0x001fca00078e00ff */
[----:B------:R-:W-:Y:S01]  /*9670*/  LOP3.LUT R2, R2, 0xc, RZ, 0xc0, !PT ;  /* 0x0000000c02027812 */ /* 0x000fe200078ec0ff */
[----:B------:R-:W-:Y:S03]  /*9680*/  BAR.SYNC.DEFER_BLOCKING 0x1, 0x100 ;  /* 0x0044000000007b1d */ /* 0x000fe60000010000 */
[----:B------:R-:W-:-:S05]  /*9690*/  IADD3 R4, P0, R2, UR4, RZ ;  /* 0x0000000402047c10 */ /* 0x000fca000ff1e0ff */
[----:B------:R-:W-:-:S06]  /*96a0*/  IMAD.X R5, RZ, RZ, UR5, P0 ;  /* 0x00000005ff057e24 */ /* 0x000fcc00080e06ff */
[----:B------:R0:W2:Y:S01]  /*96b0*/  LDG.E.CONSTANT R5, desc[UR54][R4.64] ;  /* 0x0000003604057981 */ /* 0x0000a2000c1e9900 */
[C---:B------:R-:W-:Y:S01]  /*96c0*/  LOP3.LUT P0, R2, R25.reuse, 0x3, RZ, 0xc0, !PT ;  /* 0x0000000319027812 */ /* 0x040fe2000780c0ff */
[----:B------:R-:W-:Y:S01]  /*96d0*/  UIMAD.WIDE.U32 UR4, UR50, UR8, URZ ;  /* 0x00000008320472a5 */ /* 0x000fe2000f8e003f */
[----:B------:R-:W-:Y:S01]  /*96e0*/  IADD3 R25, R25, -0x80, RZ ;  /* 0xffffff8019197810 */ /* 0x000fe20007ffe0ff */
[----:B------:R-:W-:Y:S01]  /*96f0*/  UIMAD UR6, UR7, UR8, URZ ;  /* 0x00000008070672a4 */ /* 0x000fe2000f8e023f */
[----:B------:R-:W-:Y:S01]  /*9700*/  ISETP.EQ.OR P0, PT, R2, 0x3, !P0 ;  /* 0x000000030200780c */ /* 0x000fe20004702670 */
[----:B------:R-:W-:Y:S01]  /*9710*/  UIMAD UR8, UR7, UR10, URZ ;  /* 0x0000000a070872a4 */ /* 0x000fe2000f8e023f */
[----:B------:R-:W-:Y:S01]  /*9720*/  BSSY B0, `(.L_x_36) ;  /* 0x000018f000007945 */ /* 0x000fe20003800000 */
[----:B------:R-:W-:Y:S01]  /*9730*/  MOV R32, UR4 ;  /* 0x0000000400207c02 */ /* 0x000fe20008000f00 */
[----:B------:R-:W-:Y:S01]  /*9740*/  UIMAD UR9, UR50, UR9, UR6 ;  /* 0x00000009320972a4 */ /* 0x000fe2000f8e0206 */
[----:B0-----:R-:W-:Y:S01]  /*9750*/  SHF.R.S32.HI R4, RZ, 0x1f, R25 ;  /* 0x0000001fff047819 */ /* 0x001fe20000011419 */
[----:B------:R-:W-:Y:S01]  /*9760*/  UIMAD.WIDE.U32 UR6, UR50, UR10, URZ ;  /* 0x0000000a320672a5 */ /* 0x000fe2000f8e003f */
[----:B------:R-:W-:Y:S01]  /*9770*/  SEL R108, R6, R9, P0 ;  /* 0x00000009066c7207 */ /* 0x000fe20000000000 */
[----:B------:R-:W0:Y:S01]  /*9780*/  S2UR UR4, SR_CTAID.Y ;  /* 0x00000000000479c3 */ /* 0x000e220000002600 */
[----:B------:R-:W-:Y:S01]  /*9790*/  LEA.HI R2, R4, R25, RZ, 0x7 ;  /* 0x0000001904027211 */ /* 0x000fe200078f38ff */
[----:B------:R-:W-:Y:S01]  /*97a0*/  UIADD3 UR9, UR5, UR9, URZ ;  /* 0x0000000905097290 */ /* 0x000fe2000fffe03f */
[----:B------:R-:W-:Y:S01]  /*97b0*/  SEL R119, R9, R6, P0 ;  /* 0x0000000609777207 */ /* 0x000fe20000000000 */
[----:B------:R-:W-:Y:S01]  /*97c0*/  UIMAD UR8, UR50, UR11, UR8 ;  /* 0x0000000b320872a4 */ /* 0x000fe2000f8e0208 */
[----:B------:R-:W-:Y:S01]  /*97d0*/  LOP3.LUT R6, R2, 0xffffff80, RZ, 0xc0, !PT ;  /* 0xffffff8002067812 */ /* 0x000fe200078ec0ff */
[----:B------:R-:W-:Y:S01]  /*97e0*/  IMAD.U32 R45, RZ, RZ, UR7 ;  /* 0x00000007ff2d7e24 */ /* 0x000fe2000f8e00ff */
[----:B------:R-:W-:Y:S01]  /*97f0*/  SEL R104, R36, R11, P0 ;  /* 0x0000000b24687207 */ /* 0x000fe20000000000 */
[----:B------:R-:W-:Y:S01]  /*9800*/  UIADD3 UR8, UR7, UR8, URZ ;  /* 0x0000000807087290 */ /* 0x000fe2000fffe03f */
[----:B------:R-:W-:Y:S01]  /*9810*/  SEL R115, R11, R36, P0 ;  /* 0x000000240b737207 */ /* 0x000fe20000000000 */
[----:B------:R-:W-:Y:S01]  /*9820*/  IMAD.IADD R64, R25, 0x1, -R6 ;  /* 0x0000000119407824 */ /* 0x000fe200078e0a06 */
[----:B------:R-:W-:-:S02]  /*9830*/  SEL R16, R10, R33, P0 ;  /* 0x000000210a107207 */ /* 0x000fc40000000000 */
[----:B------:R-:W-:Y:S01]  /*9840*/  SEL R113, R33, R10, P0 ;  /* 0x0000000a21717207 */ /* 0x000fe20000000000 */
[----:B------:R-:W-:Y:S01]  /*9850*/  IMAD.U32 R33, RZ, RZ, UR5 ;  /* 0x00000005ff217e24 */ /* 0x000fe2000f8e00ff */
[----:B------:R-:W-:Y:S01]  /*9860*/  SHF.R.S32.HI R11, RZ, 0x1f, R64 ;  /* 0x0000001fff0b7819 */ /* 0x000fe20000011440 */
[----:B------:R-:W-:Y:S01]  /*9870*/  IMAD.U32 R33, RZ, RZ, UR9 ;  /* 0x00000009ff217e24 */ /* 0x000fe2000f8e00ff */
[----:B------:R-:W-:Y:S01]  /*9880*/  LEA.HI R4, R4, R25, RZ, 0x2 ;  /* 0x0000001904047211 */ /* 0x000fe200078f10ff */
[----:B------:R-:W-:Y:S01]  /*9890*/  IMAD.U32 R45, RZ, RZ, UR8 ;  /* 0x00000008ff2d7e24 */ /* 0x000fe2000f8e00ff */
[----:B------:R-:W-:Y:S01]  /*98a0*/  LEA.HI R10, R11, R64, RZ, 0x2 ;  /* 0x000000400b0a7211 */ /* 0x000fe200078f10ff */
[----:B------:R-:W-:Y:S01]  /*98b0*/  ULDC.64 UR8, c[0x0][0xb28] ;  /* 0x0002ca0000087ab9 */ /* 0x000fe20000000a00 */
[----:B------:R-:W-:Y:S02]  /*98c0*/  SEL R100, R12, R41, P0 ;  /* 0x000000290c647207 */ /* 0x000fe40000000000 */
[----:B------:R-:W-:-:S02]  /*98d0*/  SEL R109, R41, R12, P0 ;  /* 0x0000000c296d7207 */ /* 0x000fc40000000000 */
[----:B------:R-:W-:Y:S02]  /*98e0*/  SEL R48, R26, R27, P0 ;  /* 0x0000001b1a307207 */ /* 0x000fe40000000000 */
[----:B------:R-:W-:Y:S02]  /*98f0*/  SEL R89, R27, R26, P0 ;  /* 0x0000001a1b597207 */ /* 0x000fe40000000000 */
[----:B------:R-:W-:Y:S02]  /*9900*/  SEL R26, R74, R75, P0 ;  /* 0x0000004b4a1a7207 */ /* 0x000fe40000000000 */
[----:B------:R-:W-:Y:S02]  /*9910*/  SEL R41, R75, R74, P0 ;  /* 0x0000004a4b297207 */ /* 0x000fe40000000000 */
[----:B------:R-:W-:Y:S01]  /*9920*/  SEL R106, R7, R8, P0 ;  /* 0x00000008076a7207 */ /* 0x000fe20000000000 */
[----:B------:R-:W1:Y:S01]  /*9930*/  S2R R74, SR_CTAID.X ;  /* 0x00000000004a7919 */ /* 0x000e620000002500 */
[----:B------:R-:W-:-:S02]  /*9940*/  SEL R117, R8, R7, P0 ;  /* 0x0000000708757207 */ /* 0x000fc40000000000 */
[----:B------:R-:W-:Y:S02]  /*9950*/  LOP3.LUT R6, R4, 0xfffffffc, RZ, 0xc0, !PT ;  /* 0xfffffffc04067812 */ /* 0x000fe400078ec0ff */
[--C-:B------:R-:W-:Y:S02]  /*9960*/  SHF.R.S32.HI R4, RZ, 0x2, R10.reuse ;  /* 0x00000002ff047819 */ /* 0x100fe4000001140a */
[----:B------:R-:W-:Y:S01]  /*9970*/  SHF.R.S32.HI R7, RZ, 0x1f, R10 ;  /* 0x0000001fff077819 */ /* 0x000fe2000001140a */
[----:B------:R-:W-:Y:S01]  /*9980*/  IMAD.IADD R8, R25, 0x1, -R6 ;  /* 0x0000000119087824 */ /* 0x000fe200078e0a06 */
[----:B------:R-:W-:Y:S02]  /*9990*/  SHF.R.S32.HI R9, RZ, 0x7, R2 ;  /* 0x00000007ff097819 */ /* 0x000fe40000011402 */
[----:B------:R-:W-:Y:S02]  /*99a0*/  LEA.HI R7, R7, R4, RZ, 0x3 ;  /* 0x0000000407077211 */ /* 0x000fe400078f18ff */
[----:B------:R-:W-:-:S02]  /*99b0*/  SEL R98, R52, R15, P0 ;  /* 0x0000000f34627207 */ /* 0x000fc40000000000 */
[----:B------:R-:W-:Y:S02]  /*99c0*/  SEL R107, R15, R52, P0 ;  /* 0x000000340f6b7207 */ /* 0x000fe40000000000 */
[----:B------:R-:W-:Y:S02]  /*99d0*/  SEL R72, R24, R81, P0 ;  /* 0x0000005118487207 */ /* 0x000fe40000000000 */
[----:B------:R-:W-:Y:S02]  /*99e0*/  SEL R93, R81, R24, P0 ;  /* 0x00000018515d7207 */ /* 0x000fe40000000000 */
[----:B------:R-:W-:Y:S02]  /*99f0*/  SEL R102, R44, R13, P0 ;  /* 0x0000000d2c667207 */ /* 0x000fe40000000000 */
[----:B------:R-:W-:Y:S01]  /*9a00*/  SEL R111, R13, R44, P0 ;  /* 0x0000002c0d6f7207 */ /* 0x000fe20000000000 */
[----:B------:R-:W-:Y:S01]  /*9a10*/  IMAD.U32 R44, RZ, RZ, UR6 ;  /* 0x00000006ff2c7e24 */ /* 0x000fe2000f8e00ff */
[----:B------:R-:W-:Y:S01]  /*9a20*/  SEL R52, R34, R35, P0 ;  /* 0x0000002322347207 */ /* 0x000fe20000000000 */
[----:B------:R-:W-:Y:S01]  /*9a30*/  ULDC.64 UR6, c[0x0][0xb48] ;  /* 0x0002d20000067ab9 */ /* 0x000fe20000000a00 */
[----:B------:R-:W-:-:S02]  /*9a40*/  SEL R81, R35, R34, P0 ;  /* 0x0000002223517207 */ /* 0x000fc40000000000 */
[----:B------:R-:W-:Y:S02]  /*9a50*/  LEA.HI R2, R2, R9, RZ, 0x1 ;  /* 0x0000000902027211 */ /* 0x000fe400078f08ff */
[----:B------:R-:W-:Y:S02]  /*9a60*/  LOP3.LUT R7, R7, 0xfffffff8, RZ, 0xc0, !PT ;  /* 0xfffffff807077812 */ /* 0x000fe400078ec0ff */
[----:B------:R-:W-:Y:S02]  /*9a70*/  SEL R34, R86, R87, P0 ;  /* 0x0000005756227207 */ /* 0x000fe40000000000 */
[----:B------:R-:W-:Y:S01]  /*9a80*/  SEL R13, R87, R86, P0 ;  /* 0x00000056570d7207 */ /* 0x000fe20000000000 */
[----:B------:R-:W-:Y:S01]  /*9a90*/  IMAD.IADD R7, R4, 0x1, -R7 ;  /* 0x0000000104077824 */ /* 0x000fe200078e0a07 */
[----:B------:R-:W-:Y:S01]  /*9aa0*/  LEA.HI R6, R11, R64, RZ, 0x5 ;  /* 0x000000400b067211 */ /* 0x000fe200078f28ff */
[----:B------:R-:W3:Y:S01]  /*9ab0*/  LDC R87, c[0x0][0xbe8] ;  /* 0x0002fa00ff577b82 */ /* 0x000ee20000000800 */
[----:B------:R-:W-:-:S02]  /*9ac0*/  LOP3.LUT R2, R2, 0x3fffffe, RZ, 0xc0, !PT ;  /* 0x03fffffe02027812 */ /* 0x000fc400078ec0ff */
[----:B------:R-:W-:Y:S02]  /*9ad0*/  SHF.R.S32.HI R6, RZ, 0x5, R6 ;  /* 0x00000005ff067819 */ /* 0x000fe40000011406 */
[----:B------:R-:W-:Y:S01]  /*9ae0*/  LEA.HI R4, R8, R8, RZ, 0x1 ;  /* 0x0000000808047211 */ /* 0x000fe200078f08ff */
[----:B------:R-:W-:Y:S01]  /*9af0*/  IMAD.IADD R2, R9, 0x1, -R2 ;  /* 0x0000000109027824 */ /* 0x000fe200078e0a02 */
[----:B------:R-:W-:Y:S01]  /*9b00*/  SEL R96, R14, R49, P0 ;  /* 0x000000310e607207 */ /* 0x000fe20000000000 */
[----:B------:R-:W-:Y:S01]  /*9b10*/  IMAD R7, R6, 0x10, R7 ;  /* 0x0000001006077824 */ /* 0x000fe200078e0207 */
[----:B------:R-:W-:Y:S02]  /*9b20*/  LOP3.LUT R9, R4, 0x1ffffffe, RZ, 0xc0, !PT ;  /* 0x1ffffffe04097812 */ /* 0x000fe400078ec0ff */
[----:B------:R-:W-:Y:S01]  /*9b30*/  SEL R105, R49, R14, P0 ;  /* 0x0000000e31697207 */ /* 0x000fe20000000000 */
[----:B------:R-:W-:Y:S01]  /*9b40*/  IMAD R2, R2, 0x40, R7 ;  /* 0x0000004002027824 */ /* 0x000fe200078e0207 */
[----:B------:R-:W-:-:S02]  /*9b50*/  SEL R14, R30, R31, P0 ;  /* 0x0000001f1e0e7207 */ /* 0x000fc40000000000 */
[----:B------:R-:W-:Y:S02]  /*9b60*/  IADD3 R9, R8, -R9, RZ ;  /* 0x8000000908097210 */ /* 0x000fe40007ffe0ff */
[----:B------:R-:W-:Y:S02]  /*9b70*/  SEL R92, R17, R18, P0 ;  /* 0x00000012115c7207 */ /* 0x000fe40000000000 */
[----:B------:R-:W-:Y:S01]  /*9b80*/  SEL R101, R18, R17, P0 ;  /* 0x0000001112657207 */ /* 0x000fe20000000000 */
[----:B------:R-:W-:Y:S01]  /*9b90*/  IMAD R9, R9, 0x8, R2 ;  /* 0x0000000809097824 */ /* 0x000fe200078e0202 */
[----:B------:R-:W-:Y:S02]  /*9ba0*/  SEL R18, R38, R39, P0 ;  /* 0x0000002726127207 */ /* 0x000fe40000000000 */
[----:B------:R-:W-:Y:S02]  /*9bb0*/  SEL R85, R39, R38, P0 ;  /* 0x0000002627557207 */ /* 0x000fe40000000000 */
[----:B------:R-:W-:-:S02]  /*9bc0*/  SEL R56, R46, R47, P0 ;  /* 0x0000002f2e387207 */ /* 0x000fc40000000000 */
[----:B------:R-:W-:Y:S02]  /*9bd0*/  SEL R77, R47, R46, P0 ;  /* 0x0000002e2f4d7207 */ /* 0x000fe40000000000 */
[----:B------:R-:W-:Y:S02]  /*9be0*/  SEL R12, R50, R51, P0 ;  /* 0x00000033320c7207 */ /* 0x000fe40000000000 */
[----:B------:R-:W-:Y:S02]  /*9bf0*/  SEL R38, R66, R67, P0 ;  /* 0x0000004342267207 */ /* 0x000fe40000000000 */
[----:B------:R-:W-:Y:S01]  /*9c00*/  SEL R47, R67, R66, P0 ;  /* 0x00000042432f7207 */ /* 0x000fe20000000000 */
[----:B-1----:R-:W-:Y:S01]  /*9c10*/  IMAD R66, R74, 0x80, R2 ;  /* 0x000000804a427824 */ /* 0x002fe200078e0202 */
[----:B------:R-:W-:Y:S01]  /*9c20*/  LOP3.LUT R7, R10, 0x7ffffffc, RZ, 0xc0, !PT ;  /* 0x7ffffffc0a077812 */ /* 0x000fe200078ec0ff */
[----:B------:R-:W-:Y:S01]  /*9c30*/  IMAD R74, R74, 0x80, R9 ;  /* 0x000000804a4a7824 */ /* 0x000fe200078e0209 */
[----:B------:R-:W-:-:S02]  /*9c40*/  SEL R88, R20, R65, P0 ;  /* 0x0000004114587207 */ /* 0x000fc40000000000 */
[----:B------:R-:W-:Y:S02]  /*9c50*/  SEL R97, R65, R20, P0 ;  /* 0x0000001441617207 */ /* 0x000fe40000000000 */
[----:B------:R-:W-:Y:S02]  /*9c60*/  SEL R46, R54, R55, P0 ;  /* 0x00000037362e7207 */ /* 0x000fe40000000000 */
[----:B------:R-:W-:Y:S02]  /*9c70*/  SEL R61, R55, R54, P0 ;  /* 0x00000036373d7207 */ /* 0x000fe40000000000 */
[----:B------:R-:W-:Y:S02]  /*9c80*/  SEL R90, R68, R21, P0 ;  /* 0x00000015445a7207 */ /* 0x000fe40000000000 */
[----:B------:R-:W-:Y:S02]  /*9c90*/  SEL R99, R21, R68, P0 ;  /* 0x0000004415637207 */ /* 0x000fe40000000000 */
[----:B------:R-:W-:-:S02]  /*9ca0*/  SEL R20, R84, R29, P0 ;  /* 0x0000001d54147207 */ /* 0x000fc40000000000 */
[----:B---3--:R-:W-:Y:S02]  /*9cb0*/  ISETP.NE.AND P2, PT, R87, 0x1, PT ;  /* 0x000000015700780c */ /* 0x008fe40003f45270 */
[----:B------:R-:W-:Y:S02]  /*9cc0*/  SEL R68, R22, R73, P0 ;  /* 0x0000004916447207 */ /* 0x000fe40000000000 */
[----:B------:R-:W-:Y:S02]  /*9cd0*/  SEL R69, R73, R22, P0 ;  /* 0x0000001649457207 */ /* 0x000fe40000000000 */
[----:B------:R-:W-:Y:S02]  /*9ce0*/  SEL R80, R76, R23, P0 ;  /* 0x000000174c507207 */ /* 0x000fe40000000000 */
[----:B------:R-:W-:Y:S02]  /*9cf0*/  SEL R94, R60, R19, P0 ;  /* 0x000000133c5e7207 */ /* 0x000fe40000000000 */
[----:B------:R-:W-:-:S02]  /*9d00*/  SEL R103, R19, R60, P0 ;  /* 0x0000003c13677207 */ /* 0x000fc40000000000 */
[----:B------:R-:W-:Y:S02]  /*9d10*/  SEL R73, R29, R84, P0 ;  /* 0x000000541d497207 */ /* 0x000fe40000000000 */
[----:B------:R-:W-:Y:S02]  /*9d20*/  SEL R95, R23, R76, P0 ;  /* 0x0000004c175f7207 */ /* 0x000fe40000000000 */
[----:B------:R-:W-:Y:S01]  /*9d30*/  SEL R60, R42, R43, P0 ;  /* 0x0000002b2a3c7207 */ /* 0x000fe20000000000 */
[----:B------:R-:W0:Y:S01]  /*9d40*/  LDC R76, c[0x0][0xc50] ;  /* 0x00031400ff4c7b82 */ /* 0x000e220000000800 */
[----:B------:R-:W-:Y:S02]  /*9d50*/  SEL R29, R43, R42, P0 ;  /* 0x0000002a2b1d7207 */ /* 0x000fe40000000000 */
[----:B------:R-:W-:Y:S02]  /*9d60*/  SEL R91, R31, R30, P0 ;  /* 0x0000001e1f5b7207 */ /* 0x000fe40000000000 */
[----:B------:R-:W-:-:S02]  /*9d70*/  SEL R65, R51, R50, P0 ;  /* 0x0000003233417207 */ /* 0x000fc40000000000 */
[----:B------:R-:W-:Y:S02]  /*9d80*/  SEL R42, R58, R59, P0 ;  /* 0x0000003b3a2a7207 */ /* 0x000fe40000000000 */
        /* <DEDUP_REMOVED lines=8> */
[----:B------:R-:W1:Y:S01]  /*9e10*/  @P2 LDC R83, c[0x0][0xbf0] ;  /* 0x0002fc00ff532b82 */ /* 0x000e620000000800 */
[C---:B------:R-:W-:Y:S01]  /*9e20*/  LOP3.LUT P1, RZ, R64.reuse, 0x3, RZ, 0xc0, !PT ;  /* 0x0000000340ff7812 */ /* 0x040fe2000782c0ff */
[----:B------:R-:W-:Y:S01]  /*9e30*/  IMAD.IADD R64, R64, 0x1, -R7 ;  /* 0x0000000140407824 */ /* 0x000fe200078e0a07 */
[----:B------:R-:W-:-:S05]  /*9e40*/  SEL R43, R71, R70, P0 ;  /* 0x00000046472b7207 */ /* 0x000fca0000000000 */
[----:B------:R-:W3:Y:S01]  /*9e50*/  @P2 LDC R82, c[0x0][0xbf0] ;  /* 0x0002fc00ff522b82 */ /* 0x000ee20000000800 */
[----:B--2---:R2:W-:Y:S04]  /*9e60*/  SHFL.IDX PT, R49, R14, R5, 0x1c1f ;  /* 0x001c1f050e317589 */ /* 0x0045e800000e0000 */
[----:B------:R-:W-:Y:S04]  /*9e70*/  SHFL.IDX PT, R8, R34, R5, 0x1c1f ;  /* 0x001c1f0522087589 */ /* 0x000fe800000e0000 */
[----:B------:R-:W-:Y:S01]  /*9e80*/  SHFL.IDX PT, R10, R106, R5, 0x1c1f ;  /* 0x001c1f056a0a7589 */ /* 0x000fe200000e0000 */
[----:B--2---:R-:W-:-:S03]  /*9e90*/  LOP3.LUT R14, R5, 0x2, RZ, 0x3c, !PT ;  /* 0x00000002050e7812 */ /* 0x004fc600078e3cff */
[----:B------:R-:W-:Y:S04]  /*9ea0*/  SHFL.IDX PT, R54, R12, R5, 0x1c1f ;  /* 0x001c1f050c367589 */ /* 0x000fe800000e0000 */
[----:B------:R-:W2:Y:S04]  /*9eb0*/  SHFL.IDX PT, R13, R13, R14, 0x1c1f ;  /* 0x001c1f0e0d0d7589 */ /* 0x000ea800000e0000 */
[----:B------:R-:W4:Y:S04]  /*9ec0*/  SHFL.IDX PT, R9, R117, R14, 0x1c1f ;  /* 0x001c1f0e75097589 */ /* 0x000f2800000e0000 */
[----:B------:R-:W-:Y:S04]  /*9ed0*/  SHFL.IDX PT, R11, R108, R5, 0x1c1f ;  /* 0x001c1f056c0b7589 */ /* 0x000fe800000e0000 */
[----:B------:R-:W5:Y:S04]  /*9ee0*/  SHFL.IDX PT, R12, R119, R14, 0x1c1f ;  /* 0x001c1f0e770c7589 */ /* 0x000f6800000e0000 */
[----:B------:R-:W-:Y:S04]  /*9ef0*/  SHFL.IDX PT, R16, R16, R5, 0x1c1f ;  /* 0x001c1f0510107589 */ /* 0x000fe800000e0000 */
[----:B------:R-:W0:Y:S04]  /*9f00*/  SHFL.IDX PT, R17, R113, R14, 0x1c1f ;  /* 0x001c1f0e71117589 */ /* 0x000e2800000e0000 */
[----:B------:R-:W-:Y:S01]  /*9f10*/  SHFL.IDX PT, R22, R100, R5, 0x1c1f ;  /* 0x001c1f0564167589 */ /* 0x000fe200000e0000 */
[----:B--2---:R-:W-:-:S03]  /*9f20*/  SEL R7, R8, R13, P0 ;  /* 0x0000000d08077207 */ /* 0x004fc60000000000 */
[----:B------:R-:W-:Y:S04]  /*9f30*/  SHFL.IDX PT, R53, R18, R5, 0x1c1f ;  /* 0x001c1f0512357589 */ /* 0x000fe800000e0000 */
[----:B------:R-:W-:Y:S04]  /*9f40*/  SHFL.IDX PT, R23, R109, R14, 0x1c1f ;  /* 0x001c1f0e6d177589 */ /* 0x000fe800000e0000 */
[----:B------:R-:W-:Y:S04]  /*9f50*/  SHFL.IDX PT, R15, R104, R5, 0x1c1f ;  /* 0x001c1f05680f7589 */ /* 0x000fe800000e0000 */
[----:B------:R-:W-:Y:S04]  /*9f60*/  SHFL.IDX PT, R30, R92, R5, 0x1c1f ;  /* 0x001c1f055c1e7589 */ /* 0x000fe800000e0000 */
[----:B------:R-:W-:Y:S04]  /*9f70*/  SHFL.IDX PT, R50, R20, R5, 0x1c1f ;  /* 0x001c1f0514327589 */ /* 0x000fe800000e0000 */
[----:B------:R-:W2:Y:S04]  /*9f80*/  SHFL.IDX PT, R18, R115, R14, 0x1c1f ;  /* 0x001c1f0e73127589 */ /* 0x000ea800000e0000 */
[----:B------:R-:W1:Y:S04]  /*9f90*/  SHFL.IDX PT, R31, R101, R14, 0x1c1f ;  /* 0x001c1f0e651f7589 */ /* 0x000e6800000e0000 */
[----:B------:R-:W-:Y:S04]  /*9fa0*/  SHFL.IDX PT, R19, R102, R5, 0x1c1f ;  /* 0x001c1f0566137589 */ /* 0x000fe800000e0000 */
[----:B------:R-:W-:Y:S04]  /*9fb0*/  SHFL.IDX PT, R63, R80, R5, 0x1c1f ;  /* 0x001c1f05503f7589 */ /* 0x000fe800000e0000 */
[----:B------:R-:W3:Y:S04]  /*9fc0*/  SHFL.IDX PT, R20, R111, R14, 0x1c1f ;  /* 0x001c1f0e6f147589 */ /* 0x000ee800000e0000 */
[----:B------:R-:W-:Y:S04]  /*9fd0*/  SHFL.IDX PT, R24, R96, R5, 0x1c1f ;  /* 0x001c1f0560187589 */ /* 0x000fe800000e0000 */
[----:B------:R-:W-:Y:S04]  /*9fe0*/  SHFL.IDX PT, R27, R94, R5, 0x1c1f ;  /* 0x001c1f055e1b7589 */ /* 0x000fe800000e0000 */
[----:B------:R-:W-:Y:S04]  /*9ff0*/  SHFL.IDX PT, R21, R105, R14, 0x1c1f ;  /* 0x001c1f0e69157589 */ /* 0x000fe800000e0000 */
[----:B------:R-:W3:Y:S04]  /*a000*/  SHFL.IDX PT, R34, R103, R14, 0x1c1f ;  /* 0x001c1f0e67227589 */ /* 0x000ee800000e0000 */
[----:B------:R4:W-:Y:S04]  /*a010*/  SHFL.IDX PT, R80, R85, R14, 0x1c1f ;  /* 0x001c1f0e55507589 */ /* 0x0009e800000e0000 */
[----:B------:R-:W-:Y:S04]  /*a020*/  SHFL.IDX PT, R6, R26, R5, 0x1c1f ;  /* 0x001c1f051a067589 */ /* 0x000fe800000e0000 */
[----:B------:R-:W-:Y:S01]  /*a030*/  SHFL.IDX PT, R25, R98, R5, 0x1c1f ;  /* 0x001c1f0562197589 */ /* 0x000fe200000e0000 */
[----:B----4-:R-:W4:Y:S03]  /*a040*/  LDC.64 R84, c[0x0][0xbd8] ;  /* 0x0002f600ff547b82 */ /* 0x010f260000000a00 */
[----:B------:R-:W-:Y:S04]  /*a050*/  SHFL.IDX PT, R26, R107, R14, 0x1c1f ;  /* 0x001c1f0e6b1a7589 */ /* 0x000fe800000e0000 */
[----:B------:R-:W-:Y:S04]  /*a060*/  SHFL.IDX PT, R2, R58, R5, 0x1c1f ;  /* 0x001c1f053a027589 */ /* 0x000fe800000e0000 */
[----:B------:R-:W-:Y:S04]  /*a070*/  SHFL.IDX PT, R51, R88, R5, 0x1c1f ;  /* 0x001c1f0558337589 */ /* 0x000fe800000e0000 */
[----:B------:R-:W4:Y:S04]  /*a080*/  SHFL.IDX PT, R58, R97, R14, 0x1c1f ;  /* 0x001c1f0e613a7589 */ /* 0x000f2800000e0000 */
[----:B------:R-:W-:Y:S04]  /*a090*/  SHFL.IDX PT, R35, R90, R5, 0x1c1f ;  /* 0x001c1f055a237589 */ /* 0x000fe800000e0000 */
[----:B------:R-:W4:Y:S04]  /*a0a0*/  SHFL.IDX PT, R62, R99, R14, 0x1c1f ;  /* 0x001c1f0e633e7589 */ /* 0x000f2800000e0000 */
[----:B------:R5:W-:Y:S04]  /*a0b0*/  SHFL.IDX PT, R67, R77, R14, 0x1c1f ;  /* 0x001c1f0e4d437589 */ /* 0x000be800000e0000 */
[----:B------:R-:W-:Y:S04]  /*a0c0*/  SHFL.IDX PT, R68, R68, R5, 0x1c1f ;  /* 0x001c1f0544447589 */ /* 0x000fe800000e0000 */
[----:B------:R-:W4:Y:S01]  /*a0d0*/  SHFL.IDX PT, R69, R69, R14, 0x1c1f ;  /* 0x001c1f0e45457589 */ /* 0x000f2200000e0000 */
[----:B-----5:R-:W5:Y:S03]  /*a0e0*/  @P2 LDC R77, c[0x0][0xbec] ;  /* 0x0002fb00ff4d2b82 */ /* 0x020f660000000800 */
[----:B------:R0:W-:Y:S04]  /*a0f0*/  SHFL.IDX PT, R79, R89, R14, 0x1c1f ;  /* 0x001c1f0e594f7589 */ /* 0x0001e800000e0000 */
[----:B------:R-:W-:Y:S04]  /*a100*/  SHFL.IDX PT, R72, R72, R5, 0x1c1f ;  /* 0x001c1f0548487589 */ /* 0x000fe800000e0000 */
[----:B------:R-:W-:Y:S01]  /*a110*/  SHFL.IDX PT, R48, R48, R5, 0x1c1f ;  /* 0x001c1f0530307589 */ /* 0x000fe200000e0000 */
[----:B0-----:R-:W0:Y:S03]  /*a120*/  LDC.64 R88, c[0x0][0xb40] ;  /* 0x0002d000ff587b82 */ /* 0x001e260000000a00 */
[----:B------:R-:W-:Y:S04]  /*a130*/  SHFL.IDX PT, R52, R52, R5, 0x1c1f ;  /* 0x001c1f0534347589 */ /* 0x000fe800000e0000 */
[----:B------:R-:W-:Y:S04]  /*a140*/  SHFL.IDX PT, R60, R60, R5, 0x1c1f ;  /* 0x001c1f053c3c7589 */ /* 0x000fe800000e0000 */
[----:B------:R-:W-:Y:S04]  /*a150*/  SHFL.IDX PT, R56, R56, R5, 0x1c1f ;  /* 0x001c1f0538387589 */ /* 0x000fe800000e0000 */
[----:B------:R-:W-:Y:S04]  /*a160*/  SHFL.IDX PT, R46, R46, R5, 0x1c1f ;  /* 0x001c1f052e2e7589 */ /* 0x000fe800000e0000 */
[----:B------:R-:W-:Y:S04]  /*a170*/  SHFL.IDX PT, R42, R42, R5, 0x1c1f ;  /* 0x001c1f052a2a7589 */ /* 0x000fe800000e0000 */
[----:B------:R-:W-:Y:S01]  /*a180*/  SHFL.IDX PT, R40, R40, R5, 0x1c1f ;  /* 0x001c1f0528287589 */ /* 0x000fe200000e0000 */
[----:B0-----:R-:W-:-:S03]  /*a190*/  IMAD.WIDE.U32 R44, R88, UR48, R44 ;  /* 0x00000030582c7c25 */ /* 0x001fc6000f8e002c */
[----:B------:R-:W-:Y:S04]  /*a1a0*/  SHFL.IDX PT, R38, R38, R5, 0x1c1f ;  /* 0x001c1f0526267589 */ /* 0x000fe800000e0000 */
[----:B------:R-:W-:Y:S04]  /*a1b0*/  SHFL.IDX PT, R36, R36, R5, 0x1c1f ;  /* 0x001c1f0524247589 */ /* 0x000fe800000e0000 */
[----:B------:R0:W-:Y:S04]  /*a1c0*/  SHFL.IDX PT, R4, R28, R5, 0x1c1f ;  /* 0x001c1f051c047589 */ /* 0x0001e800000e0000 */
[----:B------:R-:W5:Y:S04]  /*a1d0*/  SHFL.IDX PT, R70, R95, R14, 0x1c1f ;  /* 0x001c1f0e5f467589 */ /* 0x000f6800000e0000 */
[----:B------:R-:W-:Y:S01]  /*a1e0*/  SHFL.IDX PT, R73, R73, R14, 0x1c1f ;  /* 0x001c1f0e49497589 */ /* 0x000fe200000e0000 */
[----:B0-----:R-:W-:-:S02]  /*a1f0*/  SEL R5, R13, R8, P0 ;  /* 0x000000080d057207 */ /* 0x001fc40000000000 */
[----:B------:R-:W-:Y:S01]  /*a200*/  SEL R8, R10, R9, P0 ;  /* 0x000000090a087207 */ /* 0x000fe20000000000 */
[----:B------:R-:W0:Y:S01]  /*a210*/  SHFL.IDX PT, R75, R93, R14, 0x1c1f ;  /* 0x001c1f0e5d4b7589 */ /* 0x000e2200000e0000 */
[----:B------:R-:W-:Y:S02]  /*a220*/  SEL R10, R9, R10, P0 ;  /* 0x0000000a090a7207 */ /* 0x000fe40000000000 */
[----:B------:R-:W-:Y:S01]  /*a230*/  SEL R9, R11, R12, P0 ;  /* 0x0000000c0b097207 */ /* 0x000fe20000000000 */
[----:B------:R1:W0:Y:S01]  /*a240*/  SHFL.IDX PT, R78, R91, R14, 0x1c1f ;  /* 0x001c1f0e5b4e7589 */ /* 0x00022200000e0000 */
[----:B------:R-:W-:Y:S02]  /*a250*/  SEL R11, R12, R11, P0 ;  /* 0x0000000b0c0b7207 */ /* 0x000fe40000000000 */
[----:B------:R-:W-:Y:S01]  /*a260*/  SEL R12, R16, R17, P0 ;  /* 0x00000011100c7207 */ /* 0x000fe20000000000 */
[----:B------:R-:W0:Y:S01]  /*a270*/  SHFL.IDX PT, R81, R81, R14, 0x1c1f ;  /* 0x001c1f0e51517589 */ /* 0x000e2200000e0000 */
[----:B------:R-:W-:-:S02]  /*a280*/  SEL R16, R17, R16, P0 ;  /* 0x0000001011107207 */ /* 0x000fc40000000000 */
[----:B--2---:R-:W-:Y:S01]  /*a290*/  SEL R13, R15, R18, P0 ;  /* 0x000000120f0d7207 */ /* 0x004fe20000000000 */
[----:B------:R2:W-:Y:S01]  /*a2a0*/  SHFL.IDX PT, R71, R29, R14, 0x1c1f ;  /* 0x001c1f0e1d477589 */ /* 0x0005e200000e0000 */
[----:B------:R-:W-:Y:S01]  /*a2b0*/  SEL R17, R18, R15, P0 ;  /* 0x0000000f12117207 */ /* 0x000fe20000000000 */
[----:B-1----:R-:W1:Y:S01]  /*a2c0*/  @P2 LDC R91, c[0x0][0xbec] ;  /* 0x0002fb00ff5b2b82 */ /* 0x002e620000000800 */
[----:B------:R-:W-:Y:S01]  /*a2d0*/  SEL R28, R30, R31, P0 ;  /* 0x0000001f1e1c7207 */ /* 0x000fe20000000000 */
[----:B------:R-:W-:Y:S01]  /*a2e0*/  SHFL.IDX PT, R61, R61, R14, 0x1c1f ;  /* 0x001c1f0e3d3d7589 */ /* 0x000fe200000e0000 */
[----:B---3--:R-:W-:Y:S02]  /*a2f0*/  SEL R15, R19, R20, P0 ;  /* 0x00000014130f7207 */ /* 0x008fe40000000000 */
[----:B------:R-:W-:Y:S01]  /*a300*/  SEL R30, R31, R30, P0 ;  /* 0x0000001e1f1e7207 */ /* 0x000fe20000000000 */
[----:B------:R-:W-:Y:S01]  /*a310*/  SHFL.IDX PT, R65, R65, R14, 0x1c1f ;  /* 0x001c1f0e41417589 */ /* 0x000fe200000e0000 */
[----:B------:R-:W-:-:S02]  /*a320*/  SEL R31, R34, R27, P0 ;  /* 0x0000001b221f7207 */ /* 0x000fc40000000000 */
[----:B--2---:R-:W-:Y:S01]  /*a330*/  SEL R29, R27, R34, P0 ;  /* 0x000000221b1d7207 */ /* 0x004fe20000000000 */
[----:B------:R-:W-:Y:S01]  /*a340*/  SHFL.IDX PT, R55, R55, R14, 0x1c1f ;  /* 0x001c1f0e37377589 */ /* 0x000fe200000e0000 */
[----:B----4-:R-:W-:Y:S01]  /*a350*/  IMAD R34, R84, UR37, RZ ;  /* 0x0000002554227c24 */ /* 0x010fe2000f8e02ff */
[----:B------:R-:W-:Y:S02]  /*a360*/  SEL R18, R51, R58, P0 ;  /* 0x0000003a33127207 */ /* 0x000fe40000000000 */
[----:B------:R-:W-:Y:S01]  /*a370*/  SHFL.IDX PT, R57, R57, R14, 0x1c1f ;  /* 0x001c1f0e39397589 */ /* 0x000fe200000e0000 */
[----:B------:R-:W-:-:S03]  /*a380*/  SEL R27, R62, R35, P0 ;  /* 0x000000233e1b7207 */ /* 0x000fc60000000000 */
[----:B------:R-:W-:Y:S04]  /*a390*/  SHFL.IDX PT, R43, R43, R14, 0x1c1f ;  /* 0x001c1f0e2b2b7589 */ /* 0x000fe800000e0000 */
[----:B------:R-:W-:Y:S01]  /*a3a0*/  SHFL.IDX PT, R47, R47, R14, 0x1c1f ;  /* 0x001c1f0e2f2f7589 */ /* 0x000fe200000e0000 */
[----:B-1----:R-:W-:-:S03]  /*a3b0*/  @P2 IMAD.HI.U32 R91, R74, R91, RZ ;  /* 0x0000005b4a5b2227 */ /* 0x002fc600078e00ff */
[----:B------:R-:W-:Y:S04]  /*a3c0*/  SHFL.IDX PT, R37, R37, R14, 0x1c1f ;  /* 0x001c1f0e25257589 */ /* 0x000fe800000e0000 */
[----:B------:R-:W-:Y:S04]  /*a3d0*/  SHFL.IDX PT, R41, R41, R14, 0x1c1f ;  /* 0x001c1f0e29297589 */ /* 0x000fe800000e0000 */
[----:B------:R1:W-:Y:S02]  /*a3e0*/  SHFL.IDX PT, R39, R39, R14, 0x1c1f ;  /* 0x001c1f0e27277589 */ /* 0x0003e400000e0000 */
[----:B-1----:R-:W-:-:S02]  /*a3f0*/  SEL R14, R22, R23, P0 ;  /* 0x00000017160e7207 */ /* 0x002fc40000000000 */
[----:B------:R-:W-:Y:S02]  /*a400*/  SEL R22, R23, R22, P0 ;  /* 0x0000001617167207 */ /* 0x000fe40000000000 */
[----:B------:R-:W-:Y:S02]  /*a410*/  SEL R23, R20, R19, P0 ;  /* 0x0000001314177207 */ /* 0x000fe40000000000 */
[----:B------:R-:W-:Y:S02]  /*a420*/  SEL R20, R24, R21, P0 ;  /* 0x0000001518147207 */ /* 0x000fe40000000000 */
[----:B------:R-:W-:Y:S02]  /*a430*/  SEL R24, R21, R24, P0 ;  /* 0x0000001815187207 */ /* 0x000fe40000000000 */
[----:B------:R-:W-:Y:S02]  /*a440*/  SEL R21, R25, R26, P0 ;  /* 0x0000001a19157207 */ /* 0x000fe40000000000 */
[----:B------:R-:W-:-:S02]  /*a450*/  SEL R25, R26, R25, P0 ;  /* 0x000000191a197207 */ /* 0x000fc40000000000 */
[----:B------:R-:W-:Y:S01]  /*a460*/  SEL R26, R58, R51, P0 ;  /* 0x000000333a1a7207 */ /* 0x000fe20000000000 */
[----:B------:R-:W-:Y:S01]  /*a470*/  IMAD R51, R85, UR48, R34 ;  /* 0x0000003055337c24 */ /* 0x000fe2000f8e0222 */
[----:B------:R-:W-:Y:S01]  /*a480*/  SEL R19, R35, R62, P0 ;  /* 0x0000003e23137207 */ /* 0x000fe20000000000 */
[----:B------:R-:W-:Y:S01]  /*a490*/  IMAD.WIDE.U32 R58, R84, UR48, R32 ;  /* 0x00000030543a7c25 */ /* 0x000fe2000f8e0020 */
[----:B------:R-:W-:Y:S02]  /*a4a0*/  SEL R32, R68, R69, P0 ;  /* 0x0000004544207207 */ /* 0x000fe40000000000 */
[----:B------:R-:W-:Y:S01]  /*a4b0*/  SEL R34, R69, R68, P0 ;  /* 0x0000004445227207 */ /* 0x000fe20000000000 */
[----:B-----5:R-:W-:Y:S01]  /*a4c0*/  @P2 IMAD.HI.U32 R62, R74, R77, RZ ;  /* 0x0000004d4a3e2227 */ /* 0x020fe200078e00ff */
[----:B------:R-:W-:Y:S02]  /*a4d0*/  IADD3 R69, RZ, -UR50, RZ ;  /* 0x80000032ff457c10 */ /* 0x000fe4000fffe0ff */
[----:B------:R-:W-:Y:S01]  /*a4e0*/  SEL R33, R63, R70, P0 ;  /* 0x000000463f217207 */ /* 0x000fe20000000000 */
[----:B------:R-:W-:Y:S01]  /*a4f0*/  IMAD.IADD R59, R59, 0x1, R51 ;  /* 0x000000013b3b7824 */ /* 0x000fe200078e0233 */
[----:B------:R-:W-:Y:S01]  /*a500*/  SEL R35, R70, R63, P0 ;  /* 0x0000003f46237207 */ /* 0x000fe20000000000 */
[----:B------:R-:W-:Y:S01]  /*a510*/  IMAD.MOV.U32 R51, RZ, RZ, R74 ;  /* 0x000000ffff337224 */ /* 0x000fe200078e004a */
[----:B------:R-:W-:Y:S01]  /*a520*/  @P2 SHF.R.U32.HI R51, RZ, R83, R62 ;  /* 0x00000053ff332219 */ /* 0x000fe2000001163e */
[----:B------:R-:W-:Y:S01]  /*a530*/  IMAD R83, R76, R69, UR4 ;  /* 0x000000044c537e24 */ /* 0x000fe2000f8e0245 */
[----:B------:R-:W-:Y:S01]  /*a540*/  ULDC.64 UR4, c[0x0][0xbe0] ;  /* 0x0002f80000047ab9 */ /* 0x000fe20000000a00 */
[----:B------:R-:W-:-:S02]  /*a550*/  IMAD R68, R88, UR37, RZ ;  /* 0x0000002558447c24 */ /* 0x000fc4000f8e02ff */
[----:B------:R-:W-:Y:S01]  /*a560*/  IMAD.MOV.U32 R62, RZ, RZ, R44 ;  /* 0x000000ffff3e7224 */ /* 0x000fe200078e002c */
[----:B------:R-:W-:Y:S01]  /*a570*/  SHF.R.S32.HI R70, RZ, 0x1f, R83 ;  /* 0x0000001fff467819 */ /* 0x000fe20000011453 */
[----:B------:R-:W-:Y:S02]  /*a580*/  IMAD R63, R89, UR48, R68 ;  /* 0x00000030593f7c24 */ /* 0x000fe4000f8e0244 */
[----:B------:R-:W-:Y:S01]  /*a590*/  IMAD.MOV.U32 R69, RZ, RZ, R74 ;  /* 0x000000ffff457224 */ /* 0x000fe200078e004a */
[----:B------:R-:W-:Y:S01]  /*a5a0*/  @P2 SHF.R.U32.HI R69, RZ, R82, R91 ;  /* 0x00000052ff452219 */ /* 0x000fe2000001165b */
[----:B------:R-:W-:Y:S02]  /*a5b0*/  IMAD.IADD R63, R45, 0x1, R63 ;  /* 0x000000012d3f7824 */ /* 0x000fe400078e023f */
[C---:B------:R-:W-:Y:S02]  /*a5c0*/  IMAD R45, R70.reuse, UR4, RZ ;  /* 0x00000004462d7c24 */ /* 0x040fe4000f8e02ff */
[----:B------:R-:W-:-:S02]  /*a5d0*/  IMAD R70, R70, UR6, RZ ;  /* 0x0000000646467c24 */ /* 0x000fc4000f8e02ff */
[C---:B------:R-:W-:Y:S02]  /*a5e0*/  IMAD R68, R83.reuse, UR5, R45 ;  /* 0x0000000553447c24 */ /* 0x040fe4000f8e022d */
[----:B------:R-:W-:Y:S01]  /*a5f0*/  IMAD.WIDE.U32 R44, R83, UR4, R58 ;  /* 0x00000004532c7c25 */ /* 0x000fe2000f8e003a */
[----:B------:R-:W-:-:S03]  /*a600*/  ULDC.64 UR4, c[0x0][0xb30] ;  /* 0x0002cc0000047ab9 */ /* 0x000fc60000000a00 */
[----:B------:R-:W-:Y:S01]  /*a610*/  IMAD.WIDE.U32 R58, R83, UR6, R62 ;  /* 0x00000006533a7c25 */ /* 0x000fe2000f8e003e */
[----:B------:R-:W-:Y:S02]  /*a620*/  SHF.R.S32.HI R63, RZ, 0x1f, R51 ;  /* 0x0000001fff3f7819 */ /* 0x000fe40000011433 */
[----:B------:R-:W-:Y:S01]  /*a630*/  IADD3 R44, P2, R51, R44, RZ ;  /* 0x0000002c332c7210 */ /* 0x000fe20007f5e0ff */
[----:B------:R-:W-:Y:S01]  /*a640*/  IMAD R77, R83, UR7, R70 ;  /* 0x00000007534d7c24 */ /* 0x000fe2000f8e0246 */
[--C-:B------:R-:W-:Y:S01]  /*a650*/  SHF.R.S32.HI R62, RZ, 0x1f, R69.reuse ;  /* 0x0000001fff3e7819 */ /* 0x100fe20000011445 */
[----:B------:R-:W-:Y:S01]  /*a660*/  IMAD.MOV R70, RZ, RZ, -R69 ;  /* 0x000000ffff467224 */ /* 0x000fe200078e0a45 */
[----:B------:R-:W-:Y:S01]  /*a670*/  IADD3 R51, -R51, RZ, RZ ;  /* 0x000000ff33337210 */ /* 0x000fe20007ffe1ff */
[----:B------:R-:W-:Y:S01]  /*a680*/  IMAD.IADD R59, R59, 0x1, R77 ;  /* 0x000000013b3b7824 */ /* 0x000fe200078e024d */
[----:B------:R-:W-:Y:S01]  /*a690*/  IADD3.X R45, R63, R45, R68, P2, !PT ;  /* 0x0000002d3f2d7210 */ /* 0x000fe200017fe444 */
[----:B------:R-:W-:Y:S01]  /*a6a0*/  IMAD R62, R62, UR4, RZ ;  /* 0x000000043e3e7c24 */ /* 0x000fe2000f8e02ff */
[----:B------:R-:W-:Y:S01]  /*a6b0*/  ULDC.64 UR6, c[0x0][0xbc8] ;  /* 0x0002f20000067ab9 */ /* 0x000fe20000000a00 */
[----:B------:R-:W-:-:S02]  /*a6c0*/  IMAD R51, R87, R51, R74 ;  /* 0x0000003357337224 */ /* 0x000fc400078e024a */
[----:B------:R-:W-:Y:S01]  /*a6d0*/  IMAD R63, R87, R70, R74 ;  /* 0x00000046573f7224 */ /* 0x000fe200078e024a */
[----:B------:R-:W-:Y:S01]  /*a6e0*/  IADD3 R70, R66, 0x8, RZ ;  /* 0x0000000842467810 */ /* 0x000fe20007ffe0ff */
[C---:B------:R-:W-:Y:S01]  /*a6f0*/  IMAD R77, R69.reuse, UR5, R62 ;  /* 0x00000005454d7c24 */ /* 0x040fe2000f8e023e */
[----:B------:R-:W-:Y:S01]  /*a700*/  SHF.R.S32.HI R62, RZ, 0x1f, R51 ;  /* 0x0000001fff3e7819 */ /* 0x000fe20000011433 */
[----:B------:R-:W-:Y:S01]  /*a710*/  IMAD.WIDE.U32 R58, R69, UR4, R58 ;  /* 0x00000004453a7c25 */ /* 0x000fe2000f8e003a */
[----:B------:R-:W-:Y:S01]  /*a720*/  SHF.R.S32.HI R68, RZ, 0x1f, R63 ;  /* 0x0000001fff447819 */ /* 0x000fe2000001143f */
[----:B------:R-:W1:Y:S01]  /*a730*/  S2UR UR5, SR_CgaCtaId ;  /* 0x00000000000579c3 */ /* 0x000e620000008800 */
[----:B------:R-:W-:Y:S01]  /*a740*/  UMOV UR4, 0x400 ;  /* 0x0000040000047882 */ /* 0x000fe20000000000 */
[----:B------:R-:W-:Y:S02]  /*a750*/  IMAD R62, R62, UR6, RZ ;  /* 0x000000063e3e7c24 */ /* 0x000fe4000f8e02ff */
[----:B------:R-:W-:-:S02]  /*a760*/  IMAD R68, R68, UR8, RZ ;  /* 0x0000000844447c24 */ /* 0x000fc4000f8e02ff */
[----:B------:R-:W-:Y:S02]  /*a770*/  IMAD.IADD R59, R59, 0x1, R77 ;  /* 0x000000013b3b7824 */ /* 0x000fe400078e024d */
[----:B------:R-:W-:Y:S01]  /*a780*/  IMAD R77, R51, UR7, R62 ;  /* 0x00000007334d7c24 */ /* 0x000fe2000f8e023e */
[----:B0-----:R-:W-:Y:S01]  /*a790*/  SEL R62, R75, R72, P0 ;  /* 0x000000484b3e7207 */ /* 0x001fe20000000000 */
[----:B------:R-:W-:Y:S01]  /*a7a0*/  IMAD.WIDE.U32 R44, R51, UR6, R44 ;  /* 0x00000006332c7c25 */ /* 0x000fe2000f8e002c */
[----:B------:R-:W-:-:S03]  /*a7b0*/  ULDC.64 UR6, c[0x0][0xba8] ;  /* 0x0002ea0000067ab9 */ /* 0x000fc60000000a00 */
[C---:B------:R-:W-:Y:S02]  /*a7c0*/  IMAD R83, R63.reuse, UR9, R68 ;  /* 0x000000093f537c24 */ /* 0x040fe4000f8e0244 */
[----:B------:R-:W-:Y:S01]  /*a7d0*/  IMAD.WIDE.U32 R68, R63, UR8, R58 ;  /* 0x000000083f447c25 */ /* 0x000fe2000f8e003a */
[----:B------:R-:W-:Y:S01]  /*a7e0*/  SEL R58, R72, R75, P0 ;  /* 0x0000004b483a7207 */ /* 0x000fe20000000000 */
[----:B------:R-:W-:Y:S01]  /*a7f0*/  ULDC.64 UR8, c[0x0][0xb00] ;  /* 0x0002c00000087ab9 */ /* 0x000fe20000000a00 */
[----:B------:R-:W-:Y:S01]  /*a800*/  LEA R72, P2, R44, UR6, 0x2 ;  /* 0x000000062c487c11 */ /* 0x000fe2000f8410ff */
[----:B------:R-:W-:Y:S01]  /*a810*/  IMAD.IADD R51, R45, 0x1, R77 ;  /* 0x000000012d337824 */ /* 0x000fe200078e024d */
[----:B------:R-:W-:Y:S01]  /*a820*/  ULDC UR6, c[0x0][0xa88] ;  /* 0x0002a20000067ab9 */ /* 0x000fe20000000800 */
[----:B------:R-:W-:Y:S01]  /*a830*/  IMAD.IADD R45, R69, 0x1, R83 ;  /* 0x00000001452d7824 */ /* 0x000fe200078e0253 */
[----:B------:R-:W-:Y:S01]  /*a840*/  LEA R82, P3, R68, UR8, 0x2 ;  /* 0x0000000844527c11 */ /* 0x000fe2000f8610ff */
[----:B------:R-:W-:Y:S01]  /*a850*/  SHFL.IDX PT, R74, R72, RZ, 0x1c1f ;  /* 0x001c1fff484a7589 */ /* 0x000fe200000e0000 */
[----:B------:R-:W-:Y:S01]  /*a860*/  LEA.HI.X R51, R44, UR7, R51, 0x2, P2 ;  /* 0x000000072c337c11 */ /* 0x000fe200090f1433 */
[----:B-1----:R-:W-:Y:S01]  /*a870*/  ULEA UR4, UR5, UR4, 0x18 ;  /* 0x0000000405047291 */ /* 0x002fe2000f8ec03f */
[----:B------:R-:W-:Y:S01]  /*a880*/  IMAD R83, R87, UR6, RZ ;  /* 0x0000000657537c24 */ /* 0x000fe2000f8e02ff */
[----:B------:R-:W-:Y:S01]  /*a890*/  SHFL.IDX PT, R76, R72, 0x1, 0x1c1f ;  /* 0x003c1f00484c7f89 */ /* 0x000fe200000e0000 */
[----:B------:R-:W-:Y:S01]  /*a8a0*/  LEA.HI.X R84, R68, UR9, R45, 0x2, P3 ;  /* 0x0000000944547c11 */ /* 0x000fe200098f142d */
[----:B------:R-:W-:Y:S01]  /*a8b0*/  UIADD3 UR4, UR4, 0x29820, URZ ;  /* 0x0002982004047890 */ /* 0x000fe2000fffe03f */
[----:B------:R-:W-:Y:S01]  /*a8c0*/  SEL R59, R50, R73, P0 ;  /* 0x00000049323b7207 */ /* 0x000fe20000000000 */
[----:B------:R-:W0:Y:S01]  /*a8d0*/  SHFL.IDX PT, R75, R51, RZ, 0x1c1f ;  /* 0x001c1fff334b7589 */ /* 0x000e2200000e0000 */
[-C--:B------:R-:W-:Y:S01]  /*a8e0*/  ISETP.GE.OR P2, PT, R66, R83.reuse, P1 ;  /* 0x000000534200720c */ /* 0x080fe20000f46670 */
[----:B------:R-:W-:Y:S01]  /*a8f0*/  UPRMT UR4, URZ, 0x654, UR4 ;  /* 0x000006543f047896 */ /* 0x000fe20008000004 */
[-C--:B------:R-:W-:Y:S01]  /*a900*/  ISETP.GE.OR P1, PT, R70, R83.reuse, P1 ;  /* 0x000000534600720c */ /* 0x080fe20000f26670 */
[----:B------:R1:W2:Y:S01]  /*a910*/  SHFL.IDX PT, R77, R51, 0x1, 0x1c1f ;  /* 0x003c1f00334d7f89 */ /* 0x0002a200000e0000 */
[----:B------:R-:W-:-:S02]  /*a920*/  ISETP.GE.AND P3, PT, R66, R83, PT ;  /* 0x000000534200720c */ /* 0x000fc40003f66270 */
[----:B------:R-:W-:Y:S01]  /*a930*/  SEL R63, R73, R50, P0 ;  /* 0x00000032493f7207 */ /* 0x000fe20000000000 */
[----:B------:R3:W4:Y:S01]  /*a940*/  SHFL.IDX PT, R68, R82, RZ, 0x1c1f ;  /* 0x001c1fff52447589 */ /* 0x00072200000e0000 */
[----:B------:R-:W-:Y:S01]  /*a950*/  SEL R44, R48, R79, P0 ;  /* 0x0000004f302c7207 */ /* 0x000fe20000000000 */
[----:B------:R-:W-:Y:S01]  /*a960*/  IMAD.SHL.U32 R73, R64, 0x2, RZ ;  /* 0x0000000240497824 */ /* 0x000fe200078e00ff */
[----:B------:R-:W-:Y:S01]  /*a970*/  SYNCS.ARRIVE.TRANS64.RED.A1T0 RZ, [UR4], RZ ;  /* 0x000000ffffff79a7 */ /* 0x000fe20008100404 */
[----:B------:R3:W3:Y:S01]  /*a980*/  SHFL.IDX PT, R69, R84, RZ, 0x1c1f ;  /* 0x001c1fff54457589 */ /* 0x0006e200000e0000 */
[----:B------:R-:W-:Y:S02]  /*a990*/  SEL R45, R49, R78, P0 ;  /* 0x0000004e312d7207 */ /* 0x000fe40000000000 */
[----:B------:R-:W-:Y:S02]  /*a9a0*/  SEL R50, R52, R81, P0 ;  /* 0x0000005134327207 */ /* 0x000fe40000000000 */
[----:B-1----:R-:W-:-:S02]  /*a9b0*/  SEL R51, R53, R80, P0 ;  /* 0x0000005035337207 */ /* 0x002fc40000000000 */
[----:B------:R-:W-:Y:S02]  /*a9c0*/  SEL R48, R79, R48, P0 ;  /* 0x000000304f307207 */ /* 0x000fe40000000000 */
[----:B------:R-:W-:Y:S02]  /*a9d0*/  SEL R49, R78, R49, P0 ;  /* 0x000000314e317207 */ /* 0x000fe40000000000 */
[----:B------:R-:W-:Y:S01]  /*a9e0*/  SEL R52, R81, R52, P0 ;  /* 0x0000003451347207 */ /* 0x000fe20000000000 */
[----:B0-----:R0:W-:Y:S01]  /*a9f0*/  @!P2 ST.E desc[UR54][R74.64], R0 ;  /* 0x000000004a00a985 */ /* 0x0011e2000c101936 */
[----:B------:R-:W-:-:S03]  /*aa00*/  SEL R53, R80, R53, P0 ;  /* 0x0000003550357207 */ /* 0x000fc60000000000 */
[----:B--2---:R0:W-:Y:S01]  /*aa10*/  @!P1 ST.E desc[UR54][R76.64], R3 ;  /* 0x000000034c009985 */ /* 0x0041e2000c101936 */
[----:B------:R-:W-:Y:S05]  /*aa20*/  @P3 BRA `(.L_x_37) ;  /* 0x0000000400783947 */ /* 0x000fea0003800000 */
[C---:B0-----:R-:W-:Y:S01]  /*aa30*/  VIADD R3, R73.reuse, 0x10 ;  /* 0x0000001049037836 */ /* 0x041fe20000000000 */
[----:B------:R-:W-:Y:S01]  /*aa40*/  ULDC UR4, c[0x0][0xac8] ;  /* 0x0002b20000047ab9 */ /* 0x000fe20000000800 */
[C---:B------:R-:W-:Y:S01]  /*aa50*/  VIADD R0, R73.reuse, 0x8 ;  /* 0x0000000849007836 */ /* 0x040fe20000000000 */
[C---:B------:R-:W-:Y:S01]  /*aa60*/  ISETP.GE.AND P2, PT, R73.reuse, UR4, PT ;  /* 0x0000000449007c0c */ /* 0x040fe2000bf46270 */
[----:B------:R-:W-:Y:S01]  /*aa70*/  VIADD R64, R73, 0x18 ;  /* 0x0000001849407836 */ /* 0x000fe20000000000 */
[----:B------:R-:W-:Y:S01]  /*aa80*/  ISETP.GE.AND P4, PT, R3, UR4, PT ;  /* 0x0000000403007c0c */ /* 0x000fe2000bf86270 */
[C---:B------:R-:W-:Y:S01]  /*aa90*/  VIADD R66, R73.reuse, 0x20 ;  /* 0x0000002049427836 */ /* 0x040fe20000000000 */
[----:B------:R-:W-:Y:S01]  /*aaa0*/  ISETP.GE.AND P3, PT, R0, UR4, PT ;  /* 0x0000000400007c0c */ /* 0x000fe2000bf66270 */
[----:B------:R-:W-:Y:S01]  /*aab0*/  VIADD R72, R73, 0x38 ;  /* 0x0000003849487836 */ /* 0x000fe20000000000 */
[----:B------:R-:W-:-:S04]  /*aac0*/  ISETP.GE.AND P1, PT, R64, UR4, PT ;  /* 0x0000000440007c0c */ /* 0x000fc8000bf26270 */
[----:B------:R-:W-:-:S03]  /*aad0*/  ISETP.GE.AND P5, PT, R72, UR4, PT ;  /* 0x0000000448007c0c */ /* 0x000fc6000bfa6270 */
[--C-:B---34-:R-:W-:Y:S02]  /*aae0*/  @!P2 IMAD.WIDE R74, R73, 0x4, R68.reuse ;  /* 0x00000004494aa825 */ /* 0x118fe400078e0244 */
[----:B------:R-:W-:Y:S02]  /*aaf0*/  @!P4 LEA.HI R3, R3, R3, RZ, 0x1 ;  /* 0x000000030303c211 */ /* 0x000fe400078f08ff */
[----:B------:R-:W-:Y:S01]  /*ab00*/  @!P3 LEA.HI R0, R0, R0, RZ, 0x1 ;  /* 0x000000000000b211 */ /* 0x000fe200078f08ff */
[----:B------:R0:W-:Y:S01]  /*ab10*/  @!P2 ST.E.64 desc[UR54][R74.64], R8 ;  /* 0x000000084a00a985 */ /* 0x0001e2000c101b36 */
[----:B------:R-:W-:Y:S02]  /*ab20*/  @!P4 LOP3.LUT R3, R3, 0xfffffffe, RZ, 0xc0, !PT ;  /* 0xfffffffe0303c812 */ /* 0x000fe400078ec0ff */
[----:B------:R-:W-:Y:S02]  /*ab30*/  @!P3 LOP3.LUT R77, R0, 0xfffffffe, RZ, 0xc0, !PT ;  /* 0xfffffffe004db812 */ /* 0x000fe400078ec0ff */
[----:B------:R-:W-:Y:S01]  /*ab40*/  @!P1 LEA.HI R64, R64, R64, RZ, 0x1 ;  /* 0x0000004040409211 */ /* 0x000fe200078f08ff */
[----:B------:R-:W-:Y:S01]  /*ab50*/  @!P4 IMAD.WIDE R78, R3, 0x4, R68 ;  /* 0x00000004034ec825 */ /* 0x000fe200078e0244 */
[----:B------:R-:W-:-:S02]  /*ab60*/  ISETP.GE.AND P2, PT, R66, UR4, PT ;  /* 0x0000000442007c0c */ /* 0x000fc4000bf46270 */
[----:B------:R-:W-:Y:S01]  /*ab70*/  IADD3 R0, R73, 0x28, RZ ;  /* 0x0000002849007810 */ /* 0x000fe20007ffe0ff */
[----:B------:R-:W-:Y:S01]  /*ab80*/  @!P3 IMAD.WIDE R76, R77, 0x4, R68 ;  /* 0x000000044d4cb825 */ /* 0x000fe200078e0244 */
[----:B------:R-:W-:-:S03]  /*ab90*/  @!P5 LEA.HI R72, R72, R72, RZ, 0x1 ;  /* 0x000000484848d211 */ /* 0x000fc600078f08ff */
[C---:B------:R-:W-:Y:S01]  /*aba0*/  VIADD R3, R73.reuse, 0x30 ;  /* 0x0000003049037836 */ /* 0x040fe20000000000 */
[----:B0-----:R-:W-:Y:S01]  /*abb0*/  @!P1 LOP3.LUT R9, R64, 0xfffffffe, RZ, 0xc0, !PT ;  /* 0xfffffffe40099812 */ /* 0x001fe200078ec0ff */
[----:B------:R0:W-:Y:S01]  /*abc0*/  @!P3 ST.E.64 desc[UR54][R76.64], R10 ;  /* 0x0000000a4c00b985 */ /* 0x0001e2000c101b36 */
[----:B------:R-:W-:Y:S01]  /*abd0*/  ISETP.GE.AND P3, PT, R0, UR4, PT ;  /* 0x0000000400007c0c */ /* 0x000fe2000bf66270 */
[----:B------:R-:W-:Y:S01]  /*abe0*/  VIADD R74, R73, 0x40 ;  /* 0x00000040494a7836 */ /* 0x000fe20000000000 */
[----:B------:R-:W-:Y:S01]  /*abf0*/  ISETP.GE.AND P6, PT, R3, UR4, PT ;  /* 0x0000000403007c0c */ /* 0x000fe2000bfc6270 */
[----:B------:R-:W-:Y:S01]  /*ac00*/  @!P1 IMAD.WIDE R8, R9, 0x4, R68 ;  /* 0x0000000409089825 */ /* 0x000fe200078e0244 */
[----:B------:R1:W-:Y:S01]  /*ac10*/  @!P4 ST.E.64 desc[UR54][R78.64], R12 ;  /* 0x0000000c4e00c985 */ /* 0x0003e2000c101b36 */
[----:B------:R-:W-:Y:S02]  /*ac20*/  @!P2 LEA.HI R66, R66, R66, RZ, 0x1 ;  /* 0x000000424242a211 */ /* 0x000fe400078f08ff */
[----:B------:R-:W-:Y:S01]  /*ac30*/  VIADD R64, R73, 0x48 ;  /* 0x0000004849407836 */ /* 0x000fe20000000000 */
[----:B------:R-:W-:Y:S01]  /*ac40*/  ISETP.GE.AND P4, PT, R74, UR4, PT ;  /* 0x000000044a007c0c */ /* 0x000fe2000bf86270 */
[----:B------:R2:W-:Y:S03]  /*ac50*/  @!P1 ST.E.64 desc[UR54][R8.64], R16 ;  /* 0x0000001008009985 */ /* 0x0005e6000c101b36 */
[----:B------:R-:W-:-:S02]  /*ac60*/  ISETP.GE.AND P1, PT, R64, UR4, PT ;  /* 0x0000000440007c0c */ /* 0x000fc4000bf26270 */
[----:B0-----:R-:W-:Y:S02]  /*ac70*/  @!P2 LOP3.LUT R11, R66, 0xfffffffe, RZ, 0xc0, !PT ;  /* 0xfffffffe420ba812 */ /* 0x001fe400078ec0ff */
[----:B------:R-:W-:Y:S02]  /*ac80*/  @!P6 LEA.HI R3, R3, R3, RZ, 0x1 ;  /* 0x000000030303e211 */ /* 0x000fe400078f08ff */
[----:B------:R-:W-:Y:S01]  /*ac90*/  @!P3 LEA.HI R0, R0, R0, RZ, 0x1 ;  /* 0x000000000000b211 */ /* 0x000fe200078f08ff */
[--C-:B------:R-:W-:Y:S01]  /*aca0*/  @!P2 IMAD.WIDE R10, R11, 0x4, R68.reuse ;  /* 0x000000040b0aa825 */ /* 0x100fe200078e0244 */
[----:B------:R-:W-:Y:S02]  /*acb0*/  @!P6 LOP3.LUT R3, R3, 0xfffffffe, RZ, 0xc0, !PT ;  /* 0xfffffffe0303e812 */ /* 0x000fe400078ec0ff */
[----:B-1----:R-:W-:Y:S01]  /*acc0*/  @!P3 LOP3.LUT R13, R0, 0xfffffffe, RZ, 0xc0, !PT ;  /* 0xfffffffe000db812 */ /* 0x002fe200078ec0ff */
[----:B------:R-:W-:Y:S01]  /*acd0*/  VIADD R0, R73, 0x50 ;  /* 0x0000005049007836 */ /* 0x000fe20000000000 */
[----:B------:R-:W-:Y:S01]  /*ace0*/  @!P4 LEA.HI R74, R74, R74, RZ, 0x1 ;  /* 0x0000004a4a4ac211 */ /* 0x000fe200078f08ff */
[--C-:B--2---:R-:W-:Y:S01]  /*acf0*/  @!P6 IMAD.WIDE R8, R3, 0x4, R68.reuse ;  /* 0x000000040308e825 */ /* 0x104fe200078e0244 */
[----:B------:R-:W-:Y:S01]  /*ad00*/  @!P1 LEA.HI R64, R64, R64, RZ, 0x1 ;  /* 0x0000004040409211 */ /* 0x000fe200078f08ff */
[----:B------:R0:W-:Y:S01]  /*ad10*/  @!P2 ST.E.64 desc[UR54][R10.64], R14 ;  /* 0x0000000e0a00a985 */ /* 0x0001e2000c101b36 */
[----:B------:R-:W-:Y:S01]  /*ad20*/  @!P5 LOP3.LUT R17, R72, 0xfffffffe, RZ, 0xc0, !PT ;  /* 0xfffffffe4811d812 */ /* 0x000fe200078ec0ff */
[----:B------:R-:W-:Y:S01]  /*ad30*/  @!P3 IMAD.WIDE R12, R13, 0x4, R68 ;  /* 0x000000040d0cb825 */ /* 0x000fe200078e0244 */
[----:B------:R-:W-:-:S03]  /*ad40*/  @!P4 LOP3.LUT R3, R74, 0xfffffffe, RZ, 0xc0, !PT ;  /* 0xfffffffe4a03c812 */ /* 0x000fc600078ec0ff */
[--C-:B------:R-:W-:Y:S01]  /*ad50*/  @!P5 IMAD.WIDE R16, R17, 0x4, R68.reuse ;  /* 0x000000041110d825 */ /* 0x100fe200078e0244 */
[----:B------:R1:W-:Y:S04]  /*ad60*/  @!P3 ST.E.64 desc[UR54][R12.64], R22 ;  /* 0x000000160c00b985 */ /* 0x0003e8000c101b36 */
[----:B------:R2:W-:Y:S01]  /*ad70*/  @!P6 ST.E.64 desc[UR54][R8.64], R20 ;  /* 0x000000140800e985 */ /* 0x0005e2000c101b36 */
[----:B0-----:R-:W-:Y:S01]  /*ad80*/  @!P1 LOP3.LUT R15, R64, 0xfffffffe, RZ, 0xc0, !PT ;  /* 0xfffffffe400f9812 */ /* 0x001fe200078ec0ff */
[----:B------:R-:W-:Y:S02]  /*ad90*/  @!P4 IMAD.WIDE R10, R3, 0x4, R68 ;  /* 0x00000004030ac825 */ /* 0x000fe400078e0244 */
[----:B------:R-:W-:Y:S01]  /*ada0*/  @!P5 ST.E.64 desc[UR54][R16.64], R24 ;  /* 0x000000181000d985 */ /* 0x000fe2000c101b36 */
[C---:B------:R-:W-:Y:S01]  /*adb0*/  IADD3 R3, R73.reuse, 0x58, RZ ;  /* 0x0000005849037810 */ /* 0x040fe20007ffe0ff */
[----:B------:R-:W-:-:S02]  /*adc0*/  VIADD R14, R73, 0x60 ;  /* 0x00000060490e7836 */ /* 0x000fc40000000000 */
[----:B------:R0:W-:Y:S01]  /*add0*/  @!P4 ST.E.64 desc[UR54][R10.64], R28 ;  /* 0x0000001c0a00c985 */ /* 0x0001e2000c101b36 */
[----:B-1----:R-:W-:Y:S01]  /*ade0*/  @!P1 IMAD.WIDE R12, R15, 0x4, R68 ;  /* 0x000000040f0c9825 */ /* 0x002fe200078e0244 */
[----:B------:R-:W-:Y:S02]  /*adf0*/  ISETP.GE.AND P2, PT, R3, UR4, PT ;  /* 0x0000000403007c0c */ /* 0x000fe4000bf46270 */
[----:B------:R-:W-:Y:S01]  /*ae00*/  ISETP.GE.AND P3, PT, R14, UR4, PT ;  /* 0x000000040e007c0c */ /* 0x000fe2000bf66270 */
[C---:B------:R-:W-:Y:S01]  /*ae10*/  VIADD R15, R73.reuse, 0x68 ;  /* 0x00000068490f7836 */ /* 0x040fe20000000000 */
[----:B------:R1:W-:Y:S01]  /*ae20*/  @!P1 ST.E.64 desc[UR54][R12.64], R30 ;  /* 0x0000001e0c009985 */ /* 0x0003e2000c101b36 */
[C---:B--2---:R-:W-:Y:S01]  /*ae30*/  VIADD R9, R73.reuse, 0x78 ;  /* 0x0000007849097836 */ /* 0x044fe20000000000 */
[----:B------:R-:W-:Y:S01]  /*ae40*/  ISETP.GE.AND P1, PT, R0, UR4, PT ;  /* 0x0000000400007c0c */ /* 0x000fe2000bf26270 */
[----:B------:R-:W-:Y:S01]  /*ae50*/  VIADD R8, R73, 0x70 ;  /* 0x0000007049087836 */ /* 0x000fe20000000000 */
[----:B------:R-:W-:-:S02]  /*ae60*/  ISETP.GE.AND P4, PT, R15, UR4, PT ;  /* 0x000000040f007c0c */ /* 0x000fc4000bf86270 */
[----:B------:R-:W-:Y:S02]  /*ae70*/  ISETP.GE.AND P6, PT, R9, UR4, PT ;  /* 0x0000000409007c0c */ /* 0x000fe4000bfc6270 */
[----:B------:R-:W-:Y:S02]  /*ae80*/  ISETP.GE.AND P5, PT, R8, UR4, PT ;  /* 0x0000000408007c0c */ /* 0x000fe4000bfa6270 */
[----:B------:R-:W-:Y:S02]  /*ae90*/  @!P2 LEA.HI R3, R3, R3, RZ, 0x1 ;  /* 0x000000030303a211 */ /* 0x000fe400078f08ff */
[----:B------:R-:W-:Y:S02]  /*aea0*/  @!P3 LEA.HI R14, R14, R14, RZ, 0x1 ;  /* 0x0000000e0e0eb211 */ /* 0x000fe400078f08ff */
[----:B------:R-:W-:Y:S02]  /*aeb0*/  @!P2 LOP3.LUT R3, R3, 0xfffffffe, RZ, 0xc0, !PT ;  /* 0xfffffffe0303a812 */ /* 0x000fe400078ec0ff */
[----:B------:R-:W-:-:S02]  /*aec0*/  @!P1 LEA.HI R0, R0, R0, RZ, 0x1 ;  /* 0x0000000000009211 */ /* 0x000fc400078f08ff */
[----:B------:R-:W-:Y:S02]  /*aed0*/  @!P4 LEA.HI R15, R15, R15, RZ, 0x1 ;  /* 0x0000000f0f0fc211 */ /* 0x000fe400078f08ff */
[----:B0-----:R-:W-:Y:S02]  /*aee0*/  @!P6 LEA.HI R10, R9, R9, RZ, 0x1 ;  /* 0x00000009090ae211 */ /* 0x001fe400078f08ff */
[----:B------:R-:W-:Y:S02]  /*aef0*/  @!P5 LEA.HI R8, R8, R8, RZ, 0x1 ;  /* 0x000000080808d211 */ /* 0x000fe400078f08ff */
[----:B------:R-:W-:Y:S02]  /*af00*/  @!P1 LOP3.LUT R9, R0, 0xfffffffe, RZ, 0xc0, !PT ;  /* 0xfffffffe00099812 */ /* 0x000fe400078ec0ff */
[----:B-1----:R-:W-:Y:S02]  /*af10*/  @!P3 LOP3.LUT R13, R14, 0xfffffffe, RZ, 0xc0, !PT ;  /* 0xfffffffe0e0db812 */ /* 0x002fe400078ec0ff */
[----:B------:R-:W-:-:S02]  /*af20*/  @!P4 LOP3.LUT R15, R15, 0xfffffffe, RZ, 0xc0, !PT ;  /* 0xfffffffe0f0fc812 */ /* 0x000fc400078ec0ff */
[----:B------:R-:W-:Y:S01]  /*af30*/  @!P5 LOP3.LUT R17, R8, 0xfffffffe, RZ, 0xc0, !PT ;  /* 0xfffffffe0811d812 */ /* 0x000fe200078ec0ff */
[----:B------:R-:W-:Y:S01]  /*af40*/  @!P1 IMAD.WIDE R8, R9, 0x4, R68 ;  /* 0x0000000409089825 */ /* 0x000fe200078e0244 */
[----:B------:R-:W-:-:S03]  /*af50*/  @!P6 LOP3.LUT R21, R10, 0xfffffffe, RZ, 0xc0, !PT ;  /* 0xfffffffe0a15e812 */ /* 0x000fc600078ec0ff */
[--C-:B------:R-:W-:Y:S01]  /*af60*/  @!P2 IMAD.WIDE R10, R3, 0x4, R68.reuse ;  /* 0x00000004030aa825 */ /* 0x100fe200078e0244 */
[----:B------:R1:W-:Y:S03]  /*af70*/  @!P1 ST.E.64 desc[UR54][R8.64], R18 ;  /* 0x0000001208009985 */ /* 0x0003e6000c101b36 */
[--C-:B------:R-:W-:Y:S01]  /*af80*/  @!P3 IMAD.WIDE R12, R13, 0x4, R68.reuse ;  /* 0x000000040d0cb825 */ /* 0x100fe200078e0244 */
[----:B------:R1:W-:Y:S03]  /*af90*/  @!P2 ST.E.64 desc[UR54][R10.64], R26 ;  /* 0x0000001a0a00a985 */ /* 0x0003e6000c101b36 */
[--C-:B------:R-:W-:Y:S01]  /*afa0*/  @!P4 IMAD.WIDE R14, R15, 0x4, R68.reuse ;  /* 0x000000040f0ec825 */ /* 0x100fe200078e0244 */
[----:B------:R1:W-:Y:S03]  /*afb0*/  @!P3 ST.E.64 desc[UR54][R12.64], R32 ;  /* 0x000000200c00b985 */ /* 0x0003e6000c101b36 */
[--C-:B------:R-:W-:Y:S01]  /*afc0*/  @!P5 IMAD.WIDE R16, R17, 0x4, R68.reuse ;  /* 0x000000041110d825 */ /* 0x100fe200078e0244 */
[----:B------:R1:W-:Y:S03]  /*afd0*/  @!P4 ST.E.64 desc[UR54][R14.64], R34 ;  /* 0x000000220e00c985 */ /* 0x0003e6000c101b36 */
[----:B------:R-:W-:Y:S01]  /*afe0*/  @!P6 IMAD.WIDE R68, R21, 0x4, R68 ;  /* 0x000000041544e825 */ /* 0x000fe200078e0244 */
[----:B------:R1:W-:Y:S04]  /*aff0*/  @!P5 ST.E.64 desc[UR54][R16.64], R58 ;  /* 0x0000003a1000d985 */ /* 0x0003e8000c101b36 */
[----:B------:R1:W-:Y:S02]  /*b000*/  @!P6 ST.E.64 desc[UR54][R68.64], R62 ;  /* 0x0000003e4400e985 */ /* 0x0003e4000c101b36 */
.L_x_37:
[----:B------:R-:W-:Y:S05]  /*b010*/  BSYNC B0 ;  /* 0x0000000000007941 */ /* 0x000fea0003800000 */
.L_x_36:
[----:B------:R-:W-:Y:S01]  /*b020*/  ISETP.GE.AND P1, PT, R70, R83, PT ;  /* 0x000000534600720c */ /* 0x000fe20003f26270 */
[----:B-1----:R1:W2:Y:S01]  /*b030*/  SHFL.IDX PT, R35, R84, 0x1, 0x1c1f ;  /* 0x003c1f0054237f89 */ /* 0x0022a200000e0000 */
[----:B------:R-:W-:Y:S02]  /*b040*/  SEL R30, R6, R41, P0 ;  /* 0x00000029061e7207 */ /* 0x000fe40000000000 */
[----:B------:R-:W-:Y:S01]  /*b050*/  SEL R32, R41, R6, P0 ;  /* 0x0000000629207207 */ /* 0x000fe20000000000 */
[----:B------:R1:W0:Y:S01]  /*b060*/  SHFL.IDX PT, R34, R82, 0x1, 0x1c1f ;  /* 0x003c1f0052227f89 */ /* 0x00022200000e0000 */
        /* <DEDUP_REMOVED lines=19> */
[----:B------:R-:W-:Y:S01]  /*b1a0*/  SEL R4, R39, R4, P0 ;  /* 0x0000000427047207 */ /* 0x000fe20000000000 */
[----:B012---:R-:W-:Y:S06]  /*b1b0*/  @P1 BRA `(.L_x_8) ;  /* 0x00000054003c1947 */ /* 0x007fec0003800000 */
[C---:B------:R-:W-:Y:S01]  /*b1c0*/  VIADD R0, R73.reuse, 0x8 ;  /* 0x0000000849007836 */ /* 0x040fe20000000000 */
[----:B------:R-:W-:Y:S01]  /*b1d0*/  ULDC UR4, c[0x0][0xac8] ;  /* 0x0002b20000047ab9 */ /* 0x000fe20000000800 */
[C---:B------:R-:W-:Y:S01]  /*b1e0*/  IADD3 R10, R73.reuse, 0x10, RZ ;  /* 0x00000010490a7810 */ /* 0x040fe20007ffe0ff */
[C---:B------:R-:W-:Y:S01]  /*b1f0*/  VIADD R11, R73.reuse, 0x18 ;  /* 0x00000018490b7836 */ /* 0x040fe20000000000 */
[C---:B------:R-:W-:Y:S01]  /*b200*/  ISETP.GE.AND P0, PT, R73.reuse, UR4, PT ;  /* 0x0000000449007c0c */ /* 0x040fe2000bf06270 */
[C---:B------:R-:W-:Y:S01]  /*b210*/  VIADD R12, R73.reuse, 0x20 ;  /* 0x00000020490c7836 */ /* 0x040fe20000000000 */
[----:B------:R-:W-:Y:S01]  /*b220*/  ISETP.GE.AND P4, PT, R0, UR4, PT ;  /* 0x0000000400007c0c */ /* 0x000fe2000bf86270 */
[C---:B------:R-:W-:Y:S01]  /*b230*/  VIADD R36, R73.reuse, 0x28 ;  /* 0x0000002849247836 */ /* 0x040fe20000000000 */
[----:B------:R-:W-:Y:S01]  /*b240*/  ISETP.GE.AND P1, PT, R10, UR4, PT ;  /* 0x000000040a007c0c */ /* 0x000fe2000bf26270 */
[----:B------:R-:W-:Y:S01]  /*b250*/  VIADD R37, R73, 0x30 ;  /* 0x0000003049257836 */ /* 0x000fe20000000000 */
[----:B------:R-:W-:Y:S01]  /*b260*/  ISETP.GE.AND P2, PT, R11, UR4, PT ;  /* 0x000000040b007c0c */ /* 0x000fe2000bf46270 */
[----:B------:R-:W-:Y:S01]  /*b270*/  VIADD R38, R73, 0x38 ;  /* 0x0000003849267836 */ /* 0x000fe20000000000 */
[----:B------:R-:W-:-:S02]  /*b280*/  ISETP.GE.AND P3, PT, R12, UR4, PT ;  /* 0x000000040c007c0c */ /* 0x000fc4000bf66270 */
[----:B------:R-:W-:-:S03]  /*b290*/  ISETP.GE.AND P5, PT, R36, UR4, PT ;  /* 0x0000000424007c0c */ /* 0x000fc6000bfa6270 */
[--C-:B------:R-:W-:Y:S02]  /*b2a0*/  @!P0 IMAD.WIDE R2, R73, 0x4, R34.reuse ;  /* 0x0000000449028825 */ /* 0x100fe400078e0222 */
[----:B------:R-:W-:Y:S02]  /*b2b0*/  @!P4 LEA.HI R0, R0, R0, RZ, 0x1 ;  /* 0x000000000000c211 */ /* 0x000fe400078f08ff */
[----:B------:R-:W-:Y:S01]  /*b2c0*/  @!P1 LEA.HI R10, R10, R10, RZ, 0x1 ;  /* 0x0000000a0a0a9211 */ /* 0x000fe200078f08ff */
[----:B------:R0:W-:Y:S01]  /*b2d0*/  @!P0 ST.E.64 desc[UR54][R2.64], R44 ;  /* 0x0000002c02008985 */ /* 0x0001e2000c101b36 */
[----:B------:R-:W-:Y:S02]  /*b2e0*/  @!P4 LOP3.LUT R9, R0, 0xfffffffe, RZ, 0xc0, !PT ;  /* 0xfffffffe0009c812 */ /* 0x000fe400078ec0ff */
[----:B------:R-:W-:Y:S02]  /*b2f0*/  ISETP.GE.AND P0, PT, R38, UR4, PT ;  /* 0x0000000426007c0c */ /* 0x000fe4000bf06270 */
[----:B------:R-:W-:Y:S01]  /*b300*/  @!P2 LEA.HI R0, R11, R11, RZ, 0x1 ;  /* 0x0000000b0b00a211 */ /* 0x000fe200078f08ff */
[----:B------:R-:W-:Y:S01]  /*b310*/  @!P4 IMAD.WIDE R8, R9, 0x4, R34 ;  /* 0x000000040908c825 */ /* 0x000fe200078e0222 */
[----:B------:R-:W-:-:S02]  /*b320*/  @!P1 LOP3.LUT R11, R10, 0xfffffffe, RZ, 0xc0, !PT ;  /* 0xfffffffe0a0b9812 */ /* 0x000fc400078ec0ff */
[----:B------:R-:W-:Y:S02]  /*b330*/  @!P2 LOP3.LUT R13, R0, 0xfffffffe, RZ, 0xc0, !PT ;  /* 0xfffffffe000da812 */ /* 0x000fe400078ec0ff */
[----:B------:R1:W-:Y:S01]  /*b340*/  @!P4 ST.E.64 desc[UR54][R8.64], R48 ;  /* 0x000000300800c985 */ /* 0x0003e2000c101b36 */
[----:B------:R-:W-:Y:S02]  /*b350*/  ISETP.GE.AND P4, PT, R37, UR4, PT ;  /* 0x0000000425007c0c */ /* 0x000fe4000bf86270 */
[----:B------:R-:W-:Y:S01]  /*b360*/  @!P3 LEA.HI R12, R12, R12, RZ, 0x1 ;  /* 0x0000000c0c0cb211 */ /* 0x000fe200078f08ff */
[--C-:B0-----:R-:W-:Y:S01]  /*b370*/  @!P1 IMAD.WIDE R2, R11, 0x4, R34.reuse ;  /* 0x000000040b029825 */ /* 0x101fe200078e0222 */
[----:B------:R-:W-:Y:S02]  /*b380*/  @!P5 LEA.HI R36, R36, R36, RZ, 0x1 ;  /* 0x000000242424d211 */ /* 0x000fe400078f08ff */
[----:B------:R-:W-:Y:S02]  /*b390*/  @!P3 LOP3.LUT R11, R12, 0xfffffffe, RZ, 0xc0, !PT ;  /* 0xfffffffe0c0bb812 */ /* 0x000fe400078ec0ff */
[----:B------:R-:W-:Y:S01]  /*b3a0*/  @!P0 LEA.HI R38, R38, R38, RZ, 0x1 ;  /* 0x0000002626268211 */ /* 0x000fe200078f08ff */
[----:B------:R0:W-:Y:S01]  /*b3b0*/  @!P1 ST.E.64 desc[UR54][R2.64], R50 ;  /* 0x0000003202009985 */ /* 0x0001e2000c101b36 */
[----:B------:R-:W-:Y:S01]  /*b3c0*/  IADD3 R0, R73, 0x40, RZ ;  /* 0x0000004049007810 */ /* 0x000fe20007ffe0ff */
[----:B------:R-:W-:Y:S01]  /*b3d0*/  @!P3 IMAD.WIDE R10, R11, 0x4, R34 ;  /* 0x000000040b0ab825 */ /* 0x000fe200078e0222 */
[----:B------:R-:W-:-:S02]  /*b3e0*/  @!P0 LOP3.LUT R39, R38, 0xfffffffe, RZ, 0xc0, !PT ;  /* 0xfffffffe26278812 */ /* 0x000fc400078ec0ff */
[----:B------:R-:W-:Y:S01]  /*b3f0*/  @!P4 LEA.HI R37, R37, R37, RZ, 0x1 ;  /* 0x000000252525c211 */ /* 0x000fe200078f08ff */
[--C-:B-1----:R-:W-:Y:S01]  /*b400*/  @!P2 IMAD.WIDE R8, R13, 0x4, R34.reuse ;  /* 0x000000040d08a825 */ /* 0x102fe200078e0222 */
[----:B------:R-:W-:Y:S02]  /*b410*/  @!P5 LOP3.LUT R13, R36, 0xfffffffe, RZ, 0xc0, !PT ;  /* 0xfffffffe240dd812 */ /* 0x000fe400078ec0ff */
[----:B------:R-:W-:Y:S01]  /*b420*/  @!P4 LOP3.LUT R37, R37, 0xfffffffe, RZ, 0xc0, !PT ;  /* 0xfffffffe2525c812 */ /* 0x000fe200078ec0ff */
[----:B------:R-:W-:Y:S01]  /*b430*/  VIADD R36, R73, 0x48 ;  /* 0x0000004849247836 */ /* 0x000fe20000000000 */
[----:B------:R1:W-:Y:S01]  /*b440*/  @!P2 ST.E.64 desc[UR54][R8.64], R52 ;  /* 0x000000340800a985 */ /* 0x0003e2000c101b36 */
[--C-:B------:R-:W-:Y:S01]  /*b450*/  @!P5 IMAD.WIDE R12, R13, 0x4, R34.reuse ;  /* 0x000000040d0cd825 */ /* 0x100fe200078e0222 */
[----:B------:R-:W-:Y:S02]  /*b460*/  ISETP.GE.AND P1, PT, R0, UR4, PT ;  /* 0x0000000400007c0c */ /* 0x000fe4000bf26270 */
[----:B------:R2:W-:Y:S01]  /*b470*/  @!P3 ST.E.64 desc[UR54][R10.64], R14 ;  /* 0x0000000e0a00b985 */ /* 0x0005e2000c101b36 */
[----:B0-----:R-:W-:Y:S01]  /*b480*/  @!P4 IMAD.WIDE R2, R37, 0x4, R34 ;  /* 0x000000042502c825 */ /* 0x001fe200078e0222 */
[----:B------:R-:W-:-:S02]  /*b490*/  ISETP.GE.AND P2, PT, R36, UR4, PT ;  /* 0x0000000424007c0c */ /* 0x000fc4000bf46270 */
[----:B------:R0:W-:Y:S04]  /*b4a0*/  @!P5 ST.E.64 desc[UR54][R12.64], R16 ;  /* 0x000000100c00d985 */ /* 0x0001e8000c101b36 */
[----:B------:R-:W-:Y:S01]  /*b4b0*/  @!P4 ST.E.64 desc[UR54][R2.64], R18 ;  /* 0x000000120200c985 */ /* 0x000fe2000c101b36 */
[----:B-1----:R-:W-:Y:S02]  /*b4c0*/  @!P0 IMAD.WIDE R8, R39, 0x4, R34 ;  /* 0x0000000427088825 */ /* 0x002fe400078e0222 */
[----:B------:R-:W-:Y:S02]  /*b4d0*/  @!P1 LEA.HI R0, R0, R0, RZ, 0x1 ;  /* 0x0000000000009211 */ /* 0x000fe400078f08ff */
[C---:B--2---:R-:W-:Y:S01]  /*b4e0*/  VIADD R10, R73.reuse, 0x50 ;  /* 0x00000050490a7836 */ /* 0x044fe20000000000 */
[----:B------:R1:W-:Y:S01]  /*b4f0*/  @!P0 ST.E.64 desc[UR54][R8.64], R20 ;  /* 0x0000001408008985 */ /* 0x0003e2000c101b36 */
[C---:B------:R-:W-:Y:S01]  /*b500*/  VIADD R14, R73.reuse, 0x68 ;  /* 0x00000068490e7836 */ /* 0x040fe20000000000 */
[C---:B------:R-:W-:Y:S01]  /*b510*/  IADD3 R15, R73.reuse, 0x70, RZ ;  /* 0x00000070490f7810 */ /* 0x040fe20007ffe0ff */
[C---:B0-----:R-:W-:Y:S01]  /*b520*/  VIADD R12, R73.reuse, 0x58 ;  /* 0x00000058490c7836 */ /* 0x041fe20000000000 */
[----:B------:R-:W-:Y:S01]  /*b530*/  ISETP.GE.AND P3, PT, R10, UR4, PT ;  /* 0x000000040a007c0c */ /* 0x000fe2000bf66270 */
[C---:B------:R-:W-:Y:S01]  /*b540*/  VIADD R13, R73.reuse, 0x60 ;  /* 0x00000060490d7836 */ /* 0x040fe20000000000 */
[----:B------:R-:W-:Y:S01]  /*b550*/  ISETP.GE.AND P5, PT, R14, UR4, PT ;  /* 0x000000040e007c0c */ /* 0x000fe2000bfa6270 */
[----:B------:R-:W-:Y:S01]  /*b560*/  VIADD R73, R73, 0x78 ;  /* 0x0000007849497836 */ /* 0x000fe20000000000 */
[----:B------:R-:W-:-:S02]  /*b570*/  ISETP.GE.AND P0, PT, R12, UR4, PT ;  /* 0x000000040c007c0c */ /* 0x000fc4000bf06270 */
[----:B------:R-:W-:Y:S02]  /*b580*/  ISETP.GE.AND P4, PT, R13, UR4, PT ;  /* 0x000000040d007c0c */ /* 0x000fe4000bf86270 */
[----:B------:R-:W-:Y:S02]  /*b590*/  ISETP.GE.AND P6, PT, R15, UR4, PT ;  /* 0x000000040f007c0c */ /* 0x000fe4000bfc6270 */
[----:B------:R-:W-:Y:S02]  /*b5a0*/  @!P2 LEA.HI R36, R36, R36, RZ, 0x1 ;  /* 0x000000242424a211 */ /* 0x000fe400078f08ff */
[----:B------:R-:W-:Y:S02]  /*b5b0*/  @!P1 LOP3.LUT R11, R0, 0xfffffffe, RZ, 0xc0, !PT ;  /* 0xfffffffe000b9812 */ /* 0x000fe400078ec0ff */
[----:B------:R-:W-:Y:S02]  /*b5c0*/  @!P3 LEA.HI R10, R10, R10, RZ, 0x1 ;  /* 0x0000000a0a0ab211 */ /* 0x000fe400078f08ff */
[----:B-1----:R-:W-:Y:S01]  /*b5d0*/  @!P2 LOP3.LUT R9, R36, 0xfffffffe, RZ, 0xc0, !PT ;  /* 0xfffffffe2409a812 */ /* 0x002fe200078ec0ff */
[----:B------:R-:W-:Y:S01]  /*b5e0*/  @!P1 IMAD.WIDE R2, R11, 0x4, R34 ;  /* 0x000000040b029825 */ /* 0x000fe200078e0222 */
[----:B------:R-:W-:-:S02]  /*b5f0*/  @!P0 LEA.HI R12, R12, R12, RZ, 0x1 ;  /* 0x0000000c0c0c8211 */ /* 0x000fc400078f08ff */
[----:B------:R-:W-:Y:S01]  /*b600*/  @!P4 LEA.HI R0, R13, R13, RZ, 0x1 ;  /* 0x0000000d0d00c211 */ /* 0x000fe200078f08ff */
[--C-:B------:R-:W-:Y:S01]  /*b610*/  @!P2 IMAD.WIDE R8, R9, 0x4, R34.reuse ;  /* 0x000000040908a825 */ /* 0x100fe200078e0222 */
[----:B------:R-:W-:Y:S01]  /*b620*/  @!P5 LEA.HI R14, R14, R14, RZ, 0x1 ;  /* 0x0000000e0e0ed211 */ /* 0x000fe200078f08ff */
[----:B------:R0:W-:Y:S01]  /*b630*/  @!P1 ST.E.64 desc[UR54][R2.64], R22 ;  /* 0x0000001602009985 */ /* 0x0001e2000c101b36 */
[----:B------:R-:W-:Y:S02]  /*b640*/  @!P3 LOP3.LUT R11, R10, 0xfffffffe, RZ, 0xc0, !PT ;  /* 0xfffffffe0a0bb812 */ /* 0x000fe400078ec0ff */
[----:B------:R-:W-:Y:S01]  /*b650*/  @!P6 LEA.HI R16, R15, R15, RZ, 0x1 ;  /* 0x0000000f0f10e211 */ /* 0x000fe200078f08ff */
[----:B------:R1:W-:Y:S01]  /*b660*/  @!P2 ST.E.64 desc[UR54][R8.64], R24 ;  /* 0x000000180800a985 */ /* 0x0003e2000c101b36 */
[----:B------:R-:W-:Y:S01]  /*b670*/  @!P0 LOP3.LUT R13, R12, 0xfffffffe, RZ, 0xc0, !PT ;  /* 0xfffffffe0c0d8812 */ /* 0x000fe200078ec0ff */
[----:B------:R-:W-:Y:S01]  /*b680*/  @!P3 IMAD.WIDE R10, R11, 0x4, R34 ;  /* 0x000000040b0ab825 */ /* 0x000fe200078e0222 */
[----:B------:R-:W-:-:S02]  /*b690*/  @!P4 LOP3.LUT R15, R0, 0xfffffffe, RZ, 0xc0, !PT ;  /* 0xfffffffe000fc812 */ /* 0x000fc400078ec0ff */
[----:B------:R-:W-:Y:S01]  /*b6a0*/  @!P5 LOP3.LUT R17, R14, 0xfffffffe, RZ, 0xc0, !PT ;  /* 0xfffffffe0e11d812 */ /* 0x000fe200078ec0ff */
[--C-:B------:R-:W-:Y:S01]  /*b6b0*/  @!P0 IMAD.WIDE R12, R13, 0x4, R34.reuse ;  /* 0x000000040d0c8825 */ /* 0x100fe200078e0222 */
[----:B------:R-:W-:Y:S01]  /*b6c0*/  @!P6 LOP3.LUT R19, R16, 0xfffffffe, RZ, 0xc0, !PT ;  /* 0xfffffffe1013e812 */ /* 0x000fe200078ec0ff */
[----:B------:R2:W-:Y:S02]  /*b6d0*/  @!P3 ST.E.64 desc[UR54][R10.64], R26 ;  /* 0x0000001a0a00b985 */ /* 0x0005e4000c101b36 */
[--C-:B0-----:R-:W-:Y:S02]  /*b6e0*/  @!P4 IMAD.WIDE R2, R15, 0x4, R34.reuse ;  /* 0x000000040f02c825 */ /* 0x101fe400078e0222 */
[----:B------:R2:W-:Y:S01]  /*b6f0*/  @!P0 ST.E.64 desc[UR54][R12.64], R28 ;  /* 0x0000001c0c008985 */ /* 0x0005e2000c101b36 */
[----:B------:R-:W-:Y:S01]  /*b700*/  ISETP.GE.AND P0, PT, R73, UR4, PT ;  /* 0x0000000449007c0c */ /* 0x000fe2000bf06270 */
[--C-:B-1----:R-:W-:Y:S02]  /*b710*/  @!P5 IMAD.WIDE R8, R17, 0x4, R34.reuse ;  /* 0x000000041108d825 */ /* 0x102fe400078e0222 */
[----:B------:R2:W-:Y:S02]  /*b720*/  @!P4 ST.E.64 desc[UR54][R2.64], R30 ;  /* 0x0000001e0200c985 */ /* 0x0005e4000c101b36 */
[----:B------:R-:W-:-:S02]  /*b730*/  @!P6 IMAD.WIDE R14, R19, 0x4, R34 ;  /* 0x00000004130ee825 */ /* 0x000fc400078e0222 */
[----:B------:R2:W-:Y:S04]  /*b740*/  @!P5 ST.E.64 desc[UR54][R8.64], R32 ;  /* 0x000000200800d985 */ /* 0x0005e8000c101b36 */
[----:B------:R2:W-:Y:S02]  /*b750*/  @!P6 ST.E.64 desc[UR54][R14.64], R6 ;  /* 0x000000060e00e985 */ /* 0x0005e4000c101b36 */
[----:B------:R-:W-:Y:S05]  /*b760*/  @P0 BRA `(.L_x_8) ;  /* 0x0000004c00d00947 */ /* 0x000fea0003800000 */
[----:B------:R-:W-:-:S04]  /*b770*/  LEA.HI R73, R73, R73, RZ, 0x1 ;  /* 0x0000004949497211 */ /* 0x000fc800078f08ff */
[----:B--2---:R-:W-:-:S05]  /*b780*/  LOP3.LUT R3, R73, 0xfffffffe, RZ, 0xc0, !PT ;  /* 0xfffffffe49037812 */ /* 0x004fca00078ec0ff */
[----:B------:R-:W-:-:S05]  /*b790*/  IMAD.WIDE R2, R3, 0x4, R34 ;  /* 0x0000000403027825 */ /* 0x000fca00078e0222 */
[----:B------:R1:W-:Y:S01]  /*b7a0*/  ST.E.64 desc[UR54][R2.64], R4 ;  /* 0x0000000402007985 */ /* 0x0003e2000c101b36 */
[----:B------:R-:W-:Y:S05]  /*b7b0*/  BRA `(.L_x_8) ;  /* 0x0000004c00bc7947 */ /* 0x000fea0003800000 */
.L_x_35:
[----:B------:R-:W0:Y:S02]  /*b7c0*/  S2R R0, SR_TID.X ;  /* 0x0000000000007919 */ /* 0x000e240000002100 */
[----:B0-----:R-:W-:-:S05]  /*b7d0*/  VIADD R2, R0, 0xffffff80 ;  /* 0xffffff8000027836 */ /* 0x001fca0000000000 */
[----:B------:R-:W-:-:S13]  /*b7e0*/  ISETP.GT.AND P0, PT, R2, 0x7f, PT ;  /* 0x0000007f0200780c */ /* 0x000fda0003f04270 */
[----:B------:R-:W-:Y:S05]  /*b7f0*/  @P0 BRA `(.L_x_8) ;  /* 0x0000004c00ac0947 */ /* 0x000fea0003800000 */
[----:B------:R-:W0:Y:S01]  /*b800*/  S2R R3, SR_CTAID.X ;  /* 0x0000000000037919 */ /* 0x000e220000002500 */
[----:B------:R-:W1:Y:S01]  /*b810*/  LDC R6, c[0x0][0xbe8] ;  /* 0x0002fa00ff067b82 */ /* 0x000e620000000800 */
[----:B------:R-:W-:Y:S01]  /*b820*/  ULDC UR4, c[0x0][0xa88] ;  /* 0x0002a20000047ab9 */ /* 0x000fe20000000800 */
[----:B0-----:R-:W-:Y:S02]  /*b830*/  IMAD R0, R3, 0x80, R0 ;  /* 0x0000008003007824 */ /* 0x001fe400078e0200 */
[----:B-1----:R-:W-:Y:S02]  /*b840*/  IMAD R3, R6, UR4, RZ ;  /* 0x0000000406037c24 */ /* 0x002fe4000f8e02ff */
[----:B------:R-:W-:-:S05]  /*b850*/  VIADD R0, R0, 0xffffff80 ;  /* 0xffffff8000007836 */ /* 0x000fca0000000000 */
[----:B------:R-:W-:-:S13]  /*b860*/  ISETP.GE.AND P0, PT, R0, R3, PT ;  /* 0x000000030000720c */ /* 0x000fda0003f06270 */
[----:B------:R-:W-:Y:S05]  /*b870*/  @P0 BRA `(.L_x_8) ;  /* 0x0000004c008c0947 */ /* 0x000fea0003800000 */
[----:B------:R-:W-:Y:S01]  /*b880*/  ISETP.NE.AND P0, PT, R6, 0x1, PT ;  /* 0x000000010600780c */ /* 0x000fe20003f05270 */
[----:B------:R-:W0:Y:S01]  /*b890*/  LDC.64 R10, c[0x0][0xbd8] ;  /* 0x0002f600ff0a7b82 */ /* 0x000e220000000a00 */
[----:B------:R-:W-:Y:S01]  /*b8a0*/  USHF.R.S32.HI UR6, URZ, 0x1f, UR50 ;  /* 0x0000001f3f067899 */ /* 0x000fe20008011432 */
[----:B------:R-:W-:Y:S01]  /*b8b0*/  IMAD.MOV.U32 R5, RZ, RZ, R0 ;  /* 0x000000ffff057224 */ /* 0x000fe200078e0000 */
[----:B------:R-:W-:Y:S02]  /*b8c0*/  ULDC.64 UR8, c[0x0][0xbd0] ;  /* 0x0002f40000087ab9 */ /* 0x000fe40000000a00 */
[----:B------:R-:W-:Y:S02]  /*b8d0*/  UIMAD UR6, UR6, UR8, URZ ;  /* 0x00000008060672a4 */ /* 0x000fe4000f8e023f */
[----:B------:R-:W-:Y:S01]  /*b8e0*/  UIMAD.WIDE.U32 UR4, UR50, UR8, URZ ;  /* 0x00000008320472a5 */ /* 0x000fe2000f8e003f */
[----:B------:R-:W1:Y:S01]  /*b8f0*/  S2UR UR7, SR_CTAID.Y ;  /* 0x00000000000779c3 */ /* 0x000e620000002600 */
[----:B------:R-:W-:-:S04]  /*b900*/  UIMAD UR6, UR50, UR9, UR6 ;  /* 0x00000009320672a4 */ /* 0x000fc8000f8e0206 */
[----:B------:R-:W-:Y:S01]  /*b910*/  UIADD3 UR6, UR5, UR6, URZ ;  /* 0x0000000605067290 */ /* 0x000fe2000fffe03f */
[----:B------:R-:W-:Y:S01]  /*b920*/  MOV R2, UR4 ;  /* 0x0000000400027c02 */ /* 0x000fe20008000f00 */
[----:B------:R-:W-:Y:S01]  /*b930*/  IMAD.U32 R3, RZ, RZ, UR5 ;  /* 0x00000005ff037e24 */ /* 0x000fe2000f8e00ff */
[----:B------:R-:W2:Y:S01]  /*b940*/  @P0 LDC R7, c[0x0][0xbec] ;  /* 0x0002fb00ff070b82 */ /* 0x000ea20000000800 */
[----:B------:R-:W-:Y:S02]  /*b950*/  ULDC.64 UR4, c[0x0][0xbe0] ;  /* 0x0002f80000047ab9 */ /* 0x000fe40000000a00 */
[----:B------:R-:W-:-:S05]  /*b960*/  IMAD.U32 R3, RZ, RZ, UR6 ;  /* 0x00000006ff037e24 */ /* 0x000fca000f8e00ff */
[----:B------:R-:W3:Y:S01]  /*b970*/  @P0 LDC R9, c[0x0][0xbf0] ;  /* 0x0002fc00ff090b82 */ /* 0x000ee20000000800 */
[C---:B0-----:R-:W-:Y:S02]  /*b980*/  IMAD R12, R10.reuse, UR37, RZ ;  /* 0x000000250a0c7c24 */ /* 0x041fe4000f8e02ff */
[----:B------:R-:W-:-:S04]  /*b990*/  IMAD.WIDE.U32 R2, R10, UR48, R2 ;  /* 0x000000300a027c25 */ /* 0x000fc8000f8e0002 */
[----:B------:R-:W-:Y:S01]  /*b9a0*/  IMAD R11, R11, UR48, R12 ;  /* 0x000000300b0b7c24 */ /* 0x000fe2000f8e020c */
[----:B------:R-:W1:Y:S03]  /*b9b0*/  LDC R8, c[0x0][0xc50] ;  /* 0x00031400ff087b82 */ /* 0x000e660000000800 */
[----:B------:R-:W-:Y:S02]  /*b9c0*/  IMAD.IADD R3, R11, 0x1, R3 ;  /* 0x000000010b037824 */ /* 0x000fe400078e0203 */
[----:B--2---:R-:W-:-:S04]  /*b9d0*/  @P0 IMAD.HI.U32 R4, R0, R7, RZ ;  /* 0x0000000700040227 */ /* 0x004fc800078e00ff */
[----:B------:R-:W-:Y:S01]  /*b9e0*/  IMAD R7, RZ, RZ, -UR50 ;  /* 0x80000032ff077e24 */ /* 0x000fe2000f8e02ff */
[----:B---3--:R-:W-:-:S03]  /*b9f0*/  @P0 SHF.R.U32.HI R5, RZ, R9, R4 ;  /* 0x00000009ff050219 */ /* 0x008fc60000011604 */
[----:B-1----:R-:W-:Y:S02]  /*ba00*/  IMAD R9, R8, R7, UR7 ;  /* 0x0000000708097e24 */ /* 0x002fe4000f8e0207 */
[----:B------:R-:W-:Y:S02]  /*ba10*/  IMAD.MOV R7, RZ, RZ, -R5 ;  /* 0x000000ffff077224 */ /* 0x000fe400078e0a05 */
[----:B------:R-:W-:Y:S01]  /*ba20*/  IMAD.WIDE.U32 R2, R9, UR4, R2 ;  /* 0x0000000409027c25 */ /* 0x000fe2000f8e0002 */
[----:B------:R-:W-:-:S03]  /*ba30*/  SHF.R.S32.HI R4, RZ, 0x1f, R9 ;  /* 0x0000001fff047819 */ /* 0x000fc60000011409 */
[----:B------:R-:W-:Y:S01]  /*ba40*/  IMAD R7, R6, R7, R0 ;  /* 0x0000000706077224 */ /* 0x000fe200078e0200 */
[----:B------:R-:W-:Y:S01]  /*ba50*/  IADD3 R2, P0, R5, R2, RZ ;  /* 0x0000000205027210 */ /* 0x000fe20007f1e0ff */
[----:B------:R-:W-:-:S03]  /*ba60*/  IMAD R4, R4, UR4, RZ ;  /* 0x0000000404047c24 */ /* 0x000fc6000f8e02ff */
[----:B------:R-:W-:Y:S01]  /*ba70*/  SHF.R.S32.HI R0, RZ, 0x1f, R7 ;  /* 0x0000001fff007819 */ /* 0x000fe20000011407 */
[----:B------:R-:W-:Y:S01]  /*ba80*/  IMAD R4, R9, UR5, R4 ;  /* 0x0000000509047c24 */ /* 0x000fe2000f8e0204 */
[----:B------:R-:W-:Y:S01]  /*ba90*/  SHF.R.S32.HI R9, RZ, 0x1f, R5 ;  /* 0x0000001fff097819 */ /* 0x000fe20000011405 */
[----:B------:R-:W-:Y:S02]  /*baa0*/  ULDC.64 UR4, c[0x0][0xbc8] ;  /* 0x0002f20000047ab9 */ /* 0x000fe40000000a00 */
[----:B------:R-:W-:Y:S01]  /*bab0*/  IMAD R0, R0, UR4, RZ ;  /* 0x0000000400007c24 */ /* 0x000fe2000f8e02ff */
[----:B------:R-:W-:-:S03]  /*bac0*/  IADD3.X R3, R9, R3, R4, P0, !PT ;  /* 0x0000000309037210 */ /* 0x000fc600007fe404 */
[C---:B------:R-:W-:Y:S02]  /*bad0*/  IMAD R5, R7.reuse, UR5, R0 ;  /* 0x0000000507057c24 */ /* 0x040fe4000f8e0200 */
[----:B------:R-:W-:Y:S01]  /*bae0*/  IMAD.WIDE.U32 R2, R7, UR4, R2 ;  /* 0x0000000407027c25 */ /* 0x000fe2000f8e0002 */
[----:B------:R-:W-:-:S04]  /*baf0*/  ULDC.64 UR4, c[0x0][0xba8] ;  /* 0x0002ea0000047ab9 */ /* 0x000fc80000000a00 */
[----:B------:R-:W-:Y:S02]  /*bb00*/  IADD3 R3, R3, R5, RZ ;  /* 0x0000000503037210 */ /* 0x000fe40007ffe0ff */
[----:B------:R-:W-:-:S04]  /*bb10*/  LEA R4, P0, R2, UR4, 0x2 ;  /* 0x0000000402047c11 */ /* 0x000fc8000f8010ff */
[----:B------:R-:W-:Y:S01]  /*bb20*/  LEA.HI.X R5, R2, UR5, R3, 0x2, P0 ;  /* 0x0000000502057c11 */ /* 0x000fe200080f1403 */
[----:B------:R-:W-:-:S05]  /*bb30*/  IMAD.MOV.U32 R3, RZ, RZ, -0x800000 ;  /* 0xff800000ff037424 */ /* 0x000fca00078e00ff */
[----:B------:R0:W-:Y:S01]  /*bb40*/  STG.E desc[UR54][R4.64], R3 ;  /* 0x0000000304007986 */ /* 0x0001e2000c101936 */
[----:B------:R-:W-:Y:S05]  /*bb50*/  BRA `(.L_x_8) ;  /* 0x0000004800d47947 */ /* 0x000fea0003800000 */
.L_x_6:
[----:B------:R-:W-:-:S08]  /*bb60*/  NOP ;  /* 0x0000000000007918 */ /* 0x000fd00000000000 */
[----:B------:R-:W0:-:S00]  /*bb70*/  USETMAXREG.DEALLOC.CTAPOOL 0x28 ;  /* 0x00000028000079c8 */ /* 0x000e0000080e0500 */
[----:B0-----:R-:W-:Y:S01]  /*bb80*/  LOP3.LUT R22, R0, 0x3, RZ, 0xc0, !PT ;  /* 0x0000000300167812 */ /* 0x001fe200078ec0ff */
[----:B------:R-:W0:Y:S05]  /*bb90*/  S2R R18, SR_CTAID.Z ;  /* 0x0000000000127919 */ /* 0x000e2a0000002700 */
[----:B------:R-:W1:Y:S01]  /*bba0*/  S2UR UR6, SR_CTAID.Y ;  /* 0x00000000000679c3 */ /* 0x000e620000002600 */
[----:B------:R-:W2:Y:S02]  /*bbb0*/  SHFL.IDX PT, R0, R22, RZ, 0x1f ;  /* 0x00001fff16007589 */ /* 0x000ea400000e0000 */
[----:B--2---:R-:W-:-:S13]  /*bbc0*/  ISETP.NE.AND P0, PT, R0, RZ, PT ;  /* 0x000000ff0000720c */ /* 0x004fda0003f05270 */
[----:B01----:R-:W-:Y:S05]  /*bbd0*/  @!P0 BRA `(.L_x_38) ;  /* 0x0000000000288947 */ /* 0x003fea0003800000 */
[----:B------:R-:W-:Y:S01]  /*bbe0*/  ULDC UR7, c[0x0][0xc50] ;  /* 0x0003140000077ab9 */ /* 0x000fe20000000800 */
[----:B------:R-:W-:Y:S01]  /*bbf0*/  UMOV UR40, UR6 ;  /* 0x0000000600287c82 */ /* 0x000fe20008000000 */
[----:B------:R-:W-:-:S06]  /*bc00*/  UISETP.NE.AND UP0, UPT, UR7, 0x1, UPT ;  /* 0x000000010700788c */ /* 0x000fcc000bf05270 */
[----:B------:R-:W-:-:S13]  /*bc10*/  PLOP3.LUT P0, PT, PT, PT, UP0, 0x80, 0x0 ;  /* 0x000000000000781c */ /* 0x000fda0003f0f008 */
[----:B------:R-:W-:Y:S05]  /*bc20*/  @!P0 BRA `(.L_x_39) ;  /* 0x0000000000308947 */ /* 0x000fea0003800000 */
[----:B------:R-:W-:Y:S01]  /*bc30*/  ULDC UR4, c[0x0][0xc54] ;  /* 0x0003150000047ab9 */ /* 0x000fe20000000800 */
[----:B------:R-:W-:Y:S01]  /*bc40*/  ULDC UR40, c[0x0][0xc58] ;  /* 0x0003160000287ab9 */ /* 0x000fe20000000800 */
[----:B------:R-:W-:-:S04]  /*bc50*/  UIMAD.WIDE.U32 UR4, UR6, UR4, URZ ;  /* 0x00000004060472a5 */ /* 0x000fc8000f8e003f */
[----:B------:R-:W-:Y:S01]  /*bc60*/  USHF.R.U32.HI UR40, URZ, UR40, UR5 ;  /* 0x000000283f287299 */ /* 0x000fe20008011605 */
[----:B------:R-:W-:Y:S11]  /*bc70*/  BRA `(.L_x_39) ;  /* 0x00000000001c7947 */ /* 0x000ff60003800000 */
.L_x_38:
[----:B------:R-:W-:Y:S01]  /*bc80*/  ULDC UR7, c[0x0][0xc50] ;  /* 0x0003140000077ab9 */ /* 0x000fe20000000800 */
[----:B------:R-:W-:Y:S01]  /*bc90*/  UMOV UR40, UR6 ;  /* 0x0000000600287c82 */ /* 0x000fe20008000000 */
[----:B------:R-:W-:-:S11]  /*bca0*/  UISETP.NE.AND UP0, UPT, UR7, 0x1, UPT ;  /* 0x000000010700788c */ /* 0x000fd6000bf05270 */
[----:B------:R-:W-:Y:S01]  /*bcb0*/  @UP0 ULDC UR4, c[0x0][0xc54] ;  /* 0x0003150000040ab9 */ /* 0x000fe20000000800 */
[----:B------:R-:W-:Y:S01]  /*bcc0*/  @UP0 ULDC UR8, c[0x0][0xc58] ;  /* 0x0003160000080ab9 */ /* 0x000fe20000000800 */
[----:B------:R-:W-:-:S04]  /*bcd0*/  UIMAD.WIDE.U32 UR4, UR6, UR4, URZ ;  /* 0x00000004060472a5 */ /* 0x000fc8000f8e003f */
[----:B------:R-:W-:-:S12]  /*bce0*/  @UP0 USHF.R.U32.HI UR40, URZ, UR8, UR5 ;  /* 0x000000083f280299 */ /* 0x000fd80008011605 */
.L_x_39:
[----:B------:R-:W-:Y:S01]  /*bcf0*/  ISETP.GE.AND P0, PT, R18, RZ, PT ;  /* 0x000000ff1200720c */ /* 0x000fe20003f06270 */
[----:B------:R-:W-:Y:S01]  /*bd00*/  UIADD3 UR4, -UR40, URZ, URZ ;  /* 0x0000003f28047290 */ /* 0x000fe2000fffe13f */
[----:B------:R-:W-:Y:S02]  /*bd10*/  IMAD.MOV.U32 R0, RZ, RZ, 0x1 ;  /* 0x00000001ff007424 */ /* 0x000fe400078e00ff */
[----:B------:R-:W-:Y:S01]  /*bd20*/  IMAD.MOV.U32 R2, RZ, RZ, RZ ;  /* 0x000000ffff027224 */ /* 0x000fe200078e00ff */
[----:B------:R-:W-:Y:S01]  /*bd30*/  UIMAD UR6, UR7, UR4, UR6 ;  /* 0x00000004070672a4 */ /* 0x000fe2000f8e0206 */
[----:B------:R-:W-:-:S07]  /*bd40*/  IMAD.MOV.U32 R3, RZ, RZ, 0x1 ;  /* 0x00000001ff037424 */ /* 0x000fce00078e00ff */
[----:B------:R-:W-:Y:S05]  /*bd50*/  @!P0 BRA `(.L_x_40) ;  /* 0x0000004400848947 */ /* 0x000fea0003800000 */
[----:B------:R-:W0:Y:S01]  /*bd60*/  LDC.64 R2, c[0x0][0xa28] ;  /* 0x00028a00ff027b82 */ /* 0x000e220000000a00 */
[----:B------:R-:W-:Y:S01]  /*bd70*/  ULDC.64 UR4, c[0x0][0x418] ;  /* 0x0001060000047ab9 */ /* 0x000fe20000000a00 */
[----:B------:R-:W-:Y:S01]  /*bd80*/  ULDC UR36, c[0x0][0x2f0] ;  /* 0x0000bc0000247ab9 */ /* 0x000fe20000000800 */
[----:B------:R-:W-:Y:S02]  /*bd90*/  MOV R17, RZ ;  /* 0x000000ff00117202 */ /* 0x000fe40000000f00 */
[----:B0-----:R-:W-:-:S04]  /*bda0*/  ISETP.NE.U32.AND P0, PT, R2, RZ, PT ;  /* 0x000000ff0200720c */ /* 0x001fc80003f05070 */
[----:B------:R-:W-:Y:S01]  /*bdb0*/  ISETP.NE.AND.EX P0, PT, R3, RZ, PT, P0 ;  /* 0x000000ff0300720c */ /* 0x000fe20003f05300 */
[----:B------:R-:W-:-:S03]  /*bdc0*/  UISETP.NE.U32.AND UP0, UPT, UR4, URZ, UPT ;  /* 0x0000003f0400728c */ /* 0x000fc6000bf05070 */
[----:B------:R-:W-:-:S09]  /*bdd0*/  ULDC UR4, c[0x0][0x424] ;  /* 0x0001090000047ab9 */ /* 0x000fd20000000800 */
[----:B------:R-:W0:Y:S01]  /*bde0*/  @P0 LDC.64 R2, c[0x0][0xa28] ;  /* 0x00028a00ff020b82 */ /* 0x000e220000000a00 */
[----:B------:R-:W-:-:S04]  /*bdf0*/  UISETP.NE.AND.EX UP0, UPT, UR5, URZ, UPT, UP0 ;  /* 0x0000003f0500728c */ /* 0x000fc8000bf05300 */
[----:B------:R-:W-:-:S04]  /*be00*/  USEL UR4, UR4, 0x1, UP0 ;  /* 0x0000000104047887 */ /* 0x000fc80008000000 */
[----:B------:R-:W-:Y:S01]  /*be10*/  UIMAD UR36, UR4, UR36, URZ ;  /* 0x00000024042472a4 */ /* 0x000fe2000f8e023f */
[----:B------:R-:W1:Y:S03]  /*be20*/  S2R R29, SR_CTAID.X ;  /* 0x00000000001d7919 */ /* 0x000e660000002500 */
[----:B------:R-:W-:Y:S02]  /*be30*/  UISETP.GE.AND UP0, UPT, UR36, 0x1, UPT ;  /* 0x000000012400788c */ /* 0x000fe4000bf06270 */
[----:B------:R-:W-:Y:S01]  /*be40*/  UIADD3 UR4, UR36, 0x9f, URZ ;  /* 0x0000009f24047890 */ /* 0x000fe2000fffe03f */
[----:B0-----:R-:W-:-:S05]  /*be50*/  @P0 IMAD.WIDE R2, R18, 0x4, R2 ;  /* 0x0000000412020825 */ /* 0x001fca00078e0202 */
[----:B------:R0:W5:Y:S01]  /*be60*/  @P0 LDG.E R17, desc[UR54][R2.64] ;  /* 0x0000003602110981 */ /* 0x000162000c1e1900 */
[----:B------:R-:W-:Y:S01]  /*be70*/  PLOP3.LUT P0, PT, PT, PT, UP0, 0x80, 0x0 ;  /* 0x000000000000781c */ /* 0x000fe20003f0f008 */
[----:B------:R-:W-:Y:S02]  /*be80*/  UIMAD.WIDE UR4, UR4, 0x66666667, URZ ;  /* 0x66666667040478a5 */ /* 0x000fe4000f8e023f */
[----:B------:R-:W-:Y:S02]  /*be90*/  ULOP3.LUT UR44, UR6, 0xffff, URZ, 0xc0, !UPT ;  /* 0x0000ffff062c7892 */ /* 0x000fe4000f8ec03f */
[----:B------:R-:W-:Y:S01]  /*bea0*/  USHF.R.U32.HI UR41, URZ, 0x1f, UR5 ;  /* 0x0000001f3f297899 */ /* 0x000fe20008011605 */
[----:B------:R-:W-:-:S03]  /*beb0*/  UMOV UR38, URZ ;  /* 0x0000003f00267c82 */ /* 0x000fc60008000000 */
[----:B------:R-:W-:-:S04]  /*bec0*/  ULEA.HI.SX32 UR41, UR5, UR41, 0x1a ;  /* 0x0000002905297291 */ /* 0x000fc8000f8fd23f */
[----:B01----:R-:W-:Y:S08]  /*bed0*/  @!P0 BRA `(.L_x_41) ;  /* 0x0000000000848947 */ /* 0x003ff00003800000 */
[----:B------:R-:W-:Y:S01]  /*bee0*/  USHF.R.U32.HI UR6, URZ, 0x10, UR6 ;  /* 0x000000103f067899 */ /* 0x000fe20008011606 */
[----:B------:R-:W-:-:S03]  /*bef0*/  UMOV UR4, URZ ;  /* 0x0000003f00047c82 */ /* 0x000fc60008000000 */
[----:B------:R-:W-:-:S11]  /*bf00*/  UISETP.NE.AND UP0, UPT, UR6, URZ, UPT ;  /* 0x0000003f0600728c */ /* 0x000fd6000bf05270 */
[----:B------:R-:W-:Y:S02]  /*bf10*/  @!UP0 ULDC UR6, c[0x0][0x9f0] ;  /* 0x00027c0000068ab9 */ /* 0x000fe40000000800 */
[----:B------:R-:W-:Y:S01]  /*bf20*/  IABS R2, UR6 ;  /* 0x0000000600027c13 */ /* 0x000fe20008000000 */
[----:B------:R-:W-:Y:S02]  /*bf30*/  UIADD3 UR7, UR41, -0x1, UR6 ;  /* 0xffffffff29077890 */ /* 0x000fe4000fffe006 */
[----:B------:R-:W-:Y:S02]  /*bf40*/  IABS R5, UR6 ;  /* 0x0000000600057c13 */ /* 0x000fe40008000000 */
[----:B------:R-:W-:Y:S02]  /*bf50*/  R2UR UR10, R2 ;  /* 0x00000000020a72ca */ /* 0x000fe400000e0000 */
[----:B------:R-:W-:Y:S01]  /*bf60*/  IABS R4, UR7 ;  /* 0x0000000700047c13 */ /* 0x000fe20008000000 */
[----:B------:R-:W-:-:S03]  /*bf70*/  ULOP3.LUT UR7, UR7, UR6, URZ, 0x3c, !UPT ;  /* 0x0000000607077292 */ /* 0x000fc6000f8e3c3f */
[----:B------:R-:W-:-:S07]  /*bf80*/  R2UR UR9, R4 ;  /* 0x00000000040972ca */ /* 0x000fce00000e0000 */
[----:B------:R-:W0:Y:S08]  /*bf90*/  I2F.RP R2, UR10 ;  /* 0x0000000a00027d06 */ /* 0x000e300008209400 */
[----:B0-----:R-:W0:Y:S02]  /*bfa0*/  MUFU.RCP R2, R2 ;  /* 0x0000000200027308 */ /* 0x001e240000001000 */
[----:B0-----:R-:W-:-:S02]  /*bfb0*/  VIADD R3, R2, 0xffffffe ;  /* 0x0ffffffe02037836 */ /* 0x001fc40000000000 */
[----:B------:R-:W-:-:S04]  /*bfc0*/  IMAD.MOV R2, RZ, RZ, -R5 ;  /* 0x000000ffff027224 */ /* 0x000fc800078e0a05 */
        /* <DEDUP_REMOVED lines=14> */
[----:B------:R-:W-:Y:S02]  /*c0b0*/  UISETP.NE.AND UP0, UPT, UR6, URZ, UPT ;  /* 0x0000003f0600728c */ /* 0x000fe4000bf05270 */
[----:B------:R-:W-:-:S09]  /*c0c0*/  @!UP1 UIADD3 UR5, -UR5, URZ, URZ ;  /* 0x0000003f05059290 */ /* 0x000fd2000fffe13f */
[----:B------:R-:W-:-:S07]  /*c0d0*/  @!UP0 ULOP3.LUT UR5, URZ, UR6, URZ, 0x33, !UPT ;  /* 0x000000063f058292 */ /* 0x000fce000f8e333f */
[----:B------:R-:W-:-:S05]  /*c0e0*/  UMOV UR38, UR5 ;  /* 0x0000000500267c82 */ /* 0x000fca0008000000 */
.L_x_41:
[----:B------:R-:W-:Y:S02]  /*c0f0*/  UIMAD UR45, UR44, UR38, URZ ;  /* 0x000000262c2d72a4 */ /* 0x000fe4000f8e023f */
[----:B------:R-:W-:-:S04]  /*c100*/  IMAD.U32 R3, RZ, RZ, UR38 ;  /* 0x00000026ff037e24 */ /* 0x000fc8000f8e00ff */
[----:B------:R-:W-:-:S05]  /*c110*/  IMAD.U32 R2, RZ, RZ, UR45 ;  /* 0x0000002dff027e24 */ /* 0x000fca000f8e00ff */
[----:B------:R-:W-:Y:S01]  /*c120*/  VIADDMNMX R2, R2, R3, UR41, PT ;  /* 0x0000002902027e46 */ /* 0x000fe2000b800103 */
[----:B------:R-:W-:-:S03]  /*c130*/  IMAD.MOV.U32 R3, RZ, RZ, 0x1 ;  /* 0x00000001ff037424 */ /* 0x000fc600078e00ff */
[----:B------:R-:W-:Y:S02]  /*c140*/  R2UR UR46, R2 ;  /* 0x00000000022e72ca */ /* 0x000fe400000e0000 */
[----:B------:R-:W-:-:S11]  /*c150*/  MOV R2, RZ ;  /* 0x000000ff00027202 */ /* 0x000fd60000000f00 */
[----:B------:R-:W-:-:S06]  /*c160*/  UISETP.GT.AND UP0, UPT, UR46, UR45, UPT ;  /* 0x0000002d2e00728c */ /* 0x000fcc000bf04270 */
[----:B------:R-:W-:-:S13]  /*c170*/  PLOP3.LUT P0, PT, PT, PT, UP0, 0x80, 0x0 ;  /* 0x000000000000781c */ /* 0x000fda0003f0f008 */
[----:B------:R-:W-:Y:S05]  /*c180*/  @!P0 BRA `(.L_x_40) ;  /* 0x0000004000788947 */ /* 0x000fea0003800000 */
[----:B------:R-:W0:Y:S01]  /*c190*/  S2UR UR4, SR_CgaCtaId ;  /* 0x00000000000479c3 */ /* 0x000e220000008800 */
[----:B------:R-:W-:-:S04]  /*c1a0*/  MOV R0, 0x400 ;  /* 0x0000040000007802 */ /* 0x000fc80000000f00 */
[----:B------:R-:W-:-:S13]  /*c1b0*/  R2UR UR42, R0 ;  /* 0x00000000002a72ca */ /* 0x000fda00000e0000 */
[----:B0-----:R-:W-:-:S04]  /*c1c0*/  ULEA UR42, UR4, UR42, 0x18 ;  /* 0x0000002a042a7291 */ /* 0x001fc8000f8ec03f */
[----:B------:R-:W-:-:S04]  /*c1d0*/  UIADD3 UR4, UR42, 0x1a400, URZ ;  /* 0x0001a4002a047890 */ /* 0x000fc8000fffe03f */
[----:B------:R-:W-:-:S06]  /*c1e0*/  ULOP3.LUT UP0, URZ, UR4, 0x1bf, URZ, 0xc0, !UPT ;  /* 0x000001bf043f7892 */ /* 0x000fcc000f80c03f */
[----:B------:R-:W-:-:S13]  /*c1f0*/  PLOP3.LUT P0, PT, PT, PT, UP0, 0x80, 0x0 ;  /* 0x000000000000781c */ /* 0x000fda0003f0f008 */
[----:B------:R-:W-:Y:S05]  /*c200*/  @!P0 BRA `(.L_x_42) ;  /* 0x0000000000408947 */ /* 0x000fea0003800000 */
[----:B------:R-:W-:Y:S01]  /*c210*/  MOV R2, 0x0 ;  /* 0x0000000000027802 */ /* 0x000fe20000000f00 */
[----:B------:R-:W-:Y:S01]  /*c220*/  ULDC.64 UR4, c[0x4][0xc8] ;  /* 0x0100320000047ab9 */ /* 0x000fe20000000a00 */
[----:B------:R-:W-:Y:S01]  /*c230*/  ULDC.64 UR6, c[0x4][0xd0] ;  /* 0x0100340000067ab9 */ /* 0x000fe20000000a00 */
[----:B------:R-:W-:Y:S01]  /*c240*/  IMAD.U32 R4, RZ, RZ, UR4 ;  /* 0x00000004ff047e24 */ /* 0x000fe2000f8e00ff */
[----:B------:R-:W-:Y:S01]  /*c250*/  MOV R7, UR7 ;  /* 0x0000000700077c02 */ /* 0x000fe20008000f00 */
[----:B------:R-:W-:Y:S01]  /*c260*/  IMAD.U32 R5, RZ, RZ, UR5 ;  /* 0x00000005ff057e24 */ /* 0x000fe2000f8e00ff */
[----:B------:R-:W0:Y:S01]  /*c270*/  LDC.64 R2, c[0x4][R2] ;  /* 0x0100000002027b82 */ /* 0x000e220000000a00 */
[----:B------:R-:W-:Y:S01]  /*c280*/  ULDC.64 UR4, c[0x4][0x8] ;  /* 0x0100020000047ab9 */ /* 0x000fe20000000a00 */
[----:B------:R-:W-:Y:S01]  /*c290*/  IMAD.U32 R6, RZ, RZ, UR6 ;  /* 0x00000006ff067e24 */ /* 0x000fe2000f8e00ff */
[----:B------:R-:W-:Y:S01]  /*c2a0*/  MOV R13, RZ ;  /* 0x000000ff000d7202 */ /* 0x000fe20000000f00 */
[----:B------:R-:W-:-:S02]  /*c2b0*/  IMAD.U32 R10, RZ, RZ, UR4 ;  /* 0x00000004ff0a7e24 */ /* 0x000fc4000f8e00ff */
[----:B------:R-:W-:Y:S02]  /*c2c0*/  IMAD.U32 R11, RZ, RZ, UR5 ;  /* 0x00000005ff0b7e24 */ /* 0x000fe4000f8e00ff */
[----:B------:R-:W-:Y:S02]  /*c2d0*/  IMAD.MOV.U32 R8, RZ, RZ, 0x70 ;  /* 0x00000070ff087424 */ /* 0x000fe400078e00ff */
[----:B------:R-:W-:-:S07]  /*c2e0*/  IMAD.MOV.U32 R12, RZ, RZ, 0x1 ;  /* 0x00000001ff0c7424 */ /* 0x000fce00078e00ff */
[----:B------:R-:W-:-:S07]  /*c2f0*/  LEPC R20, `(.L_x_42) ;  /* 0x000000001014794e */ /* 0x000fce0000000000 */
[----:B0----5:R-:W-:Y:S05]  /*c300*/  CALL.ABS.NOINC R2 ;  /* 0x0000000002007343 */ /* 0x021fea0003c00000 */
.L_x_42:
[----:B------:R-:W-:-:S06]  /*c310*/  UIADD3 UR4, UR42, 0xa400, URZ ;  /* 0x0000a4002a047890 */ /* 0x000fcc000fffe03f */
[----:B------:R-:W-:-:S05]  /*c320*/  IMAD.U32 R16, RZ, RZ, UR4 ;  /* 0x00000004ff107e24 */ /* 0x000fca000f8e00ff */
[----:B------:R-:W-:-:S13]  /*c330*/  LOP3.LUT P0, RZ, R16, 0x3ff, RZ, 0xc0, !PT ;  /* 0x000003ff10ff7812 */ /* 0x000fda000780c0ff */
        /* <DEDUP_REMOVED lines=17> */
.L_x_43:
[----:B------:R-:W-:-:S04]  /*c450*/  UIADD3 UR4, UR42, 0x400, URZ ;  /* 0x000004002a047890 */ /* 0x000fc8000fffe03f */
[----:B------:R-:W-:-:S06]  /*c460*/  ULOP3.LUT UP0, URZ, UR4, 0x9f, URZ, 0xc0, !UPT ;  /* 0x0000009f043f7892 */ /* 0x000fcc000f80c03f */
[----:B------:R-:W-:-:S13]  /*c470*/  PLOP3.LUT P0, PT, PT, PT, UP0, 0x80, 0x0 ;  /* 0x000000000000781c */ /* 0x000fda0003f0f008 */
[----:B------:R-:W-:Y:S05]  /*c480*/  @!P0 BRA `(.L_x_44) ;  /* 0x0000000000408947 */ /* 0x000fea0003800000 */
[----:B------:R-:W-:Y:S01]  /*c490*/  MOV R2, 0x0 ;  /* 0x0000000000027802 */ /* 0x000fe20000000f00 */
[----:B------:R-:W-:Y:S01]  /*c4a0*/  ULDC.64 UR4, c[0x4][0xc8] ;  /* 0x0100320000047ab9 */ /* 0x000fe20000000a00 */
[----:B------:R-:W-:Y:S01]  /*c4b0*/  ULDC.64 UR6, c[0x4][0xd0] ;  /* 0x0100340000067ab9 */ /* 0x000fe20000000a00 */
[----:B------:R-:W-:Y:S02]  /*c4c0*/  IMAD.U32 R4, RZ, RZ, UR4 ;  /* 0x00000004ff047e24 */ /* 0x000fe4000f8e00ff */
[----:B------:R-:W-:Y:S01]  /*c4d0*/  IMAD.U32 R5, RZ, RZ, UR5 ;  /* 0x00000005ff057e24 */ /* 0x000fe2000f8e00ff */
[----:B------:R-:W0:Y:S01]  /*c4e0*/  LDC.64 R2, c[0x4][R2] ;  /* 0x0100000002027b82 */ /* 0x000e220000000a00 */
[----:B------:R-:W-:Y:S01]  /*c4f0*/  ULDC.64 UR4, c[0x4][0x18] ;  /* 0x0100060000047ab9 */ /* 0x000fe20000000a00 */
[----:B------:R-:W-:Y:S01]  /*c500*/  IMAD.U32 R6, RZ, RZ, UR6 ;  /* 0x00000006ff067e24 */ /* 0x000fe2000f8e00ff */
[----:B------:R-:W-:Y:S01]  /*c510*/  MOV R10, UR4 ;  /* 0x00000004000a7c02 */ /* 0x000fe20008000f00 */
[----:B------:R-:W-:-:S02]  /*c520*/  IMAD.U32 R7, RZ, RZ, UR7 ;  /* 0x00000007ff077e24 */ /* 0x000fc4000f8e00ff */
[----:B------:R-:W-:Y:S02]  /*c530*/  IMAD.U32 R11, RZ, RZ, UR5 ;  /* 0x00000005ff0b7e24 */ /* 0x000fe4000f8e00ff */
[----:B------:R-:W-:Y:S02]  /*c540*/  IMAD.MOV.U32 R8, RZ, RZ, 0x70 ;  /* 0x00000070ff087424 */ /* 0x000fe400078e00ff */
[----:B------:R-:W-:Y:S02]  /*c550*/  IMAD.MOV.U32 R12, RZ, RZ, 0x1 ;  /* 0x00000001ff0c7424 */ /* 0x000fe400078e00ff */
[----:B------:R-:W-:-:S07]  /*c560*/  IMAD.MOV.U32 R13, RZ, RZ, RZ ;  /* 0x000000ffff0d7224 */ /* 0x000fce00078e00ff */
[----:B------:R-:W-:-:S07]  /*c570*/  LEPC R20, `(.L_x_44) ;  /* 0x000000001014794e */ /* 0x000fce0000000000 */
[----:B0----5:R-:W-:Y:S05]  /*c580*/  CALL.ABS.NOINC R2 ;  /* 0x0000000002007343 */ /* 0x021fea0003c00000 */
.L_x_44:
[----:B------:R-:W-:-:S13]  /*c590*/  LOP3.LUT P6, RZ, R16, 0x3ff, RZ, 0xc0, !PT ;  /* 0x000003ff10ff7812 */ /* 0x000fda00078cc0ff */
[----:B------:R-:W-:Y:S05]  /*c5a0*/  @!P6 BRA `(.L_x_45) ;  /* 0x000000000040e947 */ /* 0x000fea0003800000 */
[----:B------:R-:W-:Y:S01]  /*c5b0*/  MOV R2, 0x0 ;  /* 0x0000000000027802 */ /* 0x000fe20000000f00 */
[----:B------:R-:W-:Y:S01]  /*c5c0*/  ULDC.64 UR4, c[0x4][0xc8] ;  /* 0x0100320000047ab9 */ /* 0x000fe20000000a00 */
[----:B------:R-:W-:Y:S01]  /*c5d0*/  ULDC.64 UR6, c[0x4][0xd0] ;  /* 0x0100340000067ab9 */ /* 0x000fe20000000a00 */
[----:B------:R-:W-:Y:S01]  /*c5e0*/  MOV R4, UR4 ;  /* 0x0000000400047c02 */ /* 0x000fe20008000f00 */
[----:B------:R-:W-:Y:S01]  /*c5f0*/  IMAD.U32 R5, RZ, RZ, UR5 ;  /* 0x00000005ff057e24 */ /* 0x000fe2000f8e00ff */
[----:B------:R-:W-:Y:S01]  /*c600*/  ULDC.64 UR4, c[0x4][0x20] ;  /* 0x0100080000047ab9 */ /* 0x000fe20000000a00 */
[----:B------:R-:W0:Y:S01]  /*c610*/  LDC.64 R2, c[0x4][R2] ;  /* 0x0100000002027b82 */ /* 0x000e220000000a00 */
[----:B------:R-:W-:Y:S01]  /*c620*/  IMAD.U32 R6, RZ, RZ, UR6 ;  /* 0x00000006ff067e24 */ /* 0x000fe2000f8e00ff */
[----:B------:R-:W-:Y:S01]  /*c630*/  MOV R11, UR5 ;  /* 0x00000005000b7c02 */ /* 0x000fe20008000f00 */
[----:B------:R-:W-:Y:S02]  /*c640*/  IMAD.U32 R7, RZ, RZ, UR7 ;  /* 0x00000007ff077e24 */ /* 0x000fe4000f8e00ff */
[----:B------:R-:W-:-:S02]  /*c650*/  IMAD.U32 R10, RZ, RZ, UR4 ;  /* 0x00000004ff0a7e24 */ /* 0x000fc4000f8e00ff */
[----:B------:R-:W-:Y:S02]  /*c660*/  IMAD.MOV.U32 R8, RZ, RZ, 0x70 ;  /* 0x00000070ff087424 */ /* 0x000fe400078e00ff */
[----:B------:R-:W-:Y:S02]  /*c670*/  IMAD.MOV.U32 R12, RZ, RZ, 0x1 ;  /* 0x00000001ff0c7424 */ /* 0x000fe400078e00ff */
[----:B------:R-:W-:-:S07]  /*c680*/  IMAD.MOV.U32 R13, RZ, RZ, RZ ;  /* 0x000000ffff0d7224 */ /* 0x000fce00078e00ff */
[----:B------:R-:W-:-:S07]  /*c690*/  LEPC R20, `(.L_x_45) ;  /* 0x000000001014794e */ /* 0x000fce0000000000 */
[----:B0----5:R-:W-:Y:S05]  /*c6a0*/  CALL.ABS.NOINC R2 ;  /* 0x0000000002007343 */ /* 0x021fea0003c00000 */
.L_x_45:
[----:B------:R-:W0:Y:S01]  /*c6b0*/  LDC.64 R2, c[0x0][0x9f8] ;  /* 0x00027e00ff027b82 */ /* 0x000e220000000a00 */
[----:B------:R-:W-:-:S07]  /*c6c0*/  IMAD.MOV.U32 R30, RZ, RZ, R18 ;  /* 0x000000ffff1e7224 */ /* 0x000fce00078e0012 */
[----:B------:R-:W1:Y:S01]  /*c6d0*/  LDC R20, c[0x0][0x430] ;  /* 0x00010c00ff147b82 */ /* 0x000e620000000800 */
[----:B------:R-:W-:Y:S01]  /*c6e0*/  SHF.L.U32 R19, R31, 0x4, RZ ;  /* 0x000000041f137819 */ /* 0x000fe200000006ff */
[----:B------:R-:W-:Y:S01]  /*c6f0*/  ULDC UR4, c[0x0][0x2f4] ;  /* 0x0000bd0000047ab9 */ /* 0x000fe20000000800 */
[----:B------:R-:W-:Y:S01]  /*c700*/  ULDC UR5, c[0x0][0x320] ;  /* 0x0000c80000057ab9 */ /* 0x000fe20000000800 */
[----:B0-----:R-:W-:-:S04]  /*c710*/  ISETP.NE.U32.AND P0, PT, R2, RZ, PT ;  /* 0x000000ff0200720c */ /* 0x001fc80003f05070 */
[----:B------:R-:W-:-:S13]  /*c720*/  ISETP.NE.AND.EX P0, PT, R3, RZ, PT, P0 ;  /* 0x000000ff0300720c */ /* 0x000fda0003f05300 */
[----:B------:R-:W0:Y:S01]  /*c730*/  @P0 LDC.64 R2, c[0x0][0x9f8] ;  /* 0x00027e00ff020b82 */ /* 0x000e220000000a00 */
[----:B------:R-:W-:Y:S02]  /*c740*/  LOP3.LUT R35, R19, 0x30, RZ, 0xc0, !PT ;  /* 0x0000003013237812 */ /* 0x000fe400078ec0ff */
[----:B-1----:R-:W-:Y:S02]  /*c750*/  ISETP.NE.AND P2, PT, R20, 0x1, PT ;  /* 0x000000011400780c */ /* 0x002fe40003f45270 */
[----:B------:R-:W-:Y:S01]  /*c760*/  LOP3.LUT R16, R16, 0xffffffef, RZ, 0xc0, !PT ;  /* 0xffffffef10107812 */ /* 0x000fe200078ec0ff */
[----:B0-----:R-:W-:-:S05]  /*c770*/  @P0 IMAD.WIDE R2, R18, 0x4, R2 ;  /* 0x0000000412020825 */ /* 0x001fca00078e0202 */
[----:B------:R0:W5:Y:S01]  /*c780*/  @P0 LDG.E R30, desc[UR54][R2.64] ;  /* 0x00000036021e0981 */ /* 0x000162000c1e1900 */
[C---:B------:R-:W-:Y:S01]  /*c790*/  ISETP.GE.AND P0, PT, R35.reuse, UR4, PT ;  /* 0x0000000423007c0c */ /* 0x040fe2000bf06270 */
[----:B------:R-:W-:Y:S01]  /*c7a0*/  UMOV UR6, 0xffffffff ;  /* 0xffffffff00067882 */ /* 0x000fe20000000000 */
[----:B------:R-:W-:Y:S01]  /*c7b0*/  LOP3.LUT R25, R35, 0x40, RZ, 0xfc, !PT ;  /* 0x0000004023197812 */ /* 0x000fe200078efcff */
[----:B------:R-:W-:Y:S01]  /*c7c0*/  IMAD.SHL.U32 R8, R31, 0x20, RZ ;  /* 0x000000201f087824 */ /* 0x000fe200078e00ff */
[----:B------:R-:W-:Y:S02]  /*c7d0*/  LOP3.LUT R27, R35, 0x80, RZ, 0xfc, !PT ;  /* 0x00000080231b7812 */ /* 0x000fe400078efcff */
[----:B------:R-:W-:Y:S02]  /*c7e0*/  ISETP.GE.AND P3, PT, R25, UR4, PT ;  /* 0x0000000419007c0c */ /* 0x000fe4000bf66270 */
[----:B------:R-:W-:Y:S02]  /*c7f0*/  ISETP.GE.AND P1, PT, R27, UR4, PT ;  /* 0x000000041b007c0c */ /* 0x000fe4000bf26270 */
[----:B------:R-:W-:-:S03]  /*c800*/  LOP3.LUT R18, R31, 0x7f, RZ, 0xc0, !PT ;  /* 0x0000007f1f127812 */ /* 0x000fc600078ec0ff */
[----:B------:R-:W-:Y:S02]  /*c810*/  @P0 LOP3.LUT R16, R16, 0x10, RZ, 0xfc, !PT ;  /* 0x0000001010100812 */ /* 0x000fe400078efcff */
[----:B------:R-:W-:Y:S02]  /*c820*/  ISETP.GE.AND P0, PT, R35, UR5, PT ;  /* 0x0000000523007c0c */ /* 0x000fe4000bf06270 */
[----:B------:R-:W-:Y:S02]  /*c830*/  LOP3.LUT R16, R16, 0xffffff7f, RZ, 0xc0, !PT ;  /* 0xffffff7f10107812 */ /* 0x000fe400078ec0ff */
[----:B------:R-:W-:Y:S02]  /*c840*/  SHF.R.U32.HI R28, RZ, 0x2, R18 ;  /* 0x00000002ff1c7819 */ /* 0x000fe40000011612 */
[----:B------:R-:W-:Y:S02]  /*c850*/  @P2 LOP3.LUT R16, R16, 0x80, RZ, 0xfc, !PT ;  /* 0x0000008010102812 */ /* 0x000fe400078efcff */
[----:B------:R-:W-:-:S02]  /*c860*/  LOP3.LUT R26, R28, 0x60, R8, 0xf8, !PT ;  /* 0x000000601c1a7812 */ /* 0x000fc400078ef808 */
[----:B------:R-:W-:-:S04]  /*c870*/  LOP3.LUT R16, R16, 0xfffffffd, RZ, 0xc0, !PT ;  /* 0xfffffffd10107812 */ /* 0x000fc800078ec0ff */
[----:B------:R-:W-:Y:S02]  /*c880*/  @P0 LOP3.LUT R16, R16, 0x2, RZ, 0xfc, !PT ;  /* 0x0000000210100812 */ /* 0x000fe400078efcff */
[----:B------:R-:W-:Y:S02]  /*c890*/  ISETP.GE.AND P0, PT, R25, UR5, PT ;  /* 0x0000000519007c0c */ /* 0x000fe4000bf06270 */
[----:B------:R-:W-:-:S04]  /*c8a0*/  LOP3.LUT R16, R16, 0xfffffff7, RZ, 0xc0, !PT ;  /* 0xfffffff710107812 */ /* 0x000fc800078ec0ff */
[----:B------:R-:W-:-:S04]  /*c8b0*/  @P3 LOP3.LUT R16, R16, 0x8, RZ, 0xfc, !PT ;  /* 0x0000000810103812 */ /* 0x000fc800078efcff */
[----:B------:R-:W-:-:S04]  /*c8c0*/  LOP3.LUT R16, R16, 0xfffffffe, RZ, 0xc0, !PT ;  /* 0xfffffffe10107812 */ /* 0x000fc800078ec0ff */
[----:B------:R-:W-:-:S04]  /*c8d0*/  LOP3.LUT R16, R16, 0xfffffffb, RZ, 0xc0, !PT ;  /* 0xfffffffb10107812 */ /* 0x000fc800078ec0ff */
[----:B------:R-:W-:-:S04]  /*c8e0*/  @P1 LOP3.LUT R16, R16, 0x4, RZ, 0xfc, !PT ;  /* 0x0000000410101812 */ /* 0x000fc800078efcff */
[----:B------:R-:W-:Y:S01]  /*c8f0*/  @P0 LOP3.LUT R16, R16, 0x1, RZ, 0xfc, !PT ;  /* 0x0000000110100812 */ /* 0x000fe200078efcff */
[----:B0-----:R-:W-:Y:S06]  /*c900*/  BRA.DIV UR6, `(.L_x_46) ;  /* 0x0000003e06e87947 */ /* 0x001fec000b800000 */
.L_x_100:
[----:B------:R-:W-:Y:S01]  /*c910*/  UMOV UR4, 0xa0 ;  /* 0x000000a000047882 */ /* 0x000fe20000000000 */
[----:B------:R-:W-:Y:S01]  /*c920*/  LOP3.LUT R15, R26, 0x80, RZ, 0xfc, !PT ;  /* 0x000000801a0f7812 */ /* 0x000fe200078efcff */
[----:B------:R-:W-:Y:S01]  /*c930*/  UIMAD UR4, UR46, UR4, -0xa0 ;  /* 0xffffff602e0474a4 */ /* 0x000fe2000f8e0204 */
[----:B------:R-:W0:Y:S01]  /*c940*/  @P2 LDC R2, c[0x0][0x434] ;  /* 0x00010d00ff022b82 */ /* 0x000e220000000800 */
[----:B-----5:R-:W-:-:S07]  /*c950*/  SHF.R.S32.HI R37, RZ, 0x1f, R30 ;  /* 0x0000001fff257819 */ /* 0x020fce000001141e */
[----:B------:R-:W1:Y:S01]  /*c960*/  @P2 LDC R3, c[0x0][0x438] ;  /* 0x00010e00ff032b82 */ /* 0x000e620000000800 */
[----:B------:R-:W-:Y:S01]  /*c970*/  VIADD R0, R15, UR4 ;  /* 0x000000040f007c36 */ /* 0x000fe20008000000 */
[----:B------:R-:W-:Y:S03]  /*c980*/  STL [R1+0xc], R15 ;  /* 0x00000c0f01007387 */ /* 0x000fe60000100800 */
[C---:B------:R-:W-:Y:S01]  /*c990*/  IMAD.IADD R9, R0.reuse, 0x1, R17 ;  /* 0x0000000100097824 */ /* 0x040fe200078e0211 */
[----:B------:R-:W-:-:S03]  /*c9a0*/  ISETP.GE.AND P0, PT, R0, UR36, PT ;  /* 0x0000002400007c0c */ /* 0x000fc6000bf06270 */
[----:B------:R-:W-:Y:S01]  /*c9b0*/  IMAD.MOV.U32 R12, RZ, RZ, R9 ;  /* 0x000000ffff0c7224 */ /* 0x000fe200078e0009 */
[----:B------:R-:W-:Y:S01]  /*c9c0*/  ISETP.GT.U32.OR P0, PT, R15, 0x9f, P0 ;  /* 0x0000009f0f00780c */ /* 0x000fe20000704470 */
[----:B0-----:R-:W-:-:S12]  /*c9d0*/  @P2 IMAD.HI.U32 R0, R9, R2, RZ ;  /* 0x0000000209002227 */ /* 0x001fd800078e00ff */
[----:B------:R-:W0:Y:S01]  /*c9e0*/  @!P0 LDC.64 R6, c[0x0][0x428] ;  /* 0x00010a00ff068b82 */ /* 0x000e220000000a00 */
[----:B-1----:R-:W-:-:S04]  /*c9f0*/  @P2 SHF.R.U32.HI R12, RZ, R3, R0 ;  /* 0x00000003ff0c2219 */ /* 0x002fc80000011600 */
[----:B------:R-:W-:Y:S02]  /*ca00*/  @!P0 SHF.R.S32.HI R3, RZ, 0x1f, R12 ;  /* 0x0000001fff038819 */ /* 0x000fe4000001140c */
[----:B------:R-:W-:Y:S01]  /*ca10*/  @!P0 MOV R2, R12 ;  /* 0x0000000c00028202 */ /* 0x000fe20000000f00 */
[----:B------:R-:W1:Y:S01]  /*ca20*/  @!P0 LDC.64 R4, c[0x0][0x418] ;  /* 0x00010600ff048b82 */ /* 0x000e620000000a00 */
[----:B0-----:R-:W-:-:S03]  /*ca30*/  @!P0 IMAD R0, R37, R6, RZ ;  /* 0x0000000625008224 */ /* 0x001fc600078e02ff */
[----:B------:R-:W-:-:S04]  /*ca40*/  @!P0 IMAD.WIDE.U32 R2, R30, R6, R2 ;  /* 0x000000061e028225 */ /* 0x000fc800078e0002 */
[----:B------:R-:W-:Y:S01]  /*ca50*/  @!P0 IMAD R7, R30, R7, R0 ;  /* 0x000000071e078224 */ /* 0x000fe200078e0200 */
[----:B-1----:R-:W-:-:S03]  /*ca60*/  @!P0 LEA R4, P1, R2, R4, 0x2 ;  /* 0x0000000402048211 */ /* 0x002fc600078210ff */
[----:B------:R-:W-:Y:S02]  /*ca70*/  @!P0 IMAD.IADD R0, R7, 0x1, R3 ;  /* 0x0000000107008824 */ /* 0x000fe400078e0203 */
[----:B------:R-:W0:Y:S03]  /*ca80*/  @P2 LDC R3, c[0x0][0x438] ;  /* 0x00010e00ff032b82 */ /* 0x000e260000000800 */
[----:B------:R-:W-:Y:S01]  /*ca90*/  @!P0 LEA.HI.X R5, R2, R5, R0, 0x2, P1 ;  /* 0x0000000502058211 */ /* 0x000fe200008f1400 */
[----:B------:R-:W-:-:S04]  /*caa0*/  VIADD R2, R26, UR4 ;  /* 0x000000041a027c36 */ /* 0x000fc80008000000 */
[----:B------:R-:W1:Y:S01]  /*cab0*/  @P2 LDC R0, c[0x0][0x434] ;  /* 0x00010d00ff002b82 */ /* 0x000e620000000800 */
[C---:B------:R-:W-:Y:S01]  /*cac0*/  ISETP.GE.AND P1, PT, R2.reuse, UR36, PT ;  /* 0x0000002402007c0c */ /* 0x040fe2000bf26270 */
[----:B------:R-:W-:-:S04]  /*cad0*/  IMAD.IADD R13, R2, 0x1, R17 ;  /* 0x00000001020d7824 */ /* 0x000fc800078e0211 */
[----:B------:R-:W-:-:S08]  /*cae0*/  IMAD.MOV.U32 R14, RZ, RZ, R13 ;  /* 0x000000ffff0e7224 */ /* 0x000fd000078e000d */
[----:B------:R-:W2:Y:S08]  /*caf0*/  @!P1 LDC.64 R10, c[0x0][0x428] ;  /* 0x00010a00ff0a9b82 */ /* 0x000eb00000000a00 */
[----:B------:R-:W3:Y:S01]  /*cb00*/  @!P1 LDC.64 R6, c[0x0][0x418] ;  /* 0x00010600ff069b82 */ /* 0x000ee20000000a00 */
[----:B-1----:R-:W-:-:S05]  /*cb10*/  @P2 IMAD.HI.U32 R0, R13, R0, RZ ;  /* 0x000000000d002227 */ /* 0x002fca00078e00ff */
[----:B0-----:R-:W-:-:S04]  /*cb20*/  @P2 SHF.R.U32.HI R14, RZ, R3, R0 ;  /* 0x00000003ff0e2219 */ /* 0x001fc80000011600 */
[----:B------:R-:W-:Y:S02]  /*cb30*/  @!P1 SHF.R.S32.HI R3, RZ, 0x1f, R14 ;  /* 0x0000001fff039819 */ /* 0x000fe4000001140e */
[----:B------:R-:W-:Y:S01]  /*cb40*/  @!P1 MOV R2, R14 ;  /* 0x0000000e00029202 */ /* 0x000fe20000000f00 */
[----:B--2---:R-:W-:-:S04]  /*cb50*/  @!P1 IMAD R0, R37, R10, RZ ;  /* 0x0000000a25009224 */ /* 0x004fc800078e02ff */
[----:B------:R-:W-:-:S04]  /*cb60*/  @!P1 IMAD.WIDE.U32 R2, R30, R10, R2 ;  /* 0x0000000a1e029225 */ /* 0x000fc800078e0002 */
[----:B------:R-:W-:Y:S01]  /*cb70*/  @!P1 IMAD R11, R30, R11, R0 ;  /* 0x0000000b1e0b9224 */ /* 0x000fe200078e0200 */
[----:B---3--:R-:W-:-:S03]  /*cb80*/  @!P1 LEA R6, P2, R2, R6, 0x2 ;  /* 0x0000000602069211 */ /* 0x008fc600078410ff */
[----:B------:R-:W-:-:S05]  /*cb90*/  @!P1 IMAD.IADD R0, R3, 0x1, R11 ;  /* 0x0000000103009824 */ /* 0x000fca00078e020b */
[----:B------:R-:W-:Y:S01]  /*cba0*/  @!P1 LEA.HI.X R7, R2, R7, R0, 0x2, P2 ;  /* 0x0000000702079211 */ /* 0x000fe200010f1400 */
[----:B------:R-:W-:Y:S02]  /*cbb0*/  IMAD.MOV.U32 R0, RZ, RZ, RZ ;  /* 0x000000ffff007224 */ /* 0x000fe400078e00ff */
[----:B------:R-:W-:-:S04]  /*cbc0*/  IMAD.MOV.U32 R33, RZ, RZ, 0x40 ;  /* 0x00000040ff217424 */ /* 0x000fc800078e00ff */
[----:B------:R0:W5:Y:S01]  /*cbd0*/  @!P0 LDG.E R0, desc[UR54][R4.64] ;  /* 0x0000003604008981 */ /* 0x000162000c1e1900 */
[----:B------:R-:W-:-:S04]  /*cbe0*/  LOP3.LUT P0, RZ, R31, 0x4, RZ, 0xc0, !PT ;  /* 0x000000041fff7812 */ /* 0x000fc8000780c0ff */
[----:B------:R-:W-:Y:S01]  /*cbf0*/  SEL R2, R33, 0xffffffc0, !P0 ;  /* 0xffffffc021027807 */ /* 0x000fe20004000000 */
[----:B0-----:R-:W-:-:S04]  /*cc00*/  IMAD.MOV.U32 R5, RZ, RZ, RZ ;  /* 0x000000ffff057224 */ /* 0x001fc800078e00ff */
[----:B------:R0:W-:Y:S01]  /*cc10*/  STL [R1+0x8], R2 ;  /* 0x0000080201007387 */ /* 0x0001e20000100800 */
[----:B------:R-:W-:-:S03]  /*cc20*/  IADD3 R10, -R12, RZ, RZ ;  /* 0x000000ff0c0a7210 */ /* 0x000fc60007ffe1ff */
[----:B------:R1:W5:Y:S02]  /*cc30*/  @!P1 LDG.E R5, desc[UR54][R6.64] ;  /* 0x0000003606059981 */ /* 0x000364000c1e1900 */
[----:B------:R-:W-:Y:S01]  /*cc40*/  IMAD R4, R20, R10, R9 ;  /* 0x0000000a14047224 */ /* 0x000fe200078e0209 */
[----:B------:R-:W-:Y:S01]  /*cc50*/  SHF.L.U32 R9, R31, 0x2, RZ ;  /* 0x000000021f097819 */ /* 0x000fe200000006ff */
[----:B------:R-:W-:Y:S01]  /*cc60*/  ULOP3.LUT UR4, UR39, 0x2, URZ, 0xfc, !UPT ;  /* 0x0000000227047892 */ /* 0x000fe2000f8efc3f */
[----:B------:R-:W-:Y:S01]  /*cc70*/  ISETP.GT.U32.AND P0, PT, R15, 0x9f, PT ;  /* 0x0000009f0f00780c */ /* 0x000fe20003f04070 */
[----:B0-----:R-:W-:Y:S01]  /*cc80*/  IMAD.MOV R2, RZ, RZ, -R14 ;  /* 0x000000ffff027224 */ /* 0x001fe200078e0a0e */
[----:B------:R-:W-:Y:S01]  /*cc90*/  LOP3.LUT R16, R16, 0xffffffdf, RZ, 0xc0, !PT ;  /* 0xffffffdf10107812 */ /* 0x000fe200078ec0ff */
[----:B------:R-:W-:Y:S01]  /*cca0*/  IMAD.U32 R32, RZ, RZ, UR40 ;  /* 0x00000028ff207e24 */ /* 0x000fe2000f8e00ff */
[C---:B------:R-:W-:Y:S01]  /*ccb0*/  LOP3.LUT R12, R31.reuse, 0x10, RZ, 0xc0, !PT ;  /* 0x000000101f0c7812 */ /* 0x040fe200078ec0ff */
[----:B------:R-:W-:Y:S01]  /*ccc0*/  IMAD.U32 R11, RZ, RZ, UR46 ;  /* 0x0000002eff0b7e24 */ /* 0x000fe2000f8e00ff */
[----:B-1----:R-:W-:Y:S01]  /*ccd0*/  SHF.R.U32.HI R7, RZ, 0x5, R18 ;  /* 0x00000005ff077819 */ /* 0x002fe20000011612 */
[----:B------:R-:W-:Y:S01]  /*cce0*/  IMAD R6, R20, R2, R13 ;  /* 0x0000000214067224 */ /* 0x000fe200078e020d */
[----:B------:R-:W-:Y:S01]  /*ccf0*/  SHF.R.S32.HI R32, RZ, 0x1f, R32 ;  /* 0x0000001fff207819 */ /* 0x000fe20000011420 */
[----:B------:R-:W-:-:S02]  /*cd00*/  IMAD.SHL.U32 R2, R31, 0x80, RZ ;  /* 0x000000801f027824 */ /* 0x000fc400078e00ff */
[----:B------:R-:W-:Y:S02]  /*cd10*/  IMAD.SHL.U32 R36, R7, 0x200, RZ ;  /* 0x0000020007247824 */ /* 0x000fe400078e00ff */
[----:B------:R-:W-:Y:S01]  /*cd20*/  @P0 LOP3.LUT R16, R16, 0x20, RZ, 0xfc, !PT ;  /* 0x0000002010100812 */ /* 0x000fe200078efcff */
[----:B------:R-:W-:Y:S01]  /*cd30*/  VIADD R11, R11, 0xffffffff ;  /* 0xffffffff0b0b7836 */ /* 0x000fe20000000000 */
[----:B------:R-:W-:Y:S02]  /*cd40*/  LOP3.LUT R10, R2, 0x380, RZ, 0xc0, !PT ;  /* 0x00000380020a7812 */ /* 0x000fe400078ec0ff */
[----:B------:R-:W-:-:S03]  /*cd50*/  LOP3.LUT R16, R16, 0xffffffbf, RZ, 0xc0, !PT ;  /* 0xffffffbf10107812 */ /* 0x000fc600078ec0ff */
[----:B------:R-:W-:-:S05]  /*cd60*/  IMAD R10, R7, 0x10, R10 ;  /* 0x00000010070a7824 */ /* 0x000fca00078e020a */
[----:B------:R-:W-:Y:S01]  /*cd70*/  LOP3.LUT R3, R10, 0x70, R19, 0x78, !PT ;  /* 0x000000700a037812 */ /* 0x000fe200078e7813 */
[----:B------:R-:W-:-:S03]  /*cd80*/  IMAD.U32 R10, RZ, RZ, UR4 ;  /* 0x00000004ff0a7e24 */ /* 0x000fc6000f8e00ff */
[----:B------:R-:W-:Y:S02]  /*cd90*/  LOP3.LUT R3, R3, 0xc00, R2, 0xf8, !PT ;  /* 0x00000c0003037812 */ /* 0x000fe400078ef802 */
[----:B------:R-:W-:Y:S02]  /*cda0*/  LOP3.LUT R2, R8, 0x80, RZ, 0xc0, !PT ;  /* 0x0000008008027812 */ /* 0x000fe400078ec0ff */
[----:B------:R-:W-:Y:S01]  /*cdb0*/  ISETP.NE.AND P0, PT, R10, 0x3, PT ;  /* 0x000000030a00780c */ /* 0x000fe20003f05270 */
[----:B------:R0:W-:Y:S01]  /*cdc0*/  STL [R1+0x4], R3 ;  /* 0x0000040301007387 */ /* 0x0001e20000100800 */
[----:B------:R-:W-:-:S04]  /*cdd0*/  LOP3.LUT R2, R2, 0x10, R31, 0xf8, !PT ;  /* 0x0000001002027812 */ /* 0x000fc800078ef81f */
[----:B------:R-:W-:Y:S02]  /*cde0*/  LOP3.LUT R2, R2, 0x10, R9, 0x78, !PT ;  /* 0x0000001002027812 */ /* 0x000fe400078e7809 */
[----:B0-----:R-:W-:-:S05]  /*cdf0*/  LOP3.LUT R3, R36, 0x60, R8, 0xf8, !PT ;  /* 0x0000006024037812 */ /* 0x001fca00078ef808 */
[----:B------:R-:W-:Y:S02]  /*ce00*/  @P0 LOP3.LUT R16, R16, 0x40, RZ, 0xfc, !PT ;  /* 0x0000004010100812 */ /* 0x000fe400078efcff */
[----:B------:R-:W-:-:S04]  /*ce10*/  LOP3.LUT R3, R3, 0x100, R8, 0xf8, !PT ;  /* 0x0000010003037812 */ /* 0x000fc800078ef808 */
[----:B------:R-:W-:-:S05]  /*ce20*/  LOP3.LUT R2, R3, R2, RZ, 0xfc, !PT ;  /* 0x0000000203027212 */ /* 0x000fca00078efcff */
[----:B------:R0:W-:Y:S01]  /*ce30*/  STL [R1], R2 ;  /* 0x0000000201007387 */ /* 0x0001e20000100800 */
[----:B------:R-:W-:Y:S05]  /*ce40*/  @!P0 BRA `(.L_x_47) ;  /* 0x0000000000048947 */ /* 0x000fea0003800000 */
[----:B------:R-:W-:Y:S01]  /*ce50*/  BPT.TRAP 0x1 ;  /* 0x000000040000795c */ /* 0x000fe20000300000 */
.L_x_47:
[----:B0-----:R-:W-:Y:S02]  /*ce60*/  MOV R2, 0x1 ;  /* 0x0000000100027802 */ /* 0x001fe40000000f00 */
[----:B------:R-:W-:Y:S02]  /*ce70*/  SHF.R.S32.HI R21, RZ, 0x1f, R6 ;  /* 0x0000001fff157819 */ /* 0x000fe40000011406 */
[----:B------:R-:W-:-:S04]  /*ce80*/  SHF.L.U32 R3, R2, 0x1f, RZ ;  /* 0x0000001f02037819 */ /* 0x000fc800000006ff */
[----:B------:R-:W0:Y:S02]  /*ce90*/  SYNCS.PHASECHK.TRANS64.TRYWAIT P0, [UR42+0x29880], R3 ;  /* 0x02988003ff0075a7 */ /* 0x000e24000800016a */
[----:B0-----:R-:W-:Y:S05]  /*cea0*/  @!P0 BRA `(.L_x_48) ;  /* 0x0000003800a08947 */ /* 0x001fea0003800000 */
.L_x_101:
[----:B------:R-:W-:Y:S01]  /*ceb0*/  ULDC.64 UR4, c[0x0][0x328] ;  /* 0x0000ca0000047ab9 */ /* 0x000fe20000000a00 */
[----:B------:R-:W-:Y:S01]  /*cec0*/  IMAD.SHL.U32 R13, R31, 0x10, RZ ;  /* 0x000000101f0d7824 */ /* 0x000fe200078e00ff */
[----:B------:R-:W-:Y:S01]  /*ced0*/  LOP3.LUT R8, R8, 0x380, RZ, 0xc0, !PT ;  /* 0x0000038008087812 */ /* 0x000fe200078ec0ff */
[----:B------:R-:W-:Y:S01]  /*cee0*/  IMAD R10, R21, UR4, RZ ;  /* 0x00000004150a7c24 */ /* 0x000fe2000f8e02ff */
[----:B-----5:R-:W-:Y:S01]  /*cef0*/  SHF.R.S32.HI R22, RZ, 0x1f, R5 ;  /* 0x0000001fff167819 */ /* 0x020fe20000011405 */
[----:B0-----:R-:W-:Y:S01]  /*cf00*/  IMAD.WIDE.U32 R2, R6, UR4, RZ ;  /* 0x0000000406027c25 */ /* 0x001fe2000f8e00ff */
[----:B------:R-:W-:Y:S01]  /*cf10*/  LOP3.LUT R8, R8, 0x30, R13, 0xf8, !PT ;  /* 0x0000003008087812 */ /* 0x000fe200078ef80d */
[----:B------:R-:W-:Y:S01]  /*cf20*/  ULDC.64 UR6, c[0x0][0x338] ;  /* 0x0000ce0000067ab9 */ /* 0x000fe20000000a00 */
[----:B------:R-:W-:Y:S01]  /*cf30*/  SHF.R.S32.HI R23, RZ, 0x1f, R4 ;  /* 0x0000001fff177819 */ /* 0x000fe20000011404 */
[----:B------:R-:W-:Y:S01]  /*cf40*/  IMAD R10, R6, UR5, R10 ;  /* 0x00000005060a7c24 */ /* 0x000fe2000f8e020a */
[----:B------:R-:W-:Y:S01]  /*cf50*/  LOP3.LUT R8, R8, 0x70, R9, 0x78, !PT ;  /* 0x0000007008087812 */ /* 0x000fe200078e7809 */
[----:B------:R-:W-:Y:S01]  /*cf60*/  IMAD R9, R22, UR6, RZ ;  /* 0x0000000616097c24 */ /* 0x000fe2000f8e02ff */
[----:B------:R-:W-:Y:S01]  /*cf70*/  SHF.R.S32.HI R24, RZ, 0x1f, R0 ;  /* 0x0000001fff187819 */ /* 0x000fe20000011400 */
[----:B------:R-:W-:Y:S01]  /*cf80*/  IMAD.IADD R3, R3, 0x1, R10 ;  /* 0x0000000103037824 */ /* 0x000fe200078e020a */
[----:B------:R-:W-:Y:S01]  /*cf90*/  ISETP.NE.AND P1, PT, R12, RZ, PT ;  /* 0x000000ff0c00720c */ /* 0x000fe20003f25270 */
[C---:B------:R-:W-:Y:S01]  /*cfa0*/  IMAD R9, R5.reuse, UR7, R9 ;  /* 0x0000000705097c24 */ /* 0x040fe2000f8e0209 */
[----:B------:R-:W-:Y:S01]  /*cfb0*/  SHF.R.U32.HI R31, RZ, 0x2, R31 ;  /* 0x00000002ff1f7819 */ /* 0x000fe2000001161f */
[----:B------:R-:W-:Y:S01]  /*cfc0*/  IMAD.WIDE.U32 R2, R5, UR6, R2 ;  /* 0x0000000605027c25 */ /* 0x000fe2000f8e0002 */
[----:B------:R-:W-:-:S03]  /*cfd0*/  SEL R33, R33, 0xffffffc0, !P1 ;  /* 0xffffffc021217807 */ /* 0x000fc60004800000 */
[----:B------:R-:W-:Y:S02]  /*cfe0*/  IMAD R10, R23, UR4, RZ ;  /* 0x00000004170a7c24 */ /* 0x000fe4000f8e02ff */
[----:B------:R-:W-:Y:S01]  /*cff0*/  IMAD R7, R7, 0x400, R8 ;  /* 0x0000040007077824 */ /* 0x000fe200078e0208 */
[----:B------:R-:W-:Y:S01]  /*d000*/  MOV R8, R2 ;  /* 0x0000000200087202 */ /* 0x000fe20000000f00 */
[----:B------:R-:W-:Y:S02]  /*d010*/  IMAD.IADD R9, R3, 0x1, R9 ;  /* 0x0000000103097824 */ /* 0x000fe400078e0209 */
[C---:B------:R-:W-:Y:S02]  /*d020*/  IMAD R10, R4.reuse, UR5, R10 ;  /* 0x00000005040a7c24 */ /* 0x040fe4000f8e020a */
[----:B------:R-:W-:Y:S01]  /*d030*/  IMAD.WIDE.U32 R2, R4, UR4, RZ ;  /* 0x0000000404027c25 */ /* 0x000fe2000f8e00ff */
[----:B------:R-:W-:-:S03]  /*d040*/  ULDC.64 UR4, c[0x0][0x330] ;  /* 0x0000cc0000047ab9 */ /* 0x000fc60000000a00 */
[----:B------:R-:W-:Y:S02]  /*d050*/  IMAD.IADD R3, R3, 0x1, R10 ;  /* 0x0000000103037824 */ /* 0x000fe400078e020a */
[----:B------:R-:W-:Y:S02]  /*d060*/  IMAD R10, R24, UR6, RZ ;  /* 0x00000006180a7c24 */ /* 0x000fe4000f8e02ff */
[----:B------:R-:W-:Y:S01]  /*d070*/  IMAD.WIDE.U32 R2, R0, UR6, R2 ;  /* 0x0000000600027c25 */ /* 0x000fe2000f8e0002 */
[----:B------:R-:W-:-:S03]  /*d080*/  R2UR UR6, R32 ;  /* 0x00000000200672ca */ /* 0x000fc600000e0000 */
[----:B------:R-:W-:-:S04]  /*d090*/  IMAD R10, R0, UR7, R10 ;  /* 0x00000007000a7c24 */ /* 0x000fc8000f8e020a */
[----:B------:R-:W-:Y:S02]  /*d0a0*/  IMAD.IADD R3, R3, 0x1, R10 ;  /* 0x0000000103037824 */ /* 0x000fe400078e020a */
[----:B------:R-:W-:-:S04]  /*d0b0*/  IMAD.U32 R10, RZ, RZ, UR4 ;  /* 0x00000004ff0a7e24 */ /* 0x000fc8000f8e00ff */
[----:B------:R-:W-:Y:S01]  /*d0c0*/  UIMAD UR4, UR6, UR4, URZ ;  /* 0x00000004060472a4 */ /* 0x000fe2000f8e023f */
[----:B------:R-:W-:Y:S02]  /*d0d0*/  IMAD.WIDE.U32 R8, R10, UR40, R8 ;  /* 0x000000280a087c25 */ /* 0x000fe4000f8e0008 */
[----:B------:R-:W-:Y:S01]  /*d0e0*/  ULDC.64 UR6, c[0x0][0x318] ;  /* 0x0000c60000067ab9 */ /* 0x000fe20000000a00 */
[----:B------:R-:W-:Y:S01]  /*d0f0*/  UIMAD UR4, UR40, UR5, UR4 ;  /* 0x00000005280472a4 */ /* 0x000fe2000f8e0204 */
[----:B------:R-:W-:Y:S01]  /*d100*/  IMAD.U32 R19, RZ, RZ, UR7 ;  /* 0x00000007ff137e24 */ /* 0x000fe2000f8e00ff */
[----:B------:R-:W-:Y:S01]  /*d110*/  IADD3 R18, P0, R8, UR6, RZ ;  /* 0x0000000608127c10 */ /* 0x000fe2000ff1e0ff */
[----:B------:R-:W-:-:S03]  /*d120*/  IMAD.WIDE.U32 R2, R10, UR40, R2 ;  /* 0x000000280a027c25 */ /* 0x000fc6000f8e0002 */
[----:B------:R-:W-:Y:S02]  /*d130*/  IADD3.X R10, R19, UR4, R9, P0, !PT ;  /* 0x00000004130a7c10 */ /* 0x000fe400087fe409 */
[----:B------:R-:W-:Y:S02]  /*d140*/  MOV R9, 0xffffff60 ;  /* 0xffffff6000097802 */ /* 0x000fe40000000f00 */
[----:B------:R-:W-:-:S03]  /*d150*/  IADD3 R20, P0, R2, UR6, RZ ;  /* 0x0000000602147c10 */ /* 0x000fc6000ff1e0ff */
[----:B------:R-:W-:Y:S01]  /*d160*/  IMAD R9, R11, R9, UR36 ;  /* 0x000000240b097e24 */ /* 0x000fe2000f8e0209 */
[----:B------:R-:W-:Y:S01]  /*d170*/  IADD3.X R19, R19, UR4, R3, P0, !PT ;  /* 0x0000000413137c10 */ /* 0x000fe200087fe403 */
[----:B------:R-:W-:Y:S02]  /*d180*/  UMOV UR4, 0xffffffff ;  /* 0xffffffff00047882 */ /* 0x000fe40000000000 */
[----:B------:R-:W-:-:S05]  /*d190*/  IMAD.IADD R9, R9, 0x1, -R28 ;  /* 0x0000000109097824 */ /* 0x000fca00078e0a1c */
[----:B------:R-:W-:Y:S01]  /*d1a0*/  ISETP.GE.AND P4, PT, R9, 0x1, PT ;  /* 0x000000010900780c */ /* 0x000fe20003f86270 */
[----:B------:R-:W-:-:S12]  /*d1b0*/  BRA.DIV UR4, `(.L_x_49) ;  /* 0x0000003604fc7947 */ /* 0x000fd8000b800000 */
[----:B------:R-:W0:Y:S01]  /*d1c0*/  SHFL.IDX PT, R2, R18, RZ, 0x1c1f ;  /* 0x001c1fff12027589 */ /* 0x000e2200000e0000 */
[C---:B------:R-:W-:Y:S01]  /*d1d0*/  LOP3.LUT P5, RZ, R16.reuse, 0x2, RZ, 0xc0, !PT ;  /* 0x0000000210ff7812 */ /* 0x040fe200078ac0ff */
[----:B------:R-:W-:Y:S01]  /*d1e0*/  VIADD R8, R7, UR42 ;  /* 0x0000002a07087c36 */ /* 0x000fe20008000000 */
[----:B------:R-:W-:Y:S01]  /*d1f0*/  LOP3.LUT P6, RZ, R16, 0x1, RZ, 0xc0, !PT ;  /* 0x0000000110ff7812 */ /* 0x000fe200078cc0ff */
[----:B------:R-:W1:Y:S01]  /*d200*/  SHFL.IDX PT, R3, R10, RZ, 0x1c1f ;  /* 0x001c1fff0a037589 */ /* 0x000e6200000e0000 */
[----:B------:R-:W-:Y:S01]  /*d210*/  ISETP.GE.AND P3, PT, R9, 0x21, PT ;  /* 0x000000210900780c */ /* 0x000fe20003f66270 */
[----:B------:R-:W-:Y:S01]  /*d220*/  IMAD.IADD R7, R33, 0x1, R8 ;  /* 0x0000000121077824 */ /* 0x000fe200078e0208 */
[C---:B------:R-:W-:Y:S01]  /*d230*/  ISETP.GE.AND P2, PT, R9.reuse, 0x41, PT ;  /* 0x000000410900780c */ /* 0x040fe20003f46270 */
[----:B------:R-:W-:Y:S01]  /*d240*/  SHFL.IDX PT, R19, R19, RZ, 0x1c1f ;  /* 0x001c1fff13137589 */ /* 0x000fe200000e0000 */
[----:B------:R-:W-:Y:S01]  /*d250*/  VIADD R34, R8, 0xa400 ;  /* 0x0000a40008227836 */ /* 0x000fe20000000000 */
[----:B------:R-:W-:-:S02]  /*d260*/  ISETP.GE.AND P1, PT, R9, 0x61, PT ;  /* 0x000000610900780c */ /* 0x000fc40003f26270 */
[----:B0-----:R-:W-:-:S05]  /*d270*/  IADD3 R2, P0, R35, R2, RZ ;  /* 0x0000000223027210 */ /* 0x001fca0007f1e0ff */
[----:B-1----:R-:W-:Y:S01]  /*d280*/  IMAD.X R3, RZ, RZ, R3, P0 ;  /* 0x000000ffff037224 */ /* 0x002fe200000e0603 */
[----:B------:R-:W-:-:S13]  /*d290*/  ISETP.LT.OR P0, PT, R9, 0x1, P5 ;  /* 0x000000010900780c */ /* 0x000fda0002f01670 */
[----:B------:R-:W-:Y:S01]  /*d2a0*/  LDGSTS.E.BYPASS.LTC128B.128 [R8+0xa400], desc[UR54][R2.64], !P0 ;  /* 0x0a40000002087fae */ /* 0x000fe2000c101d76 */
[----:B------:R-:W-:-:S13]  /*d2b0*/  ISETP.LT.OR P0, PT, R9, 0x1, P6 ;  /* 0x000000010900780c */ /* 0x000fda0003701670 */
[----:B------:R0:W-:Y:S04]  /*d2c0*/  LDGSTS.E.BYPASS.LTC128B.128 [R7+0xa400], desc[UR54][R2.64+0x40], !P0 ;  /* 0x0a40004002077fae */ /* 0x0001e8000c101d76 */
[----:B0-----:R-:W0:Y:S04]  /*d2d0*/  SHFL.IDX PT, R2, R18, 0x1, 0x1c1f ;  /* 0x003c1f0012027f89 */ /* 0x001e2800000e0000 */
[----:B------:R-:W1:Y:S01]  /*d2e0*/  SHFL.IDX PT, R3, R10, 0x1, 0x1c1f ;  /* 0x003c1f000a037f89 */ /* 0x000e6200000e0000 */
[----:B0-----:R-:W-:-:S04]  /*d2f0*/  IADD3 R2, P0, R35, R2, RZ ;  /* 0x0000000223027210 */ /* 0x001fc80007f1e0ff */
[----:B-1----:R-:W-:Y:S02]  /*d300*/  IADD3.X R3, RZ, R3, RZ, P0, !PT ;  /* 0x00000003ff037210 */ /* 0x002fe400007fe4ff */
[----:B------:R-:W-:-:S13]  /*d310*/  ISETP.LT.OR P0, PT, R9, 0x21, P5 ;  /* 0x000000210900780c */ /* 0x000fda0002f01670 */
[----:B------:R-:W-:Y:S01]  /*d320*/  LDGSTS.E.BYPASS.LTC128B.128 [R8+0xb400], desc[UR54][R2.64], !P0 ;  /* 0x0b40000002087fae */ /* 0x000fe2000c101d76 */
[----:B------:R-:W-:-:S13]  /*d330*/  ISETP.LT.OR P0, PT, R9, 0x21, P6 ;  /* 0x000000210900780c */ /* 0x000fda0003701670 */
[----:B------:R0:W-:Y:S04]  /*d340*/  LDGSTS.E.BYPASS.LTC128B.128 [R7+0xb400], desc[UR54][R2.64+0x40], !P0 ;  /* 0x0b40004002077fae */ /* 0x0001e8000c101d76 */
[----:B0-----:R-:W0:Y:S04]  /*d350*/  SHFL.IDX PT, R2, R18, 0x2, 0x1c1f ;  /* 0x005c1f0012027f89 */ /* 0x001e2800000e0000 */
[----:B------:R-:W1:Y:S04]  /*d360*/  SHFL.IDX PT, R3, R10, 0x2, 0x1c1f ;  /* 0x005c1f000a037f89 */ /* 0x000e6800000e0000 */
[----:B------:R-:W-:Y:S01]  /*d370*/  SHFL.IDX PT, R10, R10, 0x3, 0x1c1f ;  /* 0x007c1f000a0a7f89 */ /* 0x000fe200000e0000 */
[----:B0-----:R-:W-:-:S05]  /*d380*/  IADD3 R2, P0, R35, R2, RZ ;  /* 0x0000000223027210 */ /* 0x001fca0007f1e0ff */
[----:B-1----:R-:W-:Y:S01]  /*d390*/  IMAD.X R3, RZ, RZ, R3, P0 ;  /* 0x000000ffff037224 */ /* 0x002fe200000e0603 */
[----:B------:R-:W-:-:S13]  /*d3a0*/  ISETP.LT.OR P0, PT, R9, 0x41, P5 ;  /* 0x000000410900780c */ /* 0x000fda0002f01670 */
[----:B------:R-:W-:Y:S01]  /*d3b0*/  LDGSTS.E.BYPASS.LTC128B.128 [R8+0xc400], desc[UR54][R2.64], !P0 ;  /* 0x0c40000002087fae */ /* 0x000fe2000c101d76 */
[----:B------:R-:W-:-:S13]  /*d3c0*/  ISETP.LT.OR P0, PT, R9, 0x41, P6 ;  /* 0x000000410900780c */ /* 0x000fda0003701670 */
[----:B------:R0:W-:Y:S04]  /*d3d0*/  LDGSTS.E.BYPASS.LTC128B.128 [R7+0xc400], desc[UR54][R2.64+0x40], !P0 ;  /* 0x0c40004002077fae */ /* 0x0001e8000c101d76 */
[----:B0-----:R-:W0:Y:S02]  /*d3e0*/  SHFL.IDX PT, R2, R18, 0x3, 0x1c1f ;  /* 0x007c1f0012027f89 */ /* 0x001e2400000e0000 */
[----:B0-----:R-:W-:-:S05]  /*d3f0*/  IADD3 R2, P0, R35, R2, RZ ;  /* 0x0000000223027210 */ /* 0x001fca0007f1e0ff */
[----:B------:R-:W-:Y:S01]  /*d400*/  IMAD.X R3, RZ, RZ, R10, P0 ;  /* 0x000000ffff037224 */ /* 0x000fe200000e060a */
[C---:B------:R-:W-:Y:S02]  /*d410*/  ISETP.LT.OR P0, PT, R9.reuse, 0x61, P5 ;  /* 0x000000610900780c */ /* 0x040fe40002f01670 */
[----:B------:R-:W-:-:S11]  /*d420*/  ISETP.GE.AND P5, PT, R9, 0x81, PT ;  /* 0x000000810900780c */ /* 0x000fd60003fa6270 */
[----:B------:R-:W-:Y:S01]  /*d430*/  LDGSTS.E.BYPASS.LTC128B.128 [R8+0xd400], desc[UR54][R2.64], !P0 ;  /* 0x0d40000002087fae */ /* 0x000fe2000c101d76 */
[----:B------:R-:W-:-:S13]  /*d440*/  ISETP.LT.OR P0, PT, R9, 0x61, P6 ;  /* 0x000000610900780c */ /* 0x000fda0003701670 */
[----:B------:R0:W-:Y:S04]  /*d450*/  LDGSTS.E.BYPASS.LTC128B.128 [R7+0xd400], desc[UR54][R2.64+0x40], !P0 ;  /* 0x0d40004002077fae */ /* 0x0001e8000c101d76 */
[----:B0-----:R0:W1:Y:S02]  /*d460*/  SHFL.IDX PT, R2, R20, RZ, 0x1c1f ;  /* 0x001c1fff14027589 */ /* 0x00106400000e0000 */
.L_x_113:
[----:B-1----:R-:W-:Y:S02]  /*d470*/  IADD3 R2, P0, R35, R2, RZ ;  /* 0x0000000223027210 */ /* 0x002fe40007f1e0ff */
[----:B------:R-:W-:-:S03]  /*d480*/  LOP3.LUT P6, RZ, R16, 0x1, RZ, 0xc0, !PT ;  /* 0x0000000110ff7812 */ /* 0x000fc600078cc0ff */
[----:B------:R-:W-:Y:S01]  /*d490*/  IMAD.X R3, RZ, RZ, R19, P0 ;  /* 0x000000ffff037224 */ /* 0x000fe200000e0613 */
[----:B------:R-:W-:-:S04]  /*d4a0*/  LOP3.LUT P0, RZ, R16, 0x2, RZ, 0xc0, !PT ;  /* 0x0000000210ff7812 */ /* 0x000fc8000780c0ff */
[----:B------:R-:W-:-:S13]  /*d4b0*/  ISETP.LT.OR P0, PT, R9, 0x81, P0 ;  /* 0x000000810900780c */ /* 0x000fda0000701670 */
[----:B------:R-:W-:Y:S01]  /*d4c0*/  @!PT LDS RZ, [RZ] ;  /* 0x00000000fffff984 */ /* 0x000fe20000000800 */
[----:B------:R-:W-:Y:S01]  /*d4d0*/  @!PT LDS RZ, [RZ] ;  /* 0x00000000fffff984 */ /* 0x000fe20000000800 */
[----:B------:R-:W-:Y:S01]  /*d4e0*/  @!PT LDS RZ, [RZ] ;  /* 0x00000000fffff984 */ /* 0x000fe20000000800 */
[----:B------:R1:W-:Y:S01]  /*d4f0*/  LDGSTS.E.BYPASS.LTC128B.128 [R8+0xe400], desc[UR54][R2.64], !P0 ;  /* 0x0e40000002087fae */ /* 0x0003e2000c101d76 */
[----:B------:R-:W-:-:S13]  /*d500*/  ISETP.LT.OR P0, PT, R9, 0x81, P6 ;  /* 0x000000810900780c */ /* 0x000fda0003701670 */
[----:B------:R1:W-:Y:S01]  /*d510*/  LDGSTS.E.BYPASS.LTC128B.128 [R7+0xe400], desc[UR54][R2.64+0x40], !P0 ;  /* 0x0e40004002077fae */ /* 0x0003e2000c101d76 */
[----:B------:R-:W-:Y:S01]  /*d520*/  NOP ;  /* 0x0000000000007918 */ /* 0x000fe20000000000 */
[----:B------:R-:W-:Y:S02]  /*d530*/  SYNCS.ARRIVE.TRANS64.RED.A0T1 RZ, [UR42+0x29870], RZ ;  /* 0x029870ffffff79a7 */ /* 0x000fe4000820042a */
[----:B------:R-:W-:Y:S01]  /*d540*/  ARRIVES.LDGSTSBAR.64.TRANSCNT [UR42+0x29870] ;  /* 0x02987000ff0079b0 */ /* 0x000fe20008000aaa */
[----:B------:R-:W-:Y:S01]  /*d550*/  NOP ;  /* 0x0000000000007918 */ /* 0x000fe20000000000 */
[----:B------:R-:W-:-:S06]  /*d560*/  ULOP3.LUT UR4, UR39, 0x2, URZ, 0xfc, !UPT ;  /* 0x0000000227047892 */ /* 0x000fcc000f8efc3f */
[----:B------:R-:W-:-:S04]  /*d570*/  MOV R10, UR4 ;  /* 0x00000004000a7c02 */ /* 0x000fc80008000f00 */
[----:B------:R-:W-:-:S13]  /*d580*/  ISETP.NE.AND P6, PT, R10, 0x3, PT ;  /* 0x000000030a00780c */ /* 0x000fda0003fc5270 */
[----:B-1----:R-:W-:Y:S05]  /*d590*/  @!P6 BRA `(.L_x_50) ;  /* 0x000000000004e947 */ /* 0x002fea0003800000 */
[----:B------:R-:W-:Y:S01]  /*d5a0*/  BPT.TRAP 0x1 ;  /* 0x000000040000795c */ /* 0x000fe20000300000 */
.L_x_50:
[----:B------:R-:W-:Y:S01]  /*d5b0*/  SYNCS.ARRIVE.TRANS64.A1T0 RZ, [UR42+0x29870], RZ ;  /* 0x029870ffffff79a7 */ /* 0x000fe2000810002a */
[----:B------:R-:W-:Y:S05]  /*d5c0*/  @!P6 BRA `(.L_x_51) ;  /* 0x000000000004e947 */ /* 0x000fea0003800000 */
[----:B------:R-:W-:Y:S01]  /*d5d0*/  BPT.TRAP 0x1 ;  /* 0x000000040000795c */ /* 0x000fe20000300000 */
.L_x_51:
[----:B------:R-:W-:-:S05]  /*d5e0*/  IMAD.MOV.U32 R2, RZ, RZ, 0x1 ;  /* 0x00000001ff027424 */ /* 0x000fca00078e00ff */
[----:B------:R-:W-:-:S04]  /*d5f0*/  SHF.L.U32 R2, R2, 0x1f, RZ ;  /* 0x0000001f02027819 */ /* 0x000fc800000006ff */
[----:B------:R-:W1:Y:S02]  /*d600*/  SYNCS.PHASECHK.TRANS64.TRYWAIT P0, [UR42+0x29840], R2 ;  /* 0x02984002ff0075a7 */ /* 0x000e64000800016a */
[----:B-1----:R-:W-:Y:S05]  /*d610*/  @!P0 BRA `(.L_x_52) ;  /* 0x0000003800ac8947 */ /* 0x002fea0003800000 */
.L_x_114:
[----:B------:R-:W-:Y:S01]  /*d620*/  ULDC.64 UR8, c[0x0][0x300] ;  /* 0x0000c00000087ab9 */ /* 0x000fe20000000a00 */
[----:B------:R-:W-:Y:S01]  /*d630*/  ULDC.64 UR10, c[0x0][0x310] ;  /* 0x0000c400000a7ab9 */ /* 0x000fe20000000a00 */
[----:B------:R-:W-:Y:S01]  /*d640*/  IMAD R21, R21, UR8, RZ ;  /* 0x0000000815157c24 */ /* 0x000fe2000f8e02ff */
[----:B------:R-:W-:Y:S01]  /*d650*/  R2UR UR6, R32 ;  /* 0x00000000200672ca */ /* 0x000fe200000e0000 */
[C---:B-1----:R-:W-:Y:S01]  /*d660*/  IMAD.WIDE.U32 R2, R6.reuse, UR8, RZ ;  /* 0x0000000806027c25 */ /* 0x042fe2000f8e00ff */
[----:B------:R-:W-:Y:S01]  /*d670*/  ULDC.64 UR4, c[0x0][0x308] ;  /* 0x0000c20000047ab9 */ /* 0x000fe20000000a00 */
[----:B------:R-:W1:Y:S02]  /*d680*/  S2R R10, SR_TID.X ;  /* 0x00000000000a7919 */ /* 0x000e640000002100 */
[----:B------:R-:W-:Y:S02]  /*d690*/  IMAD R21, R6, UR9, R21 ;  /* 0x0000000906157c24 */ /* 0x000fe4000f8e0215 */
[----:B------:R-:W-:Y:S01]  /*d6a0*/  IMAD R22, R22, UR10, RZ ;  /* 0x0000000a16167c24 */ /* 0x000fe2000f8e02ff */
[----:B------:R-:W2:Y:S01]  /*d6b0*/  S2R R11, SR_TID.X ;  /* 0x00000000000b7919 */ /* 0x000ea20000002100 */
[----:B------:R-:W-:-:S02]  /*d6c0*/  IMAD.IADD R3, R3, 0x1, R21 ;  /* 0x0000000103037824 */ /* 0x000fc400078e0215 */
[C---:B------:R-:W-:Y:S02]  /*d6d0*/  IMAD R7, R5.reuse, UR11, R22 ;  /* 0x0000000b05077c24 */ /* 0x040fe4000f8e0216 */
[----:B------:R-:W-:-:S04]  /*d6e0*/  IMAD.WIDE.U32 R2, R5, UR10, R2 ;  /* 0x0000000a05027c25 */ /* 0x000fc8000f8e0002 */
[----:B------:R-:W-:Y:S02]  /*d6f0*/  IMAD.IADD R3, R3, 0x1, R7 ;  /* 0x0000000103037824 */ /* 0x000fe400078e0207 */
[----:B------:R-:W-:Y:S01]  /*d700*/  IMAD.U32 R8, RZ, RZ, UR4 ;  /* 0x00000004ff087e24 */ /* 0x000fe2000f8e00ff */
[----:B------:R-:W-:Y:S01]  /*d710*/  UIMAD UR4, UR6, UR4, URZ ;  /* 0x00000004060472a4 */ /* 0x000fe2000f8e023f */
[----:B------:R-:W-:Y:S02]  /*d720*/  IMAD R23, R23, UR8, RZ ;  /* 0x0000000817177c24 */ /* 0x000fe4000f8e02ff */
[----:B------:R-:W-:Y:S01]  /*d730*/  IMAD.WIDE.U32 R2, R8, UR40, R2 ;  /* 0x0000002808027c25 */ /* 0x000fe2000f8e0002 */
[----:B------:R-:W-:Y:S01]  /*d740*/  ULDC.64 UR6, c[0x0][0x2e8] ;  /* 0x0000ba0000067ab9 */ /* 0x000fe20000000a00 */
[----:B------:R-:W-:Y:S01]  /*d750*/  UIMAD UR4, UR40, UR5, UR4 ;  /* 0x00000005280472a4 */ /* 0x000fe2000f8e0204 */
[----:B------:R-:W-:Y:S01]  /*d760*/  MOV R7, UR7 ;  /* 0x0000000700077c02 */ /* 0x000fe20008000f00 */
[----:B------:R-:W-:Y:S01]  /*d770*/  IMAD R23, R4, UR9, R23 ;  /* 0x0000000904177c24 */ /* 0x000fe2000f8e0217 */
[----:B------:R-:W-:Y:S01]  /*d780*/  IADD3 R5, P0, R2, UR6, RZ ;  /* 0x0000000602057c10 */ /* 0x000fe2000ff1e0ff */
[----:B------:R-:W-:-:S02]  /*d790*/  IMAD R9, R24, UR10, RZ ;  /* 0x0000000a18097c24 */ /* 0x000fc4000f8e02ff */
[----:B------:R-:W-:Y:S01]  /*d7a0*/  IMAD.SHL.U32 R31, R31, 0x40, RZ ;  /* 0x000000401f1f7824 */ /* 0x000fe200078e00ff */
[----:B------:R-:W-:Y:S01]  /*d7b0*/  IADD3.X R6, R7, UR4, R3, P0, !PT ;  /* 0x0000000407067c10 */ /* 0x000fe200087fe403 */
[----:B------:R-:W-:Y:S01]  /*d7c0*/  IMAD.WIDE.U32 R2, R4, UR8, RZ ;  /* 0x0000000804027c25 */ /* 0x000fe2000f8e00ff */
[----:B-1----:R-:W-:-:S03]  /*d7d0*/  SHF.R.U32.HI R10, RZ, 0x3, R10 ;  /* 0x00000003ff0a7819 */ /* 0x002fc6000001160a */
[----:B------:R-:W-:Y:S01]  /*d7e0*/  IMAD.IADD R3, R3, 0x1, R23 ;  /* 0x0000000103037824 */ /* 0x000fe200078e0217 */
[----:B------:R-:W-:Y:S01]  /*d7f0*/  LOP3.LUT R31, R31, 0x40, RZ, 0xc0, !PT ;  /* 0x000000401f1f7812 */ /* 0x000fe200078ec0ff */
[C---:B------:R-:W-:Y:S02]  /*d800*/  IMAD R9, R0.reuse, UR11, R9 ;  /* 0x0000000b00097c24 */ /* 0x040fe4000f8e0209 */
[----:B------:R-:W-:-:S04]  /*d810*/  IMAD.WIDE.U32 R2, R0, UR10, R2 ;  /* 0x0000000a00027c25 */ /* 0x000fc8000f8e0002 */
[----:B------:R-:W-:Y:S02]  /*d820*/  IMAD.IADD R3, R3, 0x1, R9 ;  /* 0x0000000103037824 */ /* 0x000fe400078e0209 */
[----:B--2---:R-:W-:Y:S02]  /*d830*/  IMAD.SHL.U32 R11, R11, 0x10, RZ ;  /* 0x000000100b0b7824 */ /* 0x004fe400078e00ff */
[----:B------:R-:W-:-:S03]  /*d840*/  IMAD.WIDE.U32 R2, R8, UR40, R2 ;  /* 0x0000002808027c25 */ /* 0x000fc6000f8e0002 */
[----:B------:R-:W-:Y:S01]  /*d850*/  IADD3 R0, P0, R2, UR6, RZ ;  /* 0x0000000602007c10 */ /* 0x000fe2000ff1e0ff */
[----:B------:R-:W-:-:S03]  /*d860*/  IMAD.SHL.U32 R2, R10, 0x80, RZ ;  /* 0x000000800a027824 */ /* 0x000fc600078e00ff */
[----:B------:R-:W-:Y:S01]  /*d870*/  IADD3.X R7, R7, UR4, R3, P0, !PT ;  /* 0x0000000407077c10 */ /* 0x000fe200087fe403 */
[----:B------:R-:W-:Y:S01]  /*d880*/  UMOV UR4, 0xffffffff ;  /* 0xffffffff00047882 */ /* 0x000fe20000000000 */
[----:B------:R-:W-:Y:S02]  /*d890*/  LOP3.LUT R2, R2, 0x180, RZ, 0xc0, !PT ;  /* 0x0000018002027812 */ /* 0x000fe400078ec0ff */
[----:B------:R-:W-:Y:S02]  /*d8a0*/  SHF.L.U32 R3, R10, 0x4, RZ ;  /* 0x000000040a037819 */ /* 0x000fe400000006ff */
[----:B------:R-:W-:-:S04]  /*d8b0*/  LOP3.LUT R2, R2, 0x30, R11, 0xf8, !PT ;  /* 0x0000003002027812 */ /* 0x000fc800078ef80b */
[----:B------:R-:W-:-:S04]  /*d8c0*/  LOP3.LUT R2, R2, 0x30, R3, 0x78, !PT ;  /* 0x0000003002027812 */ /* 0x000fc800078e7803 */
[----:B------:R-:W-:Y:S01]  /*d8d0*/  IADD3 R36, R2, R36, R31 ;  /* 0x0000002402247210 */ /* 0x000fe20007ffe01f */
[----:B------:R-:W-:Y:S06]  /*d8e0*/  BRA.DIV UR4, `(.L_x_53) ;  /* 0x0000003a04187947 */ /* 0x000fec000b800000 */
[----:B------:R-:W1:Y:S01]  /*d8f0*/  SHFL.IDX PT, R14, R5, RZ, 0x1c1f ;  /* 0x001c1fff050e7589 */ /* 0x000e6200000e0000 */
[----:B------:R-:W-:Y:S01]  /*d900*/  P2R R4, PR, RZ, 0x20 ;  /* 0x00000020ff047803 */ /* 0x000fe20000000000 */
[----:B------:R-:W-:Y:S01]  /*d910*/  @P4 VIADD R9, R36, UR42 ;  /* 0x0000002a24094c36 */ /* 0x000fe20008000000 */
[C---:B------:R-:W-:Y:S01]  /*d920*/  LOP3.LUT P5, RZ, R16.reuse, 0x8, RZ, 0xc0, !PT ;  /* 0x0000000810ff7812 */ /* 0x040fe200078ac0ff */
[----:B------:R-:W2:Y:S01]  /*d930*/  SHFL.IDX PT, R2, R6, RZ, 0x1c1f ;  /* 0x001c1fff06027589 */ /* 0x000ea200000e0000 */
[----:B------:R-:W-:Y:S01]  /*d940*/  LOP3.LUT P6, RZ, R16, 0x4, RZ, 0xc0, !PT ;  /* 0x0000000410ff7812 */ /* 0x000fe200078cc0ff */
[----:B------:R-:W-:Y:S02]  /*d950*/  @P3 VIADD R21, R36, UR42 ;  /* 0x0000002a24153c36 */ /* 0x000fe40008000000 */
[----:B------:R-:W-:Y:S04]  /*d960*/  SHFL.IDX PT, R8, R6, 0x1, 0x1c1f ;  /* 0x003c1f0006087f89 */ /* 0x000fe800000e0000 */
[----:B------:R-:W-:Y:S01]  /*d970*/  SHFL.IDX PT, R7, R7, RZ, 0x1c1f ;  /* 0x001c1fff07077589 */ /* 0x000fe200000e0000 */
[----:B-1----:R-:W-:-:S05]  /*d980*/  @P4 IADD3 R14, P0, R35, R14, RZ ;  /* 0x0000000e230e4210 */ /* 0x002fca0007f1e0ff */
[----:B--2---:R-:W-:Y:S01]  /*d990*/  @P4 IMAD.X R3, RZ, RZ, R2, P0 ;  /* 0x000000ffff034224 */ /* 0x004fe200000e0602 */
[C---:B------:R-:W-:Y:S01]  /*d9a0*/  LOP3.LUT P0, RZ, R16.reuse, 0x10, RZ, 0xc0, !PT ;  /* 0x0000001010ff7812 */ /* 0x040fe2000780c0ff */
[----:B------:R-:W-:Y:S02]  /*d9b0*/  @P4 IMAD.MOV.U32 R2, RZ, RZ, R14 ;  /* 0x000000ffff024224 */ /* 0x000fe400078e000e */
[----:B------:R-:W1:Y:S10]  /*d9c0*/  SHFL.IDX PT, R14, R5, 0x1, 0x1c1f ;  /* 0x003c1f00050e7f89 */ /* 0x000e7400000e0000 */
[----:B------:R-:W-:Y:S04]  /*d9d0*/  @P4 LDGSTS.E.BYPASS.LTC128B.128 [R9+0x1a400], desc[UR54][R2.64], !P0 ;  /* 0x1a40000002094fae */ /* 0x000fe8000c101d76 */
[----:B------:R-:W-:Y:S04]  /*d9e0*/  @P4 LDGSTS.E.BYPASS.LTC128B.128 [R9+0x1cc00], desc[UR54][R2.64+0x40], !P5 ;  /* 0x1cc0004002094fae */ /* 0x000fe8000e901d76 */
[----:B------:R2:W-:Y:S01]  /*d9f0*/  @P4 LDGSTS.E.BYPASS.LTC128B.128 [R9+0x1f400], desc[UR54][R2.64+0x80], !P6 ;  /* 0x1f40008002094fae */ /* 0x0005e2000f101d76 */
[----:B------:R-:W-:-:S02]  /*da00*/  LOP3.LUT P4, RZ, R16, 0x10, RZ, 0xc0, !PT ;  /* 0x0000001010ff7812 */ /* 0x000fc4000788c0ff */
[----:B-1----:R-:W-:-:S04]  /*da10*/  @P3 IADD3 R14, P0, R35, R14, RZ ;  /* 0x0000000e230e3210 */ /* 0x002fc80007f1e0ff */
[----:B------:R-:W-:Y:S01]  /*da20*/  @P3 IADD3.X R19, RZ, R8, RZ, P0, !PT ;  /* 0x00000008ff133210 */ /* 0x000fe200007fe4ff */
[----:B--2---:R-:W-:Y:S01]  /*da30*/  @P3 IMAD.MOV.U32 R2, RZ, RZ, R14 ;  /* 0x000000ffff023224 */ /* 0x004fe200078e000e */
[----:B------:R-:W-:Y:S03]  /*da40*/  SHFL.IDX PT, R8, R6, 0x2, 0x1c1f ;  /* 0x005c1f0006087f89 */ /* 0x000fe600000e0000 */
[----:B------:R-:W-:Y:S01]  /*da50*/  @P3 IMAD.MOV.U32 R3, RZ, RZ, R19 ;  /* 0x000000ffff033224 */ /* 0x000fe200078e0013 */
[C---:B------:R-:W-:Y:S01]  /*da60*/  @P2 IADD3 R19, R36.reuse, UR42, RZ ;  /* 0x0000002a24132c10 */ /* 0x040fe2000fffe0ff */
[----:B------:R-:W1:Y:S04]  /*da70*/  SHFL.IDX PT, R14, R5, 0x2, 0x1c1f ;  /* 0x005c1f00050e7f89 */ /* 0x000e6800000e0000 */
[----:B------:R-:W-:Y:S04]  /*da80*/  @P3 LDGSTS.E.BYPASS.LTC128B.128 [R21+0x1ac00], desc[UR54][R2.64], !P4 ;  /* 0x1ac0000002153fae */ /* 0x000fe8000e101d76 */
[----:B------:R-:W-:Y:S04]  /*da90*/  @P3 LDGSTS.E.BYPASS.LTC128B.128 [R21+0x1d400], desc[UR54][R2.64+0x40], !P5 ;  /* 0x1d40004002153fae */ /* 0x000fe8000e901d76 */
[----:B------:R2:W-:Y:S01]  /*daa0*/  @P3 LDGSTS.E.BYPASS.LTC128B.128 [R21+0x1fc00], desc[UR54][R2.64+0x80], !P6 ;  /* 0x1fc0008002153fae */ /* 0x0005e2000f101d76 */
[----:B-1----:R-:W-:Y:S01]  /*dab0*/  @P2 IADD3 R14, P0, R35, R14, RZ ;  /* 0x0000000e230e2210 */ /* 0x002fe20007f1e0ff */
[----:B--2---:R-:W-:-:S04]  /*dac0*/  @P1 VIADD R21, R36, UR42 ;  /* 0x0000002a24151c36 */ /* 0x004fc80008000000 */
[----:B------:R-:W-:Y:S02]  /*dad0*/  @P2 IMAD.MOV.U32 R2, RZ, RZ, R14 ;  /* 0x000000ffff022224 */ /* 0x000fe400078e000e */
[----:B------:R-:W1:Y:S01]  /*dae0*/  SHFL.IDX PT, R14, R5, 0x3, 0x1c1f ;  /* 0x007c1f00050e7f89 */ /* 0x000e6200000e0000 */
[----:B------:R-:W-:-:S03]  /*daf0*/  @P2 IMAD.X R9, RZ, RZ, R8, P0 ;  /* 0x000000ffff092224 */ /* 0x000fc600000e0608 */
[----:B------:R-:W2:Y:S01]  /*db00*/  SHFL.IDX PT, R8, R6, 0x3, 0x1c1f ;  /* 0x007c1f0006087f89 */ /* 0x000ea200000e0000 */
[----:B------:R-:W-:-:S05]  /*db10*/  @P2 IMAD.MOV.U32 R3, RZ, RZ, R9 ;  /* 0x000000ffff032224 */ /* 0x000fca00078e0009 */
[----:B------:R-:W-:Y:S04]  /*db20*/  @P2 LDGSTS.E.BYPASS.LTC128B.128 [R19+0x1b400], desc[UR54][R2.64], !P4 ;  /* 0x1b40000002132fae */ /* 0x000fe8000e101d76 */
[----:B------:R-:W-:Y:S04]  /*db30*/  @P2 LDGSTS.E.BYPASS.LTC128B.128 [R19+0x1dc00], desc[UR54][R2.64+0x40], !P5 ;  /* 0x1dc0004002132fae */ /* 0x000fe8000e901d76 */
[----:B------:R3:W-:Y:S01]  /*db40*/  @P2 LDGSTS.E.BYPASS.LTC128B.128 [R19+0x20400], desc[UR54][R2.64+0x80], !P6 ;  /* 0x2040008002132fae */ /* 0x0007e2000f101d76 */
[----:B-1----:R-:W-:-:S05]  /*db50*/  @P1 IADD3 R14, P0, R35, R14, RZ ;  /* 0x0000000e230e1210 */ /* 0x002fca0007f1e0ff */
[----:B--2---:R-:W-:Y:S01]  /*db60*/  @P1 IMAD.X R9, RZ, RZ, R8, P0 ;  /* 0x000000ffff091224 */ /* 0x004fe200000e0608 */
[----:B---3--:R-:W-:Y:S02]  /*db70*/  @P1 MOV R2, R14 ;  /* 0x0000000e00021202 */ /* 0x008fe40000000f00 */
[----:B------:R1:W2:Y:S01]  /*db80*/  SHFL.IDX PT, R14, R0, RZ, 0x1c1f ;  /* 0x001c1fff000e7589 */ /* 0x0002a200000e0000 */
[----:B------:R-:W-:-:S05]  /*db90*/  @P1 IMAD.MOV.U32 R3, RZ, RZ, R9 ;  /* 0x000000ffff031224 */ /* 0x000fca00078e0009 */
[----:B------:R1:W-:Y:S04]  /*dba0*/  @P1 LDGSTS.E.BYPASS.LTC128B.128 [R21+0x1bc00], desc[UR54][R2.64], !P4 ;  /* 0x1bc0000002151fae */ /* 0x0003e8000e101d76 */
[----:B------:R1:W-:Y:S01]  /*dbb0*/  @P1 LDGSTS.E.BYPASS.LTC128B.128 [R21+0x1e400], desc[UR54][R2.64+0x40], !P5 ;  /* 0x1e40004002151fae */ /* 0x0003e2000e901d76 */
[----:B------:R-:W-:-:S03]  /*dbc0*/  ISETP.NE.AND P5, PT, R4, RZ, PT ;  /* 0x000000ff0400720c */ /* 0x000fc60003fa5270 */
[----:B------:R1:W-:Y:S10]  /*dbd0*/  @P1 LDGSTS.E.BYPASS.LTC128B.128 [R21+0x20c00], desc[UR54][R2.64+0x80], !P6 ;  /* 0x20c0008002151fae */ /* 0x0003f4000f101d76 */
.L_x_126:
[----:B------:R-:W-:Y:S04]  /*dbe0*/  BSSY B0, `(.L_x_54) ;  /* 0x000000e000007945 */ /* 0x000fe80003800000 */
[----:B------:R-:W-:Y:S05]  /*dbf0*/  @!P5 BRA `(.L_x_55) ;  /* 0x000000000030d947 */ /* 0x000fea0003800000 */
[----:B------:R-:W-:Y:S01]  /*dc00*/  LOP3.LUT P3, RZ, R16, 0x10, RZ, 0xc0, !PT ;  /* 0x0000001010ff7812 */ /* 0x000fe2000786c0ff */
[----:B------:R-:W-:Y:S01]  /*dc10*/  VIADD R5, R36, UR42 ;  /* 0x0000002a24057c36 */ /* 0x000fe20008000000 */
[C---:B------:R-:W-:Y:S02]  /*dc20*/  LOP3.LUT P2, RZ, R16.reuse, 0x8, RZ, 0xc0, !PT ;  /* 0x0000000810ff7812 */ /* 0x040fe4000784c0ff */
[----:B------:R-:W-:Y:S02]  /*dc30*/  LOP3.LUT P1, RZ, R16, 0x4, RZ, 0xc0, !PT ;  /* 0x0000000410ff7812 */ /* 0x000fe4000782c0ff */
[----:B-12---:R-:W-:-:S05]  /*dc40*/  IADD3 R2, P0, R35, R14, RZ ;  /* 0x0000000e23027210 */ /* 0x006fca0007f1e0ff */
[----:B------:R-:W-:-:S05]  /*dc50*/  IMAD.X R3, RZ, RZ, R7, P0 ;  /* 0x000000ffff037224 */ /* 0x000fca00000e0607 */
[----:B------:R-:W-:Y:S01]  /*dc60*/  @!PT LDS RZ, [RZ] ;  /* 0x00000000fffff984 */ /* 0x000fe20000000800 */
[----:B------:R-:W-:Y:S01]  /*dc70*/  @!PT LDS RZ, [RZ] ;  /* 0x00000000fffff984 */ /* 0x000fe20000000800 */
[----:B------:R-:W-:Y:S01]  /*dc80*/  @!PT LDS RZ, [RZ] ;  /* 0x00000000fffff984 */ /* 0x000fe20000000800 */
[----:B------:R3:W-:Y:S04]  /*dc90*/  LDGSTS.E.BYPASS.LTC128B.128 [R5+0x1c400], desc[UR54][R2.64], !P3 ;  /* 0x1c40000002057fae */ /* 0x0007e8000d901d76 */
[----:B------:R3:W-:Y:S04]  /*dca0*/  LDGSTS.E.BYPASS.LTC128B.128 [R5+0x1ec00], desc[UR54][R2.64+0x40], !P2 ;  /* 0x1ec0004002057fae */ /* 0x0007e8000d101d76 */
[----:B------:R3:W-:Y:S02]  /*dcb0*/  LDGSTS.E.BYPASS.LTC128B.128 [R5+0x21400], desc[UR54][R2.64+0x80], !P1 ;  /* 0x2140008002057fae */ /* 0x0007e4000c901d76 */
.L_x_55:
[----:B------:R-:W-:Y:S05]  /*dcc0*/  BSYNC B0 ;  /* 0x0000000000007941 */ /* 0x000fea0003800000 */
.L_x_54:
[----:B------:R-:W-:Y:S01]  /*dcd0*/  NOP ;  /* 0x0000000000007918 */ /* 0x000fe20000000000 */
[----:B------:R-:W-:Y:S01]  /*dce0*/  SYNCS.ARRIVE.TRANS64.RED.A0T1 RZ, [UR42+0x29830], RZ ;  /* 0x029830ffffff79a7 */ /* 0x000fe2000820042a */
[----:B------:R-:W-:Y:S01]  /*dcf0*/  ARRIVES.LDGSTSBAR.64.TRANSCNT [UR42+0x29830] ;  /* 0x02983000ff0079b0 */ /* 0x000fe20008000aaa */
[----:B------:R-:W-:Y:S01]  /*dd00*/  NOP ;  /* 0x0000000000007918 */ /* 0x000fe20000000000 */
[----:B------:R-:W-:-:S06]  /*dd10*/  ULOP3.LUT UR4, UR39, 0x2, URZ, 0xfc, !UPT ;  /* 0x0000000227047892 */ /* 0x000fcc000f8efc3f */
[----:B-1-3--:R-:W-:-:S05]  /*dd20*/  IMAD.U32 R2, RZ, RZ, UR4 ;  /* 0x00000004ff027e24 */ /* 0x00afca000f8e00ff */
[----:B------:R-:W-:-:S13]  /*dd30*/  ISETP.NE.AND P0, PT, R2, 0x3, PT ;  /* 0x000000030200780c */ /* 0x000fda0003f05270 */
[----:B------:R-:W-:Y:S05]  /*dd40*/  @!P0 BRA `(.L_x_56) ;  /* 0x0000000000048947 */ /* 0x000fea0003800000 */
[----:B------:R-:W-:Y:S01]  /*dd50*/  BPT.TRAP 0x1 ;  /* 0x000000040000795c */ /* 0x000fe20000300000 */
.L_x_56:
[----:B------:R-:W-:Y:S01]  /*dd60*/  SYNCS.ARRIVE.TRANS64.A1T0 RZ, [UR42+0x29830], RZ ;  /* 0x029830ffffff79a7 */ /* 0x000fe2000810002a */
[----:B------:R-:W-:Y:S05]  /*dd70*/  WARPSYNC.ALL ;  /* 0x0000000000007948 */ /* 0x000fea0003800000 */
[----:B------:R-:W1:Y:S01]  /*dd80*/  S2R R19, SR_CTAID.Z ;  /* 0x0000000000137919 */ /* 0x000e620000002700 */
[----:B------:R-:W-:Y:S01]  /*dd90*/  UIADD3 UR5, UR42, 0x14400, URZ ;  /* 0x000144002a057890 */ /* 0x000fe2000fffe03f */
[----:B------:R-:W-:Y:S01]  /*dda0*/  R2UR UR4, R32 ;  /* 0x00000000200472ca */ /* 0x000fe200000e0000 */
[----:B------:R-:W-:Y:S02]  /*ddb0*/  ULDC.64 UR6, c[0x0][0x2d8] ;  /* 0x0000b60000067ab9 */ /* 0x000fe40000000a00 */
[----:B------:R-:W-:-:S02]  /*ddc0*/  ULOP3.LUT UP0, URZ, UR5, 0x1bf, URZ, 0xc0, !UPT ;  /* 0x000001bf053f7892 */ /* 0x000fc4000f80c03f */
[----:B------:R-:W-:Y:S01]  /*ddd0*/  UIMAD.WIDE.U32 UR36, UR40, UR6, URZ ;  /* 0x00000006282472a5 */ /* 0x000fe2000f8e003f */
[----:B------:R-:W-:Y:S03]  /*dde0*/  BAR.SYNC.DEFER_BLOCKING 0x8, 0x180 ;  /* 0x0206000000007b1d */ /* 0x000fe60000010000 */
[----:B------:R-:W-:-:S04]  /*ddf0*/  PLOP3.LUT P0, PT, PT, PT, UP0, 0x80, 0x0 ;  /* 0x000000000000781c */ /* 0x000fc80003f0f008 */
[----:B------:R-:W-:-:S04]  /*de00*/  UIMAD UR4, UR4, UR6, URZ ;  /* 0x00000006040472a4 */ /* 0x000fc8000f8e023f */
[----:B------:R-:W-:-:S04]  /*de10*/  UIMAD UR4, UR40, UR7, UR4 ;  /* 0x00000007280472a4 */ /* 0x000fc8000f8e0204 */
[----:B------:R-:W-:Y:S01]  /*de20*/  UIADD3 UR43, UR37, UR4, URZ ;  /* 0x00000004252b7290 */ /* 0x000fe2000fffe03f */
[----:B-1----:R-:W-:Y:S01]  /*de30*/  SHF.R.S32.HI R18, RZ, 0x1f, R19 ;  /* 0x0000001fff127819 */ /* 0x002fe20000011413 */
[----:B------:R-:W-:Y:S10]  /*de40*/  @!P0 BRA `(.L_x_57) ;  /* 0x0000000000408947 */ /* 0x000ff40003800000 */
[----:B------:R-:W-:Y:S01]  /*de50*/  MOV R2, 0x0 ;  /* 0x0000000000027802 */ /* 0x000fe20000000f00 */
[----:B------:R-:W-:Y:S01]  /*de60*/  ULDC.64 UR6, c[0x4][0xc8] ;  /* 0x0100320000067ab9 */ /* 0x000fe20000000a00 */
[----:B------:R-:W-:Y:S01]  /*de70*/  ULDC.64 UR8, c[0x4][0xd0] ;  /* 0x0100340000087ab9 */ /* 0x000fe20000000a00 */
[----:B------:R-:W-:Y:S01]  /*de80*/  ULDC.64 UR4, c[0x4][0x28] ;  /* 0x01000a0000047ab9 */ /* 0x000fe20000000a00 */
[----:B------:R-:W-:Y:S01]  /*de90*/  MOV R4, UR6 ;  /* 0x0000000600047c02 */ /* 0x000fe20008000f00 */
[----:B------:R-:W-:Y:S01]  /*dea0*/  IMAD.U32 R5, RZ, RZ, UR7 ;  /* 0x00000007ff057e24 */ /* 0x000fe2000f8e00ff */
[----:B------:R-:W1:Y:S01]  /*deb0*/  LDC.64 R2, c[0x4][R2] ;  /* 0x0100000002027b82 */ /* 0x000e620000000a00 */
[----:B------:R-:W-:Y:S01]  /*dec0*/  IMAD.U32 R6, RZ, RZ, UR8 ;  /* 0x00000008ff067e24 */ /* 0x000fe2000f8e00ff */
[----:B------:R-:W-:Y:S01]  /*ded0*/  MOV R11, UR5 ;  /* 0x00000005000b7c02 */ /* 0x000fe20008000f00 */
[----:B------:R-:W-:Y:S02]  /*dee0*/  IMAD.U32 R7, RZ, RZ, UR9 ;  /* 0x00000009ff077e24 */ /* 0x000fe4000f8e00ff */
[----:B------:R-:W-:-:S02]  /*def0*/  IMAD.U32 R10, RZ, RZ, UR4 ;  /* 0x00000004ff0a7e24 */ /* 0x000fc4000f8e00ff */
[----:B------:R-:W-:Y:S02]  /*df00*/  IMAD.MOV.U32 R8, RZ, RZ, 0x70 ;  /* 0x00000070ff087424 */ /* 0x000fe400078e00ff */
[----:B------:R-:W-:Y:S02]  /*df10*/  IMAD.MOV.U32 R12, RZ, RZ, 0x1 ;  /* 0x00000001ff0c7424 */ /* 0x000fe400078e00ff */
[----:B------:R-:W-:-:S07]  /*df20*/  IMAD.MOV.U32 R13, RZ, RZ, RZ ;  /* 0x000000ffff0d7224 */ /* 0x000fce00078e00ff */
[----:B0-----:R-:W-:-:S07]  /*df30*/  LEPC R20, `(.L_x_57) ;  /* 0x000000001014794e */ /* 0x001fce0000000000 */
[----:B-12---:R-:W-:Y:S05]  /*df40*/  CALL.ABS.NOINC R2 ;  /* 0x0000000002007343 */ /* 0x006fea0003c00000 */
.L_x_57:
[----:B------:R-:W1:Y:S01]  /*df50*/  LDC R0, c[0x0][0x448] ;  /* 0x00011200ff007b82 */ /* 0x000e620000000800 */
[----:B------:R-:W-:Y:S01]  /*df60*/  IMAD R7, R29, 0x80, R26 ;  /* 0x000000801d077824 */ /* 0x000fe200078e021a */
[----:B------:R-:W-:Y:S01]  /*df70*/  ULDC.64 UR4, c[0x0][0x2e0] ;  /* 0x0000b80000047ab9 */ /* 0x000fe20000000a00 */
[----:B------:R-:W-:Y:S02]  /*df80*/  IMAD.U32 R4, RZ, RZ, UR36 ;  /* 0x00000024ff047e24 */ /* 0x000fe4000f8e00ff */
[----:B------:R-:W-:Y:S01]  /*df90*/  IMAD R18, R18, UR4, RZ ;  /* 0x0000000412127c24 */ /* 0x000fe2000f8e02ff */
[----:B------:R-:W-:Y:S01]  /*dfa0*/  MOV R9, R7 ;  /* 0x0000000700097202 */ /* 0x000fe20000000f00 */
[----:B------:R-:W-:Y:S02]  /*dfb0*/  IMAD.U32 R5, RZ, RZ, UR37 ;  /* 0x00000025ff057e24 */ /* 0x000fe4000f8e00ff */
[----:B------:R-:W-:Y:S01]  /*dfc0*/  IMAD R5, R19, UR5, R18 ;  /* 0x0000000513057c24 */ /* 0x000fe2000f8e0212 */
[----:B-1----:R-:W-:-:S13]  /*dfd0*/  ISETP.NE.AND P0, PT, R0, 0x1, PT ;  /* 0x000000010000780c */ /* 0x002fda0003f05270 */
[----:B------:R-:W1:Y:S08]  /*dfe0*/  @P0 LDC R2, c[0x0][0x44c] ;  /* 0x00011300ff020b82 */ /* 0x000e700000000800 */
[----:B------:R-:W3:Y:S01]  /*dff0*/  @P0 LDC R3, c[0x0][0x450] ;  /* 0x00011400ff030b82 */ /* 0x000ee20000000800 */
[----:B-1----:R-:W-:-:S05]  /*e000*/  @P0 IMAD.HI.U32 R2, R7, R2, RZ ;  /* 0x0000000207020227 */ /* 0x002fca00078e00ff */
[----:B---3--:R-:W-:Y:S01]  /*e010*/  @P0 SHF.R.U32.HI R9, RZ, R3, R2 ;  /* 0x00000003ff090219 */ /* 0x008fe20000011602 */
[----:B------:R-:W-:Y:S02]  /*e020*/  IMAD.U32 R3, RZ, RZ, UR43 ;  /* 0x0000002bff037e24 */ /* 0x000fe4000f8e00ff */
[----:B------:R-:W-:Y:S01]  /*e030*/  IMAD.MOV.U32 R2, RZ, RZ, R4 ;  /* 0x000000ffff027224 */ /* 0x000fe200078e0004 */
[----:B------:R-:W-:-:S03]  /*e040*/  SHF.R.S32.HI R4, RZ, 0x1f, R9 ;  /* 0x0000001fff047819 */ /* 0x000fc60000011409 */
[----:B------:R-:W-:Y:S01]  /*e050*/  IMAD.WIDE.U32 R2, R19, UR4, R2 ;  /* 0x0000000413027c25 */ /* 0x000fe2000f8e0002 */
[----:B------:R-:W-:-:S03]  /*e060*/  ULDC.64 UR4, c[0x0][0x2d0] ;  /* 0x0000b40000047ab9 */ /* 0x000fc60000000a00 */
[----:B------:R-:W-:Y:S01]  /*e070*/  IMAD R4, R4, UR4, RZ ;  /* 0x0000000404047c24 */ /* 0x000fe2000f8e02ff */
[----:B------:R-:W-:-:S03]  /*e080*/  IADD3 R3, R3, R5, RZ ;  /* 0x0000000503037210 */ /* 0x000fc60007ffe0ff */
[C---:B------:R-:W-:Y:S02]  /*e090*/  IMAD R5, R9.reuse, UR5, R4 ;  /* 0x0000000509057c24 */ /* 0x040fe4000f8e0204 */
[----:B------:R-:W-:Y:S02]  /*e0a0*/  IMAD.MOV R4, RZ, RZ, -R9 ;  /* 0x000000ffff047224 */ /* 0x000fe400078e0a09 */
[----:B------:R-:W-:Y:S01]  /*e0b0*/  IMAD.WIDE.U32 R2, R9, UR4, R2 ;  /* 0x0000000409027c25 */ /* 0x000fe2000f8e0002 */
[----:B------:R-:W-:-:S03]  /*e0c0*/  ULDC.64 UR4, c[0x0][0x2c8] ;  /* 0x0000b20000047ab9 */ /* 0x000fc60000000a00 */
[----:B------:R-:W-:Y:S02]  /*e0d0*/  IMAD R7, R0, R4, R7 ;  /* 0x0000000400077224 */ /* 0x000fe400078e0207 */
[----:B------:R-:W-:-:S03]  /*e0e0*/  IMAD.IADD R3, R3, 0x1, R5 ;  /* 0x0000000103037824 */ /* 0x000fc600078e0205 */
[----:B------:R-:W-:Y:S01]  /*e0f0*/  SHF.R.S32.HI R4, RZ, 0x1f, R7 ;  /* 0x0000001fff047819 */ /* 0x000fe20000011407 */
[----:B------:R-:W-:-:S04]  /*e100*/  IMAD.WIDE.U32 R2, R7, UR4, R2 ;  /* 0x0000000407027c25 */ /* 0x000fc8000f8e0002 */
[----:B------:R-:W-:-:S04]  /*e110*/  IMAD R4, R4, UR4, RZ ;  /* 0x0000000404047c24 */ /* 0x000fc8000f8e02ff */
[----:B------:R-:W-:Y:S01]  /*e120*/  IMAD R5, R7, UR5, R4 ;  /* 0x0000000507057c24 */ /* 0x000fe2000f8e0204 */
[----:B------:R-:W-:Y:S02]  /*e130*/  ULDC.64 UR4, c[0x0][0x280] ;  /* 0x0000a00000047ab9 */ /* 0x000fe40000000a00 */
[----:B------:R-:W-:Y:S01]  /*e140*/  IADD3 R4, P0, R2, UR4, RZ ;  /* 0x0000000402047c10 */ /* 0x000fe2000ff1e0ff */
[----:B------:R-:W-:Y:S02]  /*e150*/  ULDC UR4, c[0x0][0x2b8] ;  /* 0x0000ae0000047ab9 */ /* 0x000fe40000000800 */
[----:B------:R-:W-:Y:S02]  /*e160*/  ISETP.GE.AND P2, PT, R25, UR4, PT ;  /* 0x0000000419007c0c */ /* 0x000fe4000bf46270 */
[----:B------:R-:W-:Y:S01]  /*e170*/  IADD3.X R5, R3, UR5, R5, P0, !PT ;  /* 0x0000000503057c10 */ /* 0x000fe200087fe405 */
[----:B------:R-:W-:Y:S01]  /*e180*/  UMOV UR5, 0xffffffff ;  /* 0xffffffff00057882 */ /* 0x000fe20000000000 */
[----:B------:R-:W-:-:S02]  /*e190*/  ISETP.GE.AND P1, PT, R27, UR4, PT ;  /* 0x000000041b007c0c */ /* 0x000fc4000bf26270 */
[----:B------:R-:W-:Y:S01]  /*e1a0*/  ISETP.GE.AND P3, PT, R35, UR4, PT ;  /* 0x0000000423007c0c */ /* 0x000fe2000bf66270 */
[----:B------:R-:W-:-:S12]  /*e1b0*/  BRA.DIV UR5, `(.L_x_58) ;  /* 0x0000003605b07947 */ /* 0x000fd8000b800000 */
[----:B--2---:R-:W1:Y:S01]  /*e1c0*/  SHFL.IDX PT, R14, R4, RZ, 0x1c1f ;  /* 0x001c1fff040e7589 */ /* 0x004e6200000e0000 */
[----:B------:R-:W-:Y:S01]  /*e1d0*/  ULDC UR4, c[0x0][0x288] ;  /* 0x0000a20000047ab9 */ /* 0x000fe20000000800 */
[----:B------:R-:W-:Y:S02]  /*e1e0*/  IMAD R29, R29, 0x80, R28 ;  /* 0x000000801d1d7824 */ /* 0x000fe400078e021c */
[----:B------:R-:W2:Y:S01]  /*e1f0*/  SHFL.IDX PT, R2, R5, RZ, 0x1c1f ;  /* 0x001c1fff05027589 */ /* 0x000ea200000e0000 */
[----:B------:R-:W-:Y:S02]  /*e200*/  IMAD R0, R0, UR4, RZ ;  /* 0x0000000400007c24 */ /* 0x000fe4000f8e02ff */
[C---:B------:R-:W-:Y:S01]  /*e210*/  VIADD R7, R29.reuse, 0x20 ;  /* 0x000000201d077836 */ /* 0x040fe20000000000 */
[----:B------:R-:W-:Y:S02]  /*e220*/  SHFL.IDX PT, R6, R5, 0x1, 0x1c1f ;  /* 0x003c1f0005067f89 */ /* 0x000fe400000e0000 */
[----:B------:R-:W-:-:S13]  /*e230*/  ISETP.GE.AND P0, PT, R29, R0, PT ;  /* 0x000000001d00720c */ /* 0x000fda0003f06270 */
[----:B------:R-:W-:Y:S02]  /*e240*/  @!P0 IADD3 R9, R36, UR42, RZ ;  /* 0x0000002a24098c10 */ /* 0x000fe4000fffe0ff */
[----:B-1----:R-:W-:-:S05]  /*e250*/  @!P0 IADD3 R14, P4, R35, R14, RZ ;  /* 0x0000000e230e8210 */ /* 0x002fca0007f9e0ff */
[----:B--2---:R-:W-:Y:S02]  /*e260*/  @!P0 IMAD.X R3, RZ, RZ, R2, P4 ;  /* 0x000000ffff038224 */ /* 0x004fe400020e0602 */
[----:B------:R-:W-:Y:S02]  /*e270*/  @!P0 IMAD.MOV.U32 R2, RZ, RZ, R14 ;  /* 0x000000ffff028224 */ /* 0x000fe400078e000e */
[----:B------:R-:W1:Y:S04]  /*e280*/  SHFL.IDX PT, R14, R4, 0x1, 0x1c1f ;  /* 0x003c1f00040e7f89 */ /* 0x000e6800000e0000 */
[----:B------:R-:W-:Y:S04]  /*e290*/  @!P0 LDGSTS.E.BYPASS.LTC128B.128 [R9+0x14400], desc[UR54][R2.64], !P3 ;  /* 0x1440000002098fae */ /* 0x000fe8000d901d76 */
[----:B------:R-:W-:Y:S04]  /*e2a0*/  @!P0 LDGSTS.E.BYPASS.LTC128B.128 [R9+0x16400], desc[UR54][R2.64+0x40], !P2 ;  /* 0x1640004002098fae */ /* 0x000fe8000d101d76 */
[----:B------:R2:W-:Y:S01]  /*e2b0*/  @!P0 LDGSTS.E.BYPASS.LTC128B.128 [R9+0x18400], desc[UR54][R2.64+0x80], !P1 ;  /* 0x1840008002098fae */ /* 0x0005e2000c901d76 */
[----:B------:R-:W-:-:S13]  /*e2c0*/  ISETP.GE.AND P0, PT, R7, R0, PT ;  /* 0x000000000700720c */ /* 0x000fda0003f06270 */
[----:B-1----:R-:W-:Y:S01]  /*e2d0*/  @!P0 IADD3 R14, P4, R35, R14, RZ ;  /* 0x0000000e230e8210 */ /* 0x002fe20007f9e0ff */
[----:B------:R-:W-:-:S03]  /*e2e0*/  @!P0 VIADD R19, R36, UR42 ;  /* 0x0000002a24138c36 */ /* 0x000fc60008000000 */
[----:B--2---:R-:W-:Y:S01]  /*e2f0*/  @!P0 MOV R2, R14 ;  /* 0x0000000e00028202 */ /* 0x004fe20000000f00 */
[----:B------:R-:W-:Y:S01]  /*e300*/  @!P0 IMAD.X R7, RZ, RZ, R6, P4 ;  /* 0x000000ffff078224 */ /* 0x000fe200020e0606 */
[----:B------:R-:W1:Y:S03]  /*e310*/  SHFL.IDX PT, R14, R4, 0x2, 0x1c1f ;  /* 0x005c1f00040e7f89 */ /* 0x000e6600000e0000 */
[----:B------:R-:W-:Y:S01]  /*e320*/  @!P0 IMAD.MOV.U32 R3, RZ, RZ, R7 ;  /* 0x000000ffff038224 */ /* 0x000fe200078e0007 */
[----:B------:R-:W2:Y:S01]  /*e330*/  SHFL.IDX PT, R6, R5, 0x2, 0x1c1f ;  /* 0x005c1f0005067f89 */ /* 0x000ea200000e0000 */
[----:B------:R-:W-:-:S03]  /*e340*/  VIADD R7, R29, 0x40 ;  /* 0x000000401d077836 */ /* 0x000fc60000000000 */
[----:B------:R-:W-:Y:S04]  /*e350*/  @!P0 LDGSTS.E.BYPASS.LTC128B.128 [R19+0x14c00], desc[UR54][R2.64], !P3 ;  /* 0x14c0000002138fae */ /* 0x000fe8000d901d76 */
[----:B------:R-:W-:Y:S04]  /*e360*/  @!P0 LDGSTS.E.BYPASS.LTC128B.128 [R19+0x16c00], desc[UR54][R2.64+0x40], !P2 ;  /* 0x16c0004002138fae */ /* 0x000fe8000d101d76 */
[----:B------:R3:W-:Y:S01]  /*e370*/  @!P0 LDGSTS.E.BYPASS.LTC128B.128 [R19+0x18c00], desc[UR54][R2.64+0x80], !P1 ;  /* 0x18c0008002138fae */ /* 0x0007e2000c901d76 */
[----:B------:R-:W-:-:S13]  /*e380*/  ISETP.GE.AND P0, PT, R7, R0, PT ;  /* 0x000000000700720c */ /* 0x000fda0003f06270 */
[----:B-1----:R-:W-:Y:S01]  /*e390*/  @!P0 IADD3 R14, P4, R35, R14, RZ ;  /* 0x0000000e230e8210 */ /* 0x002fe20007f9e0ff */
[----:B------:R-:W-:-:S03]  /*e3a0*/  @!P0 VIADD R9, R36, UR42 ;  /* 0x0000002a24098c36 */ /* 0x000fc60008000000 */
[----:B---3--:R-:W-:Y:S01]  /*e3b0*/  @!P0 MOV R2, R14 ;  /* 0x0000000e00028202 */ /* 0x008fe20000000f00 */
[----:B--2---:R-:W-:Y:S01]  /*e3c0*/  @!P0 IMAD.X R7, RZ, RZ, R6, P4 ;  /* 0x000000ffff078224 */ /* 0x004fe200020e0606 */
[----:B------:R1:W2:Y:S03]  /*e3d0*/  SHFL.IDX PT, R14, R4, 0x3, 0x1c1f ;  /* 0x007c1f00040e7f89 */ /* 0x0002a600000e0000 */
[----:B------:R-:W-:Y:S01]  /*e3e0*/  @!P0 IMAD.MOV.U32 R3, RZ, RZ, R7 ;  /* 0x000000ffff038224 */ /* 0x000fe200078e0007 */
[----:B------:R1:W3:Y:S04]  /*e3f0*/  SHFL.IDX PT, R6, R5, 0x3, 0x1c1f ;  /* 0x007c1f0005067f89 */ /* 0x0002e800000e0000 */
[----:B------:R1:W-:Y:S04]  /*e400*/  @!P0 LDGSTS.E.BYPASS.LTC128B.128 [R9+0x15400], desc[UR54][R2.64], !P3 ;  /* 0x1540000002098fae */ /* 0x0003e8000d901d76 */
[----:B------:R1:W-:Y:S04]  /*e410*/  @!P0 LDGSTS.E.BYPASS.LTC128B.128 [R9+0x17400], desc[UR54][R2.64+0x40], !P2 ;  /* 0x1740004002098fae */ /* 0x0003e8000d101d76 */
[----:B------:R1:W-:Y:S02]  /*e420*/  @!P0 LDGSTS.E.BYPASS.LTC128B.128 [R9+0x19400], desc[UR54][R2.64+0x80], !P1 ;  /* 0x1940008002098fae */ /* 0x0003e4000c901d76 */
.L_x_135:
[----:B------:R-:W-:Y:S01]  /*e430*/  VIADD R29, R29, 0x60 ;  /* 0x000000601d1d7836 */ /* 0x000fe20000000000 */
[----:B------:R-:W-:Y:S04]  /*e440*/  BSSY B0, `(.L_x_59) ;  /* 0x000000c000007945 */ /* 0x000fe80003800000 */
[----:B------:R-:W-:-:S13]  /*e450*/  ISETP.GE.AND P0, PT, R29, R0, PT ;  /* 0x000000001d00720c */ /* 0x000fda0003f06270 */
[----:B------:R-:W-:Y:S05]  /*e460*/  @P0 BRA `(.L_x_60) ;  /* 0x0000000000240947 */ /* 0x000fea0003800000 */
[----:B-12---:R-:W-:Y:S01]  /*e470*/  IADD3 R2, P0, R35, R14, RZ ;  /* 0x0000000e23027210 */ /* 0x006fe20007f1e0ff */
[----:B------:R-:W-:-:S04]  /*e480*/  VIADD R5, R36, UR42 ;  /* 0x0000002a24057c36 */ /* 0x000fc80008000000 */
[----:B---3--:R-:W-:-:S05]  /*e490*/  IMAD.X R3, RZ, RZ, R6, P0 ;  /* 0x000000ffff037224 */ /* 0x008fca00000e0606 */
[----:B------:R-:W-:Y:S01]  /*e4a0*/  @!PT LDS RZ, [RZ] ;  /* 0x00000000fffff984 */ /* 0x000fe20000000800 */
[----:B------:R-:W-:Y:S01]  /*e4b0*/  @!PT LDS RZ, [RZ] ;  /* 0x00000000fffff984 */ /* 0x000fe20000000800 */
[----:B------:R-:W-:Y:S01]  /*e4c0*/  @!PT LDS RZ, [RZ] ;  /* 0x00000000fffff984 */ /* 0x000fe20000000800 */
[----:B------:R4:W-:Y:S04]  /*e4d0*/  LDGSTS.E.BYPASS.LTC128B.128 [R5+0x15c00], desc[UR54][R2.64], !P3 ;  /* 0x15c0000002057fae */ /* 0x0009e8000d901d76 */
[----:B------:R4:W-:Y:S04]  /*e4e0*/  LDGSTS.E.BYPASS.LTC128B.128 [R5+0x17c00], desc[UR54][R2.64+0x40], !P2 ;  /* 0x17c0004002057fae */ /* 0x0009e8000d101d76 */
[----:B------:R4:W-:Y:S02]  /*e4f0*/  LDGSTS.E.BYPASS.LTC128B.128 [R5+0x19c00], desc[UR54][R2.64+0x80], !P1 ;  /* 0x19c0008002057fae */ /* 0x0009e4000c901d76 */
.L_x_60:
[----:B------:R-:W-:Y:S05]  /*e500*/  BSYNC B0 ;  /* 0x0000000000007941 */ /* 0x000fea0003800000 */
.L_x_59:
[----:B------:R-:W-:Y:S01]  /*e510*/  NOP ;  /* 0x0000000000007918 */ /* 0x000fe20000000000 */
[----:B------:R-:W-:Y:S01]  /*e520*/  SYNCS.ARRIVE.TRANS64.RED.A0T1 RZ, [UR42+0x29800], RZ ;  /* 0x029800ffffff79a7 */ /* 0x000fe2000820042a */
[----:B------:R-:W-:Y:S01]  /*e530*/  MOV R0, 0x1 ;  /* 0x0000000100007802 */ /* 0x000fe20000000f00 */
[----:B------:R-:W-:Y:S03]  /*e540*/  ARRIVES.LDGSTSBAR.64.TRANSCNT [UR42+0x29800] ;  /* 0x02980000ff0079b0 */ /* 0x000fe60008000aaa */
[----:B------:R-:W-:Y:S01]  /*e550*/  SHF.L.U32 R0, R0, 0x1f, RZ ;  /* 0x0000001f00007819 */ /* 0x000fe200000006ff */
[----:B------:R-:W-:Y:S01]  /*e560*/  NOP ;  /* 0x0000000000007918 */ /* 0x000fe20000000000 */
[----:B------:R-:W-:Y:S02]  /*e570*/  SYNCS.ARRIVE.TRANS64.A1T0 RZ, [UR42+0x29800], RZ ;  /* 0x029800ffffff79a7 */ /* 0x000fe4000810002a */
[----:B------:R-:W5:Y:S02]  /*e580*/  SYNCS.PHASECHK.TRANS64.TRYWAIT P0, [UR42+0x29820], R0 ;  /* 0x02982000ff0075a7 */ /* 0x000f64000800016a */
[----:B-----5:R-:W-:Y:S05]  /*e590*/  @!P0 BRA `(.L_x_61) ;  /* 0x0000003800048947 */ /* 0x020fea0003800000 */
.L_x_136:
[----:B------:R-:W-:Y:S01]  /*e5a0*/  UIADD3 UR4, UR46, -0x2, URZ ;  /* 0xfffffffe2e047890 */ /* 0x000fe2000fffe03f */
[----:B------:R-:W-:-:S03]  /*e5b0*/  IMAD.MOV.U32 R29, RZ, RZ, 0x1 ;  /* 0x00000001ff1d7424 */ /* 0x000fc600078e00ff */
[----:B------:R-:W-:-:S06]  /*e5c0*/  UISETP.GE.AND UP0, UPT, UR4, UR45, UPT ;  /* 0x0000002d0400728c */ /* 0x000fcc000bf06270 */
[----:B------:R-:W-:-:S13]  /*e5d0*/  PLOP3.LUT P0, PT, PT, PT, UP0, 0x40, 0x0 ;  /* 0x000000000000781c */ /* 0x000fda0003f0e808 */
[----:B------:R-:W-:Y:S05]  /*e5e0*/  @P0 BRA `(.L_x_62) ;  /* 0x0000001400900947 */ /* 0x000fea0003800000 */
[----:B-1--4-:R-:W1:Y:S01]  /*e5f0*/  S2R R2, SR_TID.X ;  /* 0x0000000000027919 */ /* 0x012e620000002100 */
[----:B------:R-:W-:Y:S01]  /*e600*/  UIADD3 UR4, UR44, 0x1, URZ ;  /* 0x000000012c047890 */ /* 0x000fe2000fffe03f */
[----:B------:R-:W-:Y:S01]  /*e610*/  LOP3.LUT R3, RZ, UR41, RZ, 0x33, !PT ;  /* 0x00000029ff037c12 */ /* 0x000fe2000f8e33ff */
[----:B0-----:R-:W-:Y:S02]  /*e620*/  IMAD.MOV.U32 R20, RZ, RZ, 0x1 ;  /* 0x00000001ff147424 */ /* 0x001fe400078e00ff */
[----:B------:R-:W-:-:S06]  /*e630*/  UIMAD UR4, UR4, UR38, URZ ;  /* 0x00000026040472a4 */ /* 0x000fcc000f8e023f */
[----:B------:R-:W-:-:S04]  /*e640*/  LOP3.LUT R0, RZ, UR4, RZ, 0x33, !PT ;  /* 0x00000004ff007c12 */ /* 0x000fc8000f8e33ff */
[----:B------:R-:W-:-:S04]  /*e650*/  VIMNMX R3, R0, R3, !PT ;  /* 0x0000000300037248 */ /* 0x000fc80007fe0100 */
[----:B------:R-:W-:Y:S01]  /*e660*/  IADD3 R31, -R3, -0x2, RZ ;  /* 0xfffffffe031f7810 */ /* 0x000fe20007ffe1ff */
[----:B-1----:R-:W-:-:S05]  /*e670*/  IMAD.SHL.U32 R2, R2, 0x20, RZ ;  /* 0x0000002002027824 */ /* 0x002fca00078e00ff */
[----:B------:R-:W-:-:S04]  /*e680*/  LOP3.LUT R2, R2, 0x60, RZ, 0xc0, !PT ;  /* 0x0000006002027812 */ /* 0x000fc800078ec0ff */
[----:B------:R-:W-:-:S05]  /*e690*/  IADD3 R17, R2, R17, R28 ;  /* 0x0000001102117210 */ /* 0x000fca0007ffe01c */
[----:B------:R-:W-:Y:S01]  /*e6a0*/  VIADD R2, R17, 0xfffffe20 ;  /* 0xfffffe2011027836 */ /* 0x000fe20000000000 */
[----:B------:R-:W-:-:S03]  /*e6b0*/  MOV R17, RZ ;  /* 0x000000ff00117202 */ /* 0x000fc60000000f00 */
[----:B------:R-:W-:-:S07]  /*e6c0*/  IMAD R0, R3, -0xa0, R2 ;  /* 0xffffff6003007824 */ /* 0x000fce00078e0202 */
.L_x_77:
[----:B0-----:R-:W0:Y:S01]  /*e6d0*/  LDC R2, c[0x0][0x430] ;  /* 0x00010c00ff027b82 */ /* 0x001e220000000800 */
[----:B------:R-:W4:Y:S01]  /*e6e0*/  LDL R4, [R1+0xc] ;  /* 0x00000c0001047983 */ /* 0x000f220000100800 */
[----:B------:R-:W-:Y:S01]  /*e6f0*/  IMAD.MOV.U32 R5, RZ, RZ, R0 ;  /* 0x000000ffff057224 */ /* 0x000fe200078e0000 */
[----:B------:R-:W-:Y:S01]  /*e700*/  ULDC.64 UR4, c[0x0][0x428] ;  /* 0x00010a0000047ab9 */ /* 0x000fe20000000a00 */
[----:B------:R-:W-:Y:S01]  /*e710*/  ULDC.64 UR6, c[0x0][0x418] ;  /* 0x0001060000067ab9 */ /* 0x000fe20000000a00 */
[----:B------:R-:W-:Y:S02]  /*e720*/  IMAD R9, R37, UR4, RZ ;  /* 0x0000000425097c24 */ /* 0x000fe4000f8e02ff */
[----:B------:R-:W-:Y:S02]  /*e730*/  VIADD R11, R0, 0x80 ;  /* 0x00000080000b7836 */ /* 0x000fe40000000000 */
[----:B------:R-:W-:Y:S02]  /*e740*/  IMAD R9, R30, UR5, R9 ;  /* 0x000000051e097c24 */ /* 0x000fe4000f8e0209 */
[----:B------:R-:W-:Y:S01]  /*e750*/  VIADD R18, R17, 0x1 ;  /* 0x0000000111127836 */ /* 0x000fe20000000000 */
[----:B0-----:R-:W-:-:S13]  /*e760*/  ISETP.NE.AND P2, PT, R2, 0x1, PT ;  /* 0x000000010200780c */ /* 0x001fda0003f45270 */
[----:B------:R-:W0:Y:S08]  /*e770*/  @P2 LDC R3, c[0x0][0x434] ;  /* 0x00010d00ff032b82 */ /* 0x000e300000000800 */
[----:B------:R-:W1:Y:S01]  /*e780*/  @P2 LDC R7, c[0x0][0x438] ;  /* 0x00010e00ff072b82 */ /* 0x000e620000000800 */
[----:B0-----:R-:W-:-:S05]  /*e790*/  @P2 IMAD.HI.U32 R2, R0, R3, RZ ;  /* 0x0000000300022227 */ /* 0x001fca00078e00ff */
[----:B-1----:R-:W-:-:S04]  /*e7a0*/  @P2 SHF.R.U32.HI R5, RZ, R7, R2 ;  /* 0x00000007ff052219 */ /* 0x002fc80000011602 */
[--C-:B------:R-:W-:Y:S01]  /*e7b0*/  SHF.R.S32.HI R3, RZ, 0x1f, R5.reuse ;  /* 0x0000001fff037819 */ /* 0x100fe20000011405 */
[----:B------:R-:W-:-:S04]  /*e7c0*/  IMAD.MOV.U32 R2, RZ, RZ, R5 ;  /* 0x000000ffff027224 */ /* 0x000fc800078e0005 */
[----:B------:R-:W-:-:S04]  /*e7d0*/  IMAD.WIDE.U32 R2, R30, UR4, R2 ;  /* 0x000000041e027c25 */ /* 0x000fc8000f8e0002 */
[----:B------:R-:W-:Y:S01]  /*e7e0*/  IMAD.IADD R3, R9, 0x1, R3 ;  /* 0x0000000109037824 */ /* 0x000fe200078e0203 */
[----:B---3--:R-:W-:-:S04]  /*e7f0*/  LEA R6, P0, R2, UR6, 0x2 ;  /* 0x0000000602067c11 */ /* 0x008fc8000f8010ff */
[----:B------:R-:W-:Y:S02]  /*e800*/  LEA.HI.X R7, R2, UR7, R3, 0x2, P0 ;  /* 0x0000000702077c11 */ /* 0x000fe400080f1403 */
[----:B------:R-:W0:Y:S03]  /*e810*/  @P2 LDC R2, c[0x0][0x434] ;  /* 0x00010d00ff022b82 */ /* 0x000e260000000800 */
[----:B------:R-:W3:Y:S05]  /*e820*/  LDG.E R6, desc[UR54][R6.64] ;  /* 0x0000003606067981 */ /* 0x000eea000c1e1900 */
[----:B------:R-:W1:Y:S01]  /*e830*/  @P2 LDC R3, c[0x0][0x438] ;  /* 0x00010e00ff032b82 */ /* 0x000e620000000800 */
[----:B0-----:R-:W-:-:S05]  /*e840*/  @P2 IMAD.HI.U32 R2, R11, R2, RZ ;  /* 0x000000020b022227 */ /* 0x001fca00078e00ff */
[----:B-1----:R-:W-:Y:S01]  /*e850*/  @P2 SHF.R.U32.HI R11, RZ, R3, R2 ;  /* 0x00000003ff0b2219 */ /* 0x002fe20000011602 */
[----:B------:R-:W-:-:S06]  /*e860*/  ULOP3.LUT UR8, UR39, 0x2, URZ, 0xfc, !UPT ;  /* 0x0000000227087892 */ /* 0x000fcc000f8efc3f */
[----:B------:R-:W-:Y:S01]  /*e870*/  IMAD.U32 R10, RZ, RZ, UR8 ;  /* 0x00000008ff0a7e24 */ /* 0x000fe2000f8e00ff */
[----:B------:R-:W-:-:S04]  /*e880*/  IADD3 R31, R31, -0x1, RZ ;  /* 0xffffffff1f1f7810 */ /* 0x000fc80007ffe0ff */
[----:B------:R-:W-:Y:S02]  /*e890*/  ISETP.GT.AND P2, PT, R31, UR45, PT ;  /* 0x0000002d1f007c0c */ /* 0x000fe4000bf44270 */
[----:B----4-:R-:W-:-:S13]  /*e8a0*/  ISETP.GT.U32.AND P1, PT, R4, 0x9f, PT ;  /* 0x0000009f0400780c */ /* 0x010fda0003f24070 */
[----:B------:R-:W-:Y:S02]  /*e8b0*/  @!P1 SHF.R.S32.HI R3, RZ, 0x1f, R11 ;  /* 0x0000001fff039819 */ /* 0x000fe4000001140b */
[----:B------:R-:W-:-:S05]  /*e8c0*/  @!P1 MOV R2, R11 ;  /* 0x0000000b00029202 */ /* 0x000fca0000000f00 */
[----:B------:R-:W-:-:S04]  /*e8d0*/  @!P1 IMAD.WIDE.U32 R2, R30, UR4, R2 ;  /* 0x000000041e029c25 */ /* 0x000fc8000f8e0002 */
[----:B------:R-:W-:Y:S01]  /*e8e0*/  @!P1 IMAD.IADD R9, R9, 0x1, R3 ;  /* 0x0000000109099824 */ /* 0x000fe200078e0203 */
[----:B------:R-:W-:Y:S01]  /*e8f0*/  @!P1 LEA R8, P0, R2, UR6, 0x2 ;  /* 0x0000000602089c11 */ /* 0x000fe2000f8010ff */
[----:B------:R-:W-:-:S03]  /*e900*/  IMAD.MOV.U32 R4, RZ, RZ, RZ ;  /* 0x000000ffff047224 */ /* 0x000fc600078e00ff */
[----:B------:R-:W-:Y:S02]  /*e910*/  @!P1 LEA.HI.X R9, R2, UR7, R9, 0x2, P0 ;  /* 0x0000000702099c11 */ /* 0x000fe400080f1409 */
[----:B------:R-:W-:-:S03]  /*e920*/  ISETP.NE.AND P0, PT, R18, 0x2, PT ;  /* 0x000000021200780c */ /* 0x000fc60003f05270 */
[----:B------:R0:W5:Y:S01]  /*e930*/  @!P1 LDG.E R4, desc[UR54][R8.64] ;  /* 0x0000003608049981 */ /* 0x000162000c1e1900 */
[----:B------:R-:W-:Y:S02]  /*e940*/  ISETP.NE.AND P1, PT, R10, 0x3, PT ;  /* 0x000000030a00780c */ /* 0x000fe40003f25270 */
[----:B------:R-:W-:Y:S02]  /*e950*/  SEL R29, RZ, 0x1, P0 ;  /* 0x00000001ff1d7807 */ /* 0x000fe40000000000 */
[----:B------:R-:W-:Y:S02]  /*e960*/  SEL R18, R18, RZ, P0 ;  /* 0x000000ff12127207 */ /* 0x000fe40000000000 */
[----:B------:R-:W-:Y:S02]  /*e970*/  LOP3.LUT R29, R20, R29, RZ, 0x3c, !PT ;  /* 0x0000001d141d7212 */ /* 0x000fe400078e3cff */
[----:B---3--:R-:W-:-:S05]  /*e980*/  SHF.R.S32.HI R24, RZ, 0x1f, R6 ;  /* 0x0000001fff187819 */ /* 0x008fca0000011406 */
[----:B0-----:R-:W-:Y:S05]  /*e990*/  @!P1 BRA `(.L_x_63) ;  /* 0x0000000000049947 */ /* 0x001fea0003800000 */
[----:B------:R-:W-:Y:S01]  /*e9a0*/  BPT.TRAP 0x1 ;  /* 0x000000040000795c */ /* 0x000fe20000300000 */
.L_x_63:
[----:B------:R-:W-:Y:S02]  /*e9b0*/  LEA R10, R18, UR42, 0x3 ;  /* 0x0000002a120a7c11 */ /* 0x000fe4000f8e18ff */
[----:B------:R-:W-:-:S04]  /*e9c0*/  SHF.L.U32 R26, R29, 0x1f, RZ ;  /* 0x0000001f1d1a7819 */ /* 0x000fc800000006ff */
[----:B------:R-:W0:Y:S02]  /*e9d0*/  SYNCS.PHASECHK.TRANS64.TRYWAIT P0, [R10+URZ+0x29880], R26 ;  /* 0x0298801a0a0075a7 */ /* 0x000e24000800017f */
[----:B0-----:R-:W-:Y:S05]  /*e9e0*/  @!P0 BRA `(.L_x_64) ;  /* 0x0000003400088947 */ /* 0x001fea0003800000 */
.L_x_137:
[----:B------:R-:W-:Y:S01]  /*e9f0*/  ULDC UR4, c[0x0][0x430] ;  /* 0x00010c0000047ab9 */ /* 0x000fe20000000800 */
[----:B------:R-:W-:Y:S01]  /*ea00*/  ULDC.64 UR6, c[0x0][0x328] ;  /* 0x0000ca0000067ab9 */ /* 0x000fe20000000a00 */
[----:B------:R-:W-:Y:S01]  /*ea10*/  UIADD3 UR4, -UR4, URZ, URZ ;  /* 0x0000003f04047290 */ /* 0x000fe2000fffe13f */
[----:B-----5:R-:W-:Y:S02]  /*ea20*/  SHF.R.S32.HI R27, RZ, 0x1f, R4 ;  /* 0x0000001fff1b7819 */ /* 0x020fe40000011404 */
[C---:B------:R-:W-:Y:S02]  /*ea30*/  LOP3.LUT P3, RZ, R16.reuse, 0x2, RZ, 0xc0, !PT ;  /* 0x0000000210ff7812 */ /* 0x040fe4000786c0ff */
[----:B------:R-:W-:Y:S01]  /*ea40*/  LOP3.LUT P1, RZ, R16, 0x1, RZ, 0xc0, !PT ;  /* 0x0000000110ff7812 */ /* 0x000fe2000782c0ff */
[--C-:B------:R-:W-:Y:S02]  /*ea50*/  IMAD R7, R5, UR4, R0.reuse ;  /* 0x0000000405077c24 */ /* 0x100fe4000f8e0200 */
[----:B------:R-:W-:Y:S01]  /*ea60*/  IMAD R5, R11, UR4, R0 ;  /* 0x000000040b057c24 */ /* 0x000fe2000f8e0200 */
[----:B------:R-:W-:-:S02]  /*ea70*/  ULDC.64 UR4, c[0x0][0x338] ;  /* 0x0000ce0000047ab9 */ /* 0x000fc40000000a00 */
[----:B------:R-:W-:Y:S01]  /*ea80*/  SHF.R.S32.HI R19, RZ, 0x1f, R7 ;  /* 0x0000001fff137819 */ /* 0x000fe20000011407 */
[----:B------:R-:W-:Y:S02]  /*ea90*/  VIADD R5, R5, 0x80 ;  /* 0x0000008005057836 */ /* 0x000fe40000000000 */
[----:B------:R-:W-:Y:S02]  /*eaa0*/  IMAD R11, R24, UR4, RZ ;  /* 0x00000004180b7c24 */ /* 0x000fe4000f8e02ff */
[----:B------:R-:W-:Y:S01]  /*eab0*/  IMAD R2, R19, UR6, RZ ;  /* 0x0000000613027c24 */ /* 0x000fe2000f8e02ff */
[----:B------:R-:W-:Y:S01]  /*eac0*/  SHF.R.S32.HI R28, RZ, 0x1f, R5 ;  /* 0x0000001fff1c7819 */ /* 0x000fe20000011405 */
[----:B------:R-:W-:Y:S02]  /*ead0*/  IMAD R11, R6, UR5, R11 ;  /* 0x00000005060b7c24 */ /* 0x000fe4000f8e020b */
[C---:B------:R-:W-:Y:S02]  /*eae0*/  IMAD R9, R7.reuse, UR7, R2 ;  /* 0x0000000707097c24 */ /* 0x040fe4000f8e0202 */
[----:B------:R-:W-:-:S04]  /*eaf0*/  IMAD.WIDE.U32 R2, R7, UR6, RZ ;  /* 0x0000000607027c25 */ /* 0x000fc8000f8e00ff */
[----:B------:R-:W-:Y:S02]  /*eb00*/  IMAD.IADD R3, R3, 0x1, R9 ;  /* 0x0000000103037824 */ /* 0x000fe400078e0209 */
[----:B------:R-:W-:Y:S02]  /*eb10*/  IMAD R12, R28, UR6, RZ ;  /* 0x000000061c0c7c24 */ /* 0x000fe4000f8e02ff */
[----:B------:R-:W-:-:S04]  /*eb20*/  IMAD.WIDE.U32 R8, R6, UR4, R2 ;  /* 0x0000000406087c25 */ /* 0x000fc8000f8e0002 */
[C---:B------:R-:W-:Y:S02]  /*eb30*/  IMAD R12, R5.reuse, UR7, R12 ;  /* 0x00000007050c7c24 */ /* 0x040fe4000f8e020c */
[----:B------:R-:W-:Y:S01]  /*eb40*/  IMAD.WIDE.U32 R2, R5, UR6, RZ ;  /* 0x0000000605027c25 */ /* 0x000fe2000f8e00ff */
[----:B------:R-:W-:-:S03]  /*eb50*/  R2UR UR6, R32 ;  /* 0x00000000200672ca */ /* 0x000fc600000e0000 */
[----:B------:R-:W-:Y:S02]  /*eb60*/  IMAD.IADD R9, R9, 0x1, R11 ;  /* 0x0000000109097824 */ /* 0x000fe400078e020b */
[----:B------:R-:W-:Y:S02]  /*eb70*/  IMAD.IADD R3, R3, 0x1, R12 ;  /* 0x0000000103037824 */ /* 0x000fe400078e020c */
[----:B------:R-:W-:Y:S02]  /*eb80*/  IMAD R11, R27, UR4, RZ ;  /* 0x000000041b0b7c24 */ /* 0x000fe4000f8e02ff */
[----:B------:R-:W-:-:S04]  /*eb90*/  IMAD.WIDE.U32 R2, R4, UR4, R2 ;  /* 0x0000000404027c25 */ /* 0x000fc8000f8e0002 */
[----:B------:R-:W-:Y:S01]  /*eba0*/  IMAD R11, R4, UR5, R11 ;  /* 0x00000005040b7c24 */ /* 0x000fe2000f8e020b */
[----:B------:R-:W-:-:S04]  /*ebb0*/  ULDC.64 UR4, c[0x0][0x330] ;  /* 0x0000cc0000047ab9 */ /* 0x000fc80000000a00 */
[----:B------:R-:W-:Y:S01]  /*ebc0*/  IADD3 R3, R3, R11, RZ ;  /* 0x0000000b03037210 */ /* 0x000fe20007ffe0ff */
[----:B------:R-:W-:Y:S01]  /*ebd0*/  IMAD.U32 R11, RZ, RZ, UR4 ;  /* 0x00000004ff0b7e24 */ /* 0x000fe2000f8e00ff */
[----:B------:R-:W-:-:S03]  /*ebe0*/  UIMAD UR4, UR6, UR4, URZ ;  /* 0x00000004060472a4 */ /* 0x000fc6000f8e023f */
[C---:B------:R-:W-:Y:S01]  /*ebf0*/  IMAD.WIDE.U32 R8, R11.reuse, UR40, R8 ;  /* 0x000000280b087c25 */ /* 0x040fe2000f8e0008 */
[----:B------:R-:W-:Y:S01]  /*ec00*/  ULDC.64 UR6, c[0x0][0x318] ;  /* 0x0000c60000067ab9 */ /* 0x000fe20000000a00 */
[----:B------:R-:W-:Y:S02]  /*ec10*/  UIMAD UR4, UR40, UR5, UR4 ;  /* 0x00000005280472a4 */ /* 0x000fe4000f8e0204 */
[----:B------:R-:W-:Y:S01]  /*ec20*/  IMAD.U32 R23, RZ, RZ, UR7 ;  /* 0x00000007ff177e24 */ /* 0x000fe2000f8e00ff */
[----:B------:R-:W-:Y:S01]  /*ec30*/  IADD3 R22, P0, R8, UR6, RZ ;  /* 0x0000000608167c10 */ /* 0x000fe2000ff1e0ff */
[----:B------:R-:W-:-:S03]  /*ec40*/  IMAD.WIDE.U32 R2, R11, UR40, R2 ;  /* 0x000000280b027c25 */ /* 0x000fc6000f8e0002 */
[----:B------:R-:W-:Y:S02]  /*ec50*/  IADD3.X R25, R23, UR4, R9, P0, !PT ;  /* 0x0000000417197c10 */ /* 0x000fe400087fe409 */
[----:B------:R-:W-:-:S04]  /*ec60*/  IADD3 R8, P0, R2, UR6, RZ ;  /* 0x0000000602087c10 */ /* 0x000fc8000ff1e0ff */
[----:B------:R-:W-:Y:S01]  /*ec70*/  IADD3.X R23, R23, UR4, R3, P0, !PT ;  /* 0x0000000417177c10 */ /* 0x000fe200087fe403 */
[----:B------:R-:W-:-:S03]  /*ec80*/  UMOV UR4, 0xffffffff ;  /* 0xffffffff00047882 */ /* 0x000fc60000000000 */
[----:B------:R-:W-:Y:S05]  /*ec90*/  BRA.DIV UR4, `(.L_x_65) ;  /* 0x0000003204707947 */ /* 0x000fea000b800000 */
[----:B------:R-:W1:Y:S01]  /*eca0*/  SHFL.IDX PT, R2, R22, RZ, 0x1c1f ;  /* 0x001c1fff16027589 */ /* 0x000e6200000e0000 */
[----:B------:R-:W-:-:S03]  /*ecb0*/  IMAD R9, R18, 0x5000, R34 ;  /* 0x0000500012097824 */ /* 0x000fc600078e0222 */
[----:B------:R-:W3:Y:S01]  /*ecc0*/  SHFL.IDX PT, R3, R25, RZ, 0x1c1f ;  /* 0x001c1fff19037589 */ /* 0x000ee200000e0000 */
[----:B------:R-:W-:-:S03]  /*ecd0*/  IMAD.IADD R21, R33, 0x1, R9 ;  /* 0x0000000121157824 */ /* 0x000fc600078e0209 */
[----:B------:R-:W-:Y:S04]  /*ece0*/  SHFL.IDX PT, R23, R23, RZ, 0x1c1f ;  /* 0x001c1fff17177589 */ /* 0x000fe800000e0000 */
[----:B--2---:R-:W-:Y:S01]  /*ecf0*/  SHFL.IDX PT, R14, R8, RZ, 0x1c1f ;  /* 0x001c1fff080e7589 */ /* 0x004fe200000e0000 */
[----:B-1----:R-:W-:-:S05]  /*ed00*/  IADD3 R2, P0, R35, R2, RZ ;  /* 0x0000000223027210 */ /* 0x002fca0007f1e0ff */
[----:B---3--:R-:W-:-:S05]  /*ed10*/  IMAD.X R3, RZ, RZ, R3, P0 ;  /* 0x000000ffff037224 */ /* 0x008fca00000e0603 */
[----:B------:R-:W-:Y:S04]  /*ed20*/  LDGSTS.E.BYPASS.LTC128B.128 [R9], desc[UR54][R2.64], !P3 ;  /* 0x0000000002097fae */ /* 0x000fe8000d901d76 */
[----:B------:R1:W-:Y:S04]  /*ed30*/  LDGSTS.E.BYPASS.LTC128B.128 [R21], desc[UR54][R2.64+0x40], !P1 ;  /* 0x0000004002157fae */ /* 0x0003e8000c901d76 */
[----:B-1----:R-:W1:Y:S04]  /*ed40*/  SHFL.IDX PT, R2, R22, 0x1, 0x1c1f ;  /* 0x003c1f0016027f89 */ /* 0x002e6800000e0000 */
[----:B------:R-:W2:Y:S01]  /*ed50*/  SHFL.IDX PT, R3, R25, 0x1, 0x1c1f ;  /* 0x003c1f0019037f89 */ /* 0x000ea200000e0000 */
[----:B-1----:R-:W-:-:S04]  /*ed60*/  IADD3 R2, P0, R35, R2, RZ ;  /* 0x0000000223027210 */ /* 0x002fc80007f1e0ff */
[----:B--2---:R-:W-:-:S05]  /*ed70*/  IADD3.X R3, RZ, R3, RZ, P0, !PT ;  /* 0x00000003ff037210 */ /* 0x004fca00007fe4ff */
[----:B------:R-:W-:Y:S04]  /*ed80*/  LDGSTS.E.BYPASS.LTC128B.128 [R9+0x1000], desc[UR54][R2.64], !P3 ;  /* 0x0100000002097fae */ /* 0x000fe8000d901d76 */
[----:B------:R1:W-:Y:S04]  /*ed90*/  LDGSTS.E.BYPASS.LTC128B.128 [R21+0x1000], desc[UR54][R2.64+0x40], !P1 ;  /* 0x0100004002157fae */ /* 0x0003e8000c901d76 */
[----:B-1----:R-:W1:Y:S04]  /*eda0*/  SHFL.IDX PT, R2, R22, 0x2, 0x1c1f ;  /* 0x005c1f0016027f89 */ /* 0x002e6800000e0000 */
[----:B------:R-:W2:Y:S04]  /*edb0*/  SHFL.IDX PT, R3, R25, 0x2, 0x1c1f ;  /* 0x005c1f0019037f89 */ /* 0x000ea800000e0000 */
[----:B------:R-:W-:Y:S01]  /*edc0*/  SHFL.IDX PT, R25, R25, 0x3, 0x1c1f ;  /* 0x007c1f0019197f89 */ /* 0x000fe200000e0000 */
[----:B-1----:R-:W-:-:S05]  /*edd0*/  IADD3 R2, P0, R35, R2, RZ ;  /* 0x0000000223027210 */ /* 0x002fca0007f1e0ff */
[----:B--2---:R-:W-:-:S05]  /*ede0*/  IMAD.X R3, RZ, RZ, R3, P0 ;  /* 0x000000ffff037224 */ /* 0x004fca00000e0603 */
[----:B------:R-:W-:Y:S04]  /*edf0*/  LDGSTS.E.BYPASS.LTC128B.128 [R9+0x2000], desc[UR54][R2.64], !P3 ;  /* 0x0200000002097fae */ /* 0x000fe8000d901d76 */
[----:B------:R1:W-:Y:S04]  /*ee00*/  LDGSTS.E.BYPASS.LTC128B.128 [R21+0x2000], desc[UR54][R2.64+0x40], !P1 ;  /* 0x0200004002157fae */ /* 0x0003e8000c901d76 */
[----:B-1----:R-:W1:Y:S02]  /*ee10*/  SHFL.IDX PT, R2, R22, 0x3, 0x1c1f ;  /* 0x007c1f0016027f89 */ /* 0x002e6400000e0000 */
[----:B-1----:R-:W-:-:S05]  /*ee20*/  IADD3 R2, P0, R35, R2, RZ ;  /* 0x0000000223027210 */ /* 0x002fca0007f1e0ff */
[----:B------:R-:W-:-:S05]  /*ee30*/  IMAD.X R3, RZ, RZ, R25, P0 ;  /* 0x000000ffff037224 */ /* 0x000fca00000e0619 */
[----:B------:R1:W-:Y:S04]  /*ee40*/  LDGSTS.E.BYPASS.LTC128B.128 [R9+0x3000], desc[UR54][R2.64], !P3 ;  /* 0x0300000002097fae */ /* 0x0003e8000d901d76 */
[----:B------:R1:W-:Y:S02]  /*ee50*/  LDGSTS.E.BYPASS.LTC128B.128 [R21+0x3000], desc[UR54][R2.64+0x40], !P1 ;  /* 0x0300004002157fae */ /* 0x0003e4000c901d76 */
.L_x_149:
[----:B-1----:R-:W-:Y:S02]  /*ee60*/  IADD3 R2, P0, R35, R14, RZ ;  /* 0x0000000e23027210 */ /* 0x002fe40007f1e0ff */
[----:B------:R-:W-:-:S03]  /*ee70*/  R2UR UR4, R10 ;  /* 0x000000000a0472ca */ /* 0x000fc600000e0000 */
[----:B------:R-:W-:-:S05]  /*ee80*/  IMAD.X R3, RZ, RZ, R23, P0 ;  /* 0x000000ffff037224 */ /* 0x000fca00000e0617 */
[----:B------:R-:W-:Y:S01]  /*ee90*/  @!PT LDS RZ, [RZ] ;  /* 0x00000000fffff984 */ /* 0x000fe20000000800 */
[----:B------:R-:W-:Y:S01]  /*eea0*/  @!PT LDS RZ, [RZ] ;  /* 0x00000000fffff984 */ /* 0x000fe20000000800 */
[----:B------:R-:W-:Y:S01]  /*eeb0*/  @!PT LDS RZ, [RZ] ;  /* 0x00000000fffff984 */ /* 0x000fe20000000800 */
[----:B------:R1:W-:Y:S04]  /*eec0*/  LDGSTS.E.BYPASS.LTC128B.128 [R9+0x4000], desc[UR54][R2.64], !P3 ;  /* 0x0400000002097fae */ /* 0x0003e8000d901d76 */
[----:B------:R1:W-:Y:S01]  /*eed0*/  LDGSTS.E.BYPASS.LTC128B.128 [R21+0x4000], desc[UR54][R2.64+0x40], !P1 ;  /* 0x0400004002157fae */ /* 0x0003e2000c901d76 */
[----:B------:R-:W-:Y:S01]  /*eee0*/  NOP ;  /* 0x0000000000007918 */ /* 0x000fe20000000000 */
[----:B------:R-:W-:Y:S02]  /*eef0*/  SYNCS.ARRIVE.TRANS64.RED.A0T1 RZ, [UR4+0x29870], RZ ;  /* 0x029870ffffff79a7 */ /* 0x000fe40008200404 */
[----:B------:R-:W-:Y:S01]  /*ef00*/  ARRIVES.LDGSTSBAR.64.TRANSCNT [UR4+0x29870] ;  /* 0x02987000ff0079b0 */ /* 0x000fe20008000a84 */
[----:B------:R-:W-:Y:S01]  /*ef10*/  NOP ;  /* 0x0000000000007918 */ /* 0x000fe20000000000 */
[----:B------:R-:W-:-:S06]  /*ef20*/  ULOP3.LUT UR5, UR39, 0x2, URZ, 0xfc, !UPT ;  /* 0x0000000227057892 */ /* 0x000fcc000f8efc3f */
[----:B------:R-:W-:-:S05]  /*ef30*/  IMAD.U32 R11, RZ, RZ, UR5 ;  /* 0x00000005ff0b7e24 */ /* 0x000fca000f8e00ff */
[----:B------:R-:W-:-:S13]  /*ef40*/  ISETP.NE.AND P1, PT, R11, 0x3, PT ;  /* 0x000000030b00780c */ /* 0x000fda0003f25270 */
[----:B-1----:R-:W-:Y:S05]  /*ef50*/  @!P1 BRA `(.L_x_66) ;  /* 0x0000000000049947 */ /* 0x002fea0003800000 */
[----:B------:R-:W-:Y:S01]  /*ef60*/  BPT.TRAP 0x1 ;  /* 0x000000040000795c */ /* 0x000fe20000300000 */
.L_x_66:
[----:B------:R1:W-:Y:S01]  /*ef70*/  SYNCS.ARRIVE.TRANS64.A1T0 RZ, [R10+URZ+0x29870], RZ ;  /* 0x029870ff0aff79a7 */ /* 0x0003e2000810003f */
[----:B------:R-:W-:Y:S05]  /*ef80*/  @!P1 BRA `(.L_x_67) ;  /* 0x0000000000049947 */ /* 0x000fea0003800000 */
[----:B------:R-:W-:Y:S01]  /*ef90*/  BPT.TRAP 0x1 ;  /* 0x000000040000795c */ /* 0x000fe20000300000 */
.L_x_67:
[----:B------:R-:W2:Y:S02]  /*efa0*/  SYNCS.PHASECHK.TRANS64.TRYWAIT P0, [R10+URZ+0x29840], R26 ;  /* 0x0298401a0a0075a7 */ /* 0x000ea4000800017f */
[----:B--2---:R-:W-:Y:S05]  /*efb0*/  @!P0 BRA `(.L_x_68) ;  /* 0x0000003400188947 */ /* 0x004fea0003800000 */
.L_x_150:
[----:B------:R-:W-:Y:S01]  /*efc0*/  ULDC.64 UR8, c[0x0][0x300] ;  /* 0x0000c00000087ab9 */ /* 0x000fe20000000a00 */
[----:B------:R-:W-:Y:S01]  /*efd0*/  ULDC.64 UR10, c[0x0][0x310] ;  /* 0x0000c400000a7ab9 */ /* 0x000fe20000000a00 */
[----:B------:R-:W-:Y:S01]  /*efe0*/  IMAD R2, R19, UR8, RZ ;  /* 0x0000000813027c24 */ /* 0x000fe2000f8e02ff */
[----:B------:R-:W-:Y:S01]  /*eff0*/  R2UR UR6, R32 ;  /* 0x00000000200672ca */ /* 0x000fe200000e0000 */
[----:B------:R-:W-:Y:S01]  /*f000*/  ULDC.64 UR4, c[0x0][0x308] ;  /* 0x0000c20000047ab9 */ /* 0x000fe20000000a00 */
[----:B------:R-:W-:Y:S01]  /*f010*/  IMAD R28, R28, UR8, RZ ;  /* 0x000000081c1c7c24 */ /* 0x000fe2000f8e02ff */
[C---:B------:R-:W-:Y:S01]  /*f020*/  LOP3.LUT P4, RZ, R16.reuse, 0x10, RZ, 0xc0, !PT ;  /* 0x0000001010ff7812 */ /* 0x040fe2000788c0ff */
[C---:B------:R-:W-:Y:S01]  /*f030*/  IMAD R9, R7.reuse, UR9, R2 ;  /* 0x0000000907097c24 */ /* 0x040fe2000f8e0202 */
[C---:B------:R-:W-:Y:S01]  /*f040*/  LOP3.LUT P3, RZ, R16.reuse, 0x8, RZ, 0xc0, !PT ;  /* 0x0000000810ff7812 */ /* 0x040fe2000786c0ff */
[----:B------:R-:W-:Y:S01]  /*f050*/  IMAD.WIDE.U32 R2, R7, UR8, RZ ;  /* 0x0000000807027c25 */ /* 0x000fe2000f8e00ff */
[----:B------:R-:W-:-:S03]  /*f060*/  LOP3.LUT P1, RZ, R16, 0x4, RZ, 0xc0, !PT ;  /* 0x0000000410ff7812 */ /* 0x000fc6000782c0ff */
[----:B------:R-:W-:Y:S01]  /*f070*/  IMAD R7, R24, UR10, RZ ;  /* 0x0000000a18077c24 */ /* 0x000fe2000f8e02ff */
[----:B------:R-:W-:Y:S01]  /*f080*/  IADD3 R3, R3, R9, RZ ;  /* 0x0000000903037210 */ /* 0x000fe20007ffe0ff */
[----:B------:R-:W-:Y:S02]  /*f090*/  IMAD R27, R27, UR10, RZ ;  /* 0x0000000a1b1b7c24 */ /* 0x000fe4000f8e02ff */
[C---:B------:R-:W-:Y:S02]  /*f0a0*/  IMAD R7, R6.reuse, UR11, R7 ;  /* 0x0000000b06077c24 */ /* 0x040fe4000f8e0207 */
[----:B------:R-:W-:-:S04]  /*f0b0*/  IMAD.WIDE.U32 R2, R6, UR10, R2 ;  /* 0x0000000a06027c25 */ /* 0x000fc8000f8e0002 */
[----:B------:R-:W-:Y:S02]  /*f0c0*/  IMAD.IADD R3, R3, 0x1, R7 ;  /* 0x0000000103037824 */ /* 0x000fe400078e0207 */
[----:B------:R-:W-:Y:S01]  /*f0d0*/  IMAD.U32 R6, RZ, RZ, UR4 ;  /* 0x00000004ff067e24 */ /* 0x000fe2000f8e00ff */
[----:B------:R-:W-:Y:S01]  /*f0e0*/  UIMAD UR4, UR6, UR4, URZ ;  /* 0x00000004060472a4 */ /* 0x000fe2000f8e023f */
[----:B------:R-:W-:Y:S02]  /*f0f0*/  IMAD R7, R5, UR9, R28 ;  /* 0x0000000905077c24 */ /* 0x000fe4000f8e021c */
[----:B------:R-:W-:Y:S01]  /*f100*/  IMAD.WIDE.U32 R2, R6, UR40, R2 ;  /* 0x0000002806027c25 */ /* 0x000fe2000f8e0002 */
[----:B------:R-:W-:Y:S01]  /*f110*/  ULDC.64 UR6, c[0x0][0x2e8] ;  /* 0x0000ba0000067ab9 */ /* 0x000fe20000000a00 */
[----:B------:R-:W-:Y:S02]  /*f120*/  UIMAD UR4, UR40, UR5, UR4 ;  /* 0x00000005280472a4 */ /* 0x000fe4000f8e0204 */
[----:B------:R-:W-:Y:S01]  /*f130*/  IMAD.U32 R24, RZ, RZ, UR7 ;  /* 0x00000007ff187e24 */ /* 0x000fe2000f8e00ff */
[----:B------:R-:W-:Y:S01]  /*f140*/  IADD3 R19, P0, R2, UR6, RZ ;  /* 0x0000000602137c10 */ /* 0x000fe2000ff1e0ff */
[----:B------:R-:W-:-:S02]  /*f150*/  IMAD R27, R4, UR11, R27 ;  /* 0x0000000b041b7c24 */ /* 0x000fc4000f8e021b */
[----:B------:R-:W-:Y:S01]  /*f160*/  IMAD R23, R18, 0x7800, R36 ;  /* 0x0000780012177824 */ /* 0x000fe200078e0224 */
[----:B------:R-:W-:Y:S01]  /*f170*/  IADD3.X R21, R24, UR4, R3, P0, !PT ;  /* 0x0000000418157c10 */ /* 0x000fe200087fe403 */
[----:B------:R-:W-:-:S04]  /*f180*/  IMAD.WIDE.U32 R2, R5, UR8, RZ ;  /* 0x0000000805027c25 */ /* 0x000fc8000f8e00ff */
[----:B------:R-:W-:Y:S02]  /*f190*/  IMAD.IADD R3, R3, 0x1, R7 ;  /* 0x0000000103037824 */ /* 0x000fe400078e0207 */
[----:B------:R-:W-:-:S05]  /*f1a0*/  IMAD.WIDE.U32 R2, R4, UR10, R2 ;  /* 0x0000000a04027c25 */ /* 0x000fca000f8e0002 */
[----:B------:R-:W-:-:S03]  /*f1b0*/  IADD3 R3, R3, R27, RZ ;  /* 0x0000001b03037210 */ /* 0x000fc60007ffe0ff */
[----:B------:R-:W-:-:S03]  /*f1c0*/  IMAD.WIDE.U32 R2, R6, UR40, R2 ;  /* 0x0000002806027c25 */ /* 0x000fc6000f8e0002 */
[----:B------:R-:W-:-:S04]  /*f1d0*/  IADD3 R22, P0, R2, UR6, RZ ;  /* 0x0000000602167c10 */ /* 0x000fc8000ff1e0ff */
[----:B------:R-:W-:Y:S01]  /*f1e0*/  IADD3.X R24, R24, UR4, R3, P0, !PT ;  /* 0x0000000418187c10 */ /* 0x000fe200087fe403 */
[----:B------:R-:W-:-:S03]  /*f1f0*/  UMOV UR4, 0xffffffff ;  /* 0xffffffff00047882 */ /* 0x000fc60000000000 */
[----:B------:R-:W-:Y:S05]  /*f200*/  BRA.DIV UR4, `(.L_x_69) ;  /* 0x0000003204987947 */ /* 0x000fea000b800000 */
[----:B------:R-:W3:Y:S01]  /*f210*/  SHFL.IDX PT, R14, R19, RZ, 0x1c1f ;  /* 0x001c1fff130e7589 */ /* 0x000ee200000e0000 */
[----:B------:R-:W-:-:S03]  /*f220*/  IADD3 R23, R23, UR42, RZ ;  /* 0x0000002a17177c10 */ /* 0x000fc6000fffe0ff */
[----:B------:R-:W4:Y:S04]  /*f230*/  SHFL.IDX PT, R3, R21, RZ, 0x1c1f ;  /* 0x001c1fff15037589 */ /* 0x000f2800000e0000 */
[----:B------:R-:W-:Y:S01]  /*f240*/  SHFL.IDX PT, R24, R24, RZ, 0x1c1f ;  /* 0x001c1fff18187589 */ /* 0x000fe200000e0000 */
[----:B---3--:R-:W-:-:S03]  /*f250*/  IADD3 R8, P0, R35, R14, RZ ;  /* 0x0000000e23087210 */ /* 0x008fc60007f1e0ff */
[----:B------:R-:W3:Y:S02]  /*f260*/  SHFL.IDX PT, R14, R19, 0x1, 0x1c1f ;  /* 0x003c1f00130e7f89 */ /* 0x000ee400000e0000 */
[----:B----4-:R-:W-:Y:S02]  /*f270*/  IMAD.X R9, RZ, RZ, R3, P0 ;  /* 0x000000ffff097224 */ /* 0x010fe400000e0603 */
[----:B------:R-:W4:Y:S04]  /*f280*/  SHFL.IDX PT, R3, R21, 0x1, 0x1c1f ;  /* 0x003c1f0015037f89 */ /* 0x000f2800000e0000 */
[----:B------:R0:W-:Y:S04]  /*f290*/  LDGSTS.E.BYPASS.LTC128B.128 [R23+0x1a400], desc[UR54][R8.64], !P4 ;  /* 0x1a40000008177fae */ /* 0x0001e8000e101d76 */
[----:B------:R0:W-:Y:S04]  /*f2a0*/  LDGSTS.E.BYPASS.LTC128B.128 [R23+0x1cc00], desc[UR54][R8.64+0x40], !P3 ;  /* 0x1cc0004008177fae */ /* 0x0001e8000d901d76 */
[----:B------:R0:W-:Y:S01]  /*f2b0*/  LDGSTS.E.BYPASS.LTC128B.128 [R23+0x1f400], desc[UR54][R8.64+0x80], !P1 ;  /* 0x1f40008008177fae */ /* 0x0001e2000c901d76 */
[----:B---3--:R-:W-:-:S03]  /*f2c0*/  IADD3 R6, P0, R35, R14, RZ ;  /* 0x0000000e23067210 */ /* 0x008fc60007f1e0ff */
[----:B------:R-:W3:Y:S02]  /*f2d0*/  SHFL.IDX PT, R14, R19, 0x2, 0x1c1f ;  /* 0x005c1f00130e7f89 */ /* 0x000ee400000e0000 */
[----:B----4-:R-:W-:Y:S02]  /*f2e0*/  IMAD.X R7, RZ, RZ, R3, P0 ;  /* 0x000000ffff077224 */ /* 0x010fe400000e0603 */
[----:B------:R-:W4:Y:S04]  /*f2f0*/  SHFL.IDX PT, R3, R21, 0x2, 0x1c1f ;  /* 0x005c1f0015037f89 */ /* 0x000f2800000e0000 */
[----:B------:R-:W-:Y:S04]  /*f300*/  SHFL.IDX PT, R21, R21, 0x3, 0x1c1f ;  /* 0x007c1f0015157f89 */ /* 0x000fe800000e0000 */
[----:B------:R0:W-:Y:S04]  /*f310*/  LDGSTS.E.BYPASS.LTC128B.128 [R23+0x1ac00], desc[UR54][R6.64], !P4 ;  /* 0x1ac0000006177fae */ /* 0x0001e8000e101d76 */
[----:B------:R0:W-:Y:S04]  /*f320*/  LDGSTS.E.BYPASS.LTC128B.128 [R23+0x1d400], desc[UR54][R6.64+0x40], !P3 ;  /* 0x1d40004006177fae */ /* 0x0001e8000d901d76 */
[----:B------:R0:W-:Y:S01]  /*f330*/  LDGSTS.E.BYPASS.LTC128B.128 [R23+0x1fc00], desc[UR54][R6.64+0x80], !P1 ;  /* 0x1fc0008006177fae */ /* 0x0001e2000c901d76 */
[----:B---3--:R-:W-:-:S03]  /*f340*/  IADD3 R4, P0, R35, R14, RZ ;  /* 0x0000000e23047210 */ /* 0x008fc60007f1e0ff */
[----:B------:R-:W3:Y:S02]  /*f350*/  SHFL.IDX PT, R14, R19, 0x3, 0x1c1f ;  /* 0x007c1f00130e7f89 */ /* 0x000ee400000e0000 */
[----:B----4-:R-:W-:-:S05]  /*f360*/  IMAD.X R5, RZ, RZ, R3, P0 ;  /* 0x000000ffff057224 */ /* 0x010fca00000e0603 */
[----:B------:R0:W-:Y:S04]  /*f370*/  LDGSTS.E.BYPASS.LTC128B.128 [R23+0x1b400], desc[UR54][R4.64], !P4 ;  /* 0x1b40000004177fae */ /* 0x0001e8000e101d76 */
[----:B------:R0:W-:Y:S04]  /*f380*/  LDGSTS.E.BYPASS.LTC128B.128 [R23+0x1dc00], desc[UR54][R4.64+0x40], !P3 ;  /* 0x1dc0004004177fae */ /* 0x0001e8000d901d76 */
[----:B------:R0:W-:Y:S01]  /*f390*/  LDGSTS.E.BYPASS.LTC128B.128 [R23+0x20400], desc[UR54][R4.64+0x80], !P1 ;  /* 0x2040008004177fae */ /* 0x0001e2000c901d76 */
[----:B---3--:R-:W-:-:S03]  /*f3a0*/  IADD3 R2, P0, R35, R14, RZ ;  /* 0x0000000e23027210 */ /* 0x008fc60007f1e0ff */
[----:B------:R0:W3:Y:S02]  /*f3b0*/  SHFL.IDX PT, R14, R22, RZ, 0x1c1f ;  /* 0x001c1fff160e7589 */ /* 0x0000e400000e0000 */
[----:B------:R-:W-:-:S05]  /*f3c0*/  IMAD.X R3, RZ, RZ, R21, P0 ;  /* 0x000000ffff037224 */ /* 0x000fca00000e0615 */
[----:B------:R0:W-:Y:S04]  /*f3d0*/  LDGSTS.E.BYPASS.LTC128B.128 [R23+0x1bc00], desc[UR54][R2.64], !P4 ;  /* 0x1bc0000002177fae */ /* 0x0001e8000e101d76 */
[----:B------:R0:W-:Y:S04]  /*f3e0*/  LDGSTS.E.BYPASS.LTC128B.128 [R23+0x1e400], desc[UR54][R2.64+0x40], !P3 ;  /* 0x1e40004002177fae */ /* 0x0001e8000d901d76 */
[----:B------:R0:W-:Y:S02]  /*f3f0*/  LDGSTS.E.BYPASS.LTC128B.128 [R23+0x20c00], desc[UR54][R2.64+0x80], !P1 ;  /* 0x20c0008002177fae */ /* 0x0001e4000c901d76 */
.L_x_162:
[----:B0--3--:R-:W-:Y:S02]  /*f400*/  IADD3 R2, P0, R35, R14, RZ ;  /* 0x0000000e23027210 */ /* 0x009fe40007f1e0ff */
[----:B------:R-:W-:-:S03]  /*f410*/  R2UR UR4, R10 ;  /* 0x000000000a0472ca */ /* 0x000fc600000e0000 */
[----:B------:R-:W-:-:S05]  /*f420*/  IMAD.X R3, RZ, RZ, R24, P0 ;  /* 0x000000ffff037224 */ /* 0x000fca00000e0618 */
[----:B------:R-:W-:Y:S01]  /*f430*/  @!PT LDS RZ, [RZ] ;  /* 0x00000000fffff984 */ /* 0x000fe20000000800 */
[----:B------:R-:W-:Y:S01]  /*f440*/  @!PT LDS RZ, [RZ] ;  /* 0x00000000fffff984 */ /* 0x000fe20000000800 */
[----:B------:R-:W-:Y:S01]  /*f450*/  @!PT LDS RZ, [RZ] ;  /* 0x00000000fffff984 */ /* 0x000fe20000000800 */
[----:B------:R0:W-:Y:S04]  /*f460*/  LDGSTS.E.BYPASS.LTC128B.128 [R23+0x1c400], desc[UR54][R2.64], !P4 ;  /* 0x1c40000002177fae */ /* 0x0001e8000e101d76 */
        /* <DEDUP_REMOVED lines=9> */
[----:B0-----:R-:W-:Y:S05]  /*f500*/  @!P1 BRA `(.L_x_70) ;  /* 0x0000000000049947 */ /* 0x001fea0003800000 */
[----:B------:R-:W-:Y:S01]  /*f510*/  BPT.TRAP 0x1 ;  /* 0x000000040000795c */ /* 0x000fe20000300000 */
.L_x_70:
[----:B------:R-:W-:Y:S01]  /*f520*/  IMAD.U32 R2, RZ, RZ, UR39 ;  /* 0x00000027ff027e24 */ /* 0x000fe2000f8e00ff */
[----:B------:R0:W-:Y:S04]  /*f530*/  SYNCS.ARRIVE.TRANS64.A1T0 RZ, [R10+URZ+0x29830], RZ ;  /* 0x029830ff0aff79a7 */ /* 0x0001e8000810003f */
[----:B------:R-:W-:-:S04]  /*f540*/  LOP3.LUT R2, R2, 0x1, RZ, 0xfc, !PT ;  /* 0x0000000102027812 */ /* 0x000fc800078efcff */
[----:B------:R-:W-:-:S13]  /*f550*/  ISETP.NE.AND P1, PT, R2, 0x3, PT ;  /* 0x000000030200780c */ /* 0x000fda0003f25270 */
[----:B0-----:R-:W-:Y:S05]  /*f560*/  @!P1 BRA `(.L_x_71) ;  /* 0x0000000000049947 */ /* 0x001fea0003800000 */
[----:B------:R-:W-:Y:S01]  /*f570*/  BPT.TRAP 0x1 ;  /* 0x000000040000795c */ /* 0x000fe20000300000 */
.L_x_71:
[----:B------:R-:W-:Y:S02]  /*f580*/  LOP3.LUT R2, R20, 0x1, RZ, 0x3c, !PT ;  /* 0x0000000114027812 */ /* 0x000fe400078e3cff */
[----:B------:R-:W-:Y:S02]  /*f590*/  LEA R19, R17, UR42, 0x3 ;  /* 0x0000002a11137c11 */ /* 0x000fe4000f8e18ff */
[----:B------:R-:W-:-:S04]  /*f5a0*/  SHF.L.U32 R2, R2, 0x1f, RZ ;  /* 0x0000001f02027819 */ /* 0x000fc800000006ff */
[----:B------:R-:W0:Y:S02]  /*f5b0*/  SYNCS.PHASECHK.TRANS64.TRYWAIT P0, [R19+URZ+0x29870], R2 ;  /* 0x02987002130075a7 */ /* 0x000e24000800017f */
[----:B0-----:R-:W-:Y:S05]  /*f5c0*/  @!P0 BRA `(.L_x_72) ;  /* 0x0000003400148947 */ /* 0x001fea0003800000 */
.L_x_163:
[----:B------:R-:W-:-:S06]  /*f5d0*/  ULOP3.LUT UR4, UR39, 0x2, URZ, 0xfc, !UPT ;  /* 0x0000000227047892 */ /* 0x000fcc000f8efc3f */
[----:B------:R-:W-:-:S05]  /*f5e0*/  IMAD.U32 R3, RZ, RZ, UR4 ;  /* 0x00000004ff037e24 */ /* 0x000fca000f8e00ff */
[----:B------:R-:W-:-:S13]  /*f5f0*/  ISETP.NE.AND P0, PT, R3, 0x3, PT ;  /* 0x000000030300780c */ /* 0x000fda0003f05270 */
[----:B------:R-:W-:Y:S05]  /*f600*/  @!P0 BRA `(.L_x_73) ;  /* 0x0000000000048947 */ /* 0x000fea0003800000 */
[----:B------:R-:W-:Y:S01]  /*f610*/  BPT.TRAP 0x1 ;  /* 0x000000040000795c */ /* 0x000fe20000300000 */
.L_x_73:
[----:B0-----:R-:W-:Y:S01]  /*f620*/  SHF.L.U32 R2, R20, 0x1f, RZ ;  /* 0x0000001f14027819 */ /* 0x001fe200000006ff */
[----:B-12---:R-:W-:-:S03]  /*f630*/  IMAD R10, R17, 0x5000, RZ ;  /* 0x00005000110a7824 */ /* 0x006fc600078e02ff */
[----:B------:R-:W0:Y:S02]  /*f640*/  SYNCS.PHASECHK.TRANS64.TRYWAIT P0, [R19+URZ+0x29860], R2 ;  /* 0x02986002130075a7 */ /* 0x000e24000800017f */
[----:B0-----:R-:W-:Y:S05]  /*f650*/  @!P0 BRA `(.L_x_74) ;  /* 0x0000003400048947 */ /* 0x001fea0003800000 */
.L_x_164:
[----:B------:R-:W2:Y:S04]  /*f660*/  LDL R3, [R1+0x4] ;  /* 0x0000040001037983 */ /* 0x000ea80000100800 */
[----:B------:R-:W3:Y:S04]  /*f670*/  LDL R4, [R1+0x8] ;  /* 0x0000080001047983 */ /* 0x000ee80000100800 */
[----:B------:R-:W4:Y:S01]  /*f680*/  LDL R11, [R1] ;  /* 0x00000000010b7983 */ /* 0x000f220000100800 */
[----:B------:R-:W-:Y:S05]  /*f690*/  WARPSYNC.ALL ;  /* 0x0000000000007948 */ /* 0x000fea0003800000 */
[----:B------:R-:W-:-:S06]  /*f6a0*/  ULOP3.LUT UR4, UR39, 0x2, URZ, 0xfc, !UPT ;  /* 0x0000000227047892 */ /* 0x000fcc000f8efc3f */
[----:B------:R-:W-:-:S05]  /*f6b0*/  IMAD.U32 R28, RZ, RZ, UR4 ;  /* 0x00000004ff1c7e24 */ /* 0x000fca000f8e00ff */
[----:B------:R-:W-:Y:S02]  /*f6c0*/  ISETP.NE.AND P0, PT, R28, 0x3, PT ;  /* 0x000000031c00780c */ /* 0x000fe40003f05270 */
[----:B--2---:R-:W-:-:S04]  /*f6d0*/  LOP3.LUT R3, R10, R3, RZ, 0xfc, !PT ;  /* 0x000000030a037212 */ /* 0x004fc800078efcff */
[----:B0-----:R-:W-:Y:S01]  /*f6e0*/  IADD3 R2, R3, UR42, RZ ;  /* 0x0000002a03027c10 */ /* 0x001fe2000fffe0ff */
[----:B------:R-:W0:Y:S01]  /*f6f0*/  LDSM.16.MT88.4 R12, [R3+UR42+0xa400] ;  /* 0x00a4002a030c783b */ /* 0x000e220008004200 */
[----:B----4-:R-:W-:-:S03]  /*f700*/  LOP3.LUT R17, R10, R11, RZ, 0xfc, !PT ;  /* 0x0000000b0a117212 */ /* 0x010fc600078efcff */
[----:B---3--:R-:W-:Y:S02]  /*f710*/  IMAD.IADD R2, R4, 0x1, R2 ;  /* 0x0000000104027824 */ /* 0x008fe400078e0202 */
[----:B------:R-:W-:-:S03]  /*f720*/  VIADD R17, R17, UR42 ;  /* 0x0000002a11117c36 */ /* 0x000fc60008000000 */
[----:B------:R-:W1:Y:S01]  /*f730*/  LDSM.16.MT88.4 R4, [R2+0xa400] ;  /* 0x00a400000204783b */ /* 0x000e620000004200 */
[C-C-:B0-----:R-:W-:Y:S02]  /*f740*/  PRMT R8, R12.reuse, 0x6420, R13.reuse ;  /* 0x000064200c087816 */ /* 0x141fe4000000000d */
[----:B------:R-:W-:Y:S02]  /*f750*/  PRMT R9, R12, 0x7531, R13 ;  /* 0x000075310c097816 */ /* 0x000fe4000000000d */
[C-C-:B------:R-:W-:Y:S02]  /*f760*/  PRMT R10, R14.reuse, 0x6420, R15.reuse ;  /* 0x000064200e0a7816 */ /* 0x140fe4000000000f */
[----:B------:R-:W-:Y:S02]  /*f770*/  PRMT R11, R14, 0x7531, R15 ;  /* 0x000075310e0b7816 */ /* 0x000fe4000000000f */
[C-C-:B-1----:R-:W-:Y:S02]  /*f780*/  PRMT R20, R4.reuse, 0x6420, R5.reuse ;  /* 0x0000642004147816 */ /* 0x142fe40000000005 */
[----:B------:R-:W-:Y:S01]  /*f790*/  PRMT R21, R4, 0x7531, R5 ;  /* 0x0000753104157816 */ /* 0x000fe20000000005 */
[----:B------:R-:W-:Y:S01]  /*f7a0*/  STSM.16.M88.4 [R17+0x400], R8 ;  /* 0x0004000811007844 */ /* 0x000fe20000000200 */
[----:B------:R-:W-:-:S02]  /*f7b0*/  PRMT R22, R6, 0x6420, R7 ;  /* 0x0000642006167816 */ /* 0x000fc40000000007 */
[----:B------:R-:W-:-:S05]  /*f7c0*/  PRMT R23, R6, 0x7531, R7 ;  /* 0x0000753106177816 */ /* 0x000fca0000000007 */
[----:B------:R-:W-:Y:S04]  /*f7d0*/  STSM.16.M88.4 [R17+0xc00], R20 ;  /* 0x000c001411007844 */ /* 0x000fe80000000200 */
[----:B------:R-:W0:Y:S04]  /*f7e0*/  LDSM.16.MT88.4 R4, [R3+UR42+0xb400] ;  /* 0x00b4002a0304783b */ /* 0x000e280008004200 */
[----:B------:R-:W1:Y:S01]  /*f7f0*/  LDSM.16.MT88.4 R8, [R2+0xb400] ;  /* 0x00b400000208783b */ /* 0x000e620000004200 */
[C-C-:B0-----:R-:W-:Y:S02]  /*f800*/  PRMT R12, R4.reuse, 0x6420, R5.reuse ;  /* 0x00006420040c7816 */ /* 0x141fe40000000005 */
[----:B------:R-:W-:-:S02]  /*f810*/  PRMT R13, R4, 0x7531, R5 ;  /* 0x00007531040d7816 */ /* 0x000fc40000000005 */
[C-C-:B------:R-:W-:Y:S02]  /*f820*/  PRMT R14, R6.reuse, 0x6420, R7.reuse ;  /* 0x00006420060e7816 */ /* 0x140fe40000000007 */
[----:B------:R-:W-:Y:S02]  /*f830*/  PRMT R15, R6, 0x7531, R7 ;  /* 0x00007531060f7816 */ /* 0x000fe40000000007 */
[C-C-:B-1----:R-:W-:Y:S02]  /*f840*/  PRMT R24, R8.reuse, 0x6420, R9.reuse ;  /* 0x0000642008187816 */ /* 0x142fe40000000009 */
[----:B------:R-:W-:Y:S01]  /*f850*/  PRMT R25, R8, 0x7531, R9 ;  /* 0x0000753108197816 */ /* 0x000fe20000000009 */
[----:B------:R-:W-:Y:S01]  /*f860*/  STSM.16.M88.4 [R17+0x1400], R12 ;  /* 0x0014000c11007844 */ /* 0x000fe20000000200 */
[C-C-:B------:R-:W-:Y:S02]  /*f870*/  PRMT R26, R10.reuse, 0x6420, R11.reuse ;  /* 0x000064200a1a7816 */ /* 0x140fe4000000000b */
        /* <DEDUP_REMOVED lines=34> */
[----:B------:R0:W-:Y:S01]  /*faa0*/  STSM.16.M88.4 [R17+0x4400], R12 ;  /* 0x0044000c11007844 */ /* 0x0001e20000000200 */
[C-C-:B------:R-:W-:Y:S02]  /*fab0*/  PRMT R6, R10.reuse, 0x6420, R11.reuse ;  /* 0x000064200a067816 */ /* 0x140fe4000000000b */
[----:B------:R-:W-:-:S05]  /*fac0*/  PRMT R7, R10, 0x7531, R11 ;  /* 0x000075310a077816 */ /* 0x000fca000000000b */
[----:B------:R0:W-:Y:S01]  /*fad0*/  STSM.16.M88.4 [R17+0x4c00], R4 ;  /* 0x004c000411007844 */ /* 0x0001e20000000200 */
[----:B------:R-:W-:Y:S01]  /*fae0*/  @!PT LDS RZ, [RZ] ;  /* 0x00000000fffff984 */ /* 0x000fe20000000800 */
[----:B------:R-:W-:Y:S01]  /*faf0*/  @!PT LDS RZ, [RZ] ;  /* 0x00000000fffff984 */ /* 0x000fe20000000800 */
[----:B------:R-:W-:Y:S01]  /*fb00*/  @!PT LDS RZ, [RZ] ;  /* 0x00000000fffff984 */ /* 0x000fe20000000800 */
[----:B------:R-:W-:Y:S01]  /*fb10*/  @!PT LDS RZ, [RZ] ;  /* 0x00000000fffff984 */ /* 0x000fe20000000800 */
[----:B------:R1:W-:Y:S06]  /*fb20*/  MEMBAR.ALL.CTA ;  /* 0x0000000000007992 */ /* 0x0003ec0000008000 */
[----:B-1----:R-:W1:Y:S01]  /*fb30*/  FENCE.VIEW.ASYNC.S ;  /* 0x00000000000073c6 */ /* 0x002e620000000000 */
[----:B------:R-:W-:Y:S05]  /*fb40*/  @!P0 BRA `(.L_x_75) ;  /* 0x0000000000048947 */ /* 0x000fea0003800000 */
[----:B------:R-:W-:Y:S01]  /*fb50*/  BPT.TRAP 0x1 ;  /* 0x000000040000795c */ /* 0x000fe20000300000 */
.L_x_75:
[----:B-1----:R1:W-:Y:S01]  /*fb60*/  SYNCS.ARRIVE.TRANS64.A1T0 RZ, [R19+URZ+0x29850], RZ ;  /* 0x029850ff13ff79a7 */ /* 0x0023e2000810003f */
[----:B------:R-:W-:Y:S06]  /*fb70*/  BAR.SYNC.DEFER_BLOCKING 0x2, 0x80 ;  /* 0x0082000000007b1d */ /* 0x000fec0000010000 */
[----:B------:R-:W-:Y:S05]  /*fb80*/  @!P1 BRA `(.L_x_76) ;  /* 0x0000000000049947 */ /* 0x000fea0003800000 */
[----:B------:R-:W-:Y:S01]  /*fb90*/  BPT.TRAP 0x1 ;  /* 0x000000040000795c */ /* 0x000fe20000300000 */
.L_x_76:
[----:B------:R-:W2:Y:S01]  /*fba0*/  S2R R2, SR_CgaCtaId ;  /* 0x0000000000027919 */ /* 0x000ea20000008800 */
[----:B-1----:R-:W-:Y:S01]  /*fbb0*/  VIADD R19, R19, 0x29880 ;  /* 0x0002988013137836 */ /* 0x002fe20000000000 */
[----:B------:R-:W-:Y:S01]  /*fbc0*/  IADD3 R0, R0, -0xa0, RZ ;  /* 0xffffff6000007810 */ /* 0x000fe20007ffe0ff */
[----:B0-----:R-:W-:Y:S02]  /*fbd0*/  IMAD.MOV.U32 R17, RZ, RZ, R18 ;  /* 0x000000ffff117224 */ /* 0x001fe400078e0012 */
[----:B------:R-:W-:Y:S01]  /*fbe0*/  IMAD.MOV.U32 R20, RZ, RZ, R29 ;  /* 0x000000ffff147224 */ /* 0x000fe200078e001d */
[----:B--2---:R-:W-:-:S04]  /*fbf0*/  PRMT R19, R2, 0x654, R19 ;  /* 0x0000065402137816 */ /* 0x004fc80000000013 */
[----:B------:R0:W-:Y:S01]  /*fc00*/  SYNCS.ARRIVE.TRANS64.RED.A1T0 RZ, [R19+URZ], RZ ;  /* 0x000000ff13ff79a7 */ /* 0x0001e2000810043f */
[----:B------:R-:W-:Y:S05]  /*fc10*/  @P2 BRA `(.L_x_77) ;  /* 0xffffffe800ac2947 */ /* 0x000fea000383ffff */
[----:B------:R-:W-:Y:S05]  /*fc20*/  BRA `(.L_x_78) ;  /* 0x0000000000047947 */ /* 0x000fea0003800000 */
.L_x_62:
[----:B------:R-:W-:-:S07]  /*fc30*/  IMAD.MOV.U32 R18, RZ, RZ, RZ ;  /* 0x000000ffff127224 */ /* 0x000fce00078e00ff */
.L_x_78:
[----:B------:R-:W-:-:S06]  /*fc40*/  ULOP3.LUT UR4, UR39, 0x1, URZ, 0xfc, !UPT ;  /* 0x0000000127047892 */ /* 0x000fcc000f8efc3f */
[----:B-1----:R-:W-:-:S05]  /*fc50*/  IMAD.U32 R0, RZ, RZ, UR4 ;  /* 0x00000004ff007e24 */ /* 0x002fca000f8e00ff */
[----:B------:R-:W-:-:S13]  /*fc60*/  ISETP.NE.AND P1, PT, R0, 0x3, PT ;  /* 0x000000030000780c */ /* 0x000fda0003f25270 */
[----:B------:R-:W-:Y:S05]  /*fc70*/  @!P1 BRA `(.L_x_79) ;  /* 0x0000000000049947 */ /* 0x000fea0003800000 */
[----:B------:R-:W-:Y:S01]  /*fc80*/  BPT.TRAP 0x1 ;  /* 0x000000040000795c */ /* 0x000fe20000300000 */
.L_x_79:
[----:B----4-:R-:W-:Y:S01]  /*fc90*/  LOP3.LUT R3, R29, 0x1, RZ, 0x3c, !PT ;  /* 0x000000011d037812 */ /* 0x010fe200078e3cff */
[----:B------:R-:W-:Y:S01]  /*fca0*/  BSSY B0, `(.L_x_80) ;  /* 0x0000005000007945 */ /* 0x000fe20003800000 */
[----:B------:R-:W-:Y:S02]  /*fcb0*/  LEA R16, R18, UR42, 0x3 ;  /* 0x0000002a12107c11 */ /* 0x000fe4000f8e18ff */
[----:B------:R-:W-:-:S04]  /*fcc0*/  SHF.L.U32 R3, R3, 0x1f, RZ ;  /* 0x0000001f03037819 */ /* 0x000fc800000006ff */
[----:B------:R-:W1:Y:S02]  /*fcd0*/  SYNCS.PHASECHK.TRANS64.TRYWAIT P0, [R16+URZ+0x29870], R3 ;  /* 0x02987003100075a7 */ /* 0x000e64000800017f */
[----:B-1----:R-:W-:Y:S05]  /*fce0*/  @!P0 BRA `(.L_x_81) ;  /* 0x0000002c00748947 */ /* 0x002fea0003800000 */
.L_x_165:
[----:B------:R-:W-:Y:S05]  /*fcf0*/  BSYNC B0 ;  /* 0x0000000000007941 */ /* 0x000fea0003800000 */
.L_x_80:
[----:B------:R-:W-:-:S06]  /*fd00*/  ULOP3.LUT UR4, UR39, 0x2, URZ, 0xfc, !UPT ;  /* 0x0000000227047892 */ /* 0x000fcc000f8efc3f */
[----:B------:R-:W-:-:S04]  /*fd10*/  MOV R0, UR4 ;  /* 0x0000000400007c02 */ /* 0x000fc80008000f00 */
[----:B------:R-:W-:-:S13]  /*fd20*/  ISETP.NE.AND P0, PT, R0, 0x3, PT ;  /* 0x000000030000780c */ /* 0x000fda0003f05270 */
[----:B------:R-:W-:Y:S05]  /*fd30*/  @!P0 BRA `(.L_x_82) ;  /* 0x0000000000048947 */ /* 0x000fea0003800000 */
[----:B------:R-:W-:Y:S01]  /*fd40*/  BPT.TRAP 0x1 ;  /* 0x000000040000795c */ /* 0x000fe20000300000 */
.L_x_82:
[----:B------:R-:W4:Y:S04]  /*fd50*/  LDL.LU R0, [R1+0x4] ;  /* 0x0000040001007983 */ /* 0x000f280000300800 */
[----:B------:R-:W5:Y:S01]  /*fd60*/  LDL.LU R4, [R1+0x8] ;  /* 0x0000080001047983 */ /* 0x000f620000300800 */
[----:B------:R-:W-:Y:S01]  /*fd70*/  SHF.L.U32 R5, R29, 0x1f, RZ ;  /* 0x0000001f1d057819 */ /* 0x000fe200000006ff */
[----:B-1----:R-:W-:-:S03]  /*fd80*/  IMAD R3, R18, 0x5000, RZ ;  /* 0x0000500012037824 */ /* 0x002fc600078e02ff */
[----:B------:R-:W1:Y:S02]  /*fd90*/  SYNCS.PHASECHK.TRANS64.TRYWAIT P0, [R16+URZ+0x29860], R5 ;  /* 0x02986005100075a7 */ /* 0x000e64000800017f */
[----:B----4-:R-:W-:-:S05]  /*fda0*/  LOP3.LUT R0, R3, R0, RZ, 0xfc, !PT ;  /* 0x0000000003007212 */ /* 0x010fca00078efcff */
[----:B------:R-:W-:-:S04]  /*fdb0*/  VIADD R2, R0, UR42 ;  /* 0x0000002a00027c36 */ /* 0x000fc80008000000 */
[----:B-----5:R-:W-:Y:S01]  /*fdc0*/  IMAD.IADD R2, R4, 0x1, R2 ;  /* 0x0000000104027824 */ /* 0x020fe200078e0202 */
[----:B-1----:R-:W-:Y:S06]  /*fdd0*/  @!P0 BRA `(.L_x_83) ;  /* 0x0000002c004c8947 */ /* 0x002fec0003800000 */
.L_x_166:
[----:B------:R-:W4:Y:S01]  /*fde0*/  LDL.LU R12, [R1] ;  /* 0x00000000010c7983 */ /* 0x000f220000300800 */
[----:B------:R-:W-:Y:S05]  /*fdf0*/  WARPSYNC.ALL ;  /* 0x0000000000007948 */ /* 0x000fea0003800000 */
[----:B------:R-:W5:Y:S01]  /*fe00*/  LDSM.16.MT88.4 R8, [R0+UR42+0xa400] ;  /* 0x00a4002a0008783b */ /* 0x000f620008004200 */
[----:B------:R-:W-:-:S03]  /*fe10*/  ULOP3.LUT UR4, UR39, 0x2, URZ, 0xfc, !UPT ;  /* 0x0000000227047892 */ /* 0x000fc6000f8efc3f */
[----:B-1-3--:R-:W1:Y:S03]  /*fe20*/  LDSM.16.MT88.4 R4, [R2+0xa400] ;  /* 0x00a400000204783b */ /* 0x00ae660000004200 */
[----:B------:R-:W-:-:S05]  /*fe30*/  IMAD.U32 R17, RZ, RZ, UR4 ;  /* 0x00000004ff117e24 */ /* 0x000fca000f8e00ff */
[----:B------:R-:W-:Y:S02]  /*fe40*/  ISETP.NE.AND P0, PT, R17, 0x3, PT ;  /* 0x000000031100780c */ /* 0x000fe40003f05270 */
[----:B-----5:R-:W-:Y:S02]  /*fe50*/  PRMT R13, R8, 0x7531, R9 ;  /* 0x00007531080d7816 */ /* 0x020fe40000000009 */
[C-C-:B--2---:R-:W-:Y:S02]  /*fe60*/  PRMT R14, R10.reuse, 0x6420, R11.reuse ;  /* 0x000064200a0e7816 */ /* 0x144fe4000000000b */
[----:B------:R-:W-:Y:S02]  /*fe70*/  PRMT R15, R10, 0x7531, R11 ;  /* 0x000075310a0f7816 */ /* 0x000fe4000000000b */
[C-C-:B-1----:R-:W-:Y:S02]  /*fe80*/  PRMT R10, R6.reuse, 0x6420, R7.reuse ;  /* 0x00006420060a7816 */ /* 0x142fe40000000007 */
[----:B------:R-:W-:-:S02]  /*fe90*/  PRMT R11, R6, 0x7531, R7 ;  /* 0x00007531060b7816 */ /* 0x000fc40000000007 */
[----:B----4-:R-:W-:Y:S02]  /*fea0*/  LOP3.LUT R3, R3, R12, RZ, 0xfc, !PT ;  /* 0x0000000c03037212 */ /* 0x010fe400078efcff */
[----:B------:R-:W-:Y:S02]  /*feb0*/  PRMT R12, R8, 0x6420, R9 ;  /* 0x00006420080c7816 */ /* 0x000fe40000000009 */
[C-C-:B------:R-:W-:Y:S01]  /*fec0*/  PRMT R8, R4.reuse, 0x6420, R5.reuse ;  /* 0x0000642004087816 */ /* 0x140fe20000000005 */
[----:B------:R-:W-:Y:S01]  /*fed0*/  VIADD R3, R3, UR42 ;  /* 0x0000002a03037c36 */ /* 0x000fe20008000000 */
[----:B------:R-:W-:-:S04]  /*fee0*/  PRMT R9, R4, 0x7531, R5 ;  /* 0x0000753104097816 */ /* 0x000fc80000000005 */
[----:B------:R-:W-:Y:S04]  /*fef0*/  STSM.16.M88.4 [R3+0x400], R12 ;  /* 0x0004000c03007844 */ /* 0x000fe80000000200 */
[----:B------:R-:W-:Y:S04]  /*ff00*/  STSM.16.M88.4 [R3+0xc00], R8 ;  /* 0x000c000803007844 */ /* 0x000fe80000000200 */
[----:B------:R-:W1:Y:S04]  /*ff10*/  LDSM.16.MT88.4 R12, [R0+UR42+0xb400] ;  /* 0x00b4002a000c783b */ /* 0x000e680008004200 */
[----:B------:R-:W2:Y:S01]  /*ff20*/  LDSM.16.MT88.4 R8, [R2+0xb400] ;  /* 0x00b400000208783b */ /* 0x000ea20000004200 */
[----:B-1----:R-:W-:-:S02]  /*ff30*/  PRMT R4, R12, 0x6420, R13 ;  /* 0x000064200c047816 */ /* 0x002fc4000000000d */
[----:B------:R-:W-:Y:S02]  /*ff40*/  PRMT R5, R12, 0x7531, R13 ;  /* 0x000075310c057816 */ /* 0x000fe4000000000d */
[C-C-:B------:R-:W-:Y:S02]  /*ff50*/  PRMT R6, R14.reuse, 0x6420, R15.reuse ;  /* 0x000064200e067816 */ /* 0x140fe4000000000f */
[----:B------:R-:W-:Y:S02]  /*ff60*/  PRMT R7, R14, 0x7531, R15 ;  /* 0x000075310e077816 */ /* 0x000fe4000000000f */
[C-C-:B--2---:R-:W-:Y:S02]  /*ff70*/  PRMT R12, R8.reuse, 0x6420, R9.reuse ;  /* 0x00006420080c7816 */ /* 0x144fe40000000009 */
[----:B------:R-:W-:Y:S01]  /*ff80*/  PRMT R13, R8, 0x7531, R9 ;  /* 0x00007531080d7816 */ /* 0x000fe20000000009 */
[----:B------:R-:W-:Y:S01]  /*ff90*/  STSM.16.M88.4 [R3+0x1400], R4 ;  /* 0x0014000403007844 */ /* 0x000fe20000000200 */
[----:B------:R-:W-:-:S02]  /*ffa0*/  PRMT R14, R10, 0x6420, R11 ;  /* 0x000064200a0e7816 */ /* 0x000fc4000000000b */
[----:B------:R-:W-:-:S05]  /*ffb0*/  PRMT R15, R10, 0x7531, R11 ;  /* 0x000075310a0f7816 */ /* 0x000fca000000000b */
[----:B------:R-:W-:Y:S04]  /*ffc0*/  STSM.16.M88.4 [R3+0x1c00], R12 ;  /* 0x001c000c03007844 */ /* 0x000fe80000000200 */
[----:B------:R-:W1:Y:S04]  /*ffd0*/  LDSM.16.MT88.4 R12, [R0+UR42+0xc400] ;  /* 0x00c4002a000c783b */ /* 0x000e680008004200 */
[----:B------:R-:W2:Y:S01]  /*ffe0*/  LDSM.16.MT88.4 R8, [R2+0xc400] ;  /* 0x00c400000208783b */ /* 0x000ea20000004200 */
[C-C-:B-1----:R-:W-:Y:S02]  /*fff0*/  PRMT R4, R12.reuse, 0x6420, R13.reuse ;  /* 0x000064200c047816 */ /* 0x142fe4000000000d */
[----:B------:R-:W-:-:S02]  /*10000*/  PRMT R5, R12, 0x7531, R13 ;  /* 0x000075310c057816 */ /* 0x000fc4000000000d */
[C-C-:B------:R-:W-:Y:S02]  /*10010*/  PRMT R6, R14.reuse, 0x6420, R15.reuse ;  /* 0x000064200e067816 */ /* 0x140fe4000000000f */
[----:B------:R-:W-:Y:S02]  /*10020*/  PRMT R7, R14, 0x7531, R15 ;  /* 0x000075310e077816 */ /* 0x000fe4000000000f */
[C-C-:B--2---:R-:W-:Y:S02]  /*10030*/  PRMT R12, R8.reuse, 0x6420, R9.reuse ;  /* 0x00006420080c7816 */ /* 0x144fe40000000009 */
[----:B------:R-:W-:Y:S01]  /*10040*/  PRMT R13, R8, 0x7531, R9 ;  /* 0x00007531080d7816 */ /* 0x000fe20000000009 */
[----:B------:R-:W-:Y:S01]  /*10050*/  STSM.16.M88.4 [R3+0x2400], R4 ;  /* 0x0024000403007844 */ /* 0x000fe20000000200 */
[C-C-:B------:R-:W-:Y:S02]  /*10060*/  PRMT R14, R10.reuse, 0x6420, R11.reuse ;  /* 0x000064200a0e7816 */ /* 0x140fe4000000000b */
        /* <DEDUP_REMOVED lines=31> */
[----:B--2---:R-:W2:Y:S01]  /*10260*/  FENCE.VIEW.ASYNC.S ;  /* 0x00000000000073c6 */ /* 0x004ea20000000000 */
[----:B------:R-:W-:Y:S05]  /*10270*/  @!P0 BRA `(.L_x_84) ;  /* 0x0000000000048947 */ /* 0x000fea0003800000 */
[----:B------:R-:W-:Y:S01]  /*10280*/  BPT.TRAP 0x1 ;  /* 0x000000040000795c */ /* 0x000fe20000300000 */
.L_x_84:
[----:B--2---:R2:W-:Y:S01]  /*10290*/  SYNCS.ARRIVE.TRANS64.A1T0 RZ, [R16+URZ+0x29850], RZ ;  /* 0x029850ff10ff79a7 */ /* 0x0045e2000810003f */
[----:B------:R-:W-:Y:S06]  /*102a0*/  BAR.SYNC.DEFER_BLOCKING 0x2, 0x80 ;  /* 0x0082000000007b1d */ /* 0x000fec0000010000 */
[----:B------:R-:W-:Y:S05]  /*102b0*/  @!P1 BRA `(.L_x_85) ;  /* 0x0000000000049947 */ /* 0x000fea0003800000 */
[----:B------:R-:W-:Y:S01]  /*102c0*/  BPT.TRAP 0x1 ;  /* 0x000000040000795c */ /* 0x000fe20000300000 */
.L_x_85:
[----:B------:R-:W3:Y:S01]  /*102d0*/  S2R R0, SR_CgaCtaId ;  /* 0x0000000000007919 */ /* 0x000ee20000008800 */
[----:B--2---:R-:W-:Y:S01]  /*102e0*/  IADD3 R16, R16, 0x29880, RZ ;  /* 0x0002988010107810 */ /* 0x004fe20007ffe0ff */
[----:B------:R-:W-:Y:S02]  /*102f0*/  VIADD R2, R18, 0x1 ;  /* 0x0000000112027836 */ /* 0x000fe40000000000 */
[----:B-1----:R-:W-:-:S03]  /*10300*/  IMAD.MOV.U32 R3, RZ, RZ, RZ ;  /* 0x000000ffff037224 */ /* 0x002fc600078e00ff */
[----:B------:R-:W-:-:S04]  /*10310*/  ISETP.NE.AND P0, PT, R2, 0x2, PT ;  /* 0x000000020200780c */ /* 0x000fc80003f05270 */
[----:B------:R-:W-:Y:S02]  /*10320*/  SEL R2, R2, RZ, P0 ;  /* 0x000000ff02027207 */ /* 0x000fe40000000000 */
[----:B---3--:R-:W-:Y:S02]  /*10330*/  PRMT R16, R0, 0x654, R16 ;  /* 0x0000065400107816 */ /* 0x008fe40000000010 */
[----:B------:R-:W-:Y:S02]  /*10340*/  SEL R0, RZ, 0x1, P0 ;  /* 0x00000001ff007807 */ /* 0x000fe40000000000 */
[----:B------:R1:W-:Y:S02]  /*10350*/  SYNCS.ARRIVE.TRANS64.RED.A1T0 RZ, [R16+URZ], RZ ;  /* 0x000000ff10ff79a7 */ /* 0x0003e4000810043f */
[----:B------:R-:W-:-:S07]  /*10360*/  LOP3.LUT R0, R29, R0, RZ, 0x3c, !PT ;  /* 0x000000001d007212 */ /* 0x000fce00078e3cff */
.L_x_40:
[----:B------:R-:W2:Y:S01]  /*10370*/  S2R R5, SR_CgaCtaId ;  /* 0x0000000000057919 */ /* 0x000ea20000008800 */
[----:B------:R-:W-:Y:S02]  /*10380*/  MOV R4, 0x400 ;  /* 0x0000040000047802 */ /* 0x000fe40000000f00 */
[----:B------:R-:W-:Y:S02]  /*10390*/  SHF.L.U32 R3, R3, 0x1f, RZ ;  /* 0x0000001f03037819 */ /* 0x000fe400000006ff */
[----:B--2---:R-:W-:-:S04]  /*103a0*/  LEA R6, R5, R4, 0x18 ;  /* 0x0000000405067211 */ /* 0x004fc800078ec0ff */
[----:B------:R-:W2:Y:S02]  /*103b0*/  SYNCS.PHASECHK.TRANS64.TRYWAIT P0, [R6+URZ+0x29820], R3 ;  /* 0x02982003060075a7 */ /* 0x000ea4000800017f */
[----:B--2---:R-:W-:Y:S05]  /*103c0*/  @!P0 BRA `(.L_x_86) ;  /* 0x0000002400e48947 */ /* 0x004fea0003800000 */
.L_x_167:
[----:B------:R-:W3:Y:S02]  /*103d0*/  S2R R4, SR_TID.X ;  /* 0x0000000000047919 */ /* 0x000ee40000002100 */
[----:B---3--:R-:W-:-:S04]  /*103e0*/  SHF.R.U32.HI R4, RZ, 0x5, R4 ;  /* 0x00000005ff047819 */ /* 0x008fc80000011604 */
[----:B------:R-:W-:-:S05]  /*103f0*/  LOP3.LUT R4, R4, 0x3, RZ, 0xc0, !PT ;  /* 0x0000000304047812 */ /* 0x000fca00078ec0ff */
[----:B--2---:R-:W2:Y:S02]  /*10400*/  SHFL.IDX PT, R3, R4, RZ, 0x1f ;  /* 0x00001fff04037589 */ /* 0x004ea400000e0000 */
[----:B--2---:R-:W-:-:S13]  /*10410*/  ISETP.NE.AND P0, PT, R3, RZ, PT ;  /* 0x000000ff0300720c */ /* 0x004fda0003f05270 */
[----:B------:R-:W-:Y:S05]  /*10420*/  @P0 BRA `(.L_x_8) ;  /* 0x0000000000a00947 */ /* 0x000fea0003800000 */
[----:B------:R-:W-:-:S13]  /*10430*/  ELECT P0, URZ, PT ;  /* 0x00000000003f782f */ /* 0x000fda0003800000 */
[----:B------:R-:W-:Y:S05]  /*10440*/  @!P0 BRA `(.L_x_8) ;  /* 0x0000000000988947 */ /* 0x000fea0003800000 */
[----:B------:R-:W-:-:S06]  /*10450*/  ULOP3.LUT UR4, UR39, 0x2, URZ, 0xfc, !UPT ;  /* 0x0000000227047892 */ /* 0x000fcc000f8efc3f */
[----:B------:R-:W-:-:S05]  /*10460*/  IMAD.U32 R3, RZ, RZ, UR4 ;  /* 0x00000004ff037e24 */ /* 0x000fca000f8e00ff */
[----:B------:R-:W-:-:S13]  /*10470*/  ISETP.NE.AND P0, PT, R3, 0x3, PT ;  /* 0x000000030300780c */ /* 0x000fda0003f05270 */
[----:B------:R-:W-:Y:S05]  /*10480*/  @!P0 BRA `(.L_x_87) ;  /* 0x0000000000048947 */ /* 0x000fea0003800000 */
[----:B------:R-:W-:Y:S01]  /*10490*/  BPT.TRAP 0x1 ;  /* 0x000000040000795c */ /* 0x000fe20000300000 */
.L_x_87:
[----:B------:R-:W-:Y:S01]  /*104a0*/  IMAD R5, R2, 0x8, R6 ;  /* 0x0000000802057824 */ /* 0x000fe200078e0206 */
[----:B------:R-:W-:Y:S02]  /*104b0*/  SHF.L.U32 R4, R0, 0x1f, RZ ;  /* 0x0000001f00047819 */ /* 0x000fe400000006ff */
[----:B------:R-:W-:Y:S02]  /*104c0*/  IADD3 R2, R2, 0x1, RZ ;  /* 0x0000000102027810 */ /* 0x000fe40007ffe0ff */
[----:B------:R-:W2:Y:S02]  /*104d0*/  SYNCS.PHASECHK.TRANS64.TRYWAIT P1, [R5+URZ+0x29840], R4 ;  /* 0x02984004050075a7 */ /* 0x000ea4000802017f */
[----:B------:R-:W-:-:S04]  /*104e0*/  ISETP.NE.AND P2, PT, R2, 0x2, PT ;  /* 0x000000020200780c */ /* 0x000fc80003f45270 */
[----:B------:R-:W-:Y:S01]  /*104f0*/  SEL R3, RZ, 0x1, P2 ;  /* 0x00000001ff037807 */ /* 0x000fe20001000000 */
[----:B--2---:R-:W-:Y:S08]  /*10500*/  @!P1 BRA `(.L_x_88) ;  /* 0x0000002400a89947 */ /* 0x004ff00003800000 */
.L_x_168:
[----:B------:R-:W-:Y:S02]  /*10510*/  SEL R2, R2, RZ, P2 ;  /* 0x000000ff02027207 */ /* 0x000fe40001000000 */
[----:B------:R-:W-:Y:S01]  /*10520*/  LOP3.LUT R0, R0, R3, RZ, 0x3c, !PT ;  /* 0x0000000300007212 */ /* 0x000fe200078e3cff */
[----:B------:R-:W-:Y:S06]  /*10530*/  @!P0 BRA `(.L_x_89) ;  /* 0x0000000000048947 */ /* 0x000fec0003800000 */
[----:B------:R-:W-:Y:S01]  /*10540*/  BPT.TRAP 0x1 ;  /* 0x000000040000795c */ /* 0x000fe20000300000 */
.L_x_89:
[----:B------:R-:W-:Y:S01]  /*10550*/  IMAD R3, R2, 0x8, R6 ;  /* 0x0000000802037824 */ /* 0x000fe200078e0206 */
[----:B------:R-:W-:-:S04]  /*10560*/  SHF.L.U32 R0, R0, 0x1f, RZ ;  /* 0x0000001f00007819 */ /* 0x000fc800000006ff */
[----:B------:R-:W3:Y:S02]  /*10570*/  SYNCS.PHASECHK.TRANS64.TRYWAIT P1, [R3+URZ+0x29840], R0 ;  /* 0x02984000030075a7 */ /* 0x000ee4000802017f */
[----:B---3--:R-:W-:Y:S05]  /*10580*/  @!P1 BRA `(.L_x_90) ;  /* 0x00000024009c9947 */ /* 0x008fea0003800000 */
.L_x_169:
[----:B------:R-:W-:Y:S05]  /*10590*/  @!P0 BRA `(.L_x_91) ;  /* 0x0000000000048947 */ /* 0x000fea0003800000 */
[----:B------:R-:W-:Y:S01]  /*105a0*/  BPT.TRAP 0x1 ;  /* 0x000000040000795c */ /* 0x000fe20000300000 */
.L_x_91:
[----:B------:R-:W4:Y:S02]  /*105b0*/  SYNCS.PHASECHK.TRANS64.TRYWAIT P1, [R5+URZ+0x29860], R4 ;  /* 0x02986004050075a7 */ /* 0x000f24000802017f */
[----:B----4-:R-:W-:Y:S05]  /*105c0*/  @!P1 BRA `(.L_x_92) ;  /* 0x0000002400a09947 */ /* 0x010fea0003800000 */
.L_x_170:
[----:B------:R-:W-:Y:S05]  /*105d0*/  @!P0 BRA `(.L_x_93) ;  /* 0x0000000000048947 */ /* 0x000fea0003800000 */
[----:B------:R-:W-:Y:S01]  /*105e0*/  BPT.TRAP 0x1 ;  /* 0x000000040000795c */ /* 0x000fe20000300000 */
.L_x_93:
[----:B------:R-:W0:Y:S02]  /*105f0*/  SYNCS.PHASECHK.TRANS64.TRYWAIT P1, [R3+URZ+0x29860], R0 ;  /* 0x02986000030075a7 */ /* 0x000e24000802017f */
[----:B0-----:R-:W-:Y:S05]  /*10600*/  @!P1 BRA `(.L_x_94) ;  /* 0x0000002400a49947 */ /* 0x001fea0003800000 */
.L_x_171:
[----:B------:R-:W-:Y:S05]  /*10610*/  @!P0 BRA `(.L_x_95) ;  /* 0x0000000000048947 */ /* 0x000fea0003800000 */
[----:B------:R-:W-:Y:S01]  /*10620*/  BPT.TRAP 0x1 ;  /* 0x000000040000795c */ /* 0x000fe20000300000 */
.L_x_95:
[----:B------:R-:W0:Y:S02]  /*10630*/  SYNCS.PHASECHK.TRANS64.TRYWAIT P1, [R5+URZ+0x29880], R4 ;  /* 0x02988004050075a7 */ /* 0x000e24000802017f */
[----:B0-----:R-:W-:Y:S05]  /*10640*/  @!P1 BRA `(.L_x_96) ;  /* 0x0000002400a89947 */ /* 0x001fea0003800000 */
.L_x_172:
[----:B------:R-:W-:Y:S05]  /*10650*/  @!P0 BRA `(.L_x_97) ;  /* 0x0000000000048947 */ /* 0x000fea0003800000 */
[----:B------:R-:W-:Y:S01]  /*10660*/  BPT.TRAP 0x1 ;  /* 0x000000040000795c */ /* 0x000fe20000300000 */
.L_x_97:
[----:B------:R0:W0:Y:S02]  /*10670*/  SYNCS.PHASECHK.TRANS64.TRYWAIT P0, [R3+URZ+0x29880], R0 ;  /* 0x02988000030075a7 */ /* 0x000024000800017f */
[----:B0-----:R-:W-:Y:S05]  /*10680*/  @!P0 NANOSLEEP.SYNCS 0x989680 ;  /* 0x009896800000895d */ /* 0x001fea0003900000 */
[----:B------:R-:W0:Y:S02]  /*10690*/  @!P0 SYNCS.PHASECHK.TRANS64 P0, [R3+URZ+0x29880], R0 ;  /* 0x02988000030085a7 */ /* 0x000e24000800007f */
[----:B0-----:R-:W-:Y:S05]  /*106a0*/  @!P0 BRA `(.L_x_97) ;  /* 0xfffffffc00f08947 */ /* 0x001fea000383ffff */
.L_x_8:
[----:B------:R-:W-:Y:S05]  /*106b0*/  BSYNC B6 ;  /* 0x0000000000067941 */ /* 0x000fea0003800000 */
.L_x_5:
[----:B------:R-:W-:Y:S05]  /*106c0*/  EXIT ;  /* 0x000000000000794d */ /* 0x000fea0003800000 */
.L_x_12:
[----:B0-----:R-:W-:-:S04]  /*106d0*/  IMAD.U32 R3, RZ, RZ, UR36 ;  /* 0x00000024ff037e24 */ /* 0x001fc8000f8e00ff */
[----:B------:R0:W1:Y:S03]  /*106e0*/  SYNCS.PHASECHK.TRANS64.TRYWAIT P0, [R3+URZ+0x29800], R8 ;  /* 0x02980008030075a7 */ /* 0x000066000800017f */
[----:B-1----:R-:W-:Y:S05]  /*106f0*/  @!P0 NANOSLEEP.SYNCS 0x989680 ;  /* 0x009896800000895d */ /* 0x002fea0003900000 */
[----:B------:R-:W1:Y:S02]  /*10700*/  @!P0 SYNCS.PHASECHK.TRANS64 P0, [R3+URZ+0x29800], R8 ;  /* 0x02980008030085a7 */ /* 0x000e64000800007f */
[----:B-1----:R-:W-:Y:S05]  /*10710*/  @!P0 BRA `(.L_x_12) ;  /* 0xfffffffc00ec8947 */ /* 0x002fea000383ffff */
[----:B------:R-:W-:Y:S05]  /*10720*/  BRA `(.L_x_98) ;  /* 0xffffff0c00a07947 */ /* 0x000fea000383ffff */
.L_x_16:
[----:B-1----:R-:W-:-:S04]  /*10730*/  IMAD.U32 R5, RZ, RZ, UR36 ;  /* 0x00000024ff057e24 */ /* 0x002fc8000f8e00ff */
[----:B------:R1:W2:Y:S03]  /*10740*/  SYNCS.PHASECHK.TRANS64.TRYWAIT P1, [R5+URZ+0x29830], R8 ;  /* 0x02983008050075a7 */ /* 0x0002a6000802017f */
[----:B--2---:R-:W-:Y:S05]  /*10750*/  @!P1 NANOSLEEP.SYNCS 0x989680 ;  /* 0x009896800000995d */ /* 0x004fea0003900000 */
[----:B------:R-:W2:Y:S02]  /*10760*/  @!P1 SYNCS.PHASECHK.TRANS64 P1, [R5+URZ+0x29830], R8 ;  /* 0x02983008050095a7 */ /* 0x000ea4000802007f */
[----:B--2---:R-:W-:Y:S05]  /*10770*/  @!P1 BRA `(.L_x_16) ;  /* 0xfffffffc00ec9947 */ /* 0x004fea000383ffff */
[----:B------:R-:W-:Y:S05]  /*10780*/  BRA `(.L_x_15) ;  /* 0xffffff0c00bc7947 */ /* 0x000fea000383ffff */
.L_x_22:
[----:B-1----:R-:W-:-:S04]  /*10790*/  IMAD.U32 R8, RZ, RZ, UR4 ;  /* 0x00000004ff087e24 */ /* 0x002fc8000f8e00ff */
[----:B------:R1:W2:Y:S03]  /*107a0*/  SYNCS.PHASECHK.TRANS64.TRYWAIT P1, [R8+URZ+0x29830], R3 ;  /* 0x02983003080075a7 */ /* 0x0002a6000802017f */
[----:B--2---:R-:W-:Y:S05]  /*107b0*/  @!P1 NANOSLEEP.SYNCS 0x989680 ;  /* 0x009896800000995d */ /* 0x004fea0003900000 */
[----:B------:R-:W2:Y:S02]  /*107c0*/  @!P1 SYNCS.PHASECHK.TRANS64 P1, [R8+URZ+0x29830], R3 ;  /* 0x02983003080095a7 */ /* 0x000ea4000802007f */
[----:B--2---:R-:W-:Y:S05]  /*107d0*/  @!P1 BRA `(.L_x_22) ;  /* 0xfffffffc00ec9947 */ /* 0x004fea000383ffff */
[----:B------:R-:W-:Y:S05]  /*107e0*/  BRA `(.L_x_19) ;  /* 0xffffff4c00547947 */ /* 0x000fea000383ffff */
.L_x_26:
[----:B-1----:R-:W-:-:S04]  /*107f0*/  MOV R9, UR4 ;  /* 0x0000000400097c02 */ /* 0x002fc80008000f00 */
[----:B------:R1:W2:Y:S03]  /*10800*/  SYNCS.PHASECHK.TRANS64.TRYWAIT P1, [R9+URZ+0x29850], R8 ;  /* 0x02985008090075a7 */ /* 0x0002a6000802017f */
[----:B--2---:R-:W-:Y:S05]  /*10810*/  @!P1 NANOSLEEP.SYNCS 0x989680 ;  /* 0x009896800000995d */ /* 0x004fea0003900000 */
[----:B------:R-:W2:Y:S02]  /*10820*/  @!P1 SYNCS.PHASECHK.TRANS64 P1, [R9+URZ+0x29850], R8 ;  /* 0x02985008090095a7 */ /* 0x000ea4000802007f */
[----:B--2---:R-:W-:Y:S05]  /*10830*/  @!P1 BRA `(.L_x_26) ;  /* 0xfffffffc00ec9947 */ /* 0x004fea000383ffff */
[----:B------:R-:W-:Y:S05]  /*10840*/  BRA `(.L_x_23) ;  /* 0xffffff5800807947 */ /* 0x000fea000383ffff */
.L_x_33:
[----:B-1----:R-:W-:-:S04]  /*10850*/  IMAD.U32 R5, RZ, RZ, UR9 ;  /* 0x00000009ff057e24 */ /* 0x002fc8000f8e00ff */
[----:B------:R1:W2:Y:S03]  /*10860*/  SYNCS.PHASECHK.TRANS64.TRYWAIT P1, [R5+URZ+0x29850], R0 ;  /* 0x02985000050075a7 */ /* 0x0002a6000802017f */
[----:B--2---:R-:W-:Y:S05]  /*10870*/  @!P1 NANOSLEEP.SYNCS 0x989680 ;  /* 0x009896800000995d */ /* 0x004fea0003900000 */
[----:B------:R-:W2:Y:S02]  /*10880*/  @!P1 SYNCS.PHASECHK.TRANS64 P1, [R5+URZ+0x29850], R0 ;  /* 0x02985000050095a7 */ /* 0x000ea4000802007f */
[----:B--2---:R-:W-:Y:S05]  /*10890*/  @!P1 BRA `(.L_x_33) ;  /* 0xfffffffc00ec9947 */ /* 0x004fea000383ffff */
[----:B------:R-:W-:Y:S05]  /*108a0*/  BRA `(.L_x_32) ;  /* 0xffffff8000e47947 */ /* 0x000fea000383ffff */
.L_x_46:
[----:B------:R-:W-:Y:S01]  /*108b0*/  IMAD.MOV.U32 R13, RZ, RZ, R22 ;  /* 0x000000ffff0d7224 */ /* 0x000fe200078e0016 */
[----:B------:R-:W-:Y:S01]  /*108c0*/  MOV R15, 0xffffffff ;  /* 0xffffffff000f7802 */ /* 0x000fe20000000f00 */
[----:B------:R-:W-:Y:S02]  /*108d0*/  IMAD.MOV.U32 R12, RZ, RZ, RZ ;  /* 0x000000ffff0c7224 */ /* 0x000fe400078e00ff */
[----:B------:R-:W-:-:S07]  /*108e0*/  IMAD.MOV.U32 R11, RZ, RZ, 0x1f ;  /* 0x0000001fff0b7424 */ /* 0x000fce00078e00ff */
[----:B-----5:R-:W-:Y:S05]  /*108f0*/  WARPSYNC.COLLECTIVE R15, `(.L_x_99) ;  /* 0x000000000f087348 */ /* 0x020fea0003c00000 */
[----:B------:R0:W1:Y:S02]  /*10900*/  SHFL.IDX P6, R14, R13, R12, R11 ;  /* 0x0000000c0d0e7389 */ /* 0x00006400000c000b */
[----:B01---5:R-:W-:Y:S01]  /*10910*/  ENDCOLLECTIVE ;  /* 0x000000000000791b */ /* 0x023fe20003800000 */
.L_x_99:
[----:B------:R-:W-:Y:S05]  /*10920*/  BRA `(.L_x_100) ;  /* 0xffffffbc00f87947 */ /* 0x000fea000383ffff */
.L_x_48:
[----:B0-----:R-:W-:Y:S02]  /*10930*/  IMAD.MOV.U32 R3, RZ, RZ, 0x1 ;  /* 0x00000001ff037424 */ /* 0x001fe400078e00ff */
[----:B------:R-:W-:-:S03]  /*10940*/  IMAD.U32 R2, RZ, RZ, UR42 ;  /* 0x0000002aff027e24 */ /* 0x000fc6000f8e00ff */
[----:B------:R-:W-:-:S04]  /*10950*/  SHF.L.U32 R3, R3, 0x1f, RZ ;  /* 0x0000001f03037819 */ /* 0x000fc800000006ff */
[----:B------:R0:W1:Y:S03]  /*10960*/  SYNCS.PHASECHK.TRANS64.TRYWAIT P0, [R2+URZ+0x29880], R3 ;  /* 0x02988003020075a7 */ /* 0x000066000800017f */
[----:B-1----:R-:W-:Y:S05]  /*10970*/  @!P0 NANOSLEEP.SYNCS 0x989680 ;  /* 0x009896800000895d */ /* 0x002fea0003900000 */
[----:B------:R-:W1:Y:S02]  /*10980*/  @!P0 SYNCS.PHASECHK.TRANS64 P0, [R2+URZ+0x29880], R3 ;  /* 0x02988003020085a7 */ /* 0x000e64000800007f */
[----:B-1----:R-:W-:Y:S05]  /*10990*/  @!P0 BRA `(.L_x_48) ;  /* 0xfffffffc00e48947 */ /* 0x002fea000383ffff */
[----:B------:R-:W-:Y:S05]  /*109a0*/  BRA `(.L_x_101) ;  /* 0xffffffc400407947 */ /* 0x000fea000383ffff */
.L_x_49:
[----:B------:R-:W-:Y:S01]  /*109b0*/  BSSY B0, `(.L_x_102) ;  /* 0x0000008000007945 */ /* 0x000fe20003800000 */
[----:B------:R-:W-:Y:S01]  /*109c0*/  IMAD.MOV.U32 R13, RZ, RZ, R10 ;  /* 0x000000ffff0d7224 */ /* 0x000fe200078e000a */
[----:B------:R-:W-:Y:S01]  /*109d0*/  MOV R11, 0x1c1f ;  /* 0x00001c1f000b7802 */ /* 0x000fe20000000f00 */
[----:B------:R-:W-:Y:S02]  /*109e0*/  IMAD.MOV.U32 R12, RZ, RZ, RZ ;  /* 0x000000ffff0c7224 */ /* 0x000fe400078e00ff */
[----:B------:R-:W-:-:S07]  /*109f0*/  IMAD.MOV.U32 R15, RZ, RZ, -0x1 ;  /* 0xffffffffff0f7424 */ /* 0x000fce00078e00ff */
[----:B------:R-:W-:Y:S05]  /*10a00*/  WARPSYNC.COLLECTIVE R15, `(.L_x_103) ;  /* 0x000000000f087348 */ /* 0x000fea0003c00000 */
[----:B------:R0:W1:Y:S02]  /*10a10*/  SHFL.IDX P6, R14, R13, R12, R11 ;  /* 0x0000000c0d0e7389 */ /* 0x00006400000c000b */
[----:B01----:R-:W-:Y:S01]  /*10a20*/  ENDCOLLECTIVE ;  /* 0x000000000000791b */ /* 0x003fe20003800000 */
.L_x_103:
[----:B------:R-:W-:Y:S05]  /*10a30*/  BSYNC B0 ;  /* 0x0000000000007941 */ /* 0x000fea0003800000 */
.L_x_102:
[----:B------:R-:W-:Y:S01]  /*10a40*/  IMAD.MOV.U32 R13, RZ, RZ, R18 ;  /* 0x000000ffff0d7224 */ /* 0x000fe200078e0012 */
[----:B------:R-:W-:Y:S01]  /*10a50*/  MOV R11, 0x1c1f ;  /* 0x00001c1f000b7802 */ /* 0x000fe20000000f00 */
[----:B------:R-:W-:Y:S01]  /*10a60*/  IMAD.MOV.U32 R12, RZ, RZ, RZ ;  /* 0x000000ffff0c7224 */ /* 0x000fe200078e00ff */
[C---:B------:R-:W-:Y:S01]  /*10a70*/  LOP3.LUT P3, RZ, R16.reuse, 0x2, RZ, 0xc0, !PT ;  /* 0x0000000210ff7812 */ /* 0x040fe2000786c0ff */
[----:B------:R-:W-:Y:S01]  /*10a80*/  IMAD.MOV.U32 R15, RZ, RZ, -0x1 ;  /* 0xffffffffff0f7424 */ /* 0x000fe200078e00ff */
[----:B------:R-:W-:Y:S01]  /*10a90*/  LOP3.LUT P2, RZ, R16, 0x1, RZ, 0xc0, !PT ;  /* 0x0000000110ff7812 */ /* 0x000fe2000784c0ff */
[----:B------:R-:W-:Y:S01]  /*10aa0*/  IMAD.MOV.U32 R3, RZ, RZ, R14 ;  /* 0x000000ffff037224 */ /* 0x000fe200078e000e */
[----:B------:R-:W-:Y:S01]  /*10ab0*/  ISETP.GE.AND P1, PT, R9, 0x61, PT ;  /* 0x000000610900780c */ /* 0x000fe20003f26270 */
[----:B------:R-:W-:-:S12]  /*10ac0*/  VIADD R8, R7, UR42 ;  /* 0x0000002a07087c36 */ /* 0x000fd80008000000 */
[----:B------:R-:W-:Y:S05]  /*10ad0*/  WARPSYNC.COLLECTIVE R15, `(.L_x_104) ;  /* 0x000000000f087348 */ /* 0x000fea0003c00000 */
[----:B------:R0:W1:Y:S02]  /*10ae0*/  SHFL.IDX P6, R14, R13, R12, R11 ;  /* 0x0000000c0d0e7389 */ /* 0x00006400000c000b */
[----:B01----:R-:W-:Y:S01]  /*10af0*/  ENDCOLLECTIVE ;  /* 0x000000000000791b */ /* 0x003fe20003800000 */
.L_x_104:
[----:B------:R-:W-:Y:S01]  /*10b00*/  ISETP.GE.AND P5, PT, R9, 0x81, PT ;  /* 0x000000810900780c */ /* 0x000fe20003fa6270 */
[----:B------:R-:W-:Y:S01]  /*10b10*/  VIADD R34, R8, 0xa400 ;  /* 0x0000a40008227836 */ /* 0x000fe20000000000 */
[----:B------:R-:W-:Y:S01]  /*10b20*/  IADD3 R7, R33, R8, RZ ;  /* 0x0000000821077210 */ /* 0x000fe20007ffe0ff */
[----:B------:R-:W-:Y:S02]  /*10b30*/  IMAD.MOV.U32 R13, RZ, RZ, R10 ;  /* 0x000000ffff0d7224 */ /* 0x000fe400078e000a */
[----:B------:R-:W-:Y:S02]  /*10b40*/  IMAD.MOV.U32 R12, RZ, RZ, 0x1 ;  /* 0x00000001ff0c7424 */ /* 0x000fe400078e00ff */
[----:B------:R-:W-:-:S07]  /*10b50*/  IMAD.MOV.U32 R2, RZ, RZ, R14 ;  /* 0x000000ffff027224 */ /* 0x000fce00078e000e */
[----:B------:R-:W-:Y:S05]  /*10b60*/  WARPSYNC.COLLECTIVE R15, `(.L_x_105) ;  /* 0x000000000f087348 */ /* 0x000fea0003c00000 */
[----:B------:R0:W1:Y:S02]  /*10b70*/  SHFL.IDX P6, R14, R13, R12, R11 ;  /* 0x0000000c0d0e7389 */ /* 0x00006400000c000b */
[----:B01----:R-:W-:Y:S01]  /*10b80*/  ENDCOLLECTIVE ;  /* 0x000000000000791b */ /* 0x003fe20003800000 */
.L_x_105:
[----:B------:R-:W-:-:S05]  /*10b90*/  IADD3 R2, P0, R35, R2, RZ ;  /* 0x0000000223027210 */ /* 0x000fca0007f1e0ff */
[----:B------:R-:W-:Y:S01]  /*10ba0*/  IMAD.X R3, RZ, RZ, R3, P0 ;  /* 0x000000ffff037224 */ /* 0x000fe200000e0603 */
[----:B------:R-:W-:Y:S01]  /*10bb0*/  ISETP.LT.OR P0, PT, R9, 0x1, P3 ;  /* 0x000000010900780c */ /* 0x000fe20001f01670 */
[----:B------:R-:W-:-:S12]  /*10bc0*/  IMAD.MOV.U32 R13, RZ, RZ, R18 ;  /* 0x000000ffff0d7224 */ /* 0x000fd800078e0012 */
[----:B------:R-:W-:Y:S01]  /*10bd0*/  @!PT LDS RZ, [RZ] ;  /* 0x00000000fffff984 */ /* 0x000fe20000000800 */
[----:B------:R-:W-:Y:S01]  /*10be0*/  @!PT LDS RZ, [RZ] ;  /* 0x00000000fffff984 */ /* 0x000fe20000000800 */
[----:B------:R-:W-:Y:S01]  /*10bf0*/  @!PT LDS RZ, [RZ] ;  /* 0x00000000fffff984 */ /* 0x000fe20000000800 */
[----:B------:R-:W-:Y:S01]  /*10c00*/  LDGSTS.E.BYPASS.LTC128B.128 [R8+0xa400], desc[UR54][R2.64], !P0 ;  /* 0x0a40000002087fae */ /* 0x000fe2000c101d76 */
[----:B------:R-:W-:-:S13]  /*10c10*/  ISETP.LT.OR P0, PT, R9, 0x1, P2 ;  /* 0x000000010900780c */ /* 0x000fda0001701670 */
[----:B------:R0:W-:Y:S02]  /*10c20*/  LDGSTS.E.BYPASS.LTC128B.128 [R7+0xa400], desc[UR54][R2.64+0x40], !P0 ;  /* 0x0a40004002077fae */ /* 0x0001e4000c101d76 */
[----:B0-----:R-:W-:-:S07]  /*10c30*/  IMAD.MOV.U32 R3, RZ, RZ, R14 ;  /* 0x000000ffff037224 */ /* 0x001fce00078e000e */
[----:B------:R-:W-:Y:S05]  /*10c40*/  WARPSYNC.COLLECTIVE R15, `(.L_x_106) ;  /* 0x000000000f087348 */ /* 0x000fea0003c00000 */
[----:B------:R0:W1:Y:S02]  /*10c50*/  SHFL.IDX P6, R14, R13, R12, R11 ;  /* 0x0000000c0d0e7389 */ /* 0x00006400000c000b */
[----:B01----:R-:W-:Y:S01]  /*10c60*/  ENDCOLLECTIVE ;  /* 0x000000000000791b */ /* 0x003fe20003800000 */
.L_x_106:
[----:B------:R-:W-:Y:S02]  /*10c70*/  IMAD.MOV.U32 R13, RZ, RZ, R10 ;  /* 0x000000ffff0d7224 */ /* 0x000fe400078e000a */
[----:B------:R-:W-:Y:S01]  /*10c80*/  IMAD.MOV.U32 R12, RZ, RZ, 0x2 ;  /* 0x00000002ff0c7424 */ /* 0x000fe200078e00ff */
[----:B------:R-:W-:-:S07]  /*10c90*/  MOV R2, R14 ;  /* 0x0000000e00027202 */ /* 0x000fce0000000f00 */
[----:B------:R-:W-:Y:S05]  /*10ca0*/  WARPSYNC.COLLECTIVE R15, `(.L_x_107) ;  /* 0x000000000f087348 */ /* 0x000fea0003c00000 */
[----:B------:R0:W1:Y:S02]  /*10cb0*/  SHFL.IDX P6, R14, R13, R12, R11 ;  /* 0x0000000c0d0e7389 */ /* 0x00006400000c000b */
[----:B01----:R-:W-:Y:S01]  /*10cc0*/  ENDCOLLECTIVE ;  /* 0x000000000000791b */ /* 0x003fe20003800000 */
.L_x_107:
[----:B------:R-:W-:-:S05]  /*10cd0*/  IADD3 R2, P0, R35, R2, RZ ;  /* 0x0000000223027210 */ /* 0x000fca0007f1e0ff */
[----:B------:R-:W-:Y:S01]  /*10ce0*/  IMAD.X R3, RZ, RZ, R3, P0 ;  /* 0x000000ffff037224 */ /* 0x000fe200000e0603 */
[----:B------:R-:W-:Y:S02]  /*10cf0*/  ISETP.LT.OR P0, PT, R9, 0x21, P3 ;  /* 0x000000210900780c */ /* 0x000fe40001f01670 */
[----:B------:R-:W-:-:S11]  /*10d00*/  MOV R13, R18 ;  /* 0x00000012000d7202 */ /* 0x000fd60000000f00 */
        /* <DEDUP_REMOVED lines=10> */
.L_x_108:
[----:B------:R-:W-:Y:S02]  /*10db0*/  IMAD.MOV.U32 R13, RZ, RZ, R10 ;  /* 0x000000ffff0d7224 */ /* 0x000fe400078e000a */
[----:B------:R-:W-:Y:S02]  /*10dc0*/  IMAD.MOV.U32 R12, RZ, RZ, 0x3 ;  /* 0x00000003ff0c7424 */ /* 0x000fe400078e00ff */
[----:B------:R-:W-:-:S07]  /*10dd0*/  IMAD.MOV.U32 R2, RZ, RZ, R14 ;  /* 0x000000ffff027224 */ /* 0x000fce00078e000e */
[----:B------:R-:W-:Y:S05]  /*10de0*/  WARPSYNC.COLLECTIVE R15, `(.L_x_109) ;  /* 0x000000000f087348 */ /* 0x000fea0003c00000 */
[----:B------:R0:W1:Y:S02]  /*10df0*/  SHFL.IDX P6, R14, R13, R12, R11 ;  /* 0x0000000c0d0e7389 */ /* 0x00006400000c000b */
[----:B01----:R-:W-:Y:S01]  /*10e00*/  ENDCOLLECTIVE ;  /* 0x000000000000791b */ /* 0x003fe20003800000 */
.L_x_109:
[----:B------:R-:W-:-:S05]  /*10e10*/  IADD3 R2, P0, R35, R2, RZ ;  /* 0x0000000223027210 */ /* 0x000fca0007f1e0ff */
[----:B------:R-:W-:Y:S01]  /*10e20*/  IMAD.X R3, RZ, RZ, R3, P0 ;  /* 0x000000ffff037224 */ /* 0x000fe200000e0603 */
[----:B------:R-:W-:Y:S01]  /*10e30*/  ISETP.LT.OR P0, PT, R9, 0x41, P3 ;  /* 0x000000410900780c */ /* 0x000fe20001f01670 */
[----:B------:R-:W-:-:S12]  /*10e40*/  IMAD.MOV.U32 R13, RZ, RZ, R18 ;  /* 0x000000ffff0d7224 */ /* 0x000fd800078e0012 */
[----:B------:R-:W-:Y:S01]  /*10e50*/  @!PT LDS RZ, [RZ] ;  /* 0x00000000fffff984 */ /* 0x000fe20000000800 */
[----:B------:R-:W-:Y:S01]  /*10e60*/  @!PT LDS RZ, [RZ] ;  /* 0x00000000fffff984 */ /* 0x000fe20000000800 */
[----:B------:R-:W-:Y:S01]  /*10e70*/  @!PT LDS RZ, [RZ] ;  /* 0x00000000fffff984 */ /* 0x000fe20000000800 */
[----:B------:R0:W-:Y:S01]  /*10e80*/  LDGSTS.E.BYPASS.LTC128B.128 [R8+0xc400], desc[UR54][R2.64], !P0 ;  /* 0x0c40000002087fae */ /* 0x0001e2000c101d76 */
[----:B------:R-:W-:Y:S02]  /*10e90*/  ISETP.LT.OR P0, PT, R9, 0x41, P2 ;  /* 0x000000410900780c */ /* 0x000fe40001701670 */
[----:B------:R-:W-:-:S11]  /*10ea0*/  MOV R10, R14 ;  /* 0x0000000e000a7202 */ /* 0x000fd60000000f00 */
[----:B0-----:R-:W-:Y:S05]  /*10eb0*/  WARPSYNC.COLLECTIVE R15, `(.L_x_110) ;  /* 0x000000000f087348 */ /* 0x001fea0003c00000 */
[----:B------:R1:W2:Y:S02]  /*10ec0*/  SHFL.IDX P6, R14, R13, R12, R11 ;  /* 0x0000000c0d0e7389 */ /* 0x0002a400000c000b */
[----:B012---:R-:W-:Y:S01]  /*10ed0*/  ENDCOLLECTIVE ;  /* 0x000000000000791b */ /* 0x007fe20003800000 */
.L_x_110:
[----:B------:R-:W-:Y:S01]  /*10ee0*/  @!PT LDS RZ, [RZ] ;  /* 0x00000000fffff984 */ /* 0x000fe20000000800 */
[----:B------:R-:W-:Y:S01]  /*10ef0*/  @!PT LDS RZ, [RZ] ;  /* 0x00000000fffff984 */ /* 0x000fe20000000800 */
[----:B------:R-:W-:Y:S01]  /*10f00*/  @!PT LDS RZ, [RZ] ;  /* 0x00000000fffff984 */ /* 0x000fe20000000800 */
[----:B------:R0:W-:Y:S01]  /*10f10*/  LDGSTS.E.BYPASS.LTC128B.128 [R7+0xc400], desc[UR54][R2.64+0x40], !P0 ;  /* 0x0c40004002077fae */ /* 0x0001e2000c101d76 */
[----:B------:R-:W-:Y:S01]  /*10f20*/  IMAD.MOV.U32 R13, RZ, RZ, R19 ;  /* 0x000000ffff0d7224 */ /* 0x000fe200078e0013 */
[----:B------:R-:W-:Y:S01]  /*10f30*/  MOV R12, RZ ;  /* 0x000000ff000c7202 */ /* 0x000fe20000000f00 */
[----:B0-----:R-:W-:-:S07]  /*10f40*/  IMAD.MOV.U32 R2, RZ, RZ, R14 ;  /* 0x000000ffff027224 */ /* 0x001fce00078e000e */
[----:B------:R-:W-:Y:S05]  /*10f50*/  WARPSYNC.COLLECTIVE R15, `(.L_x_111) ;  /* 0x000000000f087348 */ /* 0x000fea0003c00000 */
[----:B------:R0:W1:Y:S02]  /*10f60*/  SHFL.IDX P6, R14, R13, R12, R11 ;  /* 0x0000000c0d0e7389 */ /* 0x00006400000c000b */
[----:B01----:R-:W-:Y:S01]  /*10f70*/  ENDCOLLECTIVE ;  /* 0x000000000000791b */ /* 0x003fe20003800000 */
.L_x_111:
[----:B------:R-:W-:-:S05]  /*10f80*/  IADD3 R2, P0, R35, R2, RZ ;  /* 0x0000000223027210 */ /* 0x000fca0007f1e0ff */
[----:B------:R-:W-:Y:S01]  /*10f90*/  IMAD.X R3, RZ, RZ, R10, P0 ;  /* 0x000000ffff037224 */ /* 0x000fe200000e060a */
[C---:B------:R-:W-:Y:S02]  /*10fa0*/  ISETP.LT.OR P0, PT, R9.reuse, 0x61, P3 ;  /* 0x000000610900780c */ /* 0x040fe40001f01670 */
[----:B------:R-:W-:Y:S01]  /*10fb0*/  ISETP.GE.AND P3, PT, R9, 0x21, PT ;  /* 0x000000210900780c */ /* 0x000fe20003f66270 */
[----:B------:R-:W-:-:S10]  /*10fc0*/  IMAD.MOV.U32 R13, RZ, RZ, R20 ;  /* 0x000000ffff0d7224 */ /* 0x000fd400078e0014 */
[----:B------:R-:W-:Y:S01]  /*10fd0*/  @!PT LDS RZ, [RZ] ;  /* 0x00000000fffff984 */ /* 0x000fe20000000800 */
[----:B------:R-:W-:Y:S01]  /*10fe0*/  @!PT LDS RZ, [RZ] ;  /* 0x00000000fffff984 */ /* 0x000fe20000000800 */
[----:B------:R-:W-:Y:S01]  /*10ff0*/  @!PT LDS RZ, [RZ] ;  /* 0x00000000fffff984 */ /* 0x000fe20000000800 */
[----:B------:R0:W-:Y:S01]  /*11000*/  LDGSTS.E.BYPASS.LTC128B.128 [R8+0xd400], desc[UR54][R2.64], !P0 ;  /* 0x0d40000002087fae */ /* 0x0001e2000c101d76 */
[C---:B------:R-:W-:Y:S01]  /*11010*/  ISETP.LT.OR P0, PT, R9.reuse, 0x61, P2 ;  /* 0x000000610900780c */ /* 0x040fe20001701670 */
[----:B------:R-:W-:Y:S01]  /*11020*/  IMAD.MOV.U32 R19, RZ, RZ, R14 ;  /* 0x000000ffff137224 */ /* 0x000fe200078e000e */
[----:B------:R-:W-:-:S13]  /*11030*/  ISETP.GE.AND P2, PT, R9, 0x41, PT ;  /* 0x000000410900780c */ /* 0x000fda0003f46270 */
[----:B0-----:R-:W-:Y:S05]  /*11040*/  WARPSYNC.COLLECTIVE R15, `(.L_x_112) ;  /* 0x000000000f087348 */ /* 0x001fea0003c00000 */
[----:B------:R1:W2:Y:S02]  /*11050*/  SHFL.IDX P6, R14, R13, R12, R11 ;  /* 0x0000000c0d0e7389 */ /* 0x0002a400000c000b */
[----:B012---:R-:W-:Y:S01]  /*11060*/  ENDCOLLECTIVE ;  /* 0x000000000000791b */ /* 0x007fe20003800000 */
.L_x_112:
[----:B------:R-:W-:Y:S01]  /*11070*/  @!PT LDS RZ, [RZ] ;  /* 0x00000000fffff984 */ /* 0x000fe20000000800 */
[----:B------:R-:W-:Y:S01]  /*11080*/  @!PT LDS RZ, [RZ] ;  /* 0x00000000fffff984 */ /* 0x000fe20000000800 */
[----:B------:R-:W-:Y:S01]  /*11090*/  @!PT LDS RZ, [RZ] ;  /* 0x00000000fffff984 */ /* 0x000fe20000000800 */
[----:B------:R0:W-:Y:S02]  /*110a0*/  LDGSTS.E.BYPASS.LTC128B.128 [R7+0xd400], desc[UR54][R2.64+0x40], !P0 ;  /* 0x0d40004002077fae */ /* 0x0001e4000c101d76 */
[----:B0-----:R-:W-:Y:S01]  /*110b0*/  IMAD.MOV.U32 R2, RZ, RZ, R14 ;  /* 0x000000ffff027224 */ /* 0x001fe200078e000e */
[----:B------:R-:W-:Y:S06]  /*110c0*/  BRA `(.L_x_113) ;  /* 0xffffffc000e87947 */ /* 0x000fec000383ffff */
.L_x_52:
[----:B-1----:R-:W-:Y:S01]  /*110d0*/  MOV R3, 0x1 ;  /* 0x0000000100037802 */ /* 0x002fe20000000f00 */
[----:B------:R-:W-:-:S03]  /*110e0*/  IMAD.U32 R2, RZ, RZ, UR42 ;  /* 0x0000002aff027e24 */ /* 0x000fc6000f8e00ff */
[----:B------:R-:W-:-:S04]  /*110f0*/  SHF.L.U32 R3, R3, 0x1f, RZ ;  /* 0x0000001f03037819 */ /* 0x000fc800000006ff */
[----:B------:R1:W2:Y:S03]  /*11100*/  SYNCS.PHASECHK.TRANS64.TRYWAIT P0, [R2+URZ+0x29840], R3 ;  /* 0x02984003020075a7 */ /* 0x0002a6000800017f */
[----:B--2---:R-:W-:Y:S05]  /*11110*/  @!P0 NANOSLEEP.SYNCS 0x989680 ;  /* 0x009896800000895d */ /* 0x004fea0003900000 */
[----:B------:R-:W2:Y:S02]  /*11120*/  @!P0 SYNCS.PHASECHK.TRANS64 P0, [R2+URZ+0x29840], R3 ;  /* 0x02984003020085a7 */ /* 0x000ea4000800007f */
[----:B--2---:R-:W-:Y:S05]  /*11130*/  @!P0 BRA `(.L_x_52) ;  /* 0xfffffffc00e48947 */ /* 0x004fea000383ffff */
[----:B------:R-:W-:Y:S05]  /*11140*/  BRA `(.L_x_114) ;  /* 0xffffffc400347947 */ /* 0x000fea000383ffff */
.L_x_53:
[----:B------:R-:W-:Y:S01]  /*11150*/  BSSY B0, `(.L_x_115) ;  /* 0x0000008000007945 */ /* 0x000fe20003800000 */
[----:B------:R-:W-:Y:S01]  /*11160*/  IMAD.MOV.U32 R13, RZ, RZ, R6 ;  /* 0x000000ffff0d7224 */ /* 0x000fe200078e0006 */
[----:B------:R-:W-:Y:S01]  /*11170*/  MOV R15, 0xffffffff ;  /* 0xffffffff000f7802 */ /* 0x000fe20000000f00 */
[----:B------:R-:W-:Y:S02]  /*11180*/  IMAD.MOV.U32 R12, RZ, RZ, RZ ;  /* 0x000000ffff0c7224 */ /* 0x000fe400078e00ff */
[----:B------:R-:W-:-:S07]  /*11190*/  IMAD.MOV.U32 R11, RZ, RZ, 0x1c1f ;  /* 0x00001c1fff0b7424 */ /* 0x000fce00078e00ff */
[----:B0-----:R-:W-:Y:S05]  /*111a0*/  WARPSYNC.COLLECTIVE R15, `(.L_x_116) ;  /* 0x000000000f087348 */ /* 0x001fea0003c00000 */
[----:B------:R1:W2:Y:S02]  /*111b0*/  SHFL.IDX P6, R14, R13, R12, R11 ;  /* 0x0000000c0d0e7389 */ /* 0x0002a400000c000b */
[----:B012---:R-:W-:Y:S01]  /*111c0*/  ENDCOLLECTIVE ;  /* 0x000000000000791b */ /* 0x007fe20003800000 */
.L_x_116:
[----:B------:R-:W-:Y:S05]  /*111d0*/  BSYNC B0 ;  /* 0x0000000000007941 */ /* 0x000fea0003800000 */
.L_x_115:
[----:B------:R-:W-:Y:S01]  /*111e0*/  IMAD.MOV.U32 R13, RZ, RZ, R5 ;  /* 0x000000ffff0d7224 */ /* 0x000fe200078e0005 */
[----:B------:R-:W-:Y:S01]  /*111f0*/  MOV R15, 0xffffffff ;  /* 0xffffffff000f7802 */ /* 0x000fe20000000f00 */
[----:B------:R-:W-:Y:S01]  /*11200*/  IMAD.MOV.U32 R12, RZ, RZ, RZ ;  /* 0x000000ffff0c7224 */ /* 0x000fe200078e00ff */
[----:B------:R-:W-:Y:S01]  /*11210*/  P2R R4, PR, RZ, 0x20 ;  /* 0x00000020ff047803 */ /* 0x000fe20000000000 */
[----:B------:R-:W-:Y:S01]  /*11220*/  IMAD.MOV.U32 R11, RZ, RZ, 0x1c1f ;  /* 0x00001c1fff0b7424 */ /* 0x000fe200078e00ff */
[----:B------:R-:W-:Y:S01]  /*11230*/  LOP3.LUT P5, RZ, R16, 0x4, RZ, 0xc0, !PT ;  /* 0x0000000410ff7812 */ /* 0x000fe200078ac0ff */
[----:B------:R-:W-:Y:S02]  /*11240*/  IMAD.MOV.U32 R2, RZ, RZ, R14 ;  /* 0x000000ffff027224 */ /* 0x000fe400078e000e */
[----:B------:R-:W-:-:S10]  /*11250*/  @P4 VIADD R9, R36, UR42 ;  /* 0x0000002a24094c36 */ /* 0x000fd40008000000 */
[----:B------:R-:W-:Y:S05]  /*11260*/  WARPSYNC.COLLECTIVE R15, `(.L_x_117) ;  /* 0x000000000f087348 */ /* 0x000fea0003c00000 */
[----:B------:R0:W1:Y:S02]  /*11270*/  SHFL.IDX P6, R14, R13, R12, R11 ;  /* 0x0000000c0d0e7389 */ /* 0x00006400000c000b */
[----:B01----:R-:W-:Y:S01]  /*11280*/  ENDCOLLECTIVE ;  /* 0x000000000000791b */ /* 0x003fe20003800000 */
.L_x_117:
[----:B------:R-:W-:Y:S02]  /*11290*/  @P3 VIADD R21, R36, UR42 ;  /* 0x0000002a24153c36 */ /* 0x000fe40008000000 */
[----:B------:R-:W-:Y:S01]  /*112a0*/  IMAD.MOV.U32 R13, RZ, RZ, R6 ;  /* 0x000000ffff0d7224 */ /* 0x000fe200078e0006 */
[----:B------:R-:W-:Y:S02]  /*112b0*/  MOV R12, 0x1 ;  /* 0x00000001000c7802 */ /* 0x000fe40000000f00 */
[----:B------:R-:W-:Y:S02]  /*112c0*/  @P4 IADD3 R14, P0, R35, R14, RZ ;  /* 0x0000000e230e4210 */ /* 0x000fe40007f1e0ff */
[----:B------:R-:W-:-:S03]  /*112d0*/  LOP3.LUT P6, RZ, R16, 0x8, RZ, 0xc0, !PT ;  /* 0x0000000810ff7812 */ /* 0x000fc600078cc0ff */
[----:B------:R-:W-:Y:S01]  /*112e0*/  @P4 IMAD.X R3, RZ, RZ, R2, P0 ;  /* 0x000000ffff034224 */ /* 0x000fe200000e0602 */
[----:B------:R-:W-:Y:S01]  /*112f0*/  LOP3.LUT P0, RZ, R16, 0x10, RZ, 0xc0, !PT ;  /* 0x0000001010ff7812 */ /* 0x000fe2000780c0ff */
[----:B------:R-:W-:-:S12]  /*11300*/  @P4 IMAD.MOV.U32 R2, RZ, RZ, R14 ;  /* 0x000000ffff024224 */ /* 0x000fd800078e000e */
[----:B------:R-:W-:Y:S01]  /*11310*/  @!PT LDS RZ, [RZ] ;  /* 0x00000000fffff984 */ /* 0x000fe20000000800 */
[----:B------:R-:W-:Y:S01]  /*11320*/  @!PT LDS RZ, [RZ] ;  /* 0x00000000fffff984 */ /* 0x000fe20000000800 */
[----:B------:R-:W-:Y:S01]  /*11330*/  @!PT LDS RZ, [RZ] ;  /* 0x00000000fffff984 */ /* 0x000fe20000000800 */
[----:B------:R0:W-:Y:S04]  /*11340*/  @P4 LDGSTS.E.BYPASS.LTC128B.128 [R9+0x1a400], desc[UR54][R2.64], !P0 ;  /* 0x1a40000002094fae */ /* 0x0001e8000c101d76 */
[----:B------:R0:W-:Y:S02]  /*11350*/  @P4 LDGSTS.E.BYPASS.LTC128B.128 [R9+0x1cc00], desc[UR54][R2.64+0x40], !P6 ;  /* 0x1cc0004002094fae */ /* 0x0001e4000f101d76 */
[----:B0-----:R-:W-:Y:S05]  /*11360*/  WARPSYNC.COLLECTIVE R15, `(.L_x_118) ;  /* 0x000000000f087348 */ /* 0x001fea0003c00000 */
[----:B------:R1:W2:Y:S02]  /*11370*/  SHFL.IDX P6, R14, R13, R12, R11 ;  /* 0x0000000c0d0e7389 */ /* 0x0002a400000c000b */
[----:B012---:R-:W-:Y:S01]  /*11380*/  ENDCOLLECTIVE ;  /* 0x000000000000791b */ /* 0x007fe20003800000 */
.L_x_118:
[----:B------:R-:W-:Y:S01]  /*11390*/  @!PT LDS RZ, [RZ] ;  /* 0x00000000fffff984 */ /* 0x000fe20000000800 */
[----:B------:R-:W-:Y:S01]  /*113a0*/  @!PT LDS RZ, [RZ] ;  /* 0x00000000fffff984 */ /* 0x000fe20000000800 */
[----:B------:R-:W-:Y:S01]  /*113b0*/  @!PT LDS RZ, [RZ] ;  /* 0x00000000fffff984 */ /* 0x000fe20000000800 */
[----:B------:R0:W-:Y:S01]  /*113c0*/  @P4 LDGSTS.E.BYPASS.LTC128B.128 [R9+0x1f400], desc[UR54][R2.64+0x80], !P5 ;  /* 0x1f40008002094fae */ /* 0x0001e2000e901d76 */
[----:B------:R-:W-:Y:S01]  /*113d0*/  LOP3.LUT P4, RZ, R16, 0x8, RZ, 0xc0, !PT ;  /* 0x0000000810ff7812 */ /* 0x000fe2000788c0ff */
[----:B------:R-:W-:Y:S02]  /*113e0*/  IMAD.MOV.U32 R13, RZ, RZ, R5 ;  /* 0x000000ffff0d7224 */ /* 0x000fe400078e0005 */
[----:B------:R-:W-:-:S10]  /*113f0*/  IMAD.MOV.U32 R8, RZ, RZ, R14 ;  /* 0x000000ffff087224 */ /* 0x000fd400078e000e */
[----:B0-----:R-:W-:Y:S05]  /*11400*/  WARPSYNC.COLLECTIVE R15, `(.L_x_119) ;  /* 0x000000000f087348 */ /* 0x001fea0003c00000 */
[----:B------:R1:W2:Y:S02]  /*11410*/  SHFL.IDX P6, R14, R13, R12, R11 ;  /* 0x0000000c0d0e7389 */ /* 0x0002a400000c000b */
[----:B012---:R-:W-:Y:S01]  /*11420*/  ENDCOLLECTIVE ;  /* 0x000000000000791b */ /* 0x007fe20003800000 */
.L_x_119:
[----:B------:R-:W-:Y:S02]  /*11430*/  IMAD.MOV.U32 R13, RZ, RZ, R6 ;  /* 0x000000ffff0d7224 */ /* 0x000fe400078e0006 */
[----:B------:R-:W-:Y:S01]  /*11440*/  IMAD.MOV.U32 R12, RZ, RZ, 0x2 ;  /* 0x00000002ff0c7424 */ /* 0x000fe200078e00ff */
[----:B------:R-:W-:Y:S02]  /*11450*/  @P3 IADD3 R14, P0, R35, R14, RZ ;  /* 0x0000000e230e3210 */ /* 0x000fe40007f1e0ff */
[----:B------:R-:W-:Y:S02]  /*11460*/  LOP3.LUT P6, RZ, R16, 0x10, RZ, 0xc0, !PT ;  /* 0x0000001010ff7812 */ /* 0x000fe400078cc0ff */
[----:B------:R-:W-:Y:S01]  /*11470*/  @P3 MOV R2, R14 ;  /* 0x0000000e00023202 */ /* 0x000fe20000000f00 */
[----:B------:R-:W-:-:S04]  /*11480*/  @P3 IMAD.X R19, RZ, RZ, R8, P0 ;  /* 0x000000ffff133224 */ /* 0x000fc800000e0608 */
[----:B------:R-:W-:Y:S02]  /*11490*/  @P3 IMAD.MOV.U32 R3, RZ, RZ, R19 ;  /* 0x000000ffff033224 */ /* 0x000fe400078e0013 */
[----:B------:R-:W-:-:S04]  /*114a0*/  @P2 VIADD R19, R36, UR42 ;  /* 0x0000002a24132c36 */ /* 0x000fc80008000000 */
[----:B------:R-:W-:Y:S01]  /*114b0*/  @!PT LDS RZ, [RZ] ;  /* 0x00000000fffff984 */ /* 0x000fe20000000800 */
[----:B------:R-:W-:Y:S01]  /*114c0*/  @!PT LDS RZ, [RZ] ;  /* 0x00000000fffff984 */ /* 0x000fe20000000800 */
[----:B------:R-:W-:Y:S01]  /*114d0*/  @!PT LDS RZ, [RZ] ;  /* 0x00000000fffff984 */ /* 0x000fe20000000800 */
[----:B------:R0:W-:Y:S03]  /*114e0*/  @P3 LDGSTS.E.BYPASS.LTC128B.128 [R21+0x1ac00], desc[UR54][R2.64], !P6 ;  /* 0x1ac0000002153fae */ /* 0x0001e6000f101d76 */
[----:B0-----:R-:W-:Y:S05]  /*114f0*/  WARPSYNC.COLLECTIVE R15, `(.L_x_120) ;  /* 0x000000000f087348 */ /* 0x001fea0003c00000 */
[----:B------:R1:W2:Y:S02]  /*11500*/  SHFL.IDX P6, R14, R13, R12, R11 ;  /* 0x0000000c0d0e7389 */ /* 0x0002a400000c000b */
[----:B012---:R-:W-:Y:S01]  /*11510*/  ENDCOLLECTIVE ;  /* 0x000000000000791b */ /* 0x007fe20003800000 */
.L_x_120:
[----:B------:R-:W-:Y:S01]  /*11520*/  @!PT LDS RZ, [RZ] ;  /* 0x00000000fffff984 */ /* 0x000fe20000000800 */
[----:B------:R-:W-:Y:S01]  /*11530*/  @!PT LDS RZ, [RZ] ;  /* 0x00000000fffff984 */ /* 0x000fe20000000800 */
[----:B------:R-:W-:Y:S01]  /*11540*/  @!PT LDS RZ, [RZ] ;  /* 0x00000000fffff984 */ /* 0x000fe20000000800 */
[----:B------:R-:W-:Y:S04]  /*11550*/  @P3 LDGSTS.E.BYPASS.LTC128B.128 [R21+0x1d400], desc[UR54][R2.64+0x40], !P4 ;  /* 0x1d40004002153fae */ /* 0x000fe8000e101d76 */
[----:B------:R0:W-:Y:S01]  /*11560*/  @P3 LDGSTS.E.BYPASS.LTC128B.128 [R21+0x1fc00], desc[UR54][R2.64+0x80], !P5 ;  /* 0x1fc0008002153fae */ /* 0x0001e2000e901d76 */
[----:B------:R-:W-:Y:S02]  /*11570*/  LOP3.LUT P3, RZ, R16, 0x10, RZ, 0xc0, !PT ;  /* 0x0000001010ff7812 */ /* 0x000fe4000786c0ff */
[----:B------:R-:W-:Y:S02]  /*11580*/  MOV R13, R5 ;  /* 0x00000005000d7202 */ /* 0x000fe40000000f00 */
[----:B0-----:R-:W-:Y:S01]  /*11590*/  @P1 IADD3 R21, R36, UR42, RZ ;  /* 0x0000002a24151c10 */ /* 0x001fe2000fffe0ff */
[----:B------:R-:W-:-:S08]  /*115a0*/  IMAD.MOV.U32 R8, RZ, RZ, R14 ;  /* 0x000000ffff087224 */ /* 0x000fd000078e000e */
[----:B------:R-:W-:Y:S05]  /*115b0*/  WARPSYNC.COLLECTIVE R15, `(.L_x_121) ;  /* 0x000000000f087348 */ /* 0x000fea0003c00000 */
[----:B------:R0:W1:Y:S02]  /*115c0*/  SHFL.IDX P6, R14, R13, R12, R11 ;  /* 0x0000000c0d0e7389 */ /* 0x00006400000c000b */
[----:B01----:R-:W-:Y:S01]  /*115d0*/  ENDCOLLECTIVE ;  /* 0x000000000000791b */ /* 0x003fe20003800000 */
.L_x_121:
[----:B------:R-:W-:Y:S01]  /*115e0*/  MOV R13, R6 ;  /* 0x00000006000d7202 */ /* 0x000fe20000000f00 */
[----:B------:R-:W-:Y:S01]  /*115f0*/  IMAD.MOV.U32 R12, RZ, RZ, 0x3 ;  /* 0x00000003ff0c7424 */ /* 0x000fe200078e00ff */
[----:B------:R-:W-:-:S05]  /*11600*/  @P2 IADD3 R14, P0, R35, R14, RZ ;  /* 0x0000000e230e2210 */ /* 0x000fca0007f1e0ff */
[----:B------:R-:W-:-:S08]  /*11610*/  @P2 IMAD.MOV.U32 R2, RZ, RZ, R14 ;  /* 0x000000ffff022224 */ /* 0x000fd000078e000e */
[----:B------:R-:W-:Y:S05]  /*11620*/  WARPSYNC.COLLECTIVE R15, `(.L_x_122) ;  /* 0x000000000f087348 */ /* 0x000fea0003c00000 */
[----:B------:R0:W1:Y:S02]  /*11630*/  SHFL.IDX P6, R14, R13, R12, R11 ;  /* 0x0000000c0d0e7389 */ /* 0x00006400000c000b */
[----:B01----:R-:W-:Y:S01]  /*11640*/  ENDCOLLECTIVE ;  /* 0x000000000000791b */ /* 0x003fe20003800000 */
.L_x_122:
[----:B------:R-:W-:-:S04]  /*11650*/  @P2 IMAD.X R9, RZ, RZ, R8, P0 ;  /* 0x000000ffff092224 */ /* 0x000fc800000e0608 */
[----:B------:R-:W-:-:S05]  /*11660*/  @P2 IMAD.MOV.U32 R3, RZ, RZ, R9 ;  /* 0x000000ffff032224 */ /* 0x000fca00078e0009 */
[----:B------:R-:W-:Y:S01]  /*11670*/  @!PT LDS RZ, [RZ] ;  /* 0x00000000fffff984 */ /* 0x000fe20000000800 */
[----:B------:R-:W-:Y:S01]  /*11680*/  @!PT LDS RZ, [RZ] ;  /* 0x00000000fffff984 */ /* 0x000fe20000000800 */
[----:B------:R-:W-:Y:S01]  /*11690*/  @!PT LDS RZ, [RZ] ;  /* 0x00000000fffff984 */ /* 0x000fe20000000800 */
[----:B------:R0:W-:Y:S01]  /*116a0*/  @P2 LDGSTS.E.BYPASS.LTC128B.128 [R19+0x1b400], desc[UR54][R2.64], !P3 ;  /* 0x1b40000002132fae */ /* 0x0001e2000d901d76 */
[----:B------:R-:W-:-:S03]  /*116b0*/  IMAD.MOV.U32 R13, RZ, RZ, R5 ;  /* 0x000000ffff0d7224 */ /* 0x000fc600078e0005 */
[----:B------:R0:W-:Y:S04]  /*116c0*/  @P2 LDGSTS.E.BYPASS.LTC128B.128 [R19+0x1dc00], desc[UR54][R2.64+0x40], !P4 ;  /* 0x1dc0004002132fae */ /* 0x0001e8000e101d76 */
[----:B------:R0:W-:Y:S01]  /*116d0*/  @P2 LDGSTS.E.BYPASS.LTC128B.128 [R19+0x20400], desc[UR54][R2.64+0x80], !P5 ;  /* 0x2040008002132fae */ /* 0x0001e2000e901d76 */
[----:B------:R-:W-:-:S07]  /*116e0*/  IMAD.MOV.U32 R8, RZ, RZ, R14 ;  /* 0x000000ffff087224 */ /* 0x000fce00078e000e */
[----:B0-----:R-:W-:Y:S05]  /*116f0*/  WARPSYNC.COLLECTIVE R15, `(.L_x_123) ;  /* 0x000000000f087348 */ /* 0x001fea0003c00000 */
[----:B------:R1:W2:Y:S02]  /*11700*/  SHFL.IDX P6, R14, R13, R12, R11 ;  /* 0x0000000c0d0e7389 */ /* 0x0002a400000c000b */
[----:B012---:R-:W-:Y:S01]  /*11710*/  ENDCOLLECTIVE ;  /* 0x000000000000791b */ /* 0x007fe20003800000 */
.L_x_123:
[----:B------:R-:W-:Y:S02]  /*11720*/  IMAD.MOV.U32 R13, RZ, RZ, R7 ;  /* 0x000000ffff0d7224 */ /* 0x000fe400078e0007 */
[----:B------:R-:W-:Y:S01]  /*11730*/  IMAD.MOV.U32 R12, RZ, RZ, RZ ;  /* 0x000000ffff0c7224 */ /* 0x000fe200078e00ff */
[----:B------:R-:W-:-:S05]  /*11740*/  @P1 IADD3 R14, P0, R35, R14, RZ ;  /* 0x0000000e230e1210 */ /* 0x000fca0007f1e0ff */
[----:B------:R-:W-:-:S08]  /*11750*/  @P1 IMAD.MOV.U32 R2, RZ, RZ, R14 ;  /* 0x000000ffff021224 */ /* 0x000fd000078e000e */
[----:B------:R-:W-:Y:S05]  /*11760*/  WARPSYNC.COLLECTIVE R15, `(.L_x_124) ;  /* 0x000000000f087348 */ /* 0x000fea0003c00000 */
[----:B------:R0:W1:Y:S02]  /*11770*/  SHFL.IDX P6, R14, R13, R12, R11 ;  /* 0x0000000c0d0e7389 */ /* 0x00006400000c000b */
[----:B01----:R-:W-:Y:S01]  /*11780*/  ENDCOLLECTIVE ;  /* 0x000000000000791b */ /* 0x003fe20003800000 */
.L_x_124:
        /* <DEDUP_REMOVED lines=9> */
[----:B------:R-:W-:Y:S02]  /*11820*/  ISETP.NE.AND P5, PT, R4, RZ, PT ;  /* 0x000000ff0400720c */ /* 0x000fe40003fa5270 */
[----:B------:R-:W-:-:S11]  /*11830*/  MOV R7, R14 ;  /* 0x0000000e00077202 */ /* 0x000fd60000000f00 */
[----:B0-----:R-:W-:Y:S05]  /*11840*/  WARPSYNC.COLLECTIVE R15, `(.L_x_125) ;  /* 0x000000000f087348 */ /* 0x001fea0003c00000 */
[----:B------:R1:W2:Y:S02]  /*11850*/  SHFL.IDX P6, R14, R13, R12, R11 ;  /* 0x0000000c0d0e7389 */ /* 0x0002a400000c000b */
[----:B012---:R-:W-:Y:S01]  /*11860*/  ENDCOLLECTIVE ;  /* 0x000000000000791b */ /* 0x007fe20003800000 */
.L_x_125:
[----:B------:R-:W-:Y:S05]  /*11870*/  BRA `(.L_x_126) ;  /* 0xffffffc000d87947 */ /* 0x000fea000383ffff */
.L_x_58:
[----:B------:R-:W-:Y:S01]  /*11880*/  IMAD.MOV.U32 R13, RZ, RZ, R5 ;  /* 0x000000ffff0d7224 */ /* 0x000fe200078e0005 */
[----:B------:R-:W-:Y:S01]  /*11890*/  MOV R15, 0xffffffff ;  /* 0xffffffff000f7802 */ /* 0x000fe20000000f00 */
[----:B------:R-:W-:Y:S02]  /*118a0*/  IMAD.MOV.U32 R12, RZ, RZ, RZ ;  /* 0x000000ffff0c7224 */ /* 0x000fe400078e00ff */
[----:B------:R-:W-:Y:S02]  /*118b0*/  IMAD.MOV.U32 R11, RZ, RZ, 0x1c1f ;  /* 0x00001c1fff0b7424 */ /* 0x000fe400078e00ff */
[----:B------:R-:W-:-:S07]  /*118c0*/  IMAD R29, R29, 0x80, R28 ;  /* 0x000000801d1d7824 */ /* 0x000fce00078e021c */
[----:B0-2---:R-:W-:Y:S05]  /*118d0*/  WARPSYNC.COLLECTIVE R15, `(.L_x_127) ;  /* 0x000000000f087348 */ /* 0x005fea0003c00000 */
[----:B--2---:R1:W2:Y:S02]  /*118e0*/  SHFL.IDX P6, R14, R13, R12, R11 ;  /* 0x0000000c0d0e7389 */ /* 0x0042a400000c000b */
[----:B012---:R-:W-:Y:S01]  /*118f0*/  ENDCOLLECTIVE ;  /* 0x000000000000791b */ /* 0x007fe20003800000 */
.L_x_127:
[----:B------:R-:W-:Y:S02]  /*11900*/  VIADD R7, R29, 0x20 ;  /* 0x000000201d077836 */ /* 0x000fe40000000000 */
[----:B------:R-:W-:Y:S02]  /*11910*/  IMAD.MOV.U32 R13, RZ, RZ, R4 ;  /* 0x000000ffff0d7224 */ /* 0x000fe400078e0004 */
[----:B------:R-:W-:-:S07]  /*11920*/  IMAD.MOV.U32 R2, RZ, RZ, R14 ;  /* 0x000000ffff027224 */ /* 0x000fce00078e000e */
[----:B------:R-:W-:Y:S05]  /*11930*/  WARPSYNC.COLLECTIVE R15, `(.L_x_128) ;  /* 0x000000000f087348 */ /* 0x000fea0003c00000 */
[----:B------:R0:W1:Y:S02]  /*11940*/  SHFL.IDX P6, R14, R13, R12, R11 ;  /* 0x0000000c0d0e7389 */ /* 0x00006400000c000b */
[----:B01----:R-:W-:Y:S01]  /*11950*/  ENDCOLLECTIVE ;  /* 0x000000000000791b */ /* 0x003fe20003800000 */
.L_x_128:
[----:B------:R-:W-:Y:S02]  /*11960*/  ULDC UR4, c[0x0][0x288] ;  /* 0x0000a20000047ab9 */ /* 0x000fe40000000800 */
[----:B------:R-:W-:-:S05]  /*11970*/  IMAD R0, R0, UR4, RZ ;  /* 0x0000000400007c24 */ /* 0x000fca000f8e02ff */
[----:B------:R-:W-:Y:S01]  /*11980*/  ISETP.GE.AND P0, PT, R29, R0, PT ;  /* 0x000000001d00720c */ /* 0x000fe20003f06270 */
[----:B------:R-:W-:Y:S02]  /*11990*/  IMAD.MOV.U32 R13, RZ, RZ, R5 ;  /* 0x000000ffff0d7224 */ /* 0x000fe400078e0005 */
[----:B------:R-:W-:-:S10]  /*119a0*/  IMAD.MOV.U32 R12, RZ, RZ, 0x1 ;  /* 0x00000001ff0c7424 */ /* 0x000fd400078e00ff */
[----:B------:R-:W-:Y:S02]  /*119b0*/  @!P0 IADD3 R9, R36, UR42, RZ ;  /* 0x0000002a24098c10 */ /* 0x000fe4000fffe0ff */
[----:B------:R-:W-:-:S05]  /*119c0*/  @!P0 IADD3 R14, P4, R35, R14, RZ ;  /* 0x0000000e230e8210 */ /* 0x000fca0007f9e0ff */
[----:B------:R-:W-:Y:S02]  /*119d0*/  @!P0 IMAD.X R3, RZ, RZ, R2, P4 ;  /* 0x000000ffff038224 */ /* 0x000fe400020e0602 */
[----:B------:R-:W-:-:S07]  /*119e0*/  @!P0 IMAD.MOV.U32 R2, RZ, RZ, R14 ;  /* 0x000000ffff028224 */ /* 0x000fce00078e000e */
[----:B------:R-:W-:Y:S05]  /*119f0*/  WARPSYNC.COLLECTIVE R15, `(.L_x_129) ;  /* 0x000000000f087348 */ /* 0x000fea0003c00000 */
[----:B------:R0:W1:Y:S02]  /*11a00*/  SHFL.IDX P6, R14, R13, R12, R11 ;  /* 0x0000000c0d0e7389 */ /* 0x00006400000c000b */
[----:B01----:R-:W-:Y:S01]  /*11a10*/  ENDCOLLECTIVE ;  /* 0x000000000000791b */ /* 0x003fe20003800000 */
.L_x_129:
[----:B------:R-:W-:Y:S01]  /*11a20*/  @!PT LDS RZ, [RZ] ;  /* 0x00000000fffff984 */ /* 0x000fe20000000800 */
[----:B------:R-:W-:Y:S01]  /*11a30*/  @!PT LDS RZ, [RZ] ;  /* 0x00000000fffff984 */ /* 0x000fe20000000800 */
[----:B------:R-:W-:Y:S01]  /*11a40*/  @!PT LDS RZ, [RZ] ;  /* 0x00000000fffff984 */ /* 0x000fe20000000800 */
[----:B------:R0:W-:Y:S04]  /*11a50*/  @!P0 LDGSTS.E.BYPASS.LTC128B.128 [R9+0x14400], desc[UR54][R2.64], !P3 ;  /* 0x1440000002098fae */ /* 0x0001e8000d901d76 */
[----:B------:R0:W-:Y:S04]  /*11a60*/  @!P0 LDGSTS.E.BYPASS.LTC128B.128 [R9+0x16400], desc[UR54][R2.64+0x40], !P2 ;  /* 0x1640004002098fae */ /* 0x0001e8000d101d76 */
[----:B------:R0:W-:Y:S01]  /*11a70*/  @!P0 LDGSTS.E.BYPASS.LTC128B.128 [R9+0x18400], desc[UR54][R2.64+0x80], !P1 ;  /* 0x1840008002098fae */ /* 0x0001e2000c901d76 */
[----:B------:R-:W-:Y:S01]  /*11a80*/  ISETP.GE.AND P0, PT, R7, R0, PT ;  /* 0x000000000700720c */ /* 0x000fe20003f06270 */
[----:B------:R-:W-:Y:S01]  /*11a90*/  IMAD.MOV.U32 R13, RZ, RZ, R4 ;  /* 0x000000ffff0d7224 */ /* 0x000fe200078e0004 */
[----:B------:R-:W-:-:S11]  /*11aa0*/  MOV R6, R14 ;  /* 0x0000000e00067202 */ /* 0x000fd60000000f00 */
[----:B0-----:R-:W-:Y:S05]  /*11ab0*/  WARPSYNC.COLLECTIVE R15, `(.L_x_130) ;  /* 0x000000000f087348 */ /* 0x001fea0003c00000 */
[----:B------:R1:W2:Y:S02]  /*11ac0*/  SHFL.IDX P6, R14, R13, R12, R11 ;  /* 0x0000000c0d0e7389 */ /* 0x0002a400000c000b */
[----:B012---:R-:W-:Y:S01]  /*11ad0*/  ENDCOLLECTIVE ;  /* 0x000000000000791b */ /* 0x007fe20003800000 */
.L_x_130:
[----:B------:R-:W-:Y:S02]  /*11ae0*/  @!P0 VIADD R19, R36, UR42 ;  /* 0x0000002a24138c36 */ /* 0x000fe40008000000 */
[----:B------:R-:W-:Y:S02]  /*11af0*/  IMAD.MOV.U32 R13, RZ, RZ, R5 ;  /* 0x000000ffff0d7224 */ /* 0x000fe400078e0005 */
[----:B------:R-:W-:Y:S01]  /*11b00*/  IMAD.MOV.U32 R12, RZ, RZ, 0x2 ;  /* 0x00000002ff0c7424 */ /* 0x000fe200078e00ff */
[----:B------:R-:W-:-:S05]  /*11b10*/  @!P0 IADD3 R14, P4, R35, R14, RZ ;  /* 0x0000000e230e8210 */ /* 0x000fca0007f9e0ff */
[----:B------:R-:W-:-:S08]  /*11b20*/  @!P0 IMAD.MOV.U32 R2, RZ, RZ, R14 ;  /* 0x000000ffff028224 */ /* 0x000fd000078e000e */
[----:B------:R-:W-:Y:S05]  /*11b30*/  WARPSYNC.COLLECTIVE R15, `(.L_x_131) ;  /* 0x000000000f087348 */ /* 0x000fea0003c00000 */
[----:B------:R0:W1:Y:S02]  /*11b40*/  SHFL.IDX P6, R14, R13, R12, R11 ;  /* 0x0000000c0d0e7389 */ /* 0x00006400000c000b */
[----:B01----:R-:W-:Y:S01]  /*11b50*/  ENDCOLLECTIVE ;  /* 0x000000000000791b */ /* 0x003fe20003800000 */
.L_x_131:
[----:B------:R-:W-:-:S05]  /*11b60*/  @!P0 IMAD.X R7, RZ, RZ, R6, P4 ;  /* 0x000000ffff078224 */ /* 0x000fca00020e0606 */
[----:B------:R-:W-:Y:S01]  /*11b70*/  @!P0 MOV R3, R7 ;  /* 0x0000000700038202 */ /* 0x000fe20000000f00 */
[----:B------:R-:W-:-:S04]  /*11b80*/  VIADD R7, R29, 0x40 ;  /* 0x000000401d077836 */ /* 0x000fc80000000000 */
[----:B------:R-:W-:Y:S01]  /*11b90*/  @!PT LDS RZ, [RZ] ;  /* 0x00000000fffff984 */ /* 0x000fe20000000800 */
[----:B------:R-:W-:Y:S01]  /*11ba0*/  @!PT LDS RZ, [RZ] ;  /* 0x00000000fffff984 */ /* 0x000fe20000000800 */
[----:B------:R-:W-:Y:S01]  /*11bb0*/  @!PT LDS RZ, [RZ] ;  /* 0x00000000fffff984 */ /* 0x000fe20000000800 */
[----:B------:R0:W-:Y:S01]  /*11bc0*/  @!P0 LDGSTS.E.BYPASS.LTC128B.128 [R19+0x14c00], desc[UR54][R2.64], !P3 ;  /* 0x14c0000002138fae */ /* 0x0001e2000d901d76 */
[----:B------:R-:W-:-:S03]  /*11bd0*/  MOV R13, R4 ;  /* 0x00000004000d7202 */ /* 0x000fc60000000f00 */
[----:B------:R0:W-:Y:S04]  /*11be0*/  @!P0 LDGSTS.E.BYPASS.LTC128B.128 [R19+0x16c00], desc[UR54][R2.64+0x40], !P2 ;  /* 0x16c0004002138fae */ /* 0x0001e8000d101d76 */
[----:B------:R0:W-:Y:S01]  /*11bf0*/  @!P0 LDGSTS.E.BYPASS.LTC128B.128 [R19+0x18c00], desc[UR54][R2.64+0x80], !P1 ;  /* 0x18c0008002138fae */ /* 0x0001e2000c901d76 */
[----:B------:R-:W-:Y:S01]  /*11c00*/  ISETP.GE.AND P0, PT, R7, R0, PT ;  /* 0x000000000700720c */ /* 0x000fe20003f06270 */
[----:B------:R-:W-:-:S12]  /*11c10*/  IMAD.MOV.U32 R6, RZ, RZ, R14 ;  /* 0x000000ffff067224 */ /* 0x000fd800078e000e */
[----:B0-----:R-:W-:Y:S05]  /*11c20*/  WARPSYNC.COLLECTIVE R15, `(.L_x_132) ;  /* 0x000000000f087348 */ /* 0x001fea0003c00000 */
[----:B------:R1:W2:Y:S02]  /*11c30*/  SHFL.IDX P6, R14, R13, R12, R11 ;  /* 0x0000000c0d0e7389 */ /* 0x0002a400000c000b */
[----:B012---:R-:W-:Y:S01]  /*11c40*/  ENDCOLLECTIVE ;  /* 0x000000000000791b */ /* 0x007fe20003800000 */
.L_x_132:
[----:B------:R-:W-:Y:S01]  /*11c50*/  @!P0 VIADD R9, R36, UR42 ;  /* 0x0000002a24098c36 */ /* 0x000fe20008000000 */
[----:B------:R-:W-:Y:S01]  /*11c60*/  MOV R13, R5 ;  /* 0x00000005000d7202 */ /* 0x000fe20000000f00 */
[----:B------:R-:W-:Y:S01]  /*11c70*/  IMAD.MOV.U32 R12, RZ, RZ, 0x3 ;  /* 0x00000003ff0c7424 */ /* 0x000fe200078e00ff */
[----:B------:R-:W-:-:S05]  /*11c80*/  @!P0 IADD3 R14, P4, R35, R14, RZ ;  /* 0x0000000e230e8210 */ /* 0x000fca0007f9e0ff */
[----:B------:R-:W-:-:S08]  /*11c90*/  @!P0 IMAD.MOV.U32 R2, RZ, RZ, R14 ;  /* 0x000000ffff028224 */ /* 0x000fd000078e000e */
[----:B------:R-:W-:Y:S05]  /*11ca0*/  WARPSYNC.COLLECTIVE R15, `(.L_x_133) ;  /* 0x000000000f087348 */ /* 0x000fea0003c00000 */
[----:B------:R0:W1:Y:S02]  /*11cb0*/  SHFL.IDX P6, R14, R13, R12, R11 ;  /* 0x0000000c0d0e7389 */ /* 0x00006400000c000b */
[----:B01----:R-:W-:Y:S01]  /*11cc0*/  ENDCOLLECTIVE ;  /* 0x000000000000791b */ /* 0x003fe20003800000 */
.L_x_133:
[----:B------:R-:W-:-:S04]  /*11cd0*/  @!P0 IMAD.X R7, RZ, RZ, R6, P4 ;  /* 0x000000ffff078224 */ /* 0x000fc800020e0606 */
[----:B------:R-:W-:-:S05]  /*11ce0*/  @!P0 IMAD.MOV.U32 R3, RZ, RZ, R7 ;  /* 0x000000ffff038224 */ /* 0x000fca00078e0007 */
[----:B------:R-:W-:Y:S01]  /*11cf0*/  @!PT LDS RZ, [RZ] ;  /* 0x00000000fffff984 */ /* 0x000fe20000000800 */
[----:B------:R-:W-:Y:S01]  /*11d00*/  @!PT LDS RZ, [RZ] ;  /* 0x00000000fffff984 */ /* 0x000fe20000000800 */
[----:B------:R-:W-:Y:S01]  /*11d10*/  @!PT LDS RZ, [RZ] ;  /* 0x00000000fffff984 */ /* 0x000fe20000000800 */
[----:B------:R0:W-:Y:S01]  /*11d20*/  @!P0 LDGSTS.E.BYPASS.LTC128B.128 [R9+0x15400], desc[UR54][R2.64], !P3 ;  /* 0x1540000002098fae */ /* 0x0001e2000d901d76 */
[----:B------:R-:W-:-:S03]  /*11d30*/  IMAD.MOV.U32 R13, RZ, RZ, R4 ;  /* 0x000000ffff0d7224 */ /* 0x000fc600078e0004 */
[----:B------:R0:W-:Y:S04]  /*11d40*/  @!P0 LDGSTS.E.BYPASS.LTC128B.128 [R9+0x17400], desc[UR54][R2.64+0x40], !P2 ;  /* 0x1740004002098fae */ /* 0x0001e8000d101d76 */
[----:B------:R0:W-:Y:S01]  /*11d50*/  @!P0 LDGSTS.E.BYPASS.LTC128B.128 [R9+0x19400], desc[UR54][R2.64+0x80], !P1 ;  /* 0x1940008002098fae */ /* 0x0001e2000c901d76 */
[----:B------:R-:W-:-:S07]  /*11d60*/  IMAD.MOV.U32 R6, RZ, RZ, R14 ;  /* 0x000000ffff067224 */ /* 0x000fce00078e000e */
[----:B0-----:R-:W-:Y:S05]  /*11d70*/  WARPSYNC.COLLECTIVE R15, `(.L_x_134) ;  /* 0x000000000f087348 */ /* 0x001fea0003c00000 */
[----:B------:R1:W2:Y:S02]  /*11d80*/  SHFL.IDX P6, R14, R13, R12, R11 ;  /* 0x0000000c0d0e7389 */ /* 0x0002a400000c000b */
[----:B012---:R-:W-:Y:S01]  /*11d90*/  ENDCOLLECTIVE ;  /* 0x000000000000791b */ /* 0x007fe20003800000 */
.L_x_134:
[----:B------:R-:W-:Y:S05]  /*11da0*/  BRA `(.L_x_135) ;  /* 0xffffffc400a07947 */ /* 0x000fea000383ffff */
.L_x_61:
[----:B-1--4-:R-:W-:-:S04]  /*11db0*/  IMAD.U32 R3, RZ, RZ, UR42 ;  /* 0x0000002aff037e24 */ /* 0x012fc8000f8e00ff */
[----:B------:R1:W4:Y:S03]  /*11dc0*/  SYNCS.PHASECHK.TRANS64.TRYWAIT P0, [R3+URZ+0x29820], R0 ;  /* 0x02982000030075a7 */ /* 0x000326000800017f */
[----:B----4-:R-:W-:Y:S05]  /*11dd0*/  @!P0 NANOSLEEP.SYNCS 0x989680 ;  /* 0x009896800000895d */ /* 0x010fea0003900000 */
[----:B------:R-:W4:Y:S02]  /*11de0*/  @!P0 SYNCS.PHASECHK.TRANS64 P0, [R3+URZ+0x29820], R0 ;  /* 0x02982000030085a7 */ /* 0x000f24000800007f */
[----:B----4-:R-:W-:Y:S05]  /*11df0*/  @!P0 BRA `(.L_x_61) ;  /* 0xfffffffc00ec8947 */ /* 0x010fea000383ffff */
[----:B------:R-:W-:Y:S05]  /*11e00*/  BRA `(.L_x_136) ;  /* 0xffffffc400e47947 */ /* 0x000fea000383ffff */
.L_x_64:
[----:B0-----:R0:W1:Y:S02]  /*11e10*/  SYNCS.PHASECHK.TRANS64.TRYWAIT P0, [R10+URZ+0x29880], R26 ;  /* 0x0298801a0a0075a7 */ /* 0x001064000800017f */
[----:B-1----:R-:W-:Y:S05]  /*11e20*/  @!P0 NANOSLEEP.SYNCS 0x989680 ;  /* 0x009896800000895d */ /* 0x002fea0003900000 */
[----:B------:R-:W1:Y:S02]  /*11e30*/  @!P0 SYNCS.PHASECHK.TRANS64 P0, [R10+URZ+0x29880], R26 ;  /* 0x0298801a0a0085a7 */ /* 0x000e64000800007f */
[----:B-1----:R-:W-:Y:S05]  /*11e40*/  @!P0 BRA `(.L_x_64) ;  /* 0xfffffffc00f08947 */ /* 0x002fea000383ffff */
[----:B------:R-:W-:Y:S05]  /*11e50*/  BRA `(.L_x_137) ;  /* 0xffffffc800e47947 */ /* 0x000fea000383ffff */
.L_x_65:
[----:B------:R-:W-:Y:S01]  /*11e60*/  BSSY B0, `(.L_x_138) ;  /* 0x0000008000007945 */ /* 0x000fe20003800000 */
[----:B------:R-:W-:Y:S01]  /*11e70*/  MOV R13, R25 ;  /* 0x00000019000d7202 */ /* 0x000fe20000000f00 */
[----:B------:R-:W-:Y:S02]  /*11e80*/  IMAD.MOV.U32 R12, RZ, RZ, RZ ;  /* 0x000000ffff0c7224 */ /* 0x000fe400078e00ff */
[----:B------:R-:W-:Y:S02]  /*11e90*/  IMAD.MOV.U32 R11, RZ, RZ, 0x1c1f ;  /* 0x00001c1fff0b7424 */ /* 0x000fe400078e00ff */
[----:B------:R-:W-:-:S07]  /*11ea0*/  IMAD.MOV.U32 R15, RZ, RZ, -0x1 ;  /* 0xffffffffff0f7424 */ /* 0x000fce00078e00ff */
[----:B0-2---:R-:W-:Y:S05]  /*11eb0*/  WARPSYNC.COLLECTIVE R15, `(.L_x_139) ;  /* 0x000000000f087348 */ /* 0x005fea0003c00000 */
[----:B--2---:R1:W2:Y:S02]  /*11ec0*/  SHFL.IDX P6, R14, R13, R12, R11 ;  /* 0x0000000c0d0e7389 */ /* 0x0042a400000c000b */
[----:B012---:R-:W-:Y:S01]  /*11ed0*/  ENDCOLLECTIVE ;  /* 0x000000000000791b */ /* 0x007fe20003800000 */
.L_x_139:
[----:B------:R-:W-:Y:S05]  /*11ee0*/  BSYNC B0 ;  /* 0x0000000000007941 */ /* 0x000fea0003800000 */
.L_x_138:
[----:B------:R-:W-:Y:S01]  /*11ef0*/  MOV R13, R22 ;  /* 0x00000016000d7202 */ /* 0x000fe20000000f00 */
[----:B------:R-:W-:Y:S02]  /*11f00*/  IMAD.MOV.U32 R12, RZ, RZ, RZ ;  /* 0x000000ffff0c7224 */ /* 0x000fe400078e00ff */
[----:B------:R-:W-:Y:S02]  /*11f10*/  IMAD.MOV.U32 R11, RZ, RZ, 0x1c1f ;  /* 0x00001c1fff0b7424 */ /* 0x000fe400078e00ff */
[----:B------:R-:W-:Y:S02]  /*11f20*/  IMAD.MOV.U32 R15, RZ, RZ, -0x1 ;  /* 0xffffffffff0f7424 */ /* 0x000fe400078e00ff */
[----:B------:R-:W-:Y:S02]  /*11f30*/  IMAD.MOV.U32 R3, RZ, RZ, R14 ;  /* 0x000000ffff037224 */ /* 0x000fe400078e000e */
[----:B------:R-:W-:-:S07]  /*11f40*/  IMAD R9, R18, 0x5000, R34 ;  /* 0x0000500012097824 */ /* 0x000fce00078e0222 */
[----:B------:R-:W-:Y:S05]  /*11f50*/  WARPSYNC.COLLECTIVE R15, `(.L_x_140) ;  /* 0x000000000f087348 */ /* 0x000fea0003c00000 */
[----:B------:R0:W1:Y:S02]  /*11f60*/  SHFL.IDX P6, R14, R13, R12, R11 ;  /* 0x0000000c0d0e7389 */ /* 0x00006400000c000b */
[----:B01----:R-:W-:Y:S01]  /*11f70*/  ENDCOLLECTIVE ;  /* 0x000000000000791b */ /* 0x003fe20003800000 */
.L_x_140:
[----:B------:R-:W-:Y:S02]  /*11f80*/  IMAD.IADD R21, R33, 0x1, R9 ;  /* 0x0000000121157824 */ /* 0x000fe400078e0209 */
[----:B------:R-:W-:Y:S02]  /*11f90*/  IMAD.MOV.U32 R13, RZ, RZ, R25 ;  /* 0x000000ffff0d7224 */ /* 0x000fe400078e0019 */
[----:B------:R-:W-:Y:S02]  /*11fa0*/  IMAD.MOV.U32 R12, RZ, RZ, 0x1 ;  /* 0x00000001ff0c7424 */ /* 0x000fe400078e00ff */
[----:B------:R-:W-:-:S07]  /*11fb0*/  IMAD.MOV.U32 R2, RZ, RZ, R14 ;  /* 0x000000ffff027224 */ /* 0x000fce00078e000e */
[----:B------:R-:W-:Y:S05]  /*11fc0*/  WARPSYNC.COLLECTIVE R15, `(.L_x_141) ;  /* 0x000000000f087348 */ /* 0x000fea0003c00000 */
[----:B------:R0:W1:Y:S02]  /*11fd0*/  SHFL.IDX P6, R14, R13, R12, R11 ;  /* 0x0000000c0d0e7389 */ /* 0x00006400000c000b */
[----:B01----:R-:W-:Y:S01]  /*11fe0*/  ENDCOLLECTIVE ;  /* 0x000000000000791b */ /* 0x003fe20003800000 */
.L_x_141:
[----:B------:R-:W-:-:S04]  /*11ff0*/  IADD3 R2, P0, R35, R2, RZ ;  /* 0x0000000223027210 */ /* 0x000fc80007f1e0ff */
[----:B------:R-:W-:-:S05]  /*12000*/  IADD3.X R3, RZ, R3, RZ, P0, !PT ;  /* 0x00000003ff037210 */ /* 0x000fca00007fe4ff */
[----:B------:R-:W-:Y:S01]  /*12010*/  @!PT LDS RZ, [RZ] ;  /* 0x00000000fffff984 */ /* 0x000fe20000000800 */
[----:B------:R-:W-:Y:S01]  /*12020*/  @!PT LDS RZ, [RZ] ;  /* 0x00000000fffff984 */ /* 0x000fe20000000800 */
[----:B------:R-:W-:Y:S01]  /*12030*/  @!PT LDS RZ, [RZ] ;  /* 0x00000000fffff984 */ /* 0x000fe20000000800 */
[----:B------:R-:W-:Y:S01]  /*12040*/  LDGSTS.E.BYPASS.LTC128B.128 [R9], desc[UR54][R2.64], !P3 ;  /* 0x0000000002097fae */ /* 0x000fe2000d901d76 */
[----:B------:R-:W-:-:S03]  /*12050*/  MOV R13, R22 ;  /* 0x00000016000d7202 */ /* 0x000fc60000000f00 */
[----:B------:R0:W-:Y:S02]  /*12060*/  LDGSTS.E.BYPASS.LTC128B.128 [R21], desc[UR54][R2.64+0x40], !P1 ;  /* 0x0000004002157fae */ /* 0x0001e4000c901d76 */
[----:B0-----:R-:W-:-:S07]  /*12070*/  IMAD.MOV.U32 R3, RZ, RZ, R14 ;  /* 0x000000ffff037224 */ /* 0x001fce00078e000e */
[----:B------:R-:W-:Y:S05]  /*12080*/  WARPSYNC.COLLECTIVE R15, `(.L_x_142) ;  /* 0x000000000f087348 */ /* 0x000fea0003c00000 */
[----:B------:R0:W1:Y:S02]  /*12090*/  SHFL.IDX P6, R14, R13, R12, R11 ;  /* 0x0000000c0d0e7389 */ /* 0x00006400000c000b */
[----:B01----:R-:W-:Y:S01]  /*120a0*/  ENDCOLLECTIVE ;  /* 0x000000000000791b */ /* 0x003fe20003800000 */
.L_x_142:
[----:B------:R-:W-:Y:S02]  /*120b0*/  IMAD.MOV.U32 R13, RZ, RZ, R25 ;  /* 0x000000ffff0d7224 */ /* 0x000fe400078e0019 */
[----:B------:R-:W-:Y:S02]  /*120c0*/  IMAD.MOV.U32 R12, RZ, RZ, 0x2 ;  /* 0x00000002ff0c7424 */ /* 0x000fe400078e00ff */
[----:B------:R-:W-:-:S07]  /*120d0*/  IMAD.MOV.U32 R2, RZ, RZ, R14 ;  /* 0x000000ffff027224 */ /* 0x000fce00078e000e */
[----:B------:R-:W-:Y:S05]  /*120e0*/  WARPSYNC.COLLECTIVE R15, `(.L_x_143) ;  /* 0x000000000f087348 */ /* 0x000fea0003c00000 */
[----:B------:R0:W1:Y:S02]  /*120f0*/  SHFL.IDX P6, R14, R13, R12, R11 ;  /* 0x0000000c0d0e7389 */ /* 0x00006400000c000b */
[----:B01----:R-:W-:Y:S01]  /*12100*/  ENDCOLLECTIVE ;  /* 0x000000000000791b */ /* 0x003fe20003800000 */
.L_x_143:
[----:B------:R-:W-:-:S05]  /*12110*/  IADD3 R2, P0, R35, R2, RZ ;  /* 0x0000000223027210 */ /* 0x000fca0007f1e0ff */
[----:B------:R-:W-:-:S05]  /*12120*/  IMAD.X R3, RZ, RZ, R3, P0 ;  /* 0x000000ffff037224 */ /* 0x000fca00000e0603 */
[----:B------:R-:W-:Y:S01]  /*12130*/  @!PT LDS RZ, [RZ] ;  /* 0x00000000fffff984 */ /* 0x000fe20000000800 */
[----:B------:R-:W-:Y:S01]  /*12140*/  @!PT LDS RZ, [RZ] ;  /* 0x00000000fffff984 */ /* 0x000fe20000000800 */
[----:B------:R-:W-:Y:S01]  /*12150*/  @!PT LDS RZ, [RZ] ;  /* 0x00000000fffff984 */ /* 0x000fe20000000800 */
[----:B------:R-:W-:Y:S01]  /*12160*/  LDGSTS.E.BYPASS.LTC128B.128 [R9+0x1000], desc[UR54][R2.64], !P3 ;  /* 0x0100000002097fae */ /* 0x000fe2000d901d76 */
[----:B------:R-:W-:-:S03]  /*12170*/  IMAD.MOV.U32 R13, RZ, RZ, R22 ;  /* 0x000000ffff0d7224 */ /* 0x000fc600078e0016 */
[----:B------:R0:W-:Y:S02]  /*12180*/  LDGSTS.E.BYPASS.LTC128B.128 [R21+0x1000], desc[UR54][R2.64+0x40], !P1 ;  /* 0x0100004002157fae */ /* 0x0001e4000c901d76 */
[----:B0-----:R-:W-:-:S07]  /*12190*/  MOV R3, R14 ;  /* 0x0000000e00037202 */ /* 0x001fce0000000f00 */
[----:B------:R-:W-:Y:S05]  /*121a0*/  WARPSYNC.COLLECTIVE R15, `(.L_x_144) ;  /* 0x000000000f087348 */ /* 0x000fea0003c00000 */
[----:B------:R0:W1:Y:S02]  /*121b0*/  SHFL.IDX P6, R14, R13, R12, R11 ;  /* 0x0000000c0d0e7389 */ /* 0x00006400000c000b */
[----:B01----:R-:W-:Y:S01]  /*121c0*/  ENDCOLLECTIVE ;  /* 0x000000000000791b */ /* 0x003fe20003800000 */
.L_x_144:
[----:B------:R-:W-:Y:S01]  /*121d0*/  IMAD.MOV.U32 R13, RZ, RZ, R25 ;  /* 0x000000ffff0d7224 */ /* 0x000fe200078e0019 */
[----:B------:R-:W-:Y:S01]  /*121e0*/  MOV R12, 0x3 ;  /* 0x00000003000c7802 */ /* 0x000fe20000000f00 */
[----:B------:R-:W-:-:S07]  /*121f0*/  IMAD.MOV.U32 R2, RZ, RZ, R14 ;  /* 0x000000ffff027224 */ /* 0x000fce00078e000e */
[----:B------:R-:W-:Y:S05]  /*12200*/  WARPSYNC.COLLECTIVE R15, `(.L_x_145) ;  /* 0x000000000f087348 */ /* 0x000fea0003c00000 */
[----:B------:R0:W1:Y:S02]  /*12210*/  SHFL.IDX P6, R14, R13, R12, R11 ;  /* 0x0000000c0d0e7389 */ /* 0x00006400000c000b */
[----:B01----:R-:W-:Y:S01]  /*12220*/  ENDCOLLECTIVE ;  /* 0x000000000000791b */ /* 0x003fe20003800000 */
.L_x_145:
[----:B------:R-:W-:-:S05]  /*12230*/  IADD3 R2, P0, R35, R2, RZ ;  /* 0x0000000223027210 */ /* 0x000fca0007f1e0ff */
[----:B------:R-:W-:-:S05]  /*12240*/  IMAD.X R3, RZ, RZ, R3, P0 ;  /* 0x000000ffff037224 */ /* 0x000fca00000e0603 */
[----:B------:R-:W-:Y:S01]  /*12250*/  @!PT LDS RZ, [RZ] ;  /* 0x00000000fffff984 */ /* 0x000fe20000000800 */
[----:B------:R-:W-:Y:S01]  /*12260*/  @!PT LDS RZ, [RZ] ;  /* 0x00000000fffff984 */ /* 0x000fe20000000800 */
[----:B------:R-:W-:Y:S01]  /*12270*/  @!PT LDS RZ, [RZ] ;  /* 0x00000000fffff984 */ /* 0x000fe20000000800 */
[----:B------:R0:W-:Y:S01]  /*12280*/  LDGSTS.E.BYPASS.LTC128B.128 [R9+0x2000], desc[UR54][R2.64], !P3 ;  /* 0x0200000002097fae */ /* 0x0001e2000d901d76 */
[----:B------:R-:W-:-:S03]  /*12290*/  IMAD.MOV.U32 R13, RZ, RZ, R22 ;  /* 0x000000ffff0d7224 */ /* 0x000fc600078e0016 */
[----:B------:R0:W-:Y:S01]  /*122a0*/  LDGSTS.E.BYPASS.LTC128B.128 [R21+0x2000], desc[UR54][R2.64+0x40], !P1 ;  /* 0x0200004002157fae */ /* 0x0001e2000c901d76 */
[----:B------:R-:W-:-:S07]  /*122b0*/  IMAD.MOV.U32 R25, RZ, RZ, R14 ;  /* 0x000000ffff197224 */ /* 0x000fce00078e000e */
[----:B0-----:R-:W-:Y:S05]  /*122c0*/  WARPSYNC.COLLECTIVE R15, `(.L_x_146) ;  /* 0x000000000f087348 */ /* 0x001fea0003c00000 */
[----:B------:R1:W2:Y:S02]  /*122d0*/  SHFL.IDX P6, R14, R13, R12, R11 ;  /* 0x0000000c0d0e7389 */ /* 0x0002a400000c000b */
[----:B012---:R-:W-:Y:S01]  /*122e0*/  ENDCOLLECTIVE ;  /* 0x000000000000791b */ /* 0x007fe20003800000 */
.L_x_146:
[----:B------:R-:W-:Y:S01]  /*122f0*/  MOV R13, R23 ;  /* 0x00000017000d7202 */ /* 0x000fe20000000f00 */
[----:B------:R-:W-:Y:S02]  /*12300*/  IMAD.MOV.U32 R12, RZ, RZ, RZ ;  /* 0x000000ffff0c7224 */ /* 0x000fe400078e00ff */
[----:B------:R-:W-:-:S07]  /*12310*/  IMAD.MOV.U32 R2, RZ, RZ, R14 ;  /* 0x000000ffff027224 */ /* 0x000fce00078e000e */
[----:B------:R-:W-:Y:S05]  /*12320*/  WARPSYNC.COLLECTIVE R15, `(.L_x_147) ;  /* 0x000000000f087348 */ /* 0x000fea0003c00000 */
[----:B------:R0:W1:Y:S02]  /*12330*/  SHFL.IDX P6, R14, R13, R12, R11 ;  /* 0x0000000c0d0e7389 */ /* 0x00006400000c000b */
[----:B01----:R-:W-:Y:S01]  /*12340*/  ENDCOLLECTIVE ;  /* 0x000000000000791b */ /* 0x003fe20003800000 */
.L_x_147:
        /* <DEDUP_REMOVED lines=12> */
.L_x_148:
[----:B------:R-:W-:Y:S05]  /*12410*/  BRA `(.L_x_149) ;  /* 0xffffffc800907947 */ /* 0x000fea000383ffff */
.L_x_68:
[----:B--2---:R2:W3:Y:S02]  /*12420*/  SYNCS.PHASECHK.TRANS64.TRYWAIT P0, [R10+URZ+0x29840], R26 ;  /* 0x0298401a0a0075a7 */ /* 0x0044e4000800017f */
[----:B---3--:R-:W-:Y:S05]  /*12430*/  @!P0 NANOSLEEP.SYNCS 0x989680 ;  /* 0x009896800000895d */ /* 0x008fea0003900000 */
[----:B------:R-:W3:Y:S02]  /*12440*/  @!P0 SYNCS.PHASECHK.TRANS64 P0, [R10+URZ+0x29840], R26 ;  /* 0x0298401a0a0085a7 */ /* 0x000ee4000800007f */
[----:B---3--:R-:W-:Y:S05]  /*12450*/  @!P0 BRA `(.L_x_68) ;  /* 0xfffffffc00f08947 */ /* 0x008fea000383ffff */
[----:B------:R-:W-:Y:S05]  /*12460*/  BRA `(.L_x_150) ;  /* 0xffffffc800d47947 */ /* 0x000fea000383ffff */
.L_x_69:
[----:B------:R-:W-:Y:S01]  /*12470*/  BSSY B0, `(.L_x_151) ;  /* 0x0000008000007945 */ /* 0x000fe20003800000 */
[----:B------:R-:W-:Y:S01]  /*12480*/  IMAD.MOV.U32 R13, RZ, RZ, R21 ;  /* 0x000000ffff0d7224 */ /* 0x000fe200078e0015 */
[----:B------:R-:W-:Y:S01]  /*12490*/  MOV R12, RZ ;  /* 0x000000ff000c7202 */ /* 0x000fe20000000f00 */
[----:B------:R-:W-:Y:S02]  /*124a0*/  IMAD.MOV.U32 R11, RZ, RZ, 0x1c1f ;  /* 0x00001c1fff0b7424 */ /* 0x000fe400078e00ff */
[----:B------:R-:W-:-:S07]  /*124b0*/  IMAD.MOV.U32 R15, RZ, RZ, -0x1 ;  /* 0xffffffffff0f7424 */ /* 0x000fce00078e00ff */
[----:B012---:R-:W-:Y:S05]  /*124c0*/  WARPSYNC.COLLECTIVE R15, `(.L_x_152) ;  /* 0x000000000f087348 */ /* 0x007fea0003c00000 */
[----:B------:R3:W4:Y:S02]  /*124d0*/  SHFL.IDX P6, R14, R13, R12, R11 ;  /* 0x0000000c0d0e7389 */ /* 0x00072400000c000b */
[----:B01234-:R-:W-:Y:S01]  /*124e0*/  ENDCOLLECTIVE ;  /* 0x000000000000791b */ /* 0x01ffe20003800000 */
.L_x_152:
[----:B------:R-:W-:Y:S05]  /*124f0*/  BSYNC B0 ;  /* 0x0000000000007941 */ /* 0x000fea0003800000 */
.L_x_151:
[----:B------:R-:W-:Y:S01]  /*12500*/  IMAD.MOV.U32 R13, RZ, RZ, R19 ;  /* 0x000000ffff0d7224 */ /* 0x000fe200078e0013 */
[----:B------:R-:W-:Y:S01]  /*12510*/  MOV R12, RZ ;  /* 0x000000ff000c7202 */ /* 0x000fe20000000f00 */
[----:B------:R-:W-:Y:S02]  /*12520*/  IMAD.MOV.U32 R11, RZ, RZ, 0x1c1f ;  /* 0x00001c1fff0b7424 */ /* 0x000fe400078e00ff */
[----:B------:R-:W-:Y:S02]  /*12530*/  IMAD.MOV.U32 R15, RZ, RZ, -0x1 ;  /* 0xffffffffff0f7424 */ /* 0x000fe400078e00ff */
[----:B------:R-:W-:Y:S02]  /*12540*/  IMAD.MOV.U32 R3, RZ, RZ, R14 ;  /* 0x000000ffff037224 */ /* 0x000fe400078e000e */
[----:B------:R-:W-:-:S07]  /*12550*/  VIADD R23, R23, UR42 ;  /* 0x0000002a17177c36 */ /* 0x000fce0008000000 */
[----:B------:R-:W-:Y:S05]  /*12560*/  WARPSYNC.COLLECTIVE R15, `(.L_x_153) ;  /* 0x000000000f087348 */ /* 0x000fea0003c00000 */
[----:B------:R0:W1:Y:S02]  /*12570*/  SHFL.IDX P6, R14, R13, R12, R11 ;  /* 0x0000000c0d0e7389 */ /* 0x00006400000c000b */
[----:B01----:R-:W-:Y:S01]  /*12580*/  ENDCOLLECTIVE ;  /* 0x000000000000791b */ /* 0x003fe20003800000 */
.L_x_153:
[----:B------:R-:W-:Y:S01]  /*12590*/  MOV R13, R21 ;  /* 0x00000015000d7202 */ /* 0x000fe20000000f00 */
[----:B------:R-:W-:Y:S01]  /*125a0*/  IMAD.MOV.U32 R12, RZ, RZ, 0x1 ;  /* 0x00000001ff0c7424 */ /* 0x000fe200078e00ff */
[----:B------:R-:W-:-:S13]  /*125b0*/  IADD3 R2, P0, R35, R14, RZ ;  /* 0x0000000e23027210 */ /* 0x000fda0007f1e0ff */
[----:B------:R-:W-:Y:S05]  /*125c0*/  WARPSYNC.COLLECTIVE R15, `(.L_x_154) ;  /* 0x000000000f087348 */ /* 0x000fea0003c00000 */
[----:B------:R0:W1:Y:S02]  /*125d0*/  SHFL.IDX P6, R14, R13, R12, R11 ;  /* 0x0000000c0d0e7389 */ /* 0x00006400000c000b */
[----:B01----:R-:W-:Y:S01]  /*125e0*/  ENDCOLLECTIVE ;  /* 0x000000000000791b */ /* 0x003fe20003800000 */
.L_x_154:
[----:B------:R-:W-:-:S05]  /*125f0*/  IMAD.X R3, RZ, RZ, R3, P0 ;  /* 0x000000ffff037224 */ /* 0x000fca00000e0603 */
[----:B------:R-:W-:Y:S01]  /*12600*/  @!PT LDS RZ, [RZ] ;  /* 0x00000000fffff984 */ /* 0x000fe20000000800 */
[----:B------:R-:W-:Y:S01]  /*12610*/  @!PT LDS RZ, [RZ] ;  /* 0x00000000fffff984 */ /* 0x000fe20000000800 */
[----:B------:R-:W-:Y:S01]  /*12620*/  @!PT LDS RZ, [RZ] ;  /* 0x00000000fffff984 */ /* 0x000fe20000000800 */
[----:B------:R-:W-:Y:S04]  /*12630*/  LDGSTS.E.BYPASS.LTC128B.128 [R23+0x1a400], desc[UR54][R2.64], !P4 ;  /* 0x1a40000002177fae */ /* 0x000fe8000e101d76 */
[----:B------:R-:W-:Y:S01]  /*12640*/  LDGSTS.E.BYPASS.LTC128B.128 [R23+0x1cc00], desc[UR54][R2.64+0x40], !P3 ;  /* 0x1cc0004002177fae */ /* 0x000fe2000d901d76 */
[----:B------:R-:W-:-:S03]  /*12650*/  IMAD.MOV.U32 R13, RZ, RZ, R19 ;  /* 0x000000ffff0d7224 */ /* 0x000fc600078e0013 */
[----:B------:R0:W-:Y:S02]  /*12660*/  LDGSTS.E.BYPASS.LTC128B.128 [R23+0x1f400], desc[UR54][R2.64+0x80], !P1 ;  /* 0x1f40008002177fae */ /* 0x0001e4000c901d76 */
[----:B0-----:R-:W-:-:S07]  /*12670*/  IMAD.MOV.U32 R3, RZ, RZ, R14 ;  /* 0x000000ffff037224 */ /* 0x001fce00078e000e */
[----:B------:R-:W-:Y:S05]  /*12680*/  WARPSYNC.COLLECTIVE R15, `(.L_x_155) ;  /* 0x000000000f087348 */ /* 0x000fea0003c00000 */
[----:B------:R0:W1:Y:S02]  /*12690*/  SHFL.IDX P6, R14, R13, R12, R11 ;  /* 0x0000000c0d0e7389 */ /* 0x00006400000c000b */
[----:B01----:R-:W-:Y:S01]  /*126a0*/  ENDCOLLECTIVE ;  /* 0x000000000000791b */ /* 0x003fe20003800000 */
.L_x_155:
[----:B------:R-:W-:Y:S01]  /*126b0*/  MOV R13, R21 ;  /* 0x00000015000d7202 */ /* 0x000fe20000000f00 */
[----:B------:R-:W-:Y:S01]  /*126c0*/  IMAD.MOV.U32 R12, RZ, RZ, 0x2 ;  /* 0x00000002ff0c7424 */ /* 0x000fe200078e00ff */
[----:B------:R-:W-:-:S13]  /*126d0*/  IADD3 R2, P0, R35, R14, RZ ;  /* 0x0000000e23027210 */ /* 0x000fda0007f1e0ff */
[----:B------:R-:W-:Y:S05]  /*126e0*/  WARPSYNC.COLLECTIVE R15, `(.L_x_156) ;  /* 0x000000000f087348 */ /* 0x000fea0003c00000 */
[----:B------:R0:W1:Y:S02]  /*126f0*/  SHFL.IDX P6, R14, R13, R12, R11 ;  /* 0x0000000c0d0e7389 */ /* 0x00006400000c000b */
[----:B01----:R-:W-:Y:S01]  /*12700*/  ENDCOLLECTIVE ;  /* 0x000000000000791b */ /* 0x003fe20003800000 */
.L_x_156:
        /* <DEDUP_REMOVED lines=12> */
.L_x_157:
[----:B------:R-:W-:Y:S01]  /*127d0*/  MOV R13, R21 ;  /* 0x00000015000d7202 */ /* 0x000fe20000000f00 */
[----:B------:R-:W-:Y:S01]  /*127e0*/  IMAD.MOV.U32 R12, RZ, RZ, 0x3 ;  /* 0x00000003ff0c7424 */ /* 0x000fe200078e00ff */
[----:B------:R-:W-:-:S13]  /*127f0*/  IADD3 R2, P0, R35, R14, RZ ;  /* 0x0000000e23027210 */ /* 0x000fda0007f1e0ff */
[----:B------:R-:W-:Y:S05]  /*12800*/  WARPSYNC.COLLECTIVE R15, `(.L_x_158) ;  /* 0x000000000f087348 */ /* 0x000fea0003c00000 */
[----:B------:R0:W1:Y:S02]  /*12810*/  SHFL.IDX P6, R14, R13, R12, R11 ;  /* 0x0000000c0d0e7389 */ /* 0x00006400000c000b */
[----:B01----:R-:W-:Y:S01]  /*12820*/  ENDCOLLECTIVE ;  /* 0x000000000000791b */ /* 0x003fe20003800000 */
.L_x_158:
[----:B------:R-:W-:-:S05]  /*12830*/  IMAD.X R3, RZ, RZ, R3, P0 ;  /* 0x000000ffff037224 */ /* 0x000fca00000e0603 */
[----:B------:R-:W-:Y:S01]  /*12840*/  @!PT LDS RZ, [RZ] ;  /* 0x00000000fffff984 */ /* 0x000fe20000000800 */
[----:B------:R-:W-:Y:S01]  /*12850*/  @!PT LDS RZ, [RZ] ;  /* 0x00000000fffff984 */ /* 0x000fe20000000800 */
[----:B------:R-:W-:Y:S01]  /*12860*/  @!PT LDS RZ, [RZ] ;  /* 0x00000000fffff984 */ /* 0x000fe20000000800 */
[----:B------:R0:W-:Y:S04]  /*12870*/  LDGSTS.E.BYPASS.LTC128B.128 [R23+0x1b400], desc[UR54][R2.64], !P4 ;  /* 0x1b40000002177fae */ /* 0x0001e8000e101d76 */
[----:B------:R0:W-:Y:S01]  /*12880*/  LDGSTS.E.BYPASS.LTC128B.128 [R23+0x1dc00], desc[UR54][R2.64+0x40], !P3 ;  /* 0x1dc0004002177fae */ /* 0x0001e2000d901d76 */
[----:B------:R-:W-:-:S03]  /*12890*/  IMAD.MOV.U32 R13, RZ, RZ, R19 ;  /* 0x000000ffff0d7224 */ /* 0x000fc600078e0013 */
[----:B------:R0:W-:Y:S01]  /*128a0*/  LDGSTS.E.BYPASS.LTC128B.128 [R23+0x20400], desc[UR54][R2.64+0x80], !P1 ;  /* 0x2040008002177fae */ /* 0x0001e2000c901d76 */
[----:B------:R-:W-:-:S07]  /*128b0*/  IMAD.MOV.U32 R21, RZ, RZ, R14 ;  /* 0x000000ffff157224 */ /* 0x000fce00078e000e */
[----:B0-----:R-:W-:Y:S05]  /*128c0*/  WARPSYNC.COLLECTIVE R15, `(.L_x_159) ;  /* 0x000000000f087348 */ /* 0x001fea0003c00000 */
[----:B------:R1:W2:Y:S02]  /*128d0*/  SHFL.IDX P6, R14, R13, R12, R11 ;  /* 0x0000000c0d0e7389 */ /* 0x0002a400000c000b */
[----:B012---:R-:W-:Y:S01]  /*128e0*/  ENDCOLLECTIVE ;  /* 0x000000000000791b */ /* 0x007fe20003800000 */
.L_x_159:
[----:B------:R-:W-:Y:S01]  /*128f0*/  MOV R13, R24 ;  /* 0x00000018000d7202 */ /* 0x000fe20000000f00 */
[----:B------:R-:W-:Y:S01]  /*12900*/  IMAD.MOV.U32 R12, RZ, RZ, RZ ;  /* 0x000000ffff0c7224 */ /* 0x000fe200078e00ff */
[----:B------:R-:W-:-:S13]  /*12910*/  IADD3 R2, P0, R35, R14, RZ ;  /* 0x0000000e23027210 */ /* 0x000fda0007f1e0ff */
[----:B------:R-:W-:Y:S05]  /*12920*/  WARPSYNC.COLLECTIVE R15, `(.L_x_160) ;  /* 0x000000000f087348 */ /* 0x000fea0003c00000 */
[----:B------:R0:W1:Y:S02]  /*12930*/  SHFL.IDX P6, R14, R13, R12, R11 ;  /* 0x0000000c0d0e7389 */ /* 0x00006400000c000b */
[----:B01----:R-:W-:Y:S01]  /*12940*/  ENDCOLLECTIVE ;  /* 0x000000000000791b */ /* 0x003fe20003800000 */
.L_x_160:
        /* <DEDUP_REMOVED lines=12> */
.L_x_161:
[----:B------:R-:W-:Y:S05]  /*12a10*/  BRA `(.L_x_162) ;  /* 0xffffffc800787947 */ /* 0x000fea000383ffff */
.L_x_72:
[----:B0-----:R0:W3:Y:S02]  /*12a20*/  SYNCS.PHASECHK.TRANS64.TRYWAIT P0, [R19+URZ+0x29870], R2 ;  /* 0x02987002130075a7 */ /* 0x0010e4000800017f */
[----:B---3--:R-:W-:Y:S05]  /*12a30*/  @!P0 NANOSLEEP.SYNCS 0x989680 ;  /* 0x009896800000895d */ /* 0x008fea0003900000 */
[----:B------:R-:W3:Y:S02]  /*12a40*/  @!P0 SYNCS.PHASECHK.TRANS64 P0, [R19+URZ+0x29870], R2 ;  /* 0x02987002130085a7 */ /* 0x000ee4000800007f */
[----:B---3--:R-:W-:Y:S05]  /*12a50*/  @!P0 BRA `(.L_x_72) ;  /* 0xfffffffc00f08947 */ /* 0x008fea000383ffff */
[----:B------:R-:W-:Y:S05]  /*12a60*/  BRA `(.L_x_163) ;  /* 0xffffffc800d87947 */ /* 0x000fea000383ffff */
.L_x_74:
[----:B0-----:R0:W1:Y:S02]  /*12a70*/  SYNCS.PHASECHK.TRANS64.TRYWAIT P0, [R19+URZ+0x29860], R2 ;  /* 0x02986002130075a7 */ /* 0x001064000800017f */
[----:B-1----:R-:W-:Y:S05]  /*12a80*/  @!P0 NANOSLEEP.SYNCS 0x989680 ;  /* 0x009896800000895d */ /* 0x002fea0003900000 */
[----:B------:R-:W1:Y:S02]  /*12a90*/  @!P0 SYNCS.PHASECHK.TRANS64 P0, [R19+URZ+0x29860], R2 ;  /* 0x02986002130085a7 */ /* 0x000e64000800007f */
[----:B-1----:R-:W-:Y:S05]  /*12aa0*/  @!P0 BRA `(.L_x_74) ;  /* 0xfffffffc00f08947 */ /* 0x002fea000383ffff */
[----:B------:R-:W-:Y:S05]  /*12ab0*/  BRA `(.L_x_164) ;  /* 0xffffffc800e87947 */ /* 0x000fea000383ffff */
.L_x_81:
[----:B-1----:R1:W4:Y:S02]  /*12ac0*/  SYNCS.PHASECHK.TRANS64.TRYWAIT P0, [R16+URZ+0x29870], R3 ;  /* 0x02987003100075a7 */ /* 0x002324000800017f */
[----:B----4-:R-:W-:Y:S05]  /*12ad0*/  @!P0 NANOSLEEP.SYNCS 0x989680 ;  /* 0x009896800000895d */ /* 0x010fea0003900000 */
[----:B------:R-:W4:Y:S02]  /*12ae0*/  @!P0 SYNCS.PHASECHK.TRANS64 P0, [R16+URZ+0x29870], R3 ;  /* 0x02987003100085a7 */ /* 0x000f24000800007f */
[----:B----4-:R-:W-:Y:S05]  /*12af0*/  @!P0 BRA `(.L_x_81) ;  /* 0xfffffffc00f08947 */ /* 0x010fea000383ffff */
[----:B------:R-:W-:Y:S05]  /*12b00*/  BRA `(.L_x_165) ;  /* 0xffffffd000787947 */ /* 0x000fea000383ffff */
.L_x_83:
[----:B-1----:R1:W4:Y:S02]  /*12b10*/  SYNCS.PHASECHK.TRANS64.TRYWAIT P0, [R16+URZ+0x29860], R5 ;  /* 0x02986005100075a7 */ /* 0x002324000800017f */
[----:B----4-:R-:W-:Y:S05]  /*12b20*/  @!P0 NANOSLEEP.SYNCS 0x989680 ;  /* 0x009896800000895d */ /* 0x010fea0003900000 */
[----:B------:R-:W4:Y:S02]  /*12b30*/  @!P0 SYNCS.PHASECHK.TRANS64 P0, [R16+URZ+0x29860], R5 ;  /* 0x02986005100085a7 */ /* 0x000f24000800007f */
[----:B----4-:R-:W-:Y:S05]  /*12b40*/  @!P0 BRA `(.L_x_83) ;  /* 0xfffffffc00f08947 */ /* 0x010fea000383ffff */
[----:B------:R-:W-:Y:S05]  /*12b50*/  BRA `(.L_x_166) ;  /* 0xffffffd000a07947 */ /* 0x000fea000383ffff */
.L_x_86:
[----:B--2---:R2:W3:Y:S02]  /*12b60*/  SYNCS.PHASECHK.TRANS64.TRYWAIT P0, [R6+URZ+0x29820], R3 ;  /* 0x02982003060075a7 */ /* 0x0044e4000800017f */
[----:B---3--:R-:W-:Y:S05]  /*12b70*/  @!P0 NANOSLEEP.SYNCS 0x989680 ;  /* 0x009896800000895d */ /* 0x008fea0003900000 */
[----:B------:R-:W3:Y:S02]  /*12b80*/  @!P0 SYNCS.PHASECHK.TRANS64 P0, [R6+URZ+0x29820], R3 ;  /* 0x02982003060085a7 */ /* 0x000ee4000800007f */
[----:B---3--:R-:W-:Y:S05]  /*12b90*/  @!P0 BRA `(.L_x_86) ;  /* 0xfffffffc00f08947 */ /* 0x008fea000383ffff */
[----:B------:R-:W-:Y:S05]  /*12ba0*/  BRA `(.L_x_167) ;  /* 0xffffffd800087947 */ /* 0x000fea000383ffff */
.L_x_88:
[----:B--2---:R2:W3:Y:S02]  /*12bb0*/  SYNCS.PHASECHK.TRANS64.TRYWAIT P1, [R5+URZ+0x29840], R4 ;  /* 0x02984004050075a7 */ /* 0x0044e4000802017f */
[----:B---3--:R-:W-:Y:S05]  /*12bc0*/  @!P1 NANOSLEEP.SYNCS 0x989680 ;  /* 0x009896800000995d */ /* 0x008fea0003900000 */
[----:B------:R-:W3:Y:S02]  /*12bd0*/  @!P1 SYNCS.PHASECHK.TRANS64 P1, [R5+URZ+0x29840], R4 ;  /* 0x02984004050095a7 */ /* 0x000ee4000802007f */
[----:B---3--:R-:W-:Y:S05]  /*12be0*/  @!P1 BRA `(.L_x_88) ;  /* 0xfffffffc00f09947 */ /* 0x008fea000383ffff */
[----:B------:R-:W-:Y:S05]  /*12bf0*/  BRA `(.L_x_168) ;  /* 0xffffffd800447947 */ /* 0x000fea000383ffff */
.L_x_90:
[----:B---3--:R3:W4:Y:S02]  /*12c00*/  SYNCS.PHASECHK.TRANS64.TRYWAIT P1, [R3+URZ+0x29840], R0 ;  /* 0x02984000030075a7 */ /* 0x008724000802017f */
[----:B----4-:R-:W-:Y:S05]  /*12c10*/  @!P1 NANOSLEEP.SYNCS 0x989680 ;  /* 0x009896800000995d */ /* 0x010fea0003900000 */
[----:B------:R-:W4:Y:S02]  /*12c20*/  @!P1 SYNCS.PHASECHK.TRANS64 P1, [R3+URZ+0x29840], R0 ;  /* 0x02984000030095a7 */ /* 0x000f24000802007f */
[----:B----4-:R-:W-:Y:S05]  /*12c30*/  @!P1 BRA `(.L_x_90) ;  /* 0xfffffffc00f09947 */ /* 0x010fea000383ffff */
[----:B------:R-:W-:Y:S05]  /*12c40*/  BRA `(.L_x_169) ;  /* 0xffffffd800507947 */ /* 0x000fea000383ffff */
.L_x_92:
[----:B----4-:R4:W0:Y:S02]  /*12c50*/  SYNCS.PHASECHK.TRANS64.TRYWAIT P1, [R5+URZ+0x29860], R4 ;  /* 0x02986004050075a7 */ /* 0x010824000802017f */
[----:B0-----:R-:W-:Y:S05]  /*12c60*/  @!P1 NANOSLEEP.SYNCS 0x989680 ;  /* 0x009896800000995d */ /* 0x001fea0003900000 */
[----:B------:R-:W0:Y:S02]  /*12c70*/  @!P1 SYNCS.PHASECHK.TRANS64 P1, [R5+URZ+0x29860], R4 ;  /* 0x02986004050095a7 */ /* 0x000e24000802007f */
[----:B0-----:R-:W-:Y:S05]  /*12c80*/  @!P1 BRA `(.L_x_92) ;  /* 0xfffffffc00f09947 */ /* 0x001fea000383ffff */
[----:B------:R-:W-:Y:S05]  /*12c90*/  BRA `(.L_x_170) ;  /* 0xffffffd8004c7947 */ /* 0x000fea000383ffff */
.L_x_94:
[----:B------:R0:W0:Y:S02]  /*12ca0*/  SYNCS.PHASECHK.TRANS64.TRYWAIT P1, [R3+URZ+0x29860], R0 ;  /* 0x02986000030075a7 */ /* 0x000024000802017f */
[----:B0-----:R-:W-:Y:S05]  /*12cb0*/  @!P1 NANOSLEEP.SYNCS 0x989680 ;  /* 0x009896800000995d */ /* 0x001fea0003900000 */
[----:B------:R-:W0:Y:S02]  /*12cc0*/  @!P1 SYNCS.PHASECHK.TRANS64 P1, [R3+URZ+0x29860], R0 ;  /* 0x02986000030095a7 */ /* 0x000e24000802007f */
[----:B0-----:R-:W-:Y:S05]  /*12cd0*/  @!P1 BRA `(.L_x_94) ;  /* 0xfffffffc00f09947 */ /* 0x001fea000383ffff */
[----:B------:R-:W-:Y:S05]  /*12ce0*/  BRA `(.L_x_171) ;  /* 0xffffffd800487947 */ /* 0x000fea000383ffff */
.L_x_96:
[----:B------:R0:W0:Y:S02]  /*12cf0*/  SYNCS.PHASECHK.TRANS64.TRYWAIT P1, [R5+URZ+0x29880], R4 ;  /* 0x02988004050075a7 */ /* 0x000024000802017f */
[----:B0-----:R-:W-:Y:S05]  /*12d00*/  @!P1 NANOSLEEP.SYNCS 0x989680 ;  /* 0x009896800000995d */ /* 0x001fea0003900000 */
[----:B------:R-:W0:Y:S02]  /*12d10*/  @!P1 SYNCS.PHASECHK.TRANS64 P1, [R5+URZ+0x29880], R4 ;  /* 0x02988004050095a7 */ /* 0x000e24000802007f */
[----:B0-----:R-:W-:Y:S05]  /*12d20*/  @!P1 BRA `(.L_x_96) ;  /* 0xfffffffc00f09947 */ /* 0x001fea000383ffff */
[----:B------:R-:W-:Y:S05]  /*12d30*/  BRA `(.L_x_172) ;  /* 0xffffffd800447947 */ /* 0x000fea000383ffff */
.L_x_173:
[----:B------:R-:W-:-:S00]  /*12d40*/  BRA `(.L_x_173) ;  /* 0xfffffffc00fc7947 */ /* 0x000fc0000383ffff */
[----:B------:R-:W-:-:S00]  /*12d50*/  NOP ;  /* 0x0000000000007918 */ /* 0x000fc00000000000 */
        /* <DEDUP_REMOVED lines=10> */
.L_x_3314:


//--------------------- .text._ZN7cutlass13device_kernelIN5flash11enable_sm90INS1_16FlashAttnFwdSm90INS1_25CollectiveMainloopFwdSm90ILi2EN4cute5tupleIJNS5_1CILi1EEES8_S8_EEENS6_IJNS7_ILi128EEENS7_ILi160EEENS7_ILi192EEEEEELi128ENS_12float_e4m3_tEfNS_4arch4Sm90ELb0ELb0ELb1ELb1ELb1ELb0ELb0ELb1ELb1ELb1ELb1ELb0EEENS1_21CollectiveEpilogueFwdINS6_IJSA_SA_SB_EEES9_NS_10bfloat16_tESG_Li256ELb1ELb1ELb1ELb1EEENS1_36VarlenDynamicPersistentTileSchedulerILi128ELi160ELi256ELi128ELb1ELb1ELb1ELb0ELb1ELb1EEEEEEEEEvNT_6ParamsE --------------------------
	.section	.text._ZN7cutlass13device_kernelIN5flash11enable_sm90INS1_16FlashAttnFwdSm90INS1_25CollectiveMainloopFwdSm90ILi2EN4cute5tupleIJNS5_1CILi1EEES8_S8_EEENS6_IJNS7_ILi128EEENS7_ILi160EEENS7_ILi192EEEEEELi128ENS_12float_e4m3_tEfNS_4arch4Sm90ELb0ELb0ELb1ELb1ELb1ELb0ELb0ELb1ELb1ELb1ELb1ELb0EEENS1_21CollectiveEpilogueFwdINS6_IJSA_SA_SB_EEES9_NS_10bfloat16_tESG_Li256ELb1ELb1ELb1ELb1EEENS1_36VarlenDynamicPersistentTileSchedulerILi128ELi160ELi256ELi128ELb1ELb1ELb1ELb0ELb1ELb1EEEEEEEEEvNT_6ParamsE,"ax",@progbits
	.align	128
.text._ZN7cutlass13device_kernelIN5flash11enable_sm90INS1_16FlashAttnFwdSm90INS1_25CollectiveMainloopFwdSm90ILi2EN4cute5tupleIJNS5_1CILi1EEES8_S8_EEENS6_IJNS7_ILi128EEENS7_ILi160EEENS7_ILi192EEEEEELi128ENS_12float_e4m3_tEfNS_4arch4Sm90ELb0ELb0ELb1ELb1ELb1ELb0ELb0ELb1ELb1ELb1ELb1ELb0EEENS1_21CollectiveEpilogueFwdINS6_IJSA_SA_SB_EEES9_NS_10bfloat16_tESG_Li256ELb1ELb1ELb1ELb1EEENS1_36VarlenDynamicPersistentTileSchedulerILi128ELi160ELi256ELi128ELb1ELb1ELb1ELb0ELb1ELb1EEEEEEEEEvNT_6ParamsE:
        .type           _ZN7cutlass13device_kernelIN5flash11enable_sm90INS1_16FlashAttnFwdSm90INS1_25CollectiveMainloopFwdSm90ILi2EN4cute5tupleIJNS5_1CILi1EEES8_S8_EEENS6_IJNS7_ILi128EEENS7_ILi160EEENS7_ILi192EEEEEELi128ENS_12float_e4m3_tEfNS_4arch4Sm90ELb0ELb0ELb1ELb1ELb1ELb0ELb0ELb1ELb1ELb1ELb1ELb0EEENS1_21CollectiveEpilogueFwdINS6_IJSA_SA_SB_EEES9_NS_10bfloat16_tESG_Li256ELb1ELb1ELb1ELb1EEENS1_36VarlenDynamicPersistentTileSchedulerILi128ELi160ELi256ELi128ELb1ELb1ELb1ELb0ELb1ELb1EEEEEEEEEvNT_6ParamsE,@function
        .size           _ZN7cutlass13device_kernelIN5flash11enable_sm90INS1_16FlashAttnFwdSm90INS1_25CollectiveMainloopFwdSm90ILi2EN4cute5tupleIJNS5_1CILi1EEES8_S8_EEENS6_IJNS7_ILi128EEENS7_ILi160EEENS7_ILi192EEEEEELi128ENS_12float_e4m3_tEfNS_4arch4Sm90ELb0ELb0ELb1ELb1ELb1ELb0ELb0ELb1ELb1ELb1ELb1ELb0EEENS1_21CollectiveEpilogueFwdINS6_IJSA_SA_SB_EEES9_NS_10bfloat16_tESG_Li256ELb1ELb1ELb1ELb1EEENS1_36VarlenDynamicPersistentTileSchedulerILi128ELi160ELi256ELi128ELb1ELb1ELb1ELb0ELb1ELb1EEEEEEEEEvNT_6ParamsE,(.L_x_3315 - _ZN7cutlass13device_kernelIN5flash11enable_sm90INS1_16FlashAttnFwdSm90INS1_25CollectiveMainloopFwdSm90ILi2EN4cute5tupleIJNS5_1CILi1EEES8_S8_EEENS6_IJNS7_ILi128EEENS7_ILi160EEENS7_ILi192EEEEEELi128ENS_12float_e4m3_tEfNS_4arch4Sm90ELb0ELb0ELb1ELb1ELb1ELb0ELb0ELb1ELb1ELb1ELb1ELb0EEENS1_21CollectiveEpilogueFwdINS6_IJSA_SA_SB_EEES9_NS_10bfloat16_tESG_Li256ELb1ELb1ELb1ELb1EEENS1_36VarlenDynamicPersistentTileSchedulerILi128ELi160ELi256ELi128ELb1ELb1ELb1ELb0ELb1ELb1EEEEEEEEEvNT_6ParamsE)
        .other          _ZN7cutlass13device_kernelIN5flash11enable_sm90INS1_16FlashAttnFwdSm90INS1_25CollectiveMainloopFwdSm90ILi2EN4cute5tupleIJNS5_1CILi1EEES8_S8_EEENS6_IJNS7_ILi128EEENS7_ILi160EEENS7_ILi192EEEEEELi128ENS_12float_e4m3_tEfNS_4arch4Sm90ELb0ELb0ELb1ELb1ELb1ELb0ELb0ELb1ELb1ELb1ELb1ELb0EEENS1_21CollectiveEpilogueFwdINS6_IJSA_SA_SB_EEES9_NS_10bfloat16_tESG_Li256ELb1ELb1ELb1ELb1EEENS1_36VarlenDynamicPersistentTileSchedulerILi128ELi160ELi256ELi128ELb1ELb1ELb1ELb0ELb1ELb1EEEEEEEEEvNT_6ParamsE,@"STO_CUDA_ENTRY STV_DEFAULT"
_ZN7cutlass13device_kernelIN5flash11enable_sm90INS1_16FlashAttnFwdSm90INS1_25CollectiveMainloopFwdSm90ILi2EN4cute5tupleIJNS5_1CILi1EEES8_S8_EEENS6_IJNS7_ILi128EEENS7_ILi160EEENS7_ILi192EEEEEELi128ENS_12float_e4m3_tEfNS_4arch4Sm90ELb0ELb0ELb1ELb1ELb1ELb0ELb0ELb1ELb1ELb1ELb1ELb0EEENS1_21CollectiveEpilogueFwdINS6_IJSA_SA_SB_EEES9_NS_10bfloat16_tESG_Li256ELb1ELb1ELb1ELb1EEENS1_36VarlenDynamicPersistentTileSchedulerILi128ELi160ELi256ELi128ELb1ELb1ELb1ELb0ELb1ELb1EEEEEEEEEvNT_6ParamsE:
[----:B------:R-:W0:Y:S02]  /*0000*/  LDC R1, c[0x0][0x28] ;  /* 0x00000a00ff017b82 */ /* 0x000e240000000800 */
[----:B0-----:R-:W-:Y:S01]  /*0010*/  VIADD R1, R1, 0xffffffd0 ;  /* 0xffffffd001017836 */ /* 0x001fe20000000000 */
[----:B------:R-:W0:Y:S01]  /*0020*/  S2R R3, SR_TID.X ;  /* 0x0000000000037919 */ /* 0x000e220000002100 */
[----:B------:R-:W-:Y:S01]  /*0030*/  ELECT P0, URZ, PT ;  /* 0x00000000003f782f */ /* 0x000fe20003800000 */
[----:B------:R-:W-:Y:S01]  /*0040*/  UMOV UR4, 0x80 ;  /* 0x0000008000047882 */ /* 0x000fe20000000000 */
[----:B------:R-:W-:Y:S01]  /*0050*/  UMOV UR7, 0x100 ;  /* 0x0000010000077882 */ /* 0x000fe20000000000 */
[--C-:B0-----:R-:W-:Y:S02]  /*0060*/  SHF.R.U32.HI R0, RZ, 0x5, R3.reuse ;  /* 0x00000005ff007819 */ /* 0x101fe40000011603 */
[----:B------:R-:W-:-:S03]  /*0070*/  SHF.R.U32.HI R3, RZ, 0x7, R3 ;  /* 0x00000007ff037819 */ /* 0x000fc60000011603 */
[----:B------:R-:W0:Y:S04]  /*0080*/  SHFL.IDX PT, R2, R0, RZ, 0x1f ;  /* 0x00001fff00027589 */ /* 0x000e2800000e0000 */
[----:B------:R1:W2:Y:S01]  /*0090*/  SHFL.IDX PT, R4, R3, RZ, 0x1f ;  /* 0x00001fff03047589 */ /* 0x0002a200000e0000 */
[C---:B0-----:R-:W-:Y:S02]  /*00a0*/  ISETP.NE.OR P0, PT, R2.reuse, RZ, !P0 ;  /* 0x000000ff0200720c */ /* 0x041fe40004705670 */
[----:B------:R-:W-:-:S11]  /*00b0*/  ISETP.NE.AND P1, PT, R2, RZ, PT ;  /* 0x000000ff0200720c */ /* 0x000fd60003f25270 */
[----:B------:R-:W-:Y:S01]  /*00c0*/  VOTEU.ALL UP0, P0 ;  /* 0x00000000003f7886 */ /* 0x000fe20000000000 */
[----:B------:R-:W-:-:S04]  /*00d0*/  VOTEU.ALL UP1, P0 ;  /* 0x00000000003f7886 */ /* 0x000fc80000020000 */
[----:B------:R-:W0:Y:S01]  /*00e0*/  @!UP0 S2UR UR8, SR_CgaCtaId ;  /* 0x00000000000889c3 */ /* 0x000e220000008800 */
[----:B------:R-:W-:Y:S01]  /*00f0*/  @!UP0 UMOV UR6, 0x400 ;  /* 0x0000040000068882 */ /* 0x000fe20000000000 */
[----:B------:R-:W-:-:S04]  /*0100*/  @!UP0 UIADD3 UR4, -UR4, 0x100000, URZ ;  /* 0x0010000004048890 */ /* 0x000fc8000fffe13f */
[----:B------:R-:W-:Y:S02]  /*0110*/  @!UP0 USHF.L.U32 UR5, UR4, 0xb, URZ ;  /* 0x0000000b04058899 */ /* 0x000fe4000800063f */
[----:B------:R-:W-:Y:S02]  /*0120*/  @!UP0 USHF.L.U32 UR4, UR4, 0x1, URZ ;  /* 0x0000000104048899 */ /* 0x000fe4000800063f */
[----:B0-----:R-:W-:Y:S02]  /*0130*/  @!UP0 ULEA UR8, UR8, UR6, 0x18 ;  /* 0x0000000608088291 */ /* 0x001fe4000f8ec03f */
[----:B------:R-:W-:-:S04]  /*0140*/  @!UP0 UIADD3 UR6, -UR7, 0x100000, URZ ;  /* 0x0010000007068890 */ /* 0x000fc8000fffe13f */
[----:B------:R-:W-:Y:S02]  /*0150*/  @!UP0 USHF.L.U32 UR7, UR6, 0xb, URZ ;  /* 0x0000000b06078899 */ /* 0x000fe4000800063f */
[----:B------:R-:W-:Y:S01]  /*0160*/  @!UP0 USHF.L.U32 UR6, UR6, 0x1, URZ ;  /* 0x0000000106068899 */ /* 0x000fe2000800063f */
[----:B------:R-:W-:-:S05]  /*0170*/  VOTEU.ALL UP0, P0 ;  /* 0x00000000003f7886 */ /* 0x000fca0000000000 */
[----:B------:R1:W0:Y:S06]  /*0180*/  @!UP0 SYNCS.EXCH.64 URZ, [UR8+0x29800], UR4 ;  /* 0x02980004083f85b2 */ /* 0x00022c0008000100 */
[----:B------:R1:W3:Y:S02]  /*0190*/  @!UP1 SYNCS.EXCH.64 URZ, [UR8+0x29820], UR6 ;  /* 0x02982006083f95b2 */ /* 0x0002e40008000100 */
[----:B-12---:R-:W-:Y:S05]  /*01a0*/  @P1 BRA `(.L_x_174) ;  /* 0x0000000000481947 */ /* 0x006fea0003800000 */
[----:B------:R-:W1:Y:S01]  /*01b0*/  S2UR UR5, SR_CgaCtaId ;  /* 0x00000000000579c3 */ /* 0x000e620000008800 */
[----:B------:R-:W-:Y:S01]  /*01c0*/  UMOV UR4, 0x400 ;  /* 0x0000040000047882 */ /* 0x000fe20000000000 */
[----:B------:R-:W-:Y:S01]  /*01d0*/  UMOV UR6, 0x80 ;  /* 0x0000008000067882 */ /* 0x000fe20000000000 */
[----:B------:R-:W-:Y:S01]  /*01e0*/  UMOV UR7, 0x100 ;  /* 0x0000010000077882 */ /* 0x000fe20000000000 */
[----:B------:R-:W-:Y:S01]  /*01f0*/  ELECT P0, URZ, PT ;  /* 0x00000000003f782f */ /* 0x000fe20003800000 */
[----:B-1----:R-:W-:Y:S02]  /*0200*/  ULEA UR8, UR5, UR4, 0x18 ;  /* 0x0000000405087291 */ /* 0x002fe4000f8ec03f */
[----:B------:R-:W-:-:S04]  /*0210*/  UIADD3 UR4, -UR6, 0x100000, URZ ;  /* 0x0010000006047890 */ /* 0x000fc8000fffe13f */
[----:B------:R-:W-:Y:S02]  /*0220*/  USHF.L.U32 UR5, UR4, 0xb, URZ ;  /* 0x0000000b04057899 */ /* 0x000fe4000800063f */
[----:B------:R-:W-:Y:S02]  /*0230*/  USHF.L.U32 UR4, UR4, 0x1, URZ ;  /* 0x0000000104047899 */ /* 0x000fe4000800063f */
[----:B------:R-:W-:-:S04]  /*0240*/  UIADD3 UR6, -UR7, 0x100000, URZ ;  /* 0x0010000007067890 */ /* 0x000fc8000fffe13f */
[----:B------:R-:W-:Y:S02]  /*0250*/  USHF.L.U32 UR7, UR6, 0xb, URZ ;  /* 0x0000000b06077899 */ /* 0x000fe4000800063f */
[----:B------:R-:W-:Y:S01]  /*0260*/  USHF.L.U32 UR6, UR6, 0x1, URZ ;  /* 0x0000000106067899 */ /* 0x000fe2000800063f */
[----:B------:R-:W1:Y:S03]  /*0270*/  FENCE.VIEW.ASYNC.S ;  /* 0x00000000000073c6 */ /* 0x000e660000000000 */
[----:B-1----:R1:W2:Y:S08]  /*0280*/  SYNCS.EXCH.64 URZ, [UR8+0x29830], UR4 ;  /* 0x02983004083f75b2 */ /* 0x0022b00008000100 */
[----:B------:R1:W4:Y:S01]  /*0290*/  SYNCS.EXCH.64 URZ, [UR8+0x29840], UR6 ;  /* 0x02984006083f75b2 */ /* 0x0003220008000100 */
[----:B------:R1:W0:Y:S01]  /*02a0*/  SYNCS.EXCH.64 URZ, [UR8+0x29838], UR4 ;  /* 0x02983804083f75b2 */ /* 0x0002220008000100 */
[----:B------:R1:W0:Y:S01]  /*02b0*/  SYNCS.EXCH.64 URZ, [UR8+0x29848], UR6 ;  /* 0x02984806083f75b2 */ /* 0x0002220008000100 */
[----:B------:R-:W-:Y:S01]  /*02c0*/  NOP ;  /* 0x0000000000007918 */ /* 0x000fe20000000000 */
.L_x_174:
[----:B------:R-:W5:Y:S01]  /*02d0*/  SHFL.IDX PT, R2, R0, RZ, 0x1f ;  /* 0x00001fff00027589 */ /* 0x000f6200000e0000 */
[----:B------:R-:W-:Y:S01]  /*02e0*/  NOP ;  /* 0x0000000000007918 */ /* 0x000fe20000000000 */
[----:B-----5:R-:W-:-:S13]  /*02f0*/  ISETP.NE.AND P0, PT, R2, RZ, PT ;  /* 0x000000ff0200720c */ /* 0x020fda0003f05270 */
[----:B------:R-:W-:Y:S05]  /*0300*/  @P0 BRA `(.L_x_175) ;  /* 0x0000000000480947 */ /* 0x000fea0003800000 */
[----:B-1----:R-:W1:Y:S01]  /*0310*/  S2UR UR5, SR_CgaCtaId ;  /* 0x00000000000579c3 */ /* 0x002e620000008800 */
        /* <DEDUP_REMOVED lines=12> */
[----:B-1----:R1:W0:Y:S08]  /*03e0*/  SYNCS.EXCH.64 URZ, [UR8+0x29850], UR4 ;  /* 0x02985004083f75b2 */ /* 0x0022300008000100 */
[----:B------:R1:W0:Y:S01]  /*03f0*/  SYNCS.EXCH.64 URZ, [UR8+0x29860], UR6 ;  /* 0x02986006083f75b2 */ /* 0x0002220008000100 */
[----:B------:R1:W0:Y:S01]  /*0400*/  SYNCS.EXCH.64 URZ, [UR8+0x29858], UR4 ;  /* 0x02985804083f75b2 */ /* 0x0002220008000100 */
[----:B------:R1:W0:Y:S01]  /*0410*/  SYNCS.EXCH.64 URZ, [UR8+0x29868], UR6 ;  /* 0x02986806083f75b2 */ /* 0x0002220008000100 */
[----:B------:R-:W-:Y:S01]  /*0420*/  NOP ;  /* 0x0000000000007918 */ /* 0x000fe20000000000 */
.L_x_175:
[----:B------:R-:W5:Y:S01]  /*0430*/  SHFL.IDX PT, R2, R0, RZ, 0x1f ;  /* 0x00001fff00027589 */ /* 0x000f6200000e0000 */
[----:B------:R-:W-:Y:S01]  /*0440*/  NOP ;  /* 0x0000000000007918 */ /* 0x000fe20000000000 */
[----:B-----5:R-:W-:-:S13]  /*0450*/  ISETP.NE.AND P0, PT, R2, RZ, PT ;  /* 0x000000ff0200720c */ /* 0x020fda0003f05270 */
[----:B------:R-:W-:Y:S05]  /*0460*/  @P0 BRA `(.L_x_176) ;  /* 0x0000000000380947 */ /* 0x000fea0003800000 */
[----:B-1----:R-:W1:Y:S01]  /*0470*/  S2UR UR5, SR_CgaCtaId ;  /* 0x00000000000579c3 */ /* 0x002e620000008800 */
[----:B------:R-:W-:Y:S01]  /*0480*/  UMOV UR4, 0x400 ;  /* 0x0000040000047882 */ /* 0x000fe20000000000 */
[----:B------:R-:W-:Y:S01]  /*0490*/  UMOV UR7, 0x80 ;  /* 0x0000008000077882 */ /* 0x000fe20000000000 */
[----:B------:R-:W-:Y:S01]  /*04a0*/  ELECT P0, URZ, PT ;  /* 0x00000000003f782f */ /* 0x000fe20003800000 */
[----:B-1----:R-:W-:Y:S02]  /*04b0*/  ULEA UR6, UR5, UR4, 0x18 ;  /* 0x0000000405067291 */ /* 0x002fe4000f8ec03f */
[----:B------:R-:W-:-:S04]  /*04c0*/  UIADD3 UR4, -UR7, 0x100000, URZ ;  /* 0x0010000007047890 */ /* 0x000fc8000fffe13f */
[----:B------:R-:W-:Y:S02]  /*04d0*/  USHF.L.U32 UR5, UR4, 0xb, URZ ;  /* 0x0000000b04057899 */ /* 0x000fe4000800063f */
[----:B------:R-:W-:Y:S01]  /*04e0*/  USHF.L.U32 UR4, UR4, 0x1, URZ ;  /* 0x0000000104047899 */ /* 0x000fe2000800063f */
[----:B------:R-:W1:Y:S11]  /*04f0*/  FENCE.VIEW.ASYNC.S ;  /* 0x00000000000073c6 */ /* 0x000e760000000000 */
[----:B-1----:R1:W0:Y:S01]  /*0500*/  SYNCS.EXCH.64 URZ, [UR6+0x29870], UR4 ;  /* 0x02987004063f75b2 */ /* 0x0022220008000100 */
[----:B------:R1:W0:Y:S01]  /*0510*/  SYNCS.EXCH.64 URZ, [UR6+0x29880], UR4 ;  /* 0x02988004063f75b2 */ /* 0x0002220008000100 */
[----:B------:R1:W0:Y:S01]  /*0520*/  SYNCS.EXCH.64 URZ, [UR6+0x29878], UR4 ;  /* 0x02987804063f75b2 */ /* 0x0002220008000100 */
[----:B------:R1:W0:Y:S01]  /*0530*/  SYNCS.EXCH.64 URZ, [UR6+0x29888], UR4 ;  /* 0x02988804063f75b2 */ /* 0x0002220008000100 */
[----:B------:R-:W-:Y:S01]  /*0540*/  NOP ;  /* 0x0000000000007918 */ /* 0x000fe20000000000 */
.L_x_176:
        /* <DEDUP_REMOVED lines=22> */
.L_x_177:
[----:B------:R-:W5:Y:S01]  /*06b0*/  SHFL.IDX PT, R3, R0, RZ, 0x1f ;  /* 0x00001fff00037589 */ /* 0x000f6200000e0000 */
[----:B------:R-:W-:Y:S01]  /*06c0*/  R2UR UR9, R4 ;  /* 0x00000000040972ca */ /* 0x000fe200000e0000 */
[----:B------:R-:W-:Y:S01]  /*06d0*/  NOP ;  /* 0x0000000000007918 */ /* 0x000fe20000000000 */
[----:B------:R-:W0:Y:S01]  /*06e0*/  S2R R2, SR_CgaCtaId ;  /* 0x0000000000027919 */ /* 0x000e220000008800 */
[----:B-----5:R-:W-:-:S13]  /*06f0*/  ISETP.NE.AND P0, PT, R3, RZ, PT ;  /* 0x000000ff0300720c */ /* 0x020fda0003f05270 */
[----:B0-----:R-:W-:Y:S05]  /*0700*/  @P0 BRA `(.L_x_178) ;  /* 0x0000000000480947 */ /* 0x001fea0003800000 */
[----:B-1----:R-:W0:Y:S01]  /*0710*/  S2UR UR5, SR_CgaCtaId ;  /* 0x00000000000579c3 */ /* 0x002e220000008800 */
        /* <DEDUP_REMOVED lines=13> */
[----:B------:R0:W0:Y:S01]  /*07f0*/  SYNCS.EXCH.64 URZ, [UR8+0x298c0], UR6 ;  /* 0x0298c006083f75b2 */ /* 0x0000220008000100 */
[----:B------:R0:W0:Y:S01]  /*0800*/  SYNCS.EXCH.64 URZ, [UR8+0x298b8], UR4 ;  /* 0x0298b804083f75b2 */ /* 0x0000220008000100 */
[----:B------:R0:W0:Y:S01]  /*0810*/  SYNCS.EXCH.64 URZ, [UR8+0x298c8], UR6 ;  /* 0x0298c806083f75b2 */ /* 0x0000220008000100 */
[----:B------:R-:W-:Y:S01]  /*0820*/  NOP ;  /* 0x0000000000007918 */ /* 0x000fe20000000000 */
.L_x_178:
[----:B------:R-:W-:Y:S01]  /*0830*/  UISETP.NE.AND UP0, UPT, UR9, URZ, UPT ;  /* 0x0000003f0900728c */ /* 0x000fe2000bf05270 */
[----:B------:R-:W-:Y:S01]  /*0840*/  NOP ;  /* 0x0000000000007918 */ /* 0x000fe20000000000 */
[----:B------:R-:W-:Y:S01]  /*0850*/  UMOV UR42, 0x1 ;  /* 0x00000001002a7882 */ /* 0x000fe20000000000 */
[----:B------:R-:W-:Y:S01]  /*0860*/  ULDC.64 UR50, c[0x0][0x208] ;  /* 0x0000820000327ab9 */ /* 0x000fe20000000a00 */
[----:B------:R-:W-:Y:S01]  /*0870*/  USEL UR42, UR42, 0x2, !UP0 ;  /* 0x000000022a2a7887 */ /* 0x000fe2000c000000 */
[----:B01234-:R-:W-:Y:S01]  /*0880*/  BAR.SYNC.DEFER_BLOCKING 0x0 ;  /* 0x0000000000007b1d */ /* 0x01ffe20000010000 */
[----:B------:R-:W-:-:S13]  /*0890*/  PLOP3.LUT P0, PT, PT, PT, UP0, 0x80, 0x0 ;  /* 0x000000000000781c */ /* 0x000fda0003f0f008 */
[----:B------:R-:W-:Y:S05]  /*08a0*/  @!P0 BRA `(.L_x_179) ;  /* 0x000000cc00cc8947 */ /* 0x000fea0003800000 */
.L_x_180:
[----:B------:R-:W-:-:S08]  /*08b0*/  NOP ;  /* 0x0000000000007918 */ /* 0x000fd00000000000 */
[----:B------:R-:W0:Y:S02]  /*08c0*/  USETMAXREG.TRY_ALLOC.CTAPOOL UP0, 0xe8 ;  /* 0x000000e8000079c8 */ /* 0x000e240008000600 */
[----:B0-----:R-:W-:-:S13]  /*08d0*/  PLOP3.LUT P0, PT, PT, PT, UP0, 0x80, 0x0 ;  /* 0x000000000000781c */ /* 0x001fda0003f0f008 */
[----:B------:R-:W-:Y:S05]  /*08e0*/  @!P0 BRA `(.L_x_180) ;  /* 0xfffffffc00f08947 */ /* 0x000fea000383ffff */
[----:B------:R-:W0:Y:S01]  /*08f0*/  S2R R2, SR_TID.X ;  /* 0x0000000000027919 */ /* 0x000e220000002100 */
[----:B------:R-:W1:Y:S01]  /*0900*/  S2UR UR5, SR_CgaCtaId ;  /* 0x00000000000579c3 */ /* 0x000e620000008800 */
[----:B------:R-:W-:-:S07]  /*0910*/  UMOV UR4, 0x400 ;  /* 0x0000040000047882 */ /* 0x000fce0000000000 */
[----:B------:R-:W-:Y:S06]  /*0920*/  BAR.ARV 0x8, 0x180 ;  /* 0x0206000000007b1d */ /* 0x000fec0000002000 */
[----:B-1----:R-:W-:Y:S01]  /*0930*/  ULEA UR4, UR5, UR4, 0x18 ;  /* 0x0000000405047291 */ /* 0x002fe2000f8ec03f */
[----:B0-----:R-:W-:-:S04]  /*0940*/  LOP3.LUT R0, R2, 0xffffff80, RZ, 0xc0, !PT ;  /* 0xffffff8002007812 */ /* 0x001fc800078ec0ff */
[----:B------:R-:W-:-:S13]  /*0950*/  ISETP.NE.AND P0, PT, R0, 0x80, PT ;  /* 0x000000800000780c */ /* 0x000fda0003f05270 */
[----:B------:R-:W-:Y:S08]  /*0960*/  @!P0 BAR.ARV 0x9, 0x100 ;  /* 0x0244000000008b1d */ /* 0x000ff00000002000 */
[----:B------:R-:W-:Y:S06]  /*0970*/  BAR.SYNC.DEFER_BLOCKING 0x5, 0x180 ;  /* 0x0146000000007b1d */ /* 0x000fec0000010000 */
[----:B------:R-:W0:Y:S01]  /*0980*/  LDS.128 R32, [UR4+0x298d0] ;  /* 0x0298d004ff207984 */ /* 0x000e220008000c00 */
[----:B------:R-:W-:Y:S01]  /*0990*/  ULDC UR4, c[0x0][0xc3c] ;  /* 0x00030f0000047ab9 */ /* 0x000fe20000000800 */
[----:B------:R-:W-:Y:S06]  /*09a0*/  BAR.ARV 0x4, 0x180 ;  /* 0x0106000000007b1d */ /* 0x000fec0000002000 */
[----:B0-----:R-:W-:-:S13]  /*09b0*/  ISETP.GE.AND P0, PT, R35, UR4, PT ;  /* 0x0000000423007c0c */ /* 0x001fda000bf06270 */
[----:B------:R-:W-:Y:S05]  /*09c0*/  @P0 EXIT ;  /* 0x000000000000094d */ /* 0x000fea0003800000 */
[----:B------:R-:W-:Y:S01]  /*09d0*/  VIADD R223, R2, 0xffffff80 ;  /* 0xffffff8002df7836 */ /* 0x000fe20000000000 */
[----:B------:R-:W-:Y:S01]  /*09e0*/  R2UR UR6, R33 ;  /* 0x00000000210672ca */ /* 0x000fe200000e0000 */
[----:B------:R-:W-:Y:S01]  /*09f0*/  ULOP3.LUT UR48, UR42, 0x1, URZ, 0xfc, !UPT ;  /* 0x000000012a307892 */ /* 0x000fe2000f8efc3f */
[----:B------:R-:W-:Y:S01]  /*0a00*/  R2UR UR5, R34 ;  /* 0x00000000220572ca */ /* 0x000fe200000e0000 */
[----:B------:R-:W-:Y:S01]  /*0a10*/  UMOV UR47, URZ ;  /* 0x0000003f002f7c82 */ /* 0x000fe20008000000 */
[----:B------:R-:W-:Y:S01]  /*0a20*/  SHF.R.S32.HI R0, RZ, 0x1f, R223 ;  /* 0x0000001fff007819 */ /* 0x000fe200000114df */
[----:B------:R-:W-:Y:S01]  /*0a30*/  UMOV UR46, URZ ;  /* 0x0000003f002e7c82 */ /* 0x000fe20008000000 */
[----:B------:R-:W-:Y:S02]  /*0a40*/  UMOV UR45, URZ ;  /* 0x0000003f002d7c82 */ /* 0x000fe40008000000 */
[CC--:B------:R-:W-:Y:S02]  /*0a50*/  LEA.HI R2, R0.reuse, R223.reuse, RZ, 0x7 ;  /* 0x000000df00027211 */ /* 0x0c0fe400078f38ff */
[----:B------:R-:W-:-:S02]  /*0a60*/  LEA.HI R3, R0, R223, RZ, 0x4 ;  /* 0x000000df00037211 */ /* 0x000fc400078f20ff */
[----:B------:R-:W-:Y:S02]  /*0a70*/  LOP3.LUT R4, R2, 0xffffff80, RZ, 0xc0, !PT ;  /* 0xffffff8002047812 */ /* 0x000fe400078ec0ff */
[----:B------:R-:W-:Y:S02]  /*0a80*/  SHF.R.S32.HI R6, RZ, 0x4, R3 ;  /* 0x00000004ff067819 */ /* 0x000fe40000011403 */
[----:B------:R-:W-:Y:S01]  /*0a90*/  SHF.R.S32.HI R217, RZ, 0x7, R2 ;  /* 0x00000007ffd97819 */ /* 0x000fe20000011402 */
[----:B------:R-:W-:Y:S01]  /*0aa0*/  IMAD.IADD R201, R223, 0x1, -R4 ;  /* 0x00000001dfc97824 */ /* 0x000fe200078e0a04 */
[----:B------:R-:W-:Y:S02]  /*0ab0*/  LEA.HI R4, R0, R223, RZ, 0x5 ;  /* 0x000000df00047211 */ /* 0x000fe400078f28ff */
[----:B------:R-:W-:Y:S02]  /*0ac0*/  LEA.HI R2, R2, R217, RZ, 0x1 ;  /* 0x000000d902027211 */ /* 0x000fe400078f08ff */
[----:B------:R-:W-:Y:S01]  /*0ad0*/  SHF.R.S32.HI R8, RZ, 0x1f, R201 ;  /* 0x0000001fff087819 */ /* 0x000fe200000114c9 */
[----:B------:R-:W-:Y:S01]  /*0ae0*/  IMAD.SHL.U32 R5, R4, 0x20, RZ ;  /* 0x0000002004057824 */ /* 0x000fe200078e00ff */
[----:B------:R-:W-:-:S02]  /*0af0*/  LOP3.LUT R4, R3, 0x3fffff0, RZ, 0xc0, !PT ;  /* 0x03fffff003047812 */ /* 0x000fc400078ec0ff */
[----:B------:R-:W-:Y:S02]  /*0b00*/  LEA.HI R3, R3, R6, RZ, 0x1 ;  /* 0x0000000603037211 */ /* 0x000fe400078f08ff */
[----:B------:R-:W-:Y:S01]  /*0b10*/  LOP3.LUT R5, R5, 0xfffffc00, RZ, 0xc0, !PT ;  /* 0xfffffc0005057812 */ /* 0x000fe200078ec0ff */
[----:B------:R-:W-:Y:S01]  /*0b20*/  IMAD.IADD R4, R223, 0x1, -R4 ;  /* 0x00000001df047824 */ /* 0x000fe200078e0a04 */
[----:B------:R-:W-:Y:S02]  /*0b30*/  LOP3.LUT R3, R3, 0x1ffffffe, RZ, 0xc0, !PT ;  /* 0x1ffffffe03037812 */ /* 0x000fe400078ec0ff */
[----:B------:R-:W-:Y:S01]  /*0b40*/  LEA.HI R7, R8, R201, RZ, 0x2 ;  /* 0x000000c908077211 */ /* 0x000fe200078f10ff */
[----:B------:R-:W-:Y:S01]  /*0b50*/  IMAD R4, R4, 0x40, R5 ;  /* 0x0000004004047824 */ /* 0x000fe200078e0205 */
[----:B------:R-:W-:Y:S01]  /*0b60*/  LEA.HI R5, R0, R223, RZ, 0x2 ;  /* 0x000000df00057211 */ /* 0x000fe200078f10ff */
[----:B------:R-:W-:Y:S01]  /*0b70*/  IMAD.IADD R3, R6, 0x1, -R3 ;  /* 0x0000000106037824 */ /* 0x000fe200078e0a03 */
[----:B------:R-:W-:-:S02]  /*0b80*/  SHF.R.S32.HI R9, RZ, 0x2, R7 ;  /* 0x00000002ff097819 */ /* 0x000fc40000011407 */
[----:B------:R-:W-:Y:S01]  /*0b90*/  LOP3.LUT R6, R5, 0xfffffffc, RZ, 0xc0, !PT ;  /* 0xfffffffc05067812 */ /* 0x000fe200078ec0ff */
[----:B------:R-:W-:Y:S01]  /*0ba0*/  IMAD R220, R3, 0x8, R4 ;  /* 0x0000000803dc7824 */ /* 0x000fe200078e0204 */
[----:B------:R-:W-:Y:S02]  /*0bb0*/  SHF.R.S32.HI R10, RZ, 0x1f, R7 ;  /* 0x0000001fff0a7819 */ /* 0x000fe40000011407 */
[----:B------:R-:W-:Y:S01]  /*0bc0*/  LEA.HI R0, R0, R223, RZ, 0x3 ;  /* 0x000000df00007211 */ /* 0x000fe200078f18ff */
[----:B------:R-:W-:Y:S01]  /*0bd0*/  IMAD.IADD R6, R223, 0x1, -R6 ;  /* 0x00000001df067824 */ /* 0x000fe200078e0a06 */
[----:B------:R-:W-:Y:S02]  /*0be0*/  LEA.HI R10, R10, R9, RZ, 0x3 ;  /* 0x000000090a0a7211 */ /* 0x000fe400078f18ff */
[----:B------:R-:W-:Y:S02]  /*0bf0*/  LOP3.LUT R4, R2, 0x3fffffe, RZ, 0xc0, !PT ;  /* 0x03fffffe02047812 */ /* 0x000fe400078ec0ff */
[----:B------:R-:W-:-:S02]  /*0c00*/  LEA.HI R3, R6, R6, RZ, 0x1 ;  /* 0x0000000606037211 */ /* 0x000fc400078f08ff */
[----:B------:R-:W-:Y:S01]  /*0c10*/  LOP3.LUT R2, R0, 0xfffffff8, RZ, 0xc0, !PT ;  /* 0xfffffff800027812 */ /* 0x000fe200078ec0ff */
[----:B------:R-:W-:Y:S01]  /*0c20*/  IMAD.IADD R4, R217, 0x1, -R4 ;  /* 0x00000001d9047824 */ /* 0x000fe200078e0a04 */
[----:B------:R-:W-:Y:S02]  /*0c30*/  LOP3.LUT R3, R3, 0x1ffffffe, RZ, 0xc0, !PT ;  /* 0x1ffffffe03037812 */ /* 0x000fe400078ec0ff */
[----:B------:R-:W-:Y:S01]  /*0c40*/  LOP3.LUT R10, R10, 0xfffffff8, RZ, 0xc0, !PT ;  /* 0xfffffff80a0a7812 */ /* 0x000fe200078ec0ff */
[----:B------:R-:W-:Y:S01]  /*0c50*/  IMAD.IADD R17, R223, 0x1, -R2 ;  /* 0x00000001df117824 */ /* 0x000fe200078e0a02 */
[----:B------:R-:W-:Y:S01]  /*0c60*/  LEA.HI R8, R8, R201, RZ, 0x5 ;  /* 0x000000c908087211 */ /* 0x000fe200078f28ff */
[----:B------:R-:W-:Y:S01]  /*0c70*/  IMAD.IADD R3, R6, 0x1, -R3 ;  /* 0x0000000106037824 */ /* 0x000fe200078e0a03 */
[----:B------:R-:W-:Y:S01]  /*0c80*/  LOP3.LUT R6, R7, 0x7ffffffc, RZ, 0xc0, !PT ;  /* 0x7ffffffc07067812 */ /* 0x000fe200078ec0ff */
[----:B------:R-:W-:Y:S01]  /*0c90*/  IMAD.IADD R9, R9, 0x1, -R10 ;  /* 0x0000000109097824 */ /* 0x000fe200078e0a0a */
[----:B------:R-:W-:Y:S01]  /*0ca0*/  SHF.R.S32.HI R8, RZ, 0x5, R8 ;  /* 0x00000005ff087819 */ /* 0x000fe20000011408 */
[----:B------:R-:W-:Y:S01]  /*0cb0*/  IMAD.SHL.U32 R2, R17, 0x8, RZ ;  /* 0x0000000811027824 */ /* 0x000fe200078e00ff */
[----:B------:R-:W-:Y:S01]  /*0cc0*/  SHF.R.S32.HI R200, RZ, 0x3, R0 ;  /* 0x00000003ffc87819 */ /* 0x000fe20000011400 */
[----:B------:R-:W-:-:S02]  /*0cd0*/  IMAD.IADD R6, R201, 0x1, -R6 ;  /* 0x00000001c9067824 */ /* 0x000fc400078e0a06 */
[----:B------:R-:W-:Y:S01]  /*0ce0*/  IMAD R9, R8, 0x10, R9 ;  /* 0x0000001008097824 */ /* 0x000fe200078e0209 */
[----:B------:R-:W-:Y:S01]  /*0cf0*/  SHF.R.S32.HI R222, RZ, 0x1f, R2 ;  /* 0x0000001fffde7819 */ /* 0x000fe20000011402 */
[----:B------:R-:W-:Y:S02]  /*0d00*/  IMAD.SHL.U32 R199, R6, 0x2, RZ ;  /* 0x0000000206c77824 */ /* 0x000fe400078e00ff */
[----:B------:R-:W-:Y:S02]  /*0d10*/  VIADD R16, R2, 0x40 ;  /* 0x0000004002107836 */ /* 0x000fe40000000000 */
[C---:B------:R-:W-:Y:S02]  /*0d20*/  VIADD R198, R199.reuse, 0x8 ;  /* 0x00000008c7c67836 */ /* 0x040fe40000000000 */
[C---:B------:R-:W-:Y:S01]  /*0d30*/  VIADD R197, R199.reuse, 0x10 ;  /* 0x00000010c7c57836 */ /* 0x040fe20000000000 */
[----:B------:R-:W-:Y:S01]  /*0d40*/  SHF.R.S32.HI R221, RZ, 0x1f, R16 ;  /* 0x0000001fffdd7819 */ /* 0x000fe20000011410 */
        /* <DEDUP_REMOVED lines=24> */
[----:B------:R-:W-:Y:S01]  /*0ed0*/  VIADD R18, R199, 0x78 ;  /* 0x00000078c7127836 */ /* 0x000fe20000000000 */
[----:B------:R-:W-:Y:S01]  /*0ee0*/  SHF.R.S32.HI R204, RZ, 0x1f, R22 ;  /* 0x0000001fffcc7819 */ /* 0x000fe20000011416 */
[----:B------:R-:W-:Y:S01]  /*0ef0*/  IMAD R218, R4, 0x40, R9 ;  /* 0x0000004004da7824 */ /* 0x000fe200078e0209 */
[----:B------:R-:W-:-:S02]  /*0f00*/  SHF.R.S32.HI R203, RZ, 0x1f, R19 ;  /* 0x0000001fffcb7819 */ /* 0x000fc40000011413 */
[----:B------:R-:W-:Y:S01]  /*0f10*/  SHF.R.S32.HI R202, RZ, 0x1f, R18 ;  /* 0x0000001fffca7819 */ /* 0x000fe20000011412 */
[----:B------:R-:W-:-:S07]  /*0f20*/  IMAD R219, R3, 0x8, R218 ;  /* 0x0000000803db7824 */ /* 0x000fce00078e02da */
.L_x_230:
[----:B012-4-:R-:W0:Y:S01]  /*0f30*/  LDC.64 R4, c[0x0][0xc88] ;  /* 0x00032200ff047b82 */ /* 0x017e220000000a00 */
[----:B------:R-:W-:Y:S01]  /*0f40*/  ULDC.64 UR8, c[0x0][0xa28] ;  /* 0x00028a0000087ab9 */ /* 0x000fe20000000a00 */
[----:B------:R-:W-:Y:S01]  /*0f50*/  ULDC.64 UR10, c[0x0][0xa20] ;  /* 0x00028800000a7ab9 */ /* 0x000fe20000000a00 */
[----:B------:R-:W-:Y:S01]  /*0f60*/  ULDC UR4, c[0x0][0x424] ;  /* 0x0001090000047ab9 */ /* 0x000fe20000000800 */
[----:B------:R-:W-:Y:S01]  /*0f70*/  ULDC UR7, c[0x0][0x2f0] ;  /* 0x0000bc0000077ab9 */ /* 0x000fe20000000800 */
[----:B0-----:R-:W-:-:S06]  /*0f80*/  IMAD.WIDE R4, R35, 0x4, R4 ;  /* 0x0000000423047825 */ /* 0x001fcc00078e0204 */
[----:B------:R-:W2:Y:S01]  /*0f90*/  LDG.E R4, desc[UR50][R4.64] ;  /* 0x0000003204047981 */ /* 0x000ea2000c1e1900 */
[----:B------:R-:W-:Y:S02]  /*0fa0*/  UISETP.NE.U32.AND UP0, UPT, UR8, URZ, UPT ;  /* 0x0000003f0800728c */ /* 0x000fe4000bf05070 */
[----:B------:R-:W-:Y:S02]  /*0fb0*/  UISETP.NE.U32.AND UP1, UPT, UR10, URZ, UPT ;  /* 0x0000003f0a00728c */ /* 0x000fe4000bf25070 */
[----:B------:R-:W-:Y:S02]  /*0fc0*/  UISETP.NE.AND.EX UP0, UPT, UR9, URZ, UPT, UP0 ;  /* 0x0000003f0900728c */ /* 0x000fe4000bf05300 */
[----:B------:R-:W-:-:S04]  /*0fd0*/  UISETP.NE.AND.EX UP1, UPT, UR11, URZ, UPT, UP1 ;  /* 0x0000003f0b00728c */ /* 0x000fc8000bf25310 */
[----:B------:R-:W-:Y:S02]  /*0fe0*/  PLOP3.LUT P0, PT, PT, PT, UP0, 0x80, 0x0 ;  /* 0x000000000000781c */ /* 0x000fe40003f0f008 */
[----:B------:R-:W-:Y:S02]  /*0ff0*/  PLOP3.LUT P1, PT, PT, PT, UP1, 0x80, 0x0 ;  /* 0x000000000000781c */ /* 0x000fe40003f2f018 */
[----:B--2---:R-:W-:-:S13]  /*1000*/  R2UR UR36, R4 ;  /* 0x00000000042472ca */ /* 0x004fda00000e0000 */
[----:B------:R-:W-:Y:S02]  /*1010*/  USHF.R.S32.HI UR37, URZ, 0x1f, UR36 ;  /* 0x0000001f3f257899 */ /* 0x000fe40008011424 */
[----:B------:R-:W-:-:S04]  /*1020*/  @UP0 ULEA UR8, UP2, UR36, UR8, 0x2 ;  /* 0x0000000824080291 */ /* 0x000fc8000f84103f */
[----:B------:R-:W-:Y:S02]  /*1030*/  @UP0 ULEA.HI.X UR9, UR36, UR9, UR37, 0x2, UP2 ;  /* 0x0000000924090291 */ /* 0x000fe400090f1425 */
[----:B------:R-:W-:Y:S01]  /*1040*/  @UP1 ULEA UR10, UP0, UR36, UR10, 0x2 ;  /* 0x0000000a240a1291 */ /* 0x000fe2000f80103f */
[----:B------:R-:W-:-:S03]  /*1050*/  IMAD.U32 R4, RZ, RZ, UR8 ;  /* 0x00000008ff047e24 */ /* 0x000fc6000f8e00ff */
[----:B------:R-:W-:Y:S01]  /*1060*/  @UP1 ULEA.HI.X UR11, UR36, UR11, UR37, 0x2, UP0 ;  /* 0x0000000b240b1291 */ /* 0x000fe200080f1425 */
[----:B------:R-:W-:Y:S01]  /*1070*/  IMAD.U32 R5, RZ, RZ, UR9 ;  /* 0x00000009ff057e24 */ /* 0x000fe2000f8e00ff */
[----:B------:R-:W-:Y:S01]  /*1080*/  ULDC.64 UR8, c[0x0][0x418] ;  /* 0x0001060000087ab9 */ /* 0x000fe20000000a00 */
[----:B------:R-:W-:-:S03]  /*1090*/  IMAD.U32 R6, RZ, RZ, UR10 ;  /* 0x0000000aff067e24 */ /* 0x000fc6000f8e00ff */
[----:B---3--:R-:W-:Y:S01]  /*10a0*/  IMAD.U32 R7, RZ, RZ, UR11 ;  /* 0x0000000bff077e24 */ /* 0x008fe2000f8e00ff */
[----:B------:R-:W2:Y:S04]  /*10b0*/  @P0 LDG.E R4, desc[UR50][R4.64] ;  /* 0x0000003204040981 */ /* 0x000ea8000c1e1900 */
[----:B------:R-:W3:Y:S01]  /*10c0*/  @P1 LDG.E R6, desc[UR50][R6.64] ;  /* 0x0000003206061981 */ /* 0x000ee2000c1e1900 */
[----:B------:R-:W-:Y:S01]  /*10d0*/  UISETP.NE.U32.AND UP0, UPT, UR8, URZ, UPT ;  /* 0x0000003f0800728c */ /* 0x000fe2000bf05070 */
[----:B------:R-:W-:Y:S01]  /*10e0*/  UMOV UR54, URZ ;  /* 0x0000003f00367c82 */ /* 0x000fe20008000000 */
[----:B------:R-:W-:Y:S02]  /*10f0*/  ULOP3.LUT UR8, UR5, 0xff000000, URZ, 0xc0, !UPT ;  /* 0xff00000005087892 */ /* 0x000fe4000f8ec03f */
[----:B------:R-:W-:Y:S01]  /*1100*/  UISETP.NE.AND.EX UP0, UPT, UR9, URZ, UPT, UP0 ;  /* 0x0000003f0900728c */ /* 0x000fe2000bf05300 */
[----:B------:R-:W-:-:S03]  /*1110*/  UMOV UR38, UR6 ;  /* 0x0000000600267c82 */ /* 0x000fc60008000000 */
[----:B------:R-:W-:-:S04]  /*1120*/  USEL UR4, UR4, 0x1, UP0 ;  /* 0x0000000104047887 */ /* 0x000fc80008000000 */
[----:B------:R-:W-:Y:S01]  /*1130*/  UIMAD UR4, UR4, UR7, URZ ;  /* 0x00000007040472a4 */ /* 0x000fe2000f8e023f */
[----:B--2---:R-:W-:-:S06]  /*1140*/  @P0 R2UR UR54, R4 ;  /* 0x00000000043602ca */ /* 0x004fcc00000e0000 */
[----:B---3--:R-:W-:Y:S01]  /*1150*/  @P1 R2UR UR4, R6 ;  /* 0x00000000060412ca */ /* 0x008fe200000e0000 */
[----:B-----5:R-:W-:-:S14]  /*1160*/  @P1 BRA `(.L_x_181) ;  /* 0x0000000000341947 */ /* 0x020fdc0003800000 */
[----:B------:R-:W-:Y:S02]  /*1170*/  ULDC.64 UR6, c[0x0][0xa08] ;  /* 0x0002820000067ab9 */ /* 0x000fe40000000a00 */
[----:B------:R-:W-:-:S04]  /*1180*/  ISETP.NE.U32.AND P0, PT, RZ, UR6, PT ;  /* 0x00000006ff007c0c */ /* 0x000fc8000bf05070 */
[----:B------:R-:W-:-:S13]  /*1190*/  ISETP.NE.AND.EX P0, PT, RZ, UR7, PT, P0 ;  /* 0x00000007ff007c0c */ /* 0x000fda000bf05300 */
[----:B------:R-:W-:Y:S05]  /*11a0*/  @!P0 BRA `(.L_x_181) ;  /* 0x0000000000248947 */ /* 0x000fea0003800000 */
[----:B------:R-:W-:Y:S02]  /*11b0*/  ULDC.64 UR6, c[0x0][0xa08] ;  /* 0x0002820000067ab9 */ /* 0x000fe40000000a00 */
[----:B------:R-:W-:-:S06]  /*11c0*/  UIMAD.WIDE UR6, UR36, 0x4, UR6 ;  /* 0x00000004240678a5 */ /* 0x000fcc000f8e0206 */
[----:B------:R-:W-:Y:S02]  /*11d0*/  IMAD.U32 R4, RZ, RZ, UR6 ;  /* 0x00000006ff047e24 */ /* 0x000fe4000f8e00ff */
[----:B------:R-:W-:-:S05]  /*11e0*/  IMAD.U32 R5, RZ, RZ, UR7 ;  /* 0x00000007ff057e24 */ /* 0x000fca000f8e00ff */
[----:B------:R-:W2:Y:S04]  /*11f0*/  LDG.E R3, desc[UR50][R4.64] ;  /* 0x0000003204037981 */ /* 0x000ea8000c1e1900 */
[----:B------:R-:W3:Y:S01]  /*1200*/  LDG.E R0, desc[UR50][R4.64+0x4] ;  /* 0x0000043204007981 */ /* 0x000ee2000c1e1900 */
[----:B--2---:R-:W-:Y:S02]  /*1210*/  R2UR UR4, R3 ;  /* 0x00000000030472ca */ /* 0x004fe400000e0000 */
[----:B---3--:R-:W-:-:S13]  /*1220*/  R2UR UR6, R0 ;  /* 0x00000000000672ca */ /* 0x008fda00000e0000 */
[----:B------:R-:W-:-:S12]  /*1230*/  UIADD3 UR4, -UR4, UR6, URZ ;  /* 0x0000000604047290 */ /* 0x000fd8000fffe13f */
.L_x_181:
[----:B------:R-:W-:Y:S02]  /*1240*/  UIADD3 UR54, -UR54, UR4, URZ ;  /* 0x0000000436367290 */ /* 0x000fe4000fffe13f */
[----:B------:R-:W-:Y:S02]  /*1250*/  ULOP3.LUT UR4, UR5, 0xff0000, URZ, 0xc0, !UPT ;  /* 0x00ff000005047892 */ /* 0x000fe4000f8ec03f */
[----:B------:R-:W-:Y:S02]  /*1260*/  UISETP.GE.AND UP0, UPT, UR54, 0x1, UPT ;  /* 0x000000013600788c */ /* 0x000fe4000bf06270 */
[----:B------:R-:W-:Y:S02]  /*1270*/  UIADD3 UR6, UR54, 0x9f, URZ ;  /* 0x0000009f36067890 */ /* 0x000fe4000fffe03f */
[----:B------:R-:W-:Y:S02]  /*1280*/  USHF.R.U32.HI UR8, URZ, 0x8, UR8 ;  /* 0x000000083f087899 */ /* 0x000fe40008011608 */
[----:B------:R-:W-:Y:S01]  /*1290*/  PLOP3.LUT P0, PT, PT, PT, UP0, 0x80, 0x0 ;  /* 0x000000000000781c */ /* 0x000fe20003f0f008 */
[----:B------:R-:W-:-:S02]  /*12a0*/  UIMAD.WIDE UR6, UR6, 0x66666667, URZ ;  /* 0x66666667060678a5 */ /* 0x000fc4000f8e023f */
[----:B------:R-:W-:Y:S02]  /*12b0*/  ULEA.HI UR8, UR4, UR8, URZ, 0x10 ;  /* 0x0000000804087291 */ /* 0x000fe4000f8f803f */
[----:B------:R-:W-:Y:S02]  /*12c0*/  USHF.R.U32.HI UR6, URZ, 0x1f, UR7 ;  /* 0x0000001f3f067899 */ /* 0x000fe40008011607 */
[----:B------:R-:W-:Y:S02]  /*12d0*/  ULOP3.LUT UR39, UR8, 0xff, URZ, 0xc0, !UPT ;  /* 0x000000ff08277892 */ /* 0x000fe4000f8ec03f */
[----:B------:R-:W-:Y:S01]  /*12e0*/  ULOP3.LUT UR40, UR5, 0xffff, URZ, 0xc0, !UPT ;  /* 0x0000ffff05287892 */ /* 0x000fe2000f8ec03f */
[----:B------:R-:W-:Y:S01]  /*12f0*/  UMOV UR4, URZ ;  /* 0x0000003f00047c82 */ /* 0x000fe20008000000 */
[----:B------:R-:W-:Y:S02]  /*1300*/  USHF.R.U32.HI UR44, URZ, 0x10, UR8 ;  /* 0x000000103f2c7899 */ /* 0x000fe40008011608 */
[----:B------:R-:W-:Y:S01]  /*1310*/  ULEA.HI.SX32 UR9, UR7, UR6, 0x1a ;  /* 0x0000000607097291 */ /* 0x000fe2000f8fd23f */
[----:B------:R-:W-:Y:S11]  /*1320*/  @!P0 BRA `(.L_x_182) ;  /* 0x0000000000908947 */ /* 0x000ff60003800000 */
[----:B------:R-:W-:Y:S01]  /*1330*/  UISETP.NE.AND UP0, UPT, UR44, URZ, UPT ;  /* 0x0000003f2c00728c */ /* 0x000fe2000bf05270 */
[----:B------:R-:W-:-:S03]  /*1340*/  ULDC UR4, c[0x0][0x9f0] ;  /* 0x00027c0000047ab9 */ /* 0x000fc60000000800 */
[----:B------:R-:W-:-:S03]  /*1350*/  USEL UR10, UR44, UR4, UP0 ;  /* 0x000000042c0a7287 */ /* 0x000fc60008000000 */
[----:B------:R-:W-:Y:S01]  /*1360*/  UMOV UR4, URZ ;  /* 0x0000003f00047c82 */ /* 0x000fe20008000000 */
[----:B------:R-:W-:Y:S02]  /*1370*/  UIADD3 UR6, UR9, -0x1, UR10 ;  /* 0xffffffff09067890 */ /* 0x000fe4000fffe00a */
[----:B------:R-:W-:-:S04]  /*1380*/  IMAD.U32 R4, RZ, RZ, UR10 ;  /* 0x0000000aff047e24 */ /* 0x000fc8000f8e00ff */
[----:B------:R-:W-:Y:S01]  /*1390*/  IMAD.U32 R5, RZ, RZ, UR6 ;  /* 0x00000006ff057e24 */ /* 0x000fe2000f8e00ff */
[-C--:B------:R-:W-:Y:S01]  /*13a0*/  IABS R0, R4.reuse ;  /* 0x0000000400007213 */ /* 0x080fe20000000000 */
[----:B------:R-:W-:Y:S01]  /*13b0*/  ULOP3.LUT UR6, UR6, UR10, URZ, 0x3c, !UPT ;  /* 0x0000000a06067292 */ /* 0x000fe2000f8e3c3f */
[----:B------:R-:W-:Y:S02]  /*13c0*/  IABS R6, R4 ;  /* 0x0000000400067213 */ /* 0x000fe40000000000 */
[----:B------:R-:W-:Y:S02]  /*13d0*/  R2UR UR11, R0 ;  /* 0x00000000000b72ca */ /* 0x000fe400000e0000 */
[----:B------:R-:W-:-:S05]  /*13e0*/  IABS R5, R5 ;  /* 0x0000000500057213 */ /* 0x000fca0000000000 */
[----:B------:R-:W-:-:S05]  /*13f0*/  IMAD.MOV.U32 R4, RZ, RZ, R5 ;  /* 0x000000ffff047224 */ /* 0x000fca00078e0005 */
[----:B------:R-:W-:Y:S01]  /*1400*/  R2UR UR8, R4 ;  /* 0x00000000040872ca */ /* 0x000fe200000e0000 */
        /* <DEDUP_REMOVED lines=22> */
.L_x_182:
[----:B------:R-:W-:Y:S01]  /*1570*/  UIMAD UR41, UR39, UR4, URZ ;  /* 0x00000004272972a4 */ /* 0x000fe2000f8e023f */
[----:B------:R-:W-:Y:S01]  /*1580*/  IMAD.U32 R0, RZ, RZ, UR9 ;  /* 0x00000009ff007e24 */ /* 0x000fe2000f8e00ff */
[----:B------:R-:W-:Y:S01]  /*1590*/  PLOP3.LUT P0, PT, PT, PT, PT, 0x80, 0x0 ;  /* 0x000000000000781c */ /* 0x000fe20003f0f070 */
[----:B------:R-:W-:Y:S01]  /*15a0*/  IMAD.U32 R3, RZ, RZ, UR4 ;  /* 0x00000004ff037e24 */ /* 0x000fe2000f8e00ff */
[----:B------:R-:W-:Y:S02]  /*15b0*/  CS2R R28, SRZ ;  /* 0x00000000001c7805 */ /* 0x000fe4000001ff00 */
[----:B------:R-:W-:Y:S02]  /*15c0*/  CS2R R6, SRZ ;  /* 0x0000000000067805 */ /* 0x000fe4000001ff00 */
[----:B------:R-:W-:Y:S02]  /*15d0*/  CS2R R48, SRZ ;  /* 0x0000000000307805 */ /* 0x000fe4000001ff00 */
[----:B------:R-:W-:-:S02]  /*15e0*/  CS2R R26, SRZ ;  /* 0x00000000001a7805 */ /* 0x000fc4000001ff00 */
[----:B------:R-:W-:Y:S01]  /*15f0*/  VIADDMNMX R0, R3, UR41, R0, PT ;  /* 0x0000002903007c46 */ /* 0x000fe2000b800100 */
[----:B------:R-:W-:Y:S01]  /*1600*/  IMAD.MOV.U32 R3, RZ, RZ, RZ ;  /* 0x000000ffff037224 */ /* 0x000fe200078e00ff */
[----:B------:R-:W-:Y:S01]  /*1610*/  CS2R R8, SRZ ;  /* 0x0000000000087805 */ /* 0x000fe2000001ff00 */
[----:B------:R-:W-:Y:S01]  /*1620*/  IMAD.MOV.U32 R25, RZ, RZ, RZ ;  /* 0x000000ffff197224 */ /* 0x000fe200078e00ff */
[----:B------:R-:W-:Y:S01]  /*1630*/  R2UR UR53, R0 ;  /* 0x00000000003572ca */ /* 0x000fe200000e0000 */
[----:B------:R-:W-:Y:S01]  /*1640*/  IMAD.MOV.U32 R0, RZ, RZ, RZ ;  /* 0x000000ffff007224 */ /* 0x000fe200078e00ff */
[----:B------:R-:W-:Y:S02]  /*1650*/  CS2R R10, SRZ ;  /* 0x00000000000a7805 */ /* 0x000fe4000001ff00 */
[----:B------:R-:W-:Y:S02]  /*1660*/  CS2R R12, SRZ ;  /* 0x00000000000c7805 */ /* 0x000fe4000001ff00 */
[----:B------:R-:W-:-:S02]  /*1670*/  CS2R R14, SRZ ;  /* 0x00000000000e7805 */ /* 0x000fc4000001ff00 */
        /* <DEDUP_REMOVED lines=8> */
[----:B------:R-:W-:Y:S01]  /*1700*/  UISETP.GT.AND UP0, UPT, UR53, UR41, UPT ;  /* 0x000000293500728c */ /* 0x000fe2000bf04270 */
[----:B------:R-:W-:Y:S01]  /*1710*/  CS2R R56, SRZ ;  /* 0x0000000000387805 */ /* 0x000fe2000001ff00 */
[----:B------:R-:W-:Y:S01]  /*1720*/  IMAD.MOV.U32 R64, RZ, RZ, RZ ;  /* 0x000000ffff407224 */ /* 0x000fe200078e00ff */
[----:B------:R-:W-:-:S02]  /*1730*/  CS2R R88, SRZ ;  /* 0x0000000000587805 */ /* 0x000fc4000001ff00 */
[----:B------:R-:W-:Y:S02]  /*1740*/  CS2R R62, SRZ ;  /* 0x00000000003e7805 */ /* 0x000fe4000001ff00 */
[----:B------:R-:W-:Y:S02]  /*1750*/  CS2R R58, SRZ ;  /* 0x00000000003a7805 */ /* 0x000fe4000001ff00 */
[----:B------:R-:W-:Y:S02]  /*1760*/  PLOP3.LUT P1, PT, PT, PT, UP0, 0x80, 0x0 ;  /* 0x000000000000781c */ /* 0x000fe40003f2f008 */
[----:B------:R-:W-:Y:S02]  /*1770*/  CS2R R90, SRZ ;  /* 0x00000000005a7805 */ /* 0x000fe4000001ff00 */
[----:B------:R-:W-:Y:S02]  /*1780*/  CS2R R68, SRZ ;  /* 0x0000000000447805 */ /* 0x000fe4000001ff00 */
[----:B------:R-:W-:-:S02]  /*1790*/  CS2R R70, SRZ ;  /* 0x0000000000467805 */ /* 0x000fc4000001ff00 */
[----:B------:R-:W-:Y:S01]  /*17a0*/  CS2R R66, SRZ ;  /* 0x0000000000427805 */ /* 0x000fe2000001ff00 */
[----:B------:R-:W-:Y:S01]  /*17b0*/  IMAD.MOV.U32 R60, RZ, RZ, RZ ;  /* 0x000000ffff3c7224 */ /* 0x000fe200078e00ff */
[----:B------:R-:W-:Y:S02]  /*17c0*/  CS2R R76, SRZ ;  /* 0x00000000004c7805 */ /* 0x000fe4000001ff00 */
[----:B------:R-:W-:Y:S02]  /*17d0*/  CS2R R72, SRZ ;  /* 0x0000000000487805 */ /* 0x000fe4000001ff00 */
[----:B------:R-:W-:Y:S02]  /*17e0*/  CS2R R78, SRZ ;  /* 0x00000000004e7805 */ /* 0x000fe4000001ff00 */
[----:B------:R-:W-:Y:S02]  /*17f0*/  CS2R R74, SRZ ;  /* 0x00000000004a7805 */ /* 0x000fe4000001ff00 */
[----:B------:R-:W-:-:S02]  /*1800*/  CS2R R84, SRZ ;  /* 0x0000000000547805 */ /* 0x000fc4000001ff00 */
[----:B------:R-:W-:Y:S02]  /*1810*/  CS2R R80, SRZ ;  /* 0x0000000000507805 */ /* 0x000fe4000001ff00 */
[----:B------:R-:W-:Y:S02]  /*1820*/  CS2R R86, SRZ ;  /* 0x0000000000567805 */ /* 0x000fe4000001ff00 */
[----:B------:R-:W-:Y:S01]  /*1830*/  CS2R R82, SRZ ;  /* 0x0000000000527805 */ /* 0x000fe2000001ff00 */
[----:B------:R-:W-:Y:S06]  /*1840*/  @!P1 BRA `(.L_x_183) ;  /* 0x0000008000fc9947 */ /* 0x000fec0003800000 */
[----:B------:R-:W0:Y:S01]  /*1850*/  SHFL.IDX PT, R0, R217, RZ, 0x1f ;  /* 0x00001fffd9007589 */ /* 0x000e2200000e0000 */
[----:B------:R-:W1:Y:S01]  /*1860*/  S2UR UR52, SR_CgaCtaId ;  /* 0x00000000003479c3 */ /* 0x000e620000008800 */
[----:B------:R-:W-:Y:S01]  /*1870*/  UMOV UR49, 0x400 ;  /* 0x0000040000317882 */ /* 0x000fe20000000000 */
[----:B0-----:R-:W-:Y:S01]  /*1880*/  R2UR UR43, R0 ;  /* 0x00000000002b72ca */ /* 0x001fe200000e0000 */
[----:B-1----:R-:W-:-:S04]  /*1890*/  ULEA UR49, UR52, UR49, 0x18 ;  /* 0x0000003134317291 */ /* 0x002fc8000f8ec03f */
[----:B------:R-:W-:-:S04]  /*18a0*/  UIADD3 UR5, UR49, 0x14400, URZ ;  /* 0x0001440031057890 */ /* 0x000fc8000fffe03f */
[----:B------:R-:W-:-:S04]  /*18b0*/  ULOP3.LUT UP0, URZ, UR5, 0x9f, URZ, 0xc0, !UPT ;  /* 0x0000009f053f7892 */ /* 0x000fc8000f80c03f */
[----:B------:R-:W-:Y:S02]  /*18c0*/  ULEA.HI UR4, UR43, UR43, URZ, 0x1 ;  /* 0x0000002b2b047291 */ /* 0x000fe4000f8f083f */
[----:B------:R-:W-:Y:S02]  /*18d0*/  PLOP3.LUT P0, PT, PT, PT, UP0, 0x80, 0x0 ;  /* 0x000000000000781c */ /* 0x000fe40003f0f008 */
        /* <DEDUP_REMOVED lines=13> */
[----:B------:R-:W-:Y:S02]  /*19b0*/  IMAD.U32 R10, RZ, RZ, UR6 ;  /* 0x00000006ff0a7e24 */ /* 0x000fe4000f8e00ff */
[----:B------:R-:W-:Y:S02]  /*19c0*/  IMAD.U32 R6, RZ, RZ, UR4 ;  /* 0x00000004ff067e24 */ /* 0x000fe4000f8e00ff */
[----:B------:R-:W-:-:S02]  /*19d0*/  IMAD.U32 R7, RZ, RZ, UR5 ;  /* 0x00000005ff077e24 */ /* 0x000fc4000f8e00ff */
[----:B------:R-:W-:Y:S02]  /*19e0*/  IMAD.U32 R11, RZ, RZ, UR7 ;  /* 0x00000007ff0b7e24 */ /* 0x000fe4000f8e00ff */
[----:B------:R-:W-:Y:S02]  /*19f0*/  IMAD.MOV.U32 R8, RZ, RZ, 0x70 ;  /* 0x00000070ff087424 */ /* 0x000fe400078e00ff */
[----:B------:R-:W-:Y:S02]  /*1a00*/  IMAD.MOV.U32 R12, RZ, RZ, 0x1 ;  /* 0x00000001ff0c7424 */ /* 0x000fe400078e00ff */
[----:B0-----:R-:W-:-:S07]  /*1a10*/  IMAD.MOV.U32 R13, RZ, RZ, RZ ;  /* 0x000000ffff0d7224 */ /* 0x001fce00078e00ff */
[----:B------:R-:W-:-:S07]  /*1a20*/  LEPC R20, `(.L_x_184) ;  /* 0x000000001014794e */ /* 0x000fce0000000000 */
[----:B-1----:R-:W-:Y:S05]  /*1a30*/  CALL.ABS.NOINC R14 ;  /* 0x000000000e007343 */ /* 0x002fea0003c00000 */
.L_x_184:
[----:B------:R-:W-:Y:S01]  /*1a40*/  ULDC.64 UR6, c[0x0][0x998] ;  /* 0x0002660000067ab9 */ /* 0x000fe20000000a00 */
[----:B------:R-:W-:Y:S01]  /*1a50*/  ULDC.64 UR4, c[0x0][0x990] ;  /* 0x0002640000047ab9 */ /* 0x000fe20000000a00 */
[----:B------:R-:W-:Y:S02]  /*1a60*/  ISETP.NE.U32.AND P1, PT, RZ, UR6, PT ;  /* 0x00000006ff007c0c */ /* 0x000fe4000bf25070 */
[----:B------:R-:W-:Y:S02]  /*1a70*/  ISETP.NE.U32.AND P0, PT, RZ, UR4, PT ;  /* 0x00000004ff007c0c */ /* 0x000fe4000bf05070 */
[----:B------:R-:W-:Y:S02]  /*1a80*/  ISETP.NE.AND.EX P1, PT, RZ, UR7, PT, P1 ;  /* 0x00000007ff007c0c */ /* 0x000fe4000bf25310 */
[----:B------:R-:W-:-:S11]  /*1a90*/  ISETP.NE.AND.EX P0, PT, RZ, UR5, PT, P0 ;  /* 0x00000005ff007c0c */ /* 0x000fd6000bf05300 */
[----:B------:R-:W0:Y:S08]  /*1aa0*/  @P1 LDC.64 R8, c[0x0][0x9b8] ;  /* 0x00026e00ff081b82 */ /* 0x000e300000000a00 */
[----:B------:R-:W1:Y:S08]  /*1ab0*/  @P0 LDC.64 R6, c[0x0][0x9a8] ;  /* 0x00026a00ff060b82 */ /* 0x000e700000000a00 */
[----:B------:R-:W2:Y:S08]  /*1ac0*/  @P1 LDC.64 R12, c[0x0][0x9c0] ;  /* 0x00027000ff0c1b82 */ /* 0x000eb00000000a00 */
[----:B------:R-:W3:Y:S01]  /*1ad0*/  @P0 LDC.64 R10, c[0x0][0x9b0] ;  /* 0x00026c00ff0a0b82 */ /* 0x000ee20000000a00 */
[----:B0-----:R-:W-:-:S04]  /*1ae0*/  @P1 IMAD R4, R8, UR37, RZ ;  /* 0x0000002508041c24 */ /* 0x001fc8000f8e02ff */
[----:B------:R-:W-:Y:S02]  /*1af0*/  @P1 IMAD R9, R9, UR36, R4 ;  /* 0x0000002409091c24 */ /* 0x000fe4000f8e0204 */
[C---:B-1----:R-:W-:Y:S02]  /*1b00*/  @P0 IMAD R0, R6.reuse, UR37, RZ ;  /* 0x0000002506000c24 */ /* 0x042fe4000f8e02ff */
[----:B------:R-:W-:-:S04]  /*1b10*/  @P0 IMAD.WIDE.U32 R4, R6, UR36, RZ ;  /* 0x0000002406040c25 */ /* 0x000fc8000f8e00ff */
[----:B------:R-:W-:Y:S02]  /*1b20*/  @P0 IMAD R3, R7, UR36, R0 ;  /* 0x0000002407030c24 */ /* 0x000fe4000f8e0200 */
[----:B------:R-:W-:-:S04]  /*1b30*/  @P1 IMAD.WIDE.U32 R6, R8, UR36, RZ ;  /* 0x0000002408061c25 */ /* 0x000fc8000f8e00ff */
[----:B------:R-:W-:Y:S02]  /*1b40*/  @P1 IMAD.IADD R7, R7, 0x1, R9 ;  /* 0x0000000107071824 */ /* 0x000fe400078e0209 */
[----:B------:R-:W-:Y:S02]  /*1b50*/  @P0 IMAD.IADD R5, R5, 0x1, R3 ;  /* 0x0000000105050824 */ /* 0x000fe400078e0203 */
[----:B--2---:R-:W-:-:S04]  /*1b60*/  @P1 IMAD.WIDE.U32 R8, R12, UR40, R6 ;  /* 0x000000280c081c25 */ /* 0x004fc8000f8e0006 */
[----:B---3--:R-:W-:Y:S01]  /*1b70*/  @P0 IMAD.WIDE.U32 R4, R10, UR40, R4 ;  /* 0x000000280a040c25 */ /* 0x008fe2000f8e0004 */
[----:B------:R-:W-:-:S03]  /*1b80*/  @P1 LEA R10, P3, R8, UR6, 0x2 ;  /* 0x00000006080a1c11 */ /* 0x000fc6000f8610ff */
[----:B------:R-:W-:Y:S01]  /*1b90*/  @P1 IMAD R3, R13, UR40, R9 ;  /* 0x000000280d031c24 */ /* 0x000fe2000f8e0209 */
[----:B------:R-:W-:Y:S01]  /*1ba0*/  @P0 LEA R6, P2, R4, UR4, 0x2 ;  /* 0x0000000404060c11 */ /* 0x000fe2000f8410ff */
[----:B------:R-:W-:Y:S02]  /*1bb0*/  @P0 IMAD R5, R11, UR40, R5 ;  /* 0x000000280b050c24 */ /* 0x000fe4000f8e0205 */
[----:B------:R-:W-:Y:S01]  /*1bc0*/  IMAD.MOV.U32 R0, RZ, RZ, 0x3f800000 ;  /* 0x3f800000ff007424 */ /* 0x000fe200078e00ff */
[----:B------:R-:W-:Y:S01]  /*1bd0*/  @P1 LEA.HI.X R11, R8, UR7, R3, 0x2, P3 ;  /* 0x00000007080b1c11 */ /* 0x000fe200098f1403 */
[----:B------:R-:W-:Y:S01]  /*1be0*/  IMAD.MOV.U32 R3, RZ, RZ, 0x3f800000 ;  /* 0x3f800000ff037424 */ /* 0x000fe200078e00ff */
[----:B------:R-:W-:-:S03]  /*1bf0*/  @P0 LEA.HI.X R7, R4, UR5, R5, 0x2, P2 ;  /* 0x0000000504070c11 */ /* 0x000fc600090f1405 */
[----:B------:R-:W2:Y:S04]  /*1c00*/  @P1 LDG.E R0, desc[UR50][R10.64] ;  /* 0x000000320a001981 */ /* 0x000ea8000c1e1900 */
[----:B------:R-:W2:Y:S01]  /*1c10*/  @P0 LDG.E R3, desc[UR50][R6.64] ;  /* 0x0000003206030981 */ /* 0x000ea2000c1e1900 */
[----:B------:R-:W-:-:S04]  /*1c20*/  ULEA.HI UR4, UR47, UR47, URZ, 0x1 ;  /* 0x0000002f2f047291 */ /* 0x000fc8000f8f083f */
[----:B------:R-:W-:-:S04]  /*1c30*/  ULOP3.LUT UR4, UR4, 0xfffffffe, URZ, 0xc0, !UPT ;  /* 0xfffffffe04047892 */ /* 0x000fc8000f8ec03f */
[----:B------:R-:W-:-:S06]  /*1c40*/  UIADD3 UR4, UR47, -UR4, URZ ;  /* 0x800000042f047290 */ /* 0x000fcc000fffe03f */
[----:B------:R-:W-:Y:S01]  /*1c50*/  IMAD.U32 R4, RZ, RZ, UR4 ;  /* 0x00000004ff047e24 */ /* 0x000fe2000f8e00ff */
[----:B------:R-:W-:-:S04]  /*1c60*/  ULDC UR4, c[0x0][0x9d8] ;  /* 0x0002760000047ab9 */ /* 0x000fc80000000800 */
[----:B------:R-:W-:-:S04]  /*1c70*/  SHF.L.U32 R4, R4, 0x1f, RZ ;  /* 0x0000001f04047819 */ /* 0x000fc800000006ff */
[----:B------:R-:W0:Y:S01]  /*1c80*/  SYNCS.PHASECHK.TRANS64.TRYWAIT P1, [UR49+0x29800], R4 ;  /* 0x02980004ff0075a7 */ /* 0x000e220008020171 */
[----:B------:R-:W-:-:S05]  /*1c90*/  IMAD.U32 R5, RZ, RZ, UR48 ;  /* 0x00000030ff057e24 */ /* 0x000fca000f8e00ff */
[----:B------:R-:W-:Y:S01]  /*1ca0*/  ISETP.NE.AND P0, PT, R5, 0x3, PT ;  /* 0x000000030500780c */ /* 0x000fe20003f05270 */
[----:B--2---:R-:W-:-:S04]  /*1cb0*/  FMUL.FTZ R0, R3, R0 ;  /* 0x0000000003007220 */ /* 0x004fc80000410000 */
[----:B------:R-:W-:Y:S01]  /*1cc0*/  FMUL.FTZ R0, R0, UR4 ;  /* 0x0000000400007c20 */ /* 0x000fe20008410000 */
[----:B0-----:R-:W-:Y:S07]  /*1cd0*/  @!P1 BRA `(.L_x_185) ;  /* 0x0000012800289947 */ /* 0x001fee0003800000 */
.L_x_331:
[----:B------:R-:W-:Y:S05]  /*1ce0*/  @!P0 BRA `(.L_x_186) ;  /* 0x0000000000048947 */ /* 0x000fea0003800000 */
[----:B------:R-:W-:Y:S01]  /*1cf0*/  BPT.TRAP 0x1 ;  /* 0x000000040000795c */ /* 0x000fe20000300000 */
.L_x_186:
[----:B0-----:R-:W-:Y:S02]  /*1d00*/  IMAD.U32 R3, RZ, RZ, UR45 ;  /* 0x0000002dff037e24 */ /* 0x001fe4000f8e00ff */
[----:B------:R-:W-:-:S03]  /*1d10*/  IMAD.U32 R4, RZ, RZ, UR46 ;  /* 0x0000002eff047e24 */ /* 0x000fc6000f8e00ff */
[----:B------:R-:W-:Y:S02]  /*1d20*/  LEA R3, R3, UR49, 0x3 ;  /* 0x0000003103037c11 */ /* 0x000fe4000f8e18ff */
[----:B------:R-:W-:-:S04]  /*1d30*/  SHF.L.U32 R4, R4, 0x1f, RZ ;  /* 0x0000001f04047819 */ /* 0x000fc800000006ff */
[----:B------:R0:W1:Y:S01]  /*1d40*/  SYNCS.PHASECHK.TRANS64.TRYWAIT P1, [R3+URZ+0x29830], R4 ;  /* 0x02983004030075a7 */ /* 0x000062000802017f */
[----:B------:R-:W-:Y:S05]  /*1d50*/  @!P0 BRA `(.L_x_187) ;  /* 0x0000000000048947 */ /* 0x000fea0003800000 */
[----:B------:R-:W-:Y:S01]  /*1d60*/  BPT.TRAP 0x1 ;  /* 0x000000040000795c */ /* 0x000fe20000300000 */
.L_x_187:
[----:B------:R-:W-:Y:S01]  /*1d70*/  IMAD.MOV.U32 R25, RZ, RZ, RZ ;  /* 0x000000ffff197224 */ /* 0x000fe200078e00ff */
[----:B-1----:R-:W-:Y:S06]  /*1d80*/  @P1 BRA `(.L_x_188) ;  /* 0x0000000000081947 */ /* 0x002fec0003800000 */
[----:B------:R-:W1:Y:S02]  /*1d90*/  SYNCS.PHASECHK.TRANS64.TRYWAIT P1, [R3+URZ+0x29830], R4 ;  /* 0x02983004030075a7 */ /* 0x000e64000802017f */
[----:B-1----:R-:W-:Y:S05]  /*1da0*/  @!P1 BRA `(.L_x_189) ;  /* 0x00000128000c9947 */ /* 0x002fea0003800000 */
.L_x_188:
[----:B------:R-:W-:Y:S05]  /*1db0*/  WARPSYNC.ALL ;  /* 0x0000000000007948 */ /* 0x000fea0003800000 */
[----:B------:R-:W-:Y:S01]  /*1dc0*/  UIADD3 UR49, UR49, 0x1a400, URZ ;  /* 0x0001a40031317890 */ /* 0x000fe2000fffe03f */
[----:B------:R-:W-:Y:S01]  /*1dd0*/  WARPGROUP.ARRIVE ;  /* 0x00000000000079c5 */ /* 0x000fe20000000000 */
[----:B------:R-:W-:Y:S02]  /*1de0*/  ULOP3.LUT UR28, UR55, 0x10000, URZ, 0xfc, !UPT ;  /* 0x00010000371c7892 */ /* 0x000fe4000f8efc3f */
[----:B------:R-:W-:Y:S01]  /*1df0*/  USHF.R.U32.HI UR49, URZ, 0x4, UR49 ;  /* 0x000000043f317899 */ /* 0x000fe20008011631 */
[----:B------:R-:W-:Y:S01]  /*1e00*/  UMOV UR25, 0x80000020 ;  /* 0x8000002000197882 */ /* 0x000fe20000000000 */
[----:B------:R-:W-:-:S02]  /*1e10*/  UMOV UR27, 0x80000020 ;  /* 0x80000020001b7882 */ /* 0x000fc40000000000 */
[----:B------:R-:W-:Y:S01]  /*1e20*/  ULOP3.LUT UR49, UR49, 0x3fff, URZ, 0xc0, !UPT ;  /* 0x00003fff31317892 */ /* 0x000fe2000f8ec03f */
[----:B------:R-:W-:Y:S01]  /*1e30*/  UMOV UR24, UR28 ;  /* 0x0000001c00187c82 */ /* 0x000fe20008000000 */
[----:B------:R-:W-:Y:S02]  /*1e40*/  UMOV UR5, UR25 ;  /* 0x0000001900057c82 */ /* 0x000fe40008000000 */
[----:B------:R-:W-:Y:S01]  /*1e50*/  ULOP3.LUT UR49, UR49, 0x10000, URZ, 0xfc, !UPT ;  /* 0x0001000031317892 */ /* 0x000fe2000f8efc3f */
[----:B------:R-:W-:Y:S01]  /*1e60*/  UMOV UR4, UR24 ;  /* 0x0000001800047c82 */ /* 0x000fe20008000000 */
[----:B------:R-:W-:Y:S02]  /*1e70*/  UMOV UR7, 0x80000020 ;  /* 0x8000002000077882 */ /* 0x000fe40000000000 */
[----:B------:R-:W-:Y:S01]  /*1e80*/  UIMAD UR30, UR45, 0x780, UR49 ;  /* 0x000007802d1e78a4 */ /* 0x000fe2000f8e0231 */
[----:B------:R-:W-:Y:S01]  /*1e90*/  UMOV UR11, 0x80000020 ;  /* 0x80000020000b7882 */ /* 0x000fe20000000000 */
[----:B------:R-:W-:-:S02]  /*1ea0*/  UMOV UR15, 0x80000020 ;  /* 0x80000020000f7882 */ /* 0x000fc40000000000 */
[----:B------:R-:W-:Y:S02]  /*1eb0*/  UIADD3 UR6, UR30, 0x80, URZ ;  /* 0x000000801e067890 */ /* 0x000fe4000fffe03f */
[----:B------:R-:W-:Y:S02]  /*1ec0*/  UIADD3 UR8, UR30, 0x100, URZ ;  /* 0x000001001e087890 */ /* 0x000fe4000fffe03f */
[----:B------:R-:W-:Y:S01]  /*1ed0*/  UMOV UR26, UR30 ;  /* 0x0000001e001a7c82 */ /* 0x000fe20008000000 */
[----:B------:R-:W-:Y:S01]  /*1ee0*/  UIADD3 UR9, UR30, 0x180, URZ ;  /* 0x000001801e097890 */ /* 0x000fe2000fffe03f */
[----:B------:R-:W-:Y:S01]  /*1ef0*/  QGMMA.64x32x32.F32.E4M3.E4M3 R92, gdesc[UR24], RZ, !UPT, gsb0 ;  /* 0x00600000185c79f3 */ /* 0x000fe2000c0008ff */
[----:B------:R-:W-:Y:S01]  /*1f00*/  UMOV UR26, UR6 ;  /* 0x00000006001a7c82 */ /* 0x000fe20008000000 */
[----:B------:R-:W-:Y:S01]  /*1f10*/  UMOV UR27, 0x80000020 ;  /* 0x80000020001b7882 */ /* 0x000fe20000000000 */
[----:B------:R-:W-:Y:S01]  /*1f20*/  UMOV UR6, UR8 ;  /* 0x0000000800067c82 */ /* 0x000fe20008000000 */
[----:B------:R-:W-:-:S02]  /*1f30*/  UIADD3 UR10, UR30, 0x200, URZ ;  /* 0x000002001e0a7890 */ /* 0x000fc4000fffe03f */
[----:B------:R-:W-:Y:S02]  /*1f40*/  UIADD3 UR12, UR30, 0x102, URZ ;  /* 0x000001021e0c7890 */ /* 0x000fe4000fffe03f */
[----:B------:R-:W-:Y:S02]  /*1f50*/  UIADD3 UR13, UR30, 0x182, URZ ;  /* 0x000001821e0d7890 */ /* 0x000fe4000fffe03f */
[----:B------:R-:W-:Y:S02]  /*1f60*/  UIADD3 UR14, UR30, 0x202, URZ ;  /* 0x000002021e0e7890 */ /* 0x000fe4000fffe03f */
[----:B------:R-:W-:Y:S01]  /*1f70*/  UIADD3 UR18, UR30, 0x382, URZ ;  /* 0x000003821e127890 */ /* 0x000fe2000fffe03f */
[----:B------:R-:W-:Y:S01]  /*1f80*/  UMOV UR19, 0x80000020 ;  /* 0x8000002000137882 */ /* 0x000fe20000000000 */
[----:B------:R-:W-:Y:S01]  /*1f90*/  UIADD3 UR22, UR30, 0x600, URZ ;  /* 0x000006001e167890 */ /* 0x000fe2000fffe03f */
[----:B------:R-:W-:Y:S01]  /*1fa0*/  UMOV UR23, 0x80000020 ;  /* 0x8000002000177882 */ /* 0x000fe20000000000 */
[----:B------:R-:W-:Y:S01]  /*1fb0*/  UMOV UR31, 0x80000020 ;  /* 0x80000020001f7882 */ /* 0x000fe20000000000 */
[----:B------:R-:W-:-:S02]  /*1fc0*/  WARPGROUP.DEPBAR.LE gsb0, 0x0 ;  /* 0x00008000000079c5 */ /* 0x000fc40000010000 */
[----:B------:R-:W-:-:S06]  /*1fd0*/  WARPGROUP.ARRIVE ;  /* 0x00000000000079c5 */ /* 0x000fcc0000000000 */
[----:B------:R-:W-:Y:S01]  /*1fe0*/  QGMMA.64x32x32.F32.E4M3.E4M3 R76, gdesc[UR24], RZ, !UPT, gsb0 ;  /* 0x00600000184c79f3 */ /* 0x000fe2000c0008ff */
[----:B------:R-:W-:Y:S01]  /*1ff0*/  UMOV UR26, UR9 ;  /* 0x00000009001a7c82 */ /* 0x000fe20008000000 */
[----:B------:R-:W-:Y:S01]  /*2000*/  UMOV UR27, 0x80000020 ;  /* 0x80000020001b7882 */ /* 0x000fe20000000000 */
[----:B------:R-:W-:Y:S02]  /*2010*/  WARPGROUP.DEPBAR.LE gsb0, 0x0 ;  /* 0x00008000000079c5 */ /* 0x000fe40000010000 */
[----:B------:R-:W-:-:S06]  /*2020*/  WARPGROUP.ARRIVE ;  /* 0x00000000000079c5 */ /* 0x000fcc0000000000 */
[----:B------:R-:W-:Y:S01]  /*2030*/  QGMMA.64x32x32.F32.E4M3.E4M3 R60, gdesc[UR4], RZ, !UPT, gsb0 ;  /* 0x00600000043c79f3 */ /* 0x000fe2000c0008ff */
[----:B------:R-:W-:Y:S02]  /*2040*/  UIADD3 UR4, UR28, 0x2, URZ ;  /* 0x000000021c047890 */ /* 0x000fe4000fffe03f */
[----:B------:R-:W-:Y:S01]  /*2050*/  UIADD3 UR6, UR30, 0x2, URZ ;  /* 0x000000021e067890 */ /* 0x000fe2000fffe03f */
[----:B------:R-:W-:Y:S01]  /*2060*/  UMOV UR5, 0x80000020 ;  /* 0x8000002000057882 */ /* 0x000fe20000000000 */
[----:B------:R-:W-:Y:S01]  /*2070*/  UMOV UR7, 0x80000020 ;  /* 0x8000002000077882 */ /* 0x000fe20000000000 */
[----:B------:R-:W-:Y:S02]  /*2080*/  UMOV UR9, UR5 ;  /* 0x0000000500097c82 */ /* 0x000fe40008000000 */
[----:B------:R-:W-:Y:S01]  /*2090*/  UMOV UR8, UR4 ;  /* 0x0000000400087c82 */ /* 0x000fe20008000000 */
[----:B------:R-:W-:Y:S02]  /*20a0*/  WARPGROUP.DEPBAR.LE gsb0, 0x0 ;  /* 0x00008000000079c5 */ /* 0x000fe40000010000 */
[----:B------:R-:W-:-:S06]  /*20b0*/  WARPGROUP.ARRIVE ;  /* 0x00000000000079c5 */ /* 0x000fcc0000000000 */
[----:B------:R-:W-:Y:S01]  /*20c0*/  QGMMA.64x32x32.F32.E4M3.E4M3 R44, gdesc[UR24], RZ, !UPT, gsb0 ;  /* 0x00600000182c79f3 */ /* 0x000fe2000c0008ff */
[----:B------:R-:W-:Y:S01]  /*20d0*/  UMOV UR26, UR10 ;  /* 0x0000000a001a7c82 */ /* 0x000fe20008000000 */
[----:B------:R-:W-:Y:S01]  /*20e0*/  UMOV UR27, 0x80000020 ;  /* 0x80000020001b7882 */ /* 0x000fe20000000000 */
[----:B------:R-:W-:Y:S01]  /*20f0*/  UIADD3 UR10, UR30, 0x82, URZ ;  /* 0x000000821e0a7890 */ /* 0x000fe2000fffe03f */
        /* <DEDUP_REMOVED lines=16> */
[----:B------:R-:W-:Y:S01]  /*2200*/  QGMMA.64x32x32.F32.E4M3.E4M3 R60, gdesc[UR8], R60, gsb0 ;  /* 0x00600000083c79f3 */ /* 0x000fe2000800083c */
        /* <DEDUP_REMOVED lines=15> */
[----:B------:R-:W-:Y:S02]  /*2300*/  UIADD3 UR6, UR30, 0x300, URZ ;  /* 0x000003001e067890 */ /* 0x000fe4000fffe03f */
        /* <DEDUP_REMOVED lines=97> */
[----:B------:R-:W-:-:S03]  /*2920*/  UIADD3 UR6, UR30, 0x702, URZ ;  /* 0x000007021e067890 */ /* 0x000fc6000fffe03f */
        /* <DEDUP_REMOVED lines=20> */
.L_x_190:
[C---:B------:R-:W-:Y:S01]  /*2a70*/  FMUL.FTZ R26, R0.reuse, R80 ;  /* 0x00000050001a7220 */ /* 0x040fe20000410000 */
        /* <DEDUP_REMOVED lines=11> */
[----:B------:R-:W-:Y:S01]  /*2b30*/  FMUL.FTZ R64, R0, R69 ;  /* 0x0000004500407220 */ /* 0x000fe20000410000 */
[----:B------:R-:W-:-:S02]  /*2b40*/  IMAD.U32 R34, RZ, RZ, UR54 ;  /* 0x00000036ff227e24 */ /* 0x000fc4000f8e00ff */
[C---:B------:R-:W-:Y:S01]  /*2b50*/  FMUL.FTZ R69, R0.reuse, R70 ;  /* 0x0000004600457220 */ /* 0x040fe20000410000 */
[----:B------:R-:W2:Y:S01]  /*2b60*/  MUFU.TANH R10, R10 ;  /* 0x0000000a000a7308 */ /* 0x000ea20000002400 */
[C---:B------:R-:W-:Y:S01]  /*2b70*/  FMUL.FTZ R70, R0.reuse, R71 ;  /* 0x0000004700467220 */ /* 0x040fe20000410000 */
[C---:B------:R-:W-:Y:S01]  /*2b80*/  FMUL.FTZ R71, R0.reuse, R75 ;  /* 0x0000004b00477220 */ /* 0x040fe20000410000 */
[C---:B------:R-:W-:Y:S01]  /*2b90*/  FMUL.FTZ R21, R0.reuse, R99 ;  /* 0x0000006300157220 */ /* 0x040fe20000410000 */
[C---:B------:R-:W-:Y:S01]  /*2ba0*/  FMUL.FTZ R75, R0.reuse, R51 ;  /* 0x00000033004b7220 */ /* 0x040fe20000410000 */
[----:B------:R-:W-:Y:S01]  /*2bb0*/  FMUL.FTZ R51, R0, R29 ;  /* 0x0000001d00337220 */ /* 0x000fe20000410000 */
[----:B------:R-:W-:Y:S01]  /*2bc0*/  IADD3 R34, R34, 0xa0, -R199 ;  /* 0x000000a022227810 */ /* 0x000fe20007ffe8c7 */
[----:B------:R-:W-:Y:S01]  /*2bd0*/  IMAD.U32 R29, RZ, RZ, UR53 ;  /* 0x00000035ff1d7e24 */ /* 0x000fe2000f8e00ff */
[----:B------:R-:W3:Y:S01]  /*2be0*/  MUFU.TANH R11, R11 ;  /* 0x0000000b000b7308 */ /* 0x000ee20000002400 */
[C---:B01----:R-:W-:Y:S01]  /*2bf0*/  FMUL.FTZ R4, R0.reuse, R92 ;  /* 0x0000005c00047220 */ /* 0x043fe20000410000 */
[C---:B------:R-:W-:Y:S01]  /*2c00*/  FMUL.FTZ R92, R0.reuse, R102 ;  /* 0x00000066005c7220 */ /* 0x040fe20000410000 */
[----:B------:R-:W-:Y:S01]  /*2c10*/  FMUL.FTZ R6, R0, R96 ;  /* 0x0000006000067220 */ /* 0x000fe20000410000 */
[----:B------:R-:W-:-:S02]  /*2c20*/  IMAD R34, R29, -0xa0, R34 ;  /* 0xffffff601d227824 */ /* 0x000fc400078e0222 */
[C---:B------:R-:W-:Y:S01]  /*2c30*/  FMUL.FTZ R96, R0.reuse, R79 ;  /* 0x0000004f00607220 */ /* 0x040fe20000410000 */
[C---:B------:R-:W-:Y:S01]  /*2c40*/  FMUL.FTZ R24, R0.reuse, R81 ;  /* 0x0000005100187220 */ /* 0x040fe20000410000 */
[C---:B------:R-:W-:Y:S01]  /*2c50*/  FMUL.FTZ R27, R0.reuse, R103 ;  /* 0x00000067001b7220 */ /* 0x040fe20000410000 */
[----:B------:R-:W0:Y:S01]  /*2c60*/  MUFU.TANH R20, R20 ;  /* 0x0000001400147308 */ /* 0x000e220000002400 */
[C---:B------:R-:W-:Y:S01]  /*2c70*/  FMUL.FTZ R81, R0.reuse, R82 ;  /* 0x0000005200517220 */ /* 0x040fe20000410000 */
        /* <DEDUP_REMOVED lines=8> */
[----:B------:R-:W-:Y:S01]  /*2d00*/  FMUL.FTZ R73, R0, R46 ;  /* 0x0000002e00497220 */ /* 0x000fe20000410000 */
[----:B------:R-:W-:Y:S01]  /*2d10*/  ISETP.GT.AND P4, PT, R34, RZ, PT ;  /* 0x000000ff2200720c */ /* 0x000fe20003f84270 */
[----:B------:R-:W-:Y:S01]  /*2d20*/  FMUL.FTZ R94, R0, R106 ;  /* 0x0000006a005e7220 */ /* 0x000fe20000410000 */
[----:B------:R-:W-:Y:S01]  /*2d30*/  ISETP.GT.AND P3, PT, R34, 0x1, PT ;  /* 0x000000012200780c */ /* 0x000fe20003f64270 */
[C---:B------:R-:W-:Y:S01]  /*2d40*/  FMUL.FTZ R95, R0.reuse, R78 ;  /* 0x0000004e005f7220 */ /* 0x040fe20000410000 */
[C---:B------:R-:W-:Y:S01]  /*2d50*/  FMUL.FTZ R65, R0.reuse, R68 ;  /* 0x0000004400417220 */ /* 0x040fe20000410000 */
[----:B------:R-:W4:Y:S01]  /*2d60*/  MUFU.TANH R92, R92 ;  /* 0x0000005c005c7308 */ /* 0x000f220000002400 */
[C---:B------:R-:W-:Y:S01]  /*2d70*/  FMUL.FTZ R46, R0.reuse, R48 ;  /* 0x00000030002e7220 */ /* 0x040fe20000410000 */
[C---:B------:R-:W-:Y:S01]  /*2d80*/  FMUL.FTZ R78, R0.reuse, R89 ;  /* 0x00000059004e7220 */ /* 0x040fe20000410000 */
[C---:B------:R-:W-:Y:S01]  /*2d90*/  FMUL.FTZ R68, R0.reuse, R44 ;  /* 0x0000002c00447220 */ /* 0x040fe20000410000 */
[C---:B------:R-:W-:Y:S01]  /*2da0*/  FMUL.FTZ R48, R0.reuse, R52 ;  /* 0x0000003400307220 */ /* 0x040fe20000410000 */
[C---:B------:R-:W-:Y:S01]  /*2db0*/  FMUL.FTZ R89, R0.reuse, R66 ;  /* 0x0000004200597220 */ /* 0x040fe20000410000 */
[C---:B------:R-:W-:Y:S01]  /*2dc0*/  FMUL.FTZ R44, R0.reuse, R45 ;  /* 0x0000002d002c7220 */ /* 0x040fe20000410000 */
[C---:B------:R-:W-:Y:S01]  /*2dd0*/  FMUL.FTZ R52, R0.reuse, R28 ;  /* 0x0000001c00347220 */ /* 0x040fe20000410000 */
[----:B------:R-:W5:Y:S01]  /*2de0*/  MUFU.TANH R4, R4 ;  /* 0x0000000400047308 */ /* 0x000f620000002400 */
[C---:B------:R-:W-:Y:S01]  /*2df0*/  FMUL.FTZ R66, R0.reuse, R72 ;  /* 0x0000004800427220 */ /* 0x040fe20000410000 */
[----:B------:R-:W-:Y:S01]  /*2e00*/  FMUL.FTZ R45, R0, R49 ;  /* 0x00000031002d7220 */ /* 0x000fe20000410000 */
[----:B------:R-:W-:Y:S01]  /*2e10*/  ISETP.GT.AND P2, PT, R34, 0x8, PT ;  /* 0x000000082200780c */ /* 0x000fe20003f44270 */
[----:B------:R-:W-:Y:S01]  /*2e20*/  FMUL.FTZ R93, R0, R107 ;  /* 0x0000006b005d7220 */ /* 0x000fe20000410000 */
[----:B--2---:R-:W-:Y:S01]  /*2e30*/  FSEL R28, R10, -INF , P4 ;  /* 0xff8000000a1c7808 */ /* 0x004fe20002000000 */
[C---:B------:R-:W-:Y:S01]  /*2e40*/  FMUL.FTZ R72, R0.reuse, R74 ;  /* 0x0000004a00487220 */ /* 0x040fe20000410000 */
[----:B---3--:R-:W-:Y:S01]  /*2e50*/  FSEL R29, R11, -INF , P3 ;  /* 0xff8000000b1d7808 */ /* 0x008fe20001800000 */
        /* <DEDUP_REMOVED lines=9> */
[----:B------:R-:W-:Y:S01]  /*2ef0*/  ISETP.GT.AND P1, PT, R34, 0x9, PT ;  /* 0x000000092200780c */ /* 0x000fe20003f24270 */
[----:B------:R-:W-:Y:S01]  /*2f00*/  FMUL.FTZ R54, R0, R55 ;  /* 0x0000003700367220 */ /* 0x000fe20000410000 */
[----:B0-----:R-:W-:Y:S01]  /*2f10*/  FSEL R30, R20, -INF , P2 ;  /* 0xff800000141e7808 */ /* 0x001fe20001000000 */
[----:B------:R-:W-:Y:S01]  /*2f20*/  FMUL.FTZ R55, R0, R59 ;  /* 0x0000003b00377220 */ /* 0x000fe20000410000 */
[----:B------:R-:W-:Y:S01]  /*2f30*/  FMNMX.FTZ R11, R28, R29, !PT ;  /* 0x0000001d1c0b7209 */ /* 0x000fe20007810000 */
[C---:B------:R-:W-:Y:S01]  /*2f40*/  FMUL.FTZ R59, R0.reuse, R31 ;  /* 0x0000001f003b7220 */ /* 0x040fe20000410000 */
[----:B------:R-:W-:Y:S01]  /*2f50*/  FMUL.FTZ R8, R0, R100 ;  /* 0x0000006400087220 */ /* 0x000fe20000410000 */
[----:B------:R-:W0:Y:S01]  /*2f60*/  MUFU.TANH R94, R94 ;  /* 0x0000005e005e7308 */ /* 0x000e220000002400 */
[----:B------:R-:W-:Y:S01]  /*2f70*/  ISETP.GT.AND P6, PT, R34, 0x10, PT ;  /* 0x000000102200780c */ /* 0x000fe20003fc4270 */
[C---:B------:R-:W-:Y:S01]  /*2f80*/  FMUL.FTZ R9, R0.reuse, R101 ;  /* 0x0000006500097220 */ /* 0x040fe20000410000 */
[----:B-1----:R-:W-:Y:S01]  /*2f90*/  FSEL R31, R21, -INF , P1 ;  /* 0xff800000151f7808 */ /* 0x002fe20000800000 */
[----:B------:R-:W-:Y:S01]  /*2fa0*/  FMUL.FTZ R13, R0, R104 ;  /* 0x00000068000d7220 */ /* 0x000fe20000410000 */
[----:B------:R-:W-:Y:S01]  /*2fb0*/  FMNMX.FTZ R10, R30, R11, !PT ;  /* 0x0000000b1e0a7209 */ /* 0x000fe20007810000 */
[----:B------:R-:W-:Y:S01]  /*2fc0*/  FMUL.FTZ R12, R0, R105 ;  /* 0x00000069000c7220 */ /* 0x000fe20000410000 */
[----:B------:R-:W-:Y:S01]  /*2fd0*/  ISETP.GT.AND P5, PT, R34, 0x11, PT ;  /* 0x000000112200780c */ /* 0x000fe20003fa4270 */
[----:B------:R-:W1:Y:S01]  /*2fe0*/  MUFU.TANH R6, R6 ;  /* 0x0000000600067308 */ /* 0x000e620000002400 */
[----:B----4-:R-:W-:Y:S01]  /*2ff0*/  FSEL R92, R92, -INF , P6 ;  /* 0xff8000005c5c7808 */ /* 0x010fe20003000000 */
[C---:B------:R-:W-:Y:S01]  /*3000*/  FMUL.FTZ R15, R0.reuse, R76 ;  /* 0x0000004c000f7220 */ /* 0x040fe20000410000 */
[----:B------:R-:W-:Y:S01]  /*3010*/  FMNMX.FTZ R11, R31, R10, !PT ;  /* 0x0000000a1f0b7209 */ /* 0x000fe20007810000 */
[----:B------:R-:W-:Y:S01]  /*3020*/  FMUL.FTZ R76, R0, R85 ;  /* 0x00000055004c7220 */ /* 0x000fe20000410000 */
[----:B-----5:R-:W-:Y:S01]  /*3030*/  FSEL R4, R4, -INF , P4 ;  /* 0xff80000004047808 */ /* 0x020fe20002000000 */
[----:B------:R-:W-:Y:S01]  /*3040*/  FMUL.FTZ R85, R0, R90 ;  /* 0x0000005a00557220 */ /* 0x000fe20000410000 */
[----:B------:R-:W-:Y:S01]  /*3050*/  ISETP.GT.AND P4, PT, R34, 0x18, PT ;  /* 0x000000182200780c */ /* 0x000fe20003f84270 */
[----:B------:R-:W4:Y:S01]  /*3060*/  MUFU.TANH R93, R93 ;  /* 0x0000005d005d7308 */ /* 0x000f220000002400 */
[----:B--2---:R-:W-:Y:S01]  /*3070*/  FSEL R27, R27, -INF , P5 ;  /* 0xff8000001b1b7808 */ /* 0x004fe20002800000 */
[----:B------:R-:W-:Y:S01]  /*3080*/  FMUL.FTZ R60, R0, R60 ;  /* 0x0000003c003c7220 */ /* 0x000fe20000410000 */
[----:B------:R-:W-:Y:S01]  /*3090*/  FMNMX.FTZ R10, R92, R11, !PT ;  /* 0x0000000b5c0a7209 */ /* 0x000fe20007810000 */
[C---:B------:R-:W-:Y:S01]  /*30a0*/  FMUL.FTZ R61, R0.reuse, R61 ;  /* 0x0000003d003d7220 */ /* 0x040fe20000410000 */
[----:B---3--:R-:W-:Y:S01]  /*30b0*/  FSEL R5, R5, -INF , P3 ;  /* 0xff80000005057808 */ /* 0x008fe20001800000 */
[----:B------:R-:W-:Y:S01]  /*30c0*/  FMUL.FTZ R97, R0, R39 ;  /* 0x0000002700617220 */ /* 0x000fe20000410000 */
[----:B------:R-:W-:Y:S01]  /*30d0*/  ISETP.GT.AND P3, PT, R34, 0x19, PT ;  /* 0x000000192200780c */ /* 0x000fe20003f64270 */
[----:B------:R-:W2:Y:S01]  /*30e0*/  MUFU.TANH R7, R7 ;  /* 0x0000000700077308 */ /* 0x000ea20000002400 */
[----:B0-----:R-:W-:Y:S01]  /*30f0*/  FSEL R94, R94, -INF , P4 ;  /* 0xff8000005e5e7808 */ /* 0x001fe20002000000 */
[C---:B------:R-:W-:Y:S01]  /*3100*/  FMUL.FTZ R90, R0.reuse, R50 ;  /* 0x00000032005a7220 */ /* 0x040fe20000410000 */
[----:B------:R-:W-:Y:S01]  /*3110*/  FMNMX.FTZ R11, R27, R10, !PT ;  /* 0x0000000a1b0b7209 */ /* 0x000fe20007810000 */
[----:B------:R-:W-:Y:S01]  /*3120*/  FMUL.FTZ R98, R0, R43 ;  /* 0x0000002b00627220 */ /* 0x000fe20000410000 */
[----:B-1----:R-:W-:Y:S01]  /*3130*/  FSEL R6, R6, -INF , P2 ;  /* 0xff80000006067808 */ /* 0x002fe20001000000 */
[----:B------:R-:W-:Y:S01]  /*3140*/  FMUL.FTZ R50, R0, R57 ;  /* 0x0000003900327220 */ /* 0x000fe20000410000 */
[----:B------:R-:W-:Y:S01]  /*3150*/  ISETP.GT.AND P2, PT, R34, 0x20, PT ;  /* 0x000000202200780c */ /* 0x000fe20003f44270 */
[----:B------:R-:W0:Y:S01]  /*3160*/  MUFU.TANH R95, R95 ;  /* 0x0000005f005f7308 */ /* 0x000e220000002400 */
[----:B----4-:R-:W-:Y:S01]  /*3170*/  FSEL R93, R93, -INF , P3 ;  /* 0xff8000005d5d7808 */ /* 0x010fe20001800000 */
[----:B------:R-:W-:Y:S01]  /*3180*/  FMUL.FTZ R35, R0, R35 ;  /* 0x0000002300237220 */ /* 0x000fe20000410000 */
[----:B------:R-:W-:Y:S01]  /*3190*/  FMNMX.FTZ R10, R94, R11, !PT ;  /* 0x0000000b5e0a7209 */ /* 0x000fe20007810000 */
[C---:B------:R-:W-:Y:S01]  /*31a0*/  FMUL.FTZ R38, R0.reuse, R38 ;  /* 0x0000002600267220 */ /* 0x040fe20000410000 */
[----:B------:R-:W-:Y:S01]  /*31b0*/  FMUL.FTZ R42, R0, R42 ;  /* 0x0000002a002a7220 */ /* 0x000fe20000410000 */
[----:B------:R-:W-:Y:S01]  /*31c0*/  ULDC UR6, c[0x0][0x988] ;  /* 0x0002620000067ab9 */ /* 0x000fe20000000800 */
[----:B------:R-:W-:Y:S01]  /*31d0*/  FMNMX.FTZ R10, R93, R10, !PT ;  /* 0x0000000a5d0a7209 */ /* 0x000fe20007810000 */
[----:B------:R-:W1:Y:S01]  /*31e0*/  MUFU.TANH R8, R8 ;  /* 0x0000000800087308 */ /* 0x000e620000002400 */
[----:B--2---:R-:W-:Y:S01]  /*31f0*/  FSEL R7, R7, -INF , P1 ;  /* 0xff80000007077808 */ /* 0x004fe20000800000 */
[----:B------:R-:W-:Y:S01]  /*3200*/  IMAD.U32 R113, RZ, RZ, UR6 ;  /* 0x00000006ff717e24 */ /* 0x000fe2000f8e00ff */
[----:B------:R-:W-:Y:S01]  /*3210*/  ISETP.GT.AND P1, PT, R34, 0x21, PT ;  /* 0x000000212200780c */ /* 0x000fe20003f24270 */
[C---:B------:R-:W-:Y:S01]  /*3220*/  FMUL.FTZ R32, R0.reuse, R32 ;  /* 0x0000002000207220 */ /* 0x040fe20000410000 */
[----:B------:R-:W-:Y:S01]  /*3230*/  P2R R108, PR, RZ, 0x1 ;  /* 0x00000001ff6c7803 */ /* 0x000fe20000000000 */
[C---:B------:R-:W-:Y:S01]  /*3240*/  FMUL.FTZ R37, R0.reuse, R37 ;  /* 0x0000002500257220 */ /* 0x040fe20000410000 */
[C---:B------:R-:W-:Y:S01]  /*3250*/  FMUL.FTZ R36, R0.reuse, R36 ;  /* 0x0000002400247220 */ /* 0x040fe20000410000 */
[----:B------:R-:W2:Y:S01]  /*3260*/  MUFU.TANH R96, R96 ;  /* 0x0000006000607308 */ /* 0x000ea20000002400 */
[----:B0-----:R-:W-:Y:S01]  /*3270*/  FSEL R95, R95, -INF , P2 ;  /* 0xff8000005f5f7808 */ /* 0x001fe20001000000 */
[C---:B------:R-:W-:Y:S01]  /*3280*/  FMUL.FTZ R41, R0.reuse, R41 ;  /* 0x0000002900297220 */ /* 0x040fe20000410000 */
[C---:B------:R-:W-:Y:S01]  /*3290*/  FMUL.FTZ R40, R0.reuse, R40 ;  /* 0x0000002800287220 */ /* 0x040fe20000410000 */
[----:B------:R-:W-:Y:S01]  /*32a0*/  FMUL.FTZ R33, R0, R33 ;  /* 0x0000002100217220 */ /* 0x000fe20000410000 */
[----:B------:R-:W-:Y:S01]  /*32b0*/  FMNMX.FTZ R11, R95, R10, !PT ;  /* 0x0000000a5f0b7209 */ /* 0x000fe20007810000 */
[----:B------:R-:W-:Y:S01]  /*32c0*/  UIADD3 UR54, UR53, -0x2, URZ ;  /* 0xfffffffe35367890 */ /* 0x000fe2000fffe03f */
[----:B------:R-:W-:Y:S01]  /*32d0*/  R2UR UR7, R3 ;  /* 0x00000000030772ca */ /* 0x000fe200000e0000 */
[----:B------:R-:W0:Y:S01]  /*32e0*/  MUFU.TANH R9, R9 ;  /* 0x0000000900097308 */ /* 0x000e220000002400 */
[----:B-1----:R-:W-:Y:S01]  /*32f0*/  FSEL R8, R8, -INF , P6 ;  /* 0xff80000008087808 */ /* 0x002fe20003000000 */
[----:B------:R-:W-:Y:S01]  /*3300*/  UISETP.GE.AND UP0, UPT, UR54, UR41, UPT ;  /* 0x000000293600728c */ /* 0x000fe2000bf06270 */
[----:B------:R-:W-:-:S05]  /*3310*/  ISETP.GT.AND P6, PT, R34, 0x28, PT ;  /* 0x000000282200780c */ /* 0x000fca0003fc4270 */
[----:B------:R-:W1:Y:S01]  /*3320*/  MUFU.TANH R81, R81 ;  /* 0x0000005100517308 */ /* 0x000e620000002400 */
[----:B--2---:R-:W-:-:S03]  /*3330*/  FSEL R96, R96, -INF , P1 ;  /* 0xff80000060607808 */ /* 0x004fc60000800000 */
[----:B------:R-:W-:Y:S01]  /*3340*/  UIADD3 UR7, UR7, 0x29840, URZ ;  /* 0x0002984007077890 */ /* 0x000fe2000fffe03f */
[----:B------:R-:W-:-:S03]  /*3350*/  FMNMX.FTZ R20, R96, R11, !PT ;  /* 0x0000000b60147209 */ /* 0x000fc60007810000 */
[----:B------:R-:W2:Y:S01]  /*3360*/  MUFU.TANH R13, R13 ;  /* 0x0000000d000d7308 */ /* 0x000ea20000002400 */
[----:B0-----:R-:W-:Y:S01]  /*3370*/  FSEL R9, R9, -INF , P5 ;  /* 0xff80000009097808 */ /* 0x001fe20002800000 */
[----:B------:R-:W-:Y:S01]  /*3380*/  UPRMT UR7, UR52, 0x654, UR7 ;  /* 0x0000065434077896 */ /* 0x000fe20008000007 */
[----:B------:R-:W-:-:S05]  /*3390*/  ISETP.GT.AND P5, PT, R34, 0x29, PT ;  /* 0x000000292200780c */ /* 0x000fca0003fa4270 */
[----:B------:R-:W0:Y:S01]  /*33a0*/  MUFU.TANH R80, R80 ;  /* 0x0000005000507308 */ /* 0x000e220000002400 */
[----:B-1----:R-:W-:Y:S02]  /*33b0*/  FSEL R81, R81, -INF , P6 ;  /* 0xff80000051517808 */ /* 0x002fe40003000000 */
[----:B------:R-:W-:Y:S05]  /*33c0*/  SYNCS.ARRIVE.TRANS64.RED.A1T0 RZ, [UR7], RZ ;  /* 0x000000ffffff79a7 */ /* 0x000fea0008100407 */
[----:B------:R-:W1:Y:S01]  /*33d0*/  MUFU.TANH R12, R12 ;  /* 0x0000000c000c7308 */ /* 0x000e620000002400 */
[----:B--2---:R-:W-:Y:S02]  /*33e0*/  FSEL R10, R13, -INF , P4 ;  /* 0xff8000000d0a7808 */ /* 0x004fe40002000000 */
[----:B------:R-:W-:-:S02]  /*33f0*/  ISETP.GT.AND P4, PT, R34, 0x30, PT ;  /* 0x000000302200780c */ /* 0x000fc40003f84270 */
[----:B------:R-:W-:-:S03]  /*3400*/  FMNMX.FTZ R13, R81, R20, !PT ;  /* 0x00000014510d7209 */ /* 0x000fc60007810000 */
[----:B------:R-:W2:Y:S01]  /*3410*/  MUFU.TANH R82, R82 ;  /* 0x0000005200527308 */ /* 0x000ea20000002400 */
[----:B0-----:R-:W-:-:S04]  /*3420*/  FSEL R80, R80, -INF , P5 ;  /* 0xff80000050507808 */ /* 0x001fc80002800000 */
[----:B------:R-:W-:-:S03]  /*3430*/  FMNMX.FTZ R13, R80, R13, !PT ;  /* 0x0000000d500d7209 */ /* 0x000fc60007810000 */
[----:B------:R-:W0:Y:S01]  /*3440*/  MUFU.TANH R15, R15 ;  /* 0x0000000f000f7308 */ /* 0x000e220000002400 */
[----:B-1----:R-:W-:Y:S02]  /*3450*/  FSEL R11, R12, -INF , P3 ;  /* 0xff8000000c0b7808 */ /* 0x002fe40001800000 */
[----:B------:R-:W-:-:S05]  /*3460*/  ISETP.GT.AND P3, PT, R34, 0x31, PT ;  /* 0x000000312200780c */ /* 0x000fca0003f64270 */
[----:B------:R-:W1:Y:S01]  /*3470*/  MUFU.TANH R83, R83 ;  /* 0x0000005300537308 */ /* 0x000e620000002400 */
[----:B--2---:R-:W-:-:S04]  /*3480*/  FSEL R82, R82, -INF , P4 ;  /* 0xff80000052527808 */ /* 0x004fc80002000000 */
[----:B------:R-:W-:-:S03]  /*3490*/  FMNMX.FTZ R20, R82, R13, !PT ;  /* 0x0000000d52147209 */ /* 0x000fc60007810000 */
[----:B------:R-:W2:Y:S01]  /*34a0*/  MUFU.TANH R14, R14 ;  /* 0x0000000e000e7308 */ /* 0x000ea20000002400 */
[----:B0-----:R-:W-:Y:S02]  /*34b0*/  FSEL R12, R15, -INF , P2 ;  /* 0xff8000000f0c7808 */ /* 0x001fe40001000000 */
[----:B------:R-:W-:-:S05]  /*34c0*/  ISETP.GT.AND P2, PT, R34, 0x38, PT ;  /* 0x000000382200780c */ /* 0x000fca0003f44270 */
[----:B------:R-:W0:Y:S01]  /*34d0*/  MUFU.TANH R85, R85 ;  /* 0x0000005500557308 */ /* 0x000e220000002400 */
[----:B-1----:R-:W-:-:S04]  /*34e0*/  FSEL R83, R83, -INF , P3 ;  /* 0xff80000053537808 */ /* 0x002fc80001800000 */
[----:B------:R-:W-:-:S03]  /*34f0*/  FMNMX.FTZ R20, R83, R20, !PT ;  /* 0x0000001453147209 */ /* 0x000fc60007810000 */
[----:B------:R-:W1:Y:S01]  /*3500*/  MUFU.TANH R26, R26 ;  /* 0x0000001a001a7308 */ /* 0x000e620000002400 */
[----:B--2---:R-:W-:Y:S02]  /*3510*/  FSEL R13, R14, -INF , P1 ;  /* 0xff8000000e0d7808 */ /* 0x004fe40000800000 */
[----:B------:R-:W-:-:S05]  /*3520*/  ISETP.GT.AND P1, PT, R34, 0x39, PT ;  /* 0x000000392200780c */ /* 0x000fca0003f24270 */
        /* <DEDUP_REMOVED lines=144> */
[----:B------:R2:W-:Y:S01]  /*3e30*/  MUFU.TANH R58, R32 ;  /* 0x00000020003a7308 */ /* 0x0005e20000002400 */
[----:B0-----:R-:W-:-:S04]  /*3e40*/  FSEL R109, R42, -INF , P2 ;  /* 0xff8000002a6d7808 */ /* 0x001fc80001000000 */
[----:B------:R-:W-:-:S03]  /*3e50*/  FMNMX.FTZ R26, R109, R26, !PT ;  /* 0x0000001a6d1a7209 */ /* 0x000fc60007810000 */
[----:B------:R0:W-:Y:S01]  /*3e60*/  MUFU.TANH R74, R37 ;  /* 0x00000025004a7308 */ /* 0x0001e20000002400 */
[----:B-1----:R-:W-:-:S04]  /*3e70*/  FSEL R35, R98, -INF , P1 ;  /* 0xff80000062237808 */ /* 0x002fc80000800000 */
[----:B------:R-:W-:-:S03]  /*3e80*/  FMNMX.FTZ R34, R35, R26, !PT ;  /* 0x0000001a23227209 */ /* 0x000fc60007810000 */
[----:B------:R-:W-:Y:S02]  /*3e90*/  MUFU.TANH R72, R36 ;  /* 0x0000002400487308 */ /* 0x000fe40000002400 */
[----:B------:R-:W1:Y:S06]  /*3ea0*/  SHFL.BFLY PT, R111, R34, 0x2, 0x1f ;  /* 0x0c401f00226f7f89 */ /* 0x000e6c00000e0000 */
[----:B------:R-:W-:Y:S08]  /*3eb0*/  MUFU.TANH R90, R41 ;  /* 0x00000029005a7308 */ /* 0x000ff00000002400 */
[----:B------:R-:W-:Y:S08]  /*3ec0*/  MUFU.TANH R76, R40 ;  /* 0x00000028004c7308 */ /* 0x000ff00000002400 */
[----:B------:R3:W-:Y:S01]  /*3ed0*/  MUFU.TANH R70, R33 ;  /* 0x0000002100467308 */ /* 0x0007e20000002400 */
[----:B-1----:R-:W-:-:S05]  /*3ee0*/  FMNMX.FTZ R111, R34, R111, !PT ;  /* 0x0000006f226f7209 */ /* 0x002fca0007810000 */
[----:B------:R-:W1:Y:S02]  /*3ef0*/  SHFL.BFLY PT, R88, R111, 0x1, 0x1f ;  /* 0x0c201f006f587f89 */ /* 0x000e6400000e0000 */
[----:B-1----:R-:W-:-:S04]  /*3f00*/  FMNMX.FTZ R88, R111, R88, !PT ;  /* 0x000000586f587209 */ /* 0x002fc80007810000 */
[C---:B------:R-:W-:Y:S01]  /*3f10*/  FSETP.NEU.FTZ.AND P0, PT, R88.reuse, -INF , PT ;  /* 0xff8000005800780b */ /* 0x040fe20003f1d000 */
[----:B------:R-:W-:-:S05]  /*3f20*/  FFMA.FTZ R26, R88, R113, -8 ;  /* 0xc1000000581a7423 */ /* 0x000fca0000010071 */
[----:B------:R-:W-:Y:S02]  /*3f30*/  FSEL R26, R26, RZ, P0 ;  /* 0x000000ff1a1a7208 */ /* 0x000fe40000000000 */
[----:B------:R-:W-:-:S03]  /*3f40*/  ISETP.NE.AND P0, PT, R108, RZ, PT ;  /* 0x000000ff6c00720c */ /* 0x000fc60003f05270 */
[--C-:B--2---:R-:W-:Y:S01]  /*3f50*/  FFMA.FTZ R32, R27, UR6, -R26.reuse ;  /* 0x000000061b207c23 */ /* 0x104fe2000801081a */
[----:B------:R-:W-:Y:S01]  /*3f60*/  FMNMX.FTZ R27, R4, R5, !PT ;  /* 0x00000005041b7209 */ /* 0x000fe20007810000 */
[--C-:B------:R-:W-:Y:S01]  /*3f70*/  FFMA.FTZ R56, R83, UR6, -R26.reuse ;  /* 0x0000000653387c23 */ /* 0x100fe2000801081a */
[----:B------:R-:W-:-:S01]  /*3f80*/  FFMA.FTZ R80, R80, UR6, -R26 ;  /* 0x0000000650507c23 */ /* 0x000fc2000801081a */
[--C-:B------:R-:W-:Y:S01]  /*3f90*/  FFMA.FTZ R94, R94, UR6, -R26.reuse ;  /* 0x000000065e5e7c23 */ /* 0x100fe2000801081a */
[----:B------:R-:W-:Y:S01]  /*3fa0*/  FMNMX.FTZ R34, R6, R27, !PT ;  /* 0x0000001b06227209 */ /* 0x000fe20007810000 */
[--C-:B------:R-:W-:Y:S01]  /*3fb0*/  FFMA.FTZ R28, R28, UR6, -R26.reuse ;  /* 0x000000061c1c7c23 */ /* 0x100fe2000801081a */
[----:B------:R-:W-:-:S01]  /*3fc0*/  FFMA.FTZ R29, R29, UR6, -R26 ;  /* 0x000000061d1d7c23 */ /* 0x000fc2000801081a */
[----:B------:R1:W-:Y:S01]  /*3fd0*/  MUFU.EX2 R27, R94 ;  /* 0x0000005e001b7308 */ /* 0x0003e20000000800 */
[----:B0-----:R-:W-:Y:S01]  /*3fe0*/  FMNMX.FTZ R37, R7, R34, !PT ;  /* 0x0000002207257209 */ /* 0x001fe20007810000 */
[--C-:B------:R-:W-:Y:S01]  /*3ff0*/  FFMA.FTZ R30, R30, UR6, -R26.reuse ;  /* 0x000000061e1e7c23 */ /* 0x100fe2000801081a */
[----:B---3--:R-:W-:-:S01]  /*4000*/  FFMA.FTZ R33, R31, UR6, -R26 ;  /* 0x000000061f217c23 */ /* 0x008fc2000801081a */
[--C-:B------:R-:W-:Y:S01]  /*4010*/  FFMA.FTZ R31, R92, UR6, -R26.reuse ;  /* 0x000000065c1f7c23 */ /* 0x100fe2000801081a */
[----:B------:R-:W-:Y:S01]  /*4020*/  FMNMX.FTZ R36, R8, R37, !PT ;  /* 0x0000002508247209 */ /* 0x000fe20007810000 */
[--C-:B------:R-:W-:Y:S01]  /*4030*/  FFMA.FTZ R34, R93, UR6, -R26.reuse ;  /* 0x000000065d227c23 */ /* 0x100fe2000801081a */
[----:B------:R-:W-:-:S01]  /*4040*/  FFMA.FTZ R96, R96, UR6, -R26 ;  /* 0x0000000660607c23 */ /* 0x000fc2000801081a */
[----:B------:R-:W-:Y:S01]  /*4050*/  MUFU.EX2 R28, R28 ;  /* 0x0000001c001c7308 */ /* 0x000fe20000000800 */
[----:B------:R-:W-:Y:S01]  /*4060*/  FMNMX.FTZ R37, R9, R36, !PT ;  /* 0x0000002409257209 */ /* 0x000fe20007810000 */
[--C-:B-1----:R-:W-:Y:S01]  /*4070*/  FFMA.FTZ R94, R59, UR6, -R26.reuse ;  /* 0x000000063b5e7c23 */ /* 0x102fe2000801081a */
[----:B------:R-:W-:-:S01]  /*4080*/  FFMA.FTZ R59, R91, UR6, -R26 ;  /* 0x000000065b3b7c23 */ /* 0x000fc2000801081a */
[--C-:B------:R-:W-:Y:S01]  /*4090*/  FFMA.FTZ R36, R95, UR6, -R26.reuse ;  /* 0x000000065f247c23 */ /* 0x100fe2000801081a */
[----:B------:R-:W-:Y:S01]  /*40a0*/  FMNMX.FTZ R38, R10, R37, !PT ;  /* 0x000000250a267209 */ /* 0x000fe20007810000 */
[--C-:B------:R-:W-:Y:S01]  /*40b0*/  FFMA.FTZ R92, R55, UR6, -R26.reuse ;  /* 0x00000006375c7c23 */ /* 0x100fe2000801081a */
[----:B------:R-:W-:-:S01]  /*40c0*/  FFMA.FTZ R53, R53, UR6, -R26 ;  /* 0x0000000635357c23 */ /* 0x000fc2000801081a */
[----:B------:R-:W-:Y:S01]  /*40d0*/  MUFU.EX2 R29, R29 ;  /* 0x0000001d001d7308 */ /* 0x000fe20000000800 */
[----:B------:R-:W-:Y:S01]  /*40e0*/  FMNMX.FTZ R37, R11, R38, !PT ;  /* 0x000000260b257209 */ /* 0x000fe20007810000 */
[--C-:B------:R-:W-:Y:S01]  /*40f0*/  FFMA.FTZ R101, R101, UR6, -R26.reuse ;  /* 0x0000000665657c23 */ /* 0x100fe2000801081a */
[----:B------:R-:W-:-:S01]  /*4100*/  FFMA.FTZ R55, R103, UR6, -R26 ;  /* 0x0000000667377c23 */ /* 0x000fc2000801081a */
[----:B------:R-:W-:Y:S01]  /*4110*/  FFMA.FTZ R98, R97, UR6, -R26 ;  /* 0x0000000661627c23 */ /* 0x000fe2000801081a */
[----:B------:R-:W-:-:S03]  /*4120*/  FMNMX.FTZ R38, R12, R37, !PT ;  /* 0x000000250c267209 */ /* 0x000fc60007810000 */
[----:B------:R-:W-:Y:S01]  /*4130*/  MUFU.EX2 R30, R30 ;  /* 0x0000001e001e7308 */ /* 0x000fe20000000800 */
[----:B------:R-:W-:Y:S01]  /*4140*/  FMNMX.FTZ R41, R13, R38, !PT ;  /* 0x000000260d297209 */ /* 0x000fe20007810000 */
[----:B------:R-:W-:-:S03]  /*4150*/  FFMA.FTZ R38, R81, UR6, -R26 ;  /* 0x0000000651267c23 */ /* 0x000fc6000801081a */
[----:B------:R-:W-:-:S03]  /*4160*/  FMNMX.FTZ R40, R14, R41, !PT ;  /* 0x000000290e287209 */ /* 0x000fc60007810000 */
[----:B------:R-:W0:Y:S01]  /*4170*/  MUFU.EX2 R33, R33 ;  /* 0x0000002100217308 */ /* 0x000e220000000800 */
[----:B------:R-:W-:-:S04]  /*4180*/  FMNMX.FTZ R41, R15, R40, !PT ;  /* 0x000000280f297209 */ /* 0x000fc80007810000 */
[----:B------:R-:W-:-:S03]  /*4190*/  FMNMX.FTZ R40, R20, R41, !PT ;  /* 0x0000002914287209 */ /* 0x000fc60007810000 */
[----:B------:R-:W-:Y:S01]  /*41a0*/  MUFU.EX2 R41, R80 ;  /* 0x0000005000297308 */ /* 0x000fe20000000800 */
[----:B------:R-:W-:Y:S01]  /*41b0*/  FMNMX.FTZ R81, R21, R40, !PT ;  /* 0x0000002815517209 */ /* 0x000fe20007810000 */
[--C-:B------:R-:W-:Y:S01]  /*41c0*/  FFMA.FTZ R40, R82, UR6, -R26.reuse ;  /* 0x0000000652287c23 */ /* 0x100fe2000801081a */
[----:B------:R-:W-:-:S02]  /*41d0*/  FFMA.FTZ R82, R85, UR6, -R26 ;  /* 0x0000000655527c23 */ /* 0x000fc4000801081a */
[----:B------:R-:W-:-:S03]  /*41e0*/  FMNMX.FTZ R81, R24, R81, !PT ;  /* 0x0000005118517209 */ /* 0x000fc60007810000 */
[----:B------:R-:W-:Y:S01]  /*41f0*/  MUFU.EX2 R31, R31 ;  /* 0x0000001f001f7308 */ /* 0x000fe20000000800 */
[----:B------:R-:W-:Y:S02]  /*4200*/  FMNMX.FTZ R81, R78, R81, !PT ;  /* 0x000000514e517209 */ /* 0x000fe40007810000 */
[----:B0-----:R-:W-:Y:S02]  /*4210*/  F2FP.SATFINITE.E4M3.F32.PACK_AB_MERGE_C R173, R33, R30, RZ ;  /* 0x0000001e21ad723e */ /* 0x001fe400048070ff */
[----:B------:R-:W-:Y:S02]  /*4220*/  FMNMX.FTZ R42, R60, R81, !PT ;  /* 0x000000513c2a7209 */ /* 0x000fe40007810000 */
[----:B------:R-:W-:Y:S01]  /*4230*/  F2FP.SATFINITE.E4M3.F32.PACK_AB_MERGE_C R173, R29, R28, R173 ;  /* 0x0000001c1dad723e */ /* 0x000fe200048070ad */
[----:B------:R0:W-:Y:S01]  /*4240*/  MUFU.EX2 R81, R56 ;  /* 0x0000003800517308 */ /* 0x0001e20000000800 */
[----:B------:R-:W-:-:S04]  /*4250*/  FMNMX.FTZ R42, R61, R42, !PT ;  /* 0x0000002a3d2a7209 */ /* 0x000fc80007810000 */
[----:B------:R-:W-:-:S03]  /*4260*/  FMNMX.FTZ R83, R63, R42, !PT ;  /* 0x0000002a3f537209 */ /* 0x000fc60007810000 */
[----:B------:R-:W-:Y:S01]  /*4270*/  MUFU.EX2 R42, R82 ;  /* 0x00000052002a7308 */ /* 0x000fe20000000800 */
[----:B------:R-:W-:Y:S01]  /*4280*/  FMNMX.FTZ R54, R62, R83, !PT ;  /* 0x000000533e367209 */ /* 0x000fe20007810000 */
[--C-:B------:R-:W-:Y:S01]  /*4290*/  FFMA.FTZ R83, R84, UR6, -R26.reuse ;  /* 0x0000000654537c23 */ /* 0x100fe2000801081a */
[----:B------:R-:W-:-:S02]  /*42a0*/  FFMA.FTZ R84, R87, UR6, -R26 ;  /* 0x0000000657547c23 */ /* 0x000fc4000801081a */
[----:B------:R-:W-:Y:S01]  /*42b0*/  FMNMX.FTZ R85, R65, R54, !PT ;  /* 0x0000003641557209 */ /* 0x000fe20007810000 */
[----:B------:R-:W-:-:S01]  /*42c0*/  FFMA.FTZ R54, R86, UR6, -R26 ;  /* 0x0000000656367c23 */ /* 0x000fc2000801081a */
[--C-:B------:R-:W-:Y:S01]  /*42d0*/  FFMA.FTZ R86, R39, UR6, -R26.reuse ;  /* 0x0000000627567c23 */ /* 0x100fe2000801081a */
[----:B------:R-:W-:-:S01]  /*42e0*/  FFMA.FTZ R39, R69, UR6, -R26 ;  /* 0x0000000645277c23 */ /* 0x000fc2000801081a */
[----:B------:R-:W-:Y:S01]  /*42f0*/  FMNMX.FTZ R85, R64, R85, !PT ;  /* 0x0000005540557209 */ /* 0x000fe20007810000 */
[----:B------:R-:W-:Y:S03]  /*4300*/  MUFU.EX2 R32, R32 ;  /* 0x0000002000207308 */ /* 0x000fe60000000800 */
[----:B0-----:R-:W-:-:S04]  /*4310*/  FMNMX.FTZ R56, R66, R85, !PT ;  /* 0x0000005542387209 */ /* 0x001fc80007810000 */
[----:B------:R-:W-:Y:S01]  /*4320*/  FMNMX.FTZ R85, R67, R56, !PT ;  /* 0x0000003843557209 */ /* 0x000fe20007810000 */
[----:B------:R-:W-:-:S01]  /*4330*/  FFMA.FTZ R56, R89, UR6, -R26 ;  /* 0x0000000659387c23 */ /* 0x000fc2000801081a */
[--C-:B------:R-:W-:Y:S01]  /*4340*/  FFMA.FTZ R89, R43, UR6, -R26.reuse ;  /* 0x000000062b597c23 */ /* 0x100fe2000801081a */
[----:B------:R-:W-:-:S01]  /*4350*/  FFMA.FTZ R43, R57, UR6, -R26 ;  /* 0x00000006392b7c23 */ /* 0x000fc2000801081a */
[----:B------:R-:W-:Y:S01]  /*4360*/  FMNMX.FTZ R87, R68, R85, !PT ;  /* 0x0000005544577209 */ /* 0x000fe20007810000 */
[----:B------:R-:W0:Y:S03]  /*4370*/  MUFU.EX2 R34, R34 ;  /* 0x0000002200227308 */ /* 0x000e260000000800 */
[----:B------:R-:W-:-:S04]  /*4380*/  FMNMX.FTZ R87, R44, R87, !PT ;  /* 0x000000572c577209 */ /* 0x000fc80007810000 */
[----:B------:R-:W-:Y:S01]  /*4390*/  FMNMX.FTZ R80, R46, R87, !PT ;  /* 0x000000572e507209 */ /* 0x000fe20007810000 */
[----:B------:R1:W-:Y:S03]  /*43a0*/  MUFU.EX2 R85, R84 ;  /* 0x0000005400557308 */ /* 0x0003e60000000800 */
[----:B------:R-:W-:-:S04]  /*43b0*/  FMNMX.FTZ R87, R45, R80, !PT ;  /* 0x000000502d577209 */ /* 0x000fc80007810000 */
[----:B------:R-:W-:Y:S01]  /*43c0*/  FMNMX.FTZ R80, R48, R87, !PT ;  /* 0x0000005730507209 */ /* 0x000fe20007810000 */
[----:B------:R-:W-:Y:S01]  /*43d0*/  MUFU.EX2 R36, R36 ;  /* 0x0000002400247308 */ /* 0x000fe20000000800 */
[----:B-1----:R-:W-:Y:S01]  /*43e0*/  FSEL R84, R74, -INF , P3 ;  /* 0xff8000004a547808 */ /* 0x002fe20001800000 */
[----:B------:R-:W-:Y:S01]  /*43f0*/  FFMA.FTZ R74, R75, UR6, -R26 ;  /* 0x000000064b4a7c23 */ /* 0x000fe2000801081a */
[----:B------:R-:W-:Y:S02]  /*4400*/  FMNMX.FTZ R80, R47, R80, !PT ;  /* 0x000000502f507209 */ /* 0x000fe40007810000 */
[----:B0-----:R-:W-:Y:S02]  /*4410*/  F2FP.SATFINITE.E4M3.F32.PACK_AB_MERGE_C R175, R34, R27, RZ ;  /* 0x0000001b22af723e */ /* 0x001fe400048070ff */
[----:B------:R-:W-:Y:S01]  /*4420*/  FMNMX.FTZ R69, R49, R80, !PT ;  /* 0x0000005031457209 */ /* 0x000fe20007810000 */
[----:B------:R-:W-:Y:S01]  /*4430*/  MUFU.EX2 R87, R86 ;  /* 0x0000005600577308 */ /* 0x000fe20000000800 */
[----:B------:R-:W-:-:S02]  /*4440*/  F2FP.SATFINITE.E4M3.F32.PACK_AB_MERGE_C R175, R32, R31, R175 ;  /* 0x0000001f20af723e */ /* 0x000fc400048070af */
[----:B------:R-:W-:-:S04]  /*4450*/  FMNMX.FTZ R69, R50, R69, !PT ;  /* 0x0000004532457209 */ /* 0x000fc80007810000 */
[----:B------:R-:W-:Y:S01]  /*4460*/  FMNMX.FTZ R80, R52, R69, !PT ;  /* 0x0000004534507209 */ /* 0x000fe20007810000 */
[----:B------:R0:W-:Y:S01]  /*4470*/  MUFU.EX2 R37, R96 ;  /* 0x0000006000257308 */ /* 0x0001e20000000800 */
[----:B------:R-:W-:Y:S02]  /*4480*/  FSEL R69, R58, -INF , P6 ;  /* 0xff8000003a457808 */ /* 0x000fe40003000000 */
[----:B------:R-:W-:Y:S02]  /*4490*/  FMNMX.FTZ R82, R51, R80, !PT ;  /* 0x0000005033527209 */ /* 0x000fe40007810000 */
[----:B------:R-:W-:Y:S01]  /*44a0*/  FSEL R80, R70, -INF , P5 ;  /* 0xff80000046507808 */ /* 0x000fe20002800000 */
[--C-:B------:R-:W-:Y:S01]  /*44b0*/  FFMA.FTZ R70, R71, UR6, -R26.reuse ;  /* 0x0000000647467c23 */ /* 0x100fe2000801081a */
[----:B------:R-:W-:Y:S01]  /*44c0*/  FMNMX.FTZ R57, R69, R82, !PT ;  /* 0x0000005245397209 */ /* 0x000fe20007810000 */
[----:B------:R1:W-:Y:S01]  /*44d0*/  MUFU.EX2 R58, R89 ;  /* 0x00000059003a7308 */ /* 0x0003e20000000800 */
[----:B------:R-:W-:Y:S01]  /*44e0*/  FSEL R82, R72, -INF , P4 ;  /* 0xff80000048527808 */ /* 0x000fe20002000000 */
[--C-:B------:R-:W-:Y:S01]  /*44f0*/  FFMA.FTZ R71, R79, UR6, -R26.reuse ;  /* 0x000000064f477c23 */ /* 0x100fe2000801081a */
[----:B------:R-:W-:Y:S01]  /*4500*/  FMNMX.FTZ R57, R80, R57, !PT ;  /* 0x0000003950397209 */ /* 0x000fe20007810000 */
[--C-:B0-----:R-:W-:Y:S01]  /*4510*/  FFMA.FTZ R96, R105, UR6, -R26.reuse ;  /* 0x0000000669607c23 */ /* 0x101fe2000801081a */
[----:B------:R-:W-:Y:S01]  /*4520*/  FSEL R86, R76, -INF , P2 ;  /* 0xff8000004c567808 */ /* 0x000fe20001000000 */
[----:B------:R-:W-:Y:S01]  /*4530*/  FFMA.FTZ R76, R73, UR6, -R26 ;  /* 0x00000006494c7c23 */ /* 0x000fe2000801081a */
[----:B------:R-:W-:Y:S01]  /*4540*/  FMNMX.FTZ R57, R82, R57, !PT ;  /* 0x0000003952397209 */ /* 0x000fe20007810000 */
[----:B------:R-:W0:Y:S01]  /*4550*/  MUFU.EX2 R38, R38 ;  /* 0x0000002600267308 */ /* 0x000e220000000800 */
[----:B-1----:R-:W-:-:S02]  /*4560*/  FSEL R89, R90, -INF , P1 ;  /* 0xff8000005a597808 */ /* 0x002fc40000800000 */
[----:B------:R-:W-:Y:S02]  /*4570*/  FMNMX.FTZ R57, R84, R57, !PT ;  /* 0x0000003954397209 */ /* 0x000fe40007810000 */
[----:B------:R-:W-:Y:S02]  /*4580*/  MOV R79, UR6 ;  /* 0x00000006004f7c02 */ /* 0x000fe40008000f00 */
[----:B------:R-:W-:Y:S01]  /*4590*/  FMNMX.FTZ R72, R86, R57, !PT ;  /* 0x0000003956487209 */ /* 0x000fe20007810000 */
[----:B------:R-:W-:Y:S03]  /*45a0*/  MUFU.EX2 R40, R40 ;  /* 0x0000002800287308 */ /* 0x000fe60000000800 */
[----:B------:R-:W-:Y:S01]  /*45b0*/  FMNMX.FTZ R73, R89, R72, !PT ;  /* 0x0000004859497209 */ /* 0x000fe20007810000 */
[--C-:B------:R-:W-:Y:S01]  /*45c0*/  FFMA.FTZ R72, R77, UR6, -R26.reuse ;  /* 0x000000064d487c23 */ /* 0x100fe2000801081a */
[----:B------:R-:W-:-:S03]  /*45d0*/  FFMA.FTZ R77, R109, UR6, -R26 ;  /* 0x000000066d4d7c23 */ /* 0x000fc6000801081a */
[----:B------:R-:W1:Y:S01]  /*45e0*/  SHFL.BFLY PT, R90, R73, 0x2, 0x1f ;  /* 0x0c401f00495a7f89 */ /* 0x000e6200000e0000 */
[----:B------:R2:W-:Y:S01]  /*45f0*/  MUFU.EX2 R57, R76 ;  /* 0x0000004c00397308 */ /* 0x0005e20000000800 */
[----:B0-----:R-:W-:-:S04]  /*4600*/  F2FP.SATFINITE.E4M3.F32.PACK_AB_MERGE_C R177, R41, R38, RZ ;  /* 0x0000002629b1723e */ /* 0x001fc800048070ff */
[----:B------:R-:W-:-:S03]  /*4610*/  F2FP.SATFINITE.E4M3.F32.PACK_AB_MERGE_C R177, R37, R36, R177 ;  /* 0x0000002425b1723e */ /* 0x000fc600048070b1 */
[----:B------:R-:W0:Y:S01]  /*4620*/  MUFU.EX2 R83, R83 ;  /* 0x0000005300537308 */ /* 0x000e220000000800 */
[----:B--2---:R-:W-:-:S07]  /*4630*/  FFMA.FTZ R76, R99, UR6, -R26 ;  /* 0x00000006634c7c23 */ /* 0x004fce000801081a */
[----:B------:R-:W-:Y:S01]  /*4640*/  MUFU.EX2 R54, R54 ;  /* 0x0000003600367308 */ /* 0x000fe20000000800 */
[----:B-1----:R-:W-:-:S07]  /*4650*/  FMNMX.FTZ R75, R73, R90, !PT ;  /* 0x0000005a494b7209 */ /* 0x002fce0007810000 */
[----:B------:R-:W1:Y:S01]  /*4660*/  MUFU.EX2 R56, R56 ;  /* 0x0000003800387308 */ /* 0x000e620000000800 */
[----:B0-----:R-:W-:Y:S01]  /*4670*/  F2FP.SATFINITE.E4M3.F32.PACK_AB_MERGE_C R179, R83, R42, RZ ;  /* 0x0000002a53b3723e */ /* 0x001fe200048070ff */
[----:B------:R-:W0:Y:S03]  /*4680*/  SHFL.BFLY PT, R90, R75, 0x1, 0x1f ;  /* 0x0c201f004b5a7f89 */ /* 0x000e2600000e0000 */
[----:B------:R-:W-:-:S03]  /*4690*/  F2FP.SATFINITE.E4M3.F32.PACK_AB_MERGE_C R179, R81, R40, R179 ;  /* 0x0000002851b3723e */ /* 0x000fc600048070b3 */
[----:B------:R-:W-:Y:S08]  /*46a0*/  MUFU.EX2 R39, R39 ;  /* 0x0000002700277308 */ /* 0x000ff00000000800 */
[----:B------:R-:W-:Y:S01]  /*46b0*/  MUFU.EX2 R43, R43 ;  /* 0x0000002b002b7308 */ /* 0x000fe20000000800 */
[----:B-1----:R-:W-:-:S04]  /*46c0*/  F2FP.SATFINITE.E4M3.F32.PACK_AB_MERGE_C R181, R87, R56, RZ ;  /* 0x0000003857b5723e */ /* 0x002fc800048070ff */
[----:B------:R-:W-:-:S03]  /*46d0*/  F2FP.SATFINITE.E4M3.F32.PACK_AB_MERGE_C R181, R85, R54, R181 ;  /* 0x0000003655b5723e */ /* 0x000fc600048070b5 */
[----:B------:R-:W1:Y:S01]  /*46e0*/  MUFU.EX2 R70, R70 ;  /* 0x0000004600467308 */ /* 0x000e620000000800 */
[----:B0-----:R-:W-:Y:S01]  /*46f0*/  FMNMX.FTZ R90, R75, R90, !PT ;  /* 0x0000005a4b5a7209 */ /* 0x001fe20007810000 */
[--C-:B------:R-:W-:Y:S01]  /*4700*/  FFMA.FTZ R75, R107, UR6, -R26.reuse ;  /* 0x000000066b4b7c23 */ /* 0x100fe2000801081a */
[----:B------:R-:W-:-:S02]  /*4710*/  FFMA.FTZ R26, R35, UR6, -R26 ;  /* 0x00000006231a7c23 */ /* 0x000fc4000801081a */
[C---:B------:R-:W-:Y:S01]  /*4720*/  FSETP.NEU.FTZ.AND P1, PT, R90.reuse, -INF , PT ;  /* 0xff8000005a00780b */ /* 0x040fe20003f3d000 */
[----:B------:R-:W-:-:S02]  /*4730*/  FFMA.FTZ R79, R90, R79, -8 ;  /* 0xc10000005a4f7423 */ /* 0x000fc4000001004f */
[----:B------:R-:W-:Y:S03]  /*4740*/  MUFU.EX2 R72, R72 ;  /* 0x0000004800487308 */ /* 0x000fe60000000800 */
[----:B------:R-:W-:-:S02]  /*4750*/  FSEL R79, R79, RZ, P1 ;  /* 0x000000ff4f4f7208 */ /* 0x000fc40000800000 */
[----:B------:R-:W-:-:S03]  /*4760*/  PLOP3.LUT P1, PT, PT, PT, UP0, 0x80, 0x0 ;  /* 0x000000000000781c */ /* 0x000fc60003f2f008 */
[----:B------:R-:W-:Y:S01]  /*4770*/  MUFU.EX2 R71, R71 ;  /* 0x0000004700477308 */ /* 0x000fe20000000800 */
[----:B------:R-:W-:-:S01]  /*4780*/  FFMA.FTZ R4, R4, UR6, -R79 ;  /* 0x0000000604047c23 */ /* 0x000fc2000801084f */
[--C-:B------:R-:W-:Y:S01]  /*4790*/  FFMA.FTZ R5, R5, UR6, -R79.reuse ;  /* 0x0000000605057c23 */ /* 0x100fe2000801084f */
[----:B------:R-:W-:-:S01]  /*47a0*/  FFMA.FTZ R91, R6, UR6, -R79 ;  /* 0x00000006065b7c23 */ /* 0x000fc2000801084f */
[--C-:B------:R-:W-:Y:S01]  /*47b0*/  FFMA.FTZ R100, R7, UR6, -R79.reuse ;  /* 0x0000000607647c23 */ /* 0x100fe2000801084f */
[----:B------:R-:W-:-:S01]  /*47c0*/  FFMA.FTZ R6, R8, UR6, -R79 ;  /* 0x0000000608067c23 */ /* 0x000fc2000801084f */
[--C-:B------:R-:W-:Y:S01]  /*47d0*/  FFMA.FTZ R7, R9, UR6, -R79.reuse ;  /* 0x0000000609077c23 */ /* 0x100fe2000801084f */
[----:B------:R-:W-:-:S01]  /*47e0*/  FFMA.FTZ R93, R10, UR6, -R79 ;  /* 0x000000060a5d7c23 */ /* 0x000fc2000801084f */
[----:B------:R-:W-:Y:S01]  /*47f0*/  MUFU.EX2 R4, R4 ;  /* 0x0000000400047308 */ /* 0x000fe20000000800 */
[----:B------:R-:W-:-:S01]  /*4800*/  FFMA.FTZ R102, R11, UR6, -R79 ;  /* 0x000000060b667c23 */ /* 0x000fc2000801084f */
[--C-:B------:R-:W-:Y:S01]  /*4810*/  FFMA.FTZ R15, R15, UR6, -R79.reuse ;  /* 0x000000060f0f7c23 */ /* 0x100fe2000801084f */
[----:B------:R-:W-:-:S01]  /*4820*/  FFMA.FTZ R8, R12, UR6, -R79 ;  /* 0x000000060c087c23 */ /* 0x000fc2000801084f */
[--C-:B------:R-:W-:Y:S01]  /*4830*/  FFMA.FTZ R11, R21, UR6, -R79.reuse ;  /* 0x00000006150b7c23 */ /* 0x100fe2000801084f */
[----:B------:R-:W-:-:S01]  /*4840*/  FFMA.FTZ R12, R60, UR6, -R79 ;  /* 0x000000063c0c7c23 */ /* 0x000fc2000801084f */
[----:B------:R-:W-:Y:S01]  /*4850*/  FADD.FTZ R21, R28, R29 ;  /* 0x0000001d1c157221 */ /* 0x000fe20000010000 */
[----:B------:R-:W-:-:S01]  /*4860*/  FFMA.FTZ R9, R13, UR6, -R79 ;  /* 0x000000060d097c23 */ /* 0x000fc2000801084f */
[----:B------:R-:W0:Y:S01]  /*4870*/  MUFU.EX2 R5, R5 ;  /* 0x0000000500057308 */ /* 0x000e220000000800 */
[----:B------:R-:W-:-:S01]  /*4880*/  FFMA.FTZ R13, R61, UR6, -R79 ;  /* 0x000000063d0d7c23 */ /* 0x000fc2000801084f */
[--C-:B------:R-:W-:Y:S01]  /*4890*/  FFMA.FTZ R14, R14, UR6, -R79.reuse ;  /* 0x000000060e0e7c23 */ /* 0x100fe2000801084f */
[----:B------:R-:W-:-:S01]  /*48a0*/  FFMA.FTZ R10, R20, UR6, -R79 ;  /* 0x00000006140a7c23 */ /* 0x000fc2000801084f */
[--C-:B------:R-:W-:Y:S01]  /*48b0*/  FFMA.FTZ R3, R48, UR6, -R79.reuse ;  /* 0x0000000630037c23 */ /* 0x100fe2000801084f */
[----:B------:R-:W-:-:S01]  /*48c0*/  FFMA.FTZ R24, R24, UR6, -R79 ;  /* 0x0000000618187c23 */ /* 0x000fc2000801084f */
[--C-:B------:R-:W-:Y:S01]  /*48d0*/  FFMA.FTZ R78, R78, UR6, -R79.reuse ;  /* 0x000000064e4e7c23 */ /* 0x100fe2000801084f */
[----:B------:R-:W-:-:S01]  /*48e0*/  FFMA.FTZ R63, R63, UR6, -R79 ;  /* 0x000000063f3f7c23 */ /* 0x000fc2000801084f */
[----:B------:R-:W2:Y:S01]  /*48f0*/  MUFU.EX2 R91, R91 ;  /* 0x0000005b005b7308 */ /* 0x000ea20000000800 */
[----:B------:R-:W-:-:S01]  /*4900*/  FFMA.FTZ R62, R62, UR6, -R79 ;  /* 0x000000063e3e7c23 */ /* 0x000fc2000801084f */
[--C-:B------:R-:W-:Y:S01]  /*4910*/  FFMA.FTZ R66, R66, UR6, -R79.reuse ;  /* 0x0000000642427c23 */ /* 0x100fe2000801084f */
[----:B------:R-:W-:-:S01]  /*4920*/  FFMA.FTZ R67, R67, UR6, -R79 ;  /* 0x0000000643437c23 */ /* 0x000fc2000801084f */
[--C-:B------:R-:W-:Y:S01]  /*4930*/  FFMA.FTZ R20, R68, UR6, -R79.reuse ;  /* 0x0000000644147c23 */ /* 0x100fe2000801084f */
[----:B------:R-:W-:-:S01]  /*4940*/  FFMA.FTZ R46, R46, UR6, -R79 ;  /* 0x000000062e2e7c23 */ /* 0x000fc2000801084f */
[----:B------:R-:W-:Y:S01]  /*4950*/  FFMA.FTZ R45, R45, UR6, -R79 ;  /* 0x000000062d2d7c23 */ /* 0x000fe2000801084f */
[----:B-1----:R-:W-:Y:S01]  /*4960*/  F2FP.SATFINITE.E4M3.F32.PACK_AB_MERGE_C R183, R70, R43, RZ ;  /* 0x0000002b46b7723e */ /* 0x002fe200048070ff */
[----:B------:R-:W1:Y:S01]  /*4970*/  MUFU.EX2 R100, R100 ;  /* 0x0000006400647308 */ /* 0x000e620000000800 */
[----:B0-----:R-:W-:-:S01]  /*4980*/  FADD.FTZ R60, R4, R5 ;  /* 0x00000005043c7221 */ /* 0x001fc20000010000 */
[--C-:B------:R-:W-:Y:S01]  /*4990*/  FFMA.FTZ R47, R47, UR6, -R79.reuse ;  /* 0x000000062f2f7c23 */ /* 0x100fe2000801084f */
[----:B------:R-:W-:-:S01]  /*49a0*/  FFMA.FTZ R49, R49, UR6, -R79 ;  /* 0x0000000631317c23 */ /* 0x000fc2000801084f */
[--C-:B------:R-:W-:Y:S01]  /*49b0*/  FFMA.FTZ R50, R50, UR6, -R79.reuse ;  /* 0x0000000632327c23 */ /* 0x100fe2000801084f */
[----:B------:R-:W-:-:S01]  /*49c0*/  FFMA.FTZ R52, R52, UR6, -R79 ;  /* 0x0000000634347c23 */ /* 0x000fc2000801084f */
[--C-:B------:R-:W-:Y:S01]  /*49d0*/  FFMA.FTZ R51, R51, UR6, -R79.reuse ;  /* 0x0000000633337c23 */ /* 0x100fe2000801084f */
[----:B------:R-:W-:-:S01]  /*49e0*/  FFMA.FTZ R69, R69, UR6, -R79 ;  /* 0x0000000645457c23 */ /* 0x000fc2000801084f */
[----:B------:R-:W0:Y:S01]  /*49f0*/  MUFU.EX2 R6, R6 ;  /* 0x0000000600067308 */ /* 0x000e220000000800 */
[----:B--2---:R-:W-:-:S01]  /*4a00*/  FADD.FTZ R61, R91, R60 ;  /* 0x0000003c5b3d7221 */ /* 0x004fc20000010000 */
[--C-:B------:R-:W-:Y:S01]  /*4a10*/  FFMA.FTZ R80, R80, UR6, -R79.reuse ;  /* 0x0000000650507c23 */ /* 0x100fe2000801084f */
[----:B------:R-:W-:-:S01]  /*4a20*/  FFMA.FTZ R82, R82, UR6, -R79 ;  /* 0x0000000652527c23 */ /* 0x000fc2000801084f */
[--C-:B------:R-:W-:Y:S01]  /*4a30*/  FFMA.FTZ R84, R84, UR6, -R79.reuse ;  /* 0x0000000654547c23 */ /* 0x100fe2000801084f */
[----:B------:R-:W-:-:S01]  /*4a40*/  FFMA.FTZ R86, R86, UR6, -R79 ;  /* 0x0000000656567c23 */ /* 0x000fc2000801084f */
[----:B------:R-:W-:Y:S01]  /*4a50*/  F2FP.SATFINITE.E4M3.F32.PACK_AB_MERGE_C R183, R58, R39, R183 ;  /* 0x000000273ab7723e */ /* 0x000fe200048070b7 */
[----:B------:R-:W-:Y:S01]  /*4a60*/  IMAD.MOV.U32 R68, RZ, RZ, R25 ;  /* 0x000000ffff447224 */ /* 0x000fe200078e0019 */
[----:B------:R-:W2:Y:S01]  /*4a70*/  MUFU.EX2 R7, R7 ;  /* 0x0000000700077308 */ /* 0x000ea20000000800 */
[----:B-1----:R-:W-:-:S01]  /*4a80*/  FADD.FTZ R61, R100, R61 ;  /* 0x0000003d643d7221 */ /* 0x002fc20000010000 */
[----:B------:R-:W-:-:S04]  /*4a90*/  F2FP.SATFINITE.E4M3.F32.PACK_AB_MERGE_C R91, R100, R91, RZ ;  /* 0x0000005b645b723e */ /* 0x000fc800048070ff */
[----:B------:R-:W-:Y:S02]  /*4aa0*/  F2FP.SATFINITE.E4M3.F32.PACK_AB_MERGE_C R172, R5, R4, R91 ;  /* 0x0000000405ac723e */ /* 0x000fe4000480705b */
[----:B------:R1:W-:Y:S08]  /*4ab0*/  MUFU.EX2 R104, R15 ;  /* 0x0000000f00687308 */ /* 0x0003f00000000800 */
[----:B------:R-:W3:Y:S01]  /*4ac0*/  MUFU.EX2 R93, R93 ;  /* 0x0000005d005d7308 */ /* 0x000ee20000000800 */
[----:B-1----:R-:W-:-:S01]  /*4ad0*/  FFMA.FTZ R15, R64, UR6, -R79 ;  /* 0x00000006400f7c23 */ /* 0x002fc2000801084f */
[----:B------:R-:W-:Y:S01]  /*4ae0*/  FADD.FTZ R64, R30, R21 ;  /* 0x000000151e407221 */ /* 0x000fe20000010000 */
[----:B------:R-:W-:-:S01]  /*4af0*/  FFMA.FTZ R21, R44, UR6, -R79 ;  /* 0x000000062c157c23 */ /* 0x000fc2000801084f */
[----:B0-----:R-:W-:-:S02]  /*4b00*/  FADD.FTZ R44, R6, R61 ;  /* 0x0000003d062c7221 */ /* 0x001fc40000010000 */
[----:B------:R-:W-:-:S02]  /*4b10*/  FADD.FTZ R64, R33, R64 ;  /* 0x0000004021407221 */ /* 0x000fc40000010000 */
[----:B------:R-:W0:Y:S01]  /*4b20*/  MUFU.EX2 R102, R102 ;  /* 0x0000006600667308 */ /* 0x000e220000000800 */
[----:B--2---:R-:W-:-:S07]  /*4b30*/  FADD.FTZ R44, R7, R44 ;  /* 0x0000002c072c7221 */ /* 0x004fce0000010000 */
[----:B------:R1:W-:Y:S01]  /*4b40*/  MUFU.EX2 R95, R14 ;  /* 0x0000000e005f7308 */ /* 0x0003e20000000800 */
[----:B---3--:R-:W-:-:S07]  /*4b50*/  FADD.FTZ R35, R93, R44 ;  /* 0x0000002c5d237221 */ /* 0x008fce0000010000 */
[----:B------:R-:W2:Y:S01]  /*4b60*/  MUFU.EX2 R8, R8 ;  /* 0x0000000800087308 */ /* 0x000ea20000000800 */
[----:B-1----:R-:W-:-:S01]  /*4b70*/  FFMA.FTZ R14, R65, UR6, -R79 ;  /* 0x00000006410e7c23 */ /* 0x002fc2000801084f */
[----:B------:R-:W-:Y:S01]  /*4b80*/  FADD.FTZ R65, R31, R64 ;  /* 0x000000401f417221 */ /* 0x000fe20000010000 */
[----:B0-----:R-:W-:-:S01]  /*4b90*/  FADD.FTZ R35, R102, R35 ;  /* 0x0000002366237221 */ /* 0x001fc20000010000 */
[----:B------:R-:W-:Y:S01]  /*4ba0*/  F2FP.SATFINITE.E4M3.F32.PACK_AB_MERGE_C R93, R102, R93, RZ ;  /* 0x0000005d665d723e */ /* 0x000fe200048070ff */
[----:B------:R-:W-:-:S01]  /*4bb0*/  FFMA.FTZ R79, R89, UR6, -R79 ;  /* 0x00000006594f7c23 */ /* 0x000fc2000801084f */
[----:B------:R-:W-:Y:S01]  /*4bc0*/  FADD.FTZ R60, R32, R65 ;  /* 0x00000041203c7221 */ /* 0x000fe20000010000 */
[----:B------:R-:W-:Y:S01]  /*4bd0*/  IMAD.MOV.U32 R32, RZ, RZ, R25 ;  /* 0x000000ffff207224 */ /* 0x000fe200078e0019 */
[----:B------:R-:W0:Y:S01]  /*4be0*/  MUFU.EX2 R9, R9 ;  /* 0x0000000900097308 */ /* 0x000e220000000800 */
[----:B------:R-:W-:Y:S01]  /*4bf0*/  F2FP.SATFINITE.E4M3.F32.PACK_AB_MERGE_C R174, R7, R6, R93 ;  /* 0x0000000607ae723e */ /* 0x000fe2000480705d */
[----:B------:R-:W-:Y:S01]  /*4c00*/  FADD.FTZ R61, R27, R60 ;  /* 0x0000003c1b3d7221 */ /* 0x000fe20000010000 */
[----:B------:R-:W-:-:S02]  /*4c10*/  IMAD.MOV.U32 R65, RZ, RZ, R25 ;  /* 0x000000ffff417224 */ /* 0x000fc400078e0019 */
[----:B------:R-:W-:Y:S02]  /*4c20*/  IMAD.MOV.U32 R64, RZ, RZ, R25 ;  /* 0x000000ffff407224 */ /* 0x000fe400078e0019 */
[----:B------:R-:W-:-:S01]  /*4c30*/  FADD.FTZ R61, R34, R61 ;  /* 0x0000003d223d7221 */ /* 0x000fc20000010000 */
[----:B------:R-:W1:Y:S01]  /*4c40*/  MUFU.EX2 R10, R10 ;  /* 0x0000000a000a7308 */ /* 0x000e620000000800 */
[----:B--2---:R-:W-:-:S02]  /*4c50*/  FADD.FTZ R44, R8, R35 ;  /* 0x00000023082c7221 */ /* 0x004fc40000010000 */
[----:B------:R-:W-:Y:S01]  /*4c60*/  FADD.FTZ R48, R36, R61 ;  /* 0x0000003d24307221 */ /* 0x000fe20000010000 */
[----:B------:R-:W-:-:S03]  /*4c70*/  IMAD.MOV.U32 R36, RZ, RZ, R25 ;  /* 0x000000ffff247224 */ /* 0x000fc600078e0019 */
[----:B------:R-:W-:Y:S01]  /*4c80*/  FADD.FTZ R35, R37, R48 ;  /* 0x0000003025237221 */ /* 0x000fe20000010000 */
[----:B------:R-:W-:Y:S01]  /*4c90*/  IMAD.MOV.U32 R37, RZ, RZ, R25 ;  /* 0x000000ffff257224 */ /* 0x000fe200078e0019 */
[----:B------:R-:W2:Y:S01]  /*4ca0*/  MUFU.EX2 R11, R11 ;  /* 0x0000000b000b7308 */ /* 0x000ea20000000800 */
[----:B0-----:R-:W-:-:S01]  /*4cb0*/  FADD.FTZ R44, R9, R44 ;  /* 0x0000002c092c7221 */ /* 0x001fc20000010000 */
[----:B------:R-:W-:Y:S01]  /*4cc0*/  FADD.FTZ R48, R38, R35 ;  /* 0x0000002326307221 */ /* 0x000fe20000010000 */
[----:B------:R-:W-:Y:S02]  /*4cd0*/  IMAD.MOV.U32 R38, RZ, RZ, R25 ;  /* 0x000000ffff267224 */ /* 0x000fe400078e0019 */
[----:B------:R-:W-:Y:S01]  /*4ce0*/  FADD.FTZ R35, R95, R44 ;  /* 0x0000002c5f237221 */ /* 0x000fe20000010000 */
[----:B------:R-:W-:-:S01]  /*4cf0*/  FADD.FTZ R61, R41, R48 ;  /* 0x00000030293d7221 */ /* 0x000fc20000010000 */
[C---:B------:R-:W-:Y:S01]  /*4d00*/  F2FP.SATFINITE.E4M3.F32.PACK_AB_MERGE_C R95, R104.reuse, R95, RZ ;  /* 0x0000005f685f723e */ /* 0x040fe200048070ff */
[----:B------:R-:W0:Y:S01]  /*4d10*/  MUFU.EX2 R24, R24 ;  /* 0x0000001800187308 */ /* 0x000e220000000800 */
[----:B------:R-:W-:-:S01]  /*4d20*/  FADD.FTZ R35, R104, R35 ;  /* 0x0000002368237221 */ /* 0x000fc20000010000 */
[----:B------:R-:W-:Y:S01]  /*4d30*/  FADD.FTZ R60, R40, R61 ;  /* 0x0000003d283c7221 */ /* 0x000fe20000010000 */
[----:B------:R-:W-:Y:S01]  /*4d40*/  F2FP.SATFINITE.E4M3.F32.PACK_AB_MERGE_C R176, R9, R8, R95 ;  /* 0x0000000809b0723e */ /* 0x000fe2000480705f */
[----:B------:R-:W-:-:S02]  /*4d50*/  IMAD.MOV.U32 R41, RZ, RZ, R25 ;  /* 0x000000ffff297224 */ /* 0x000fc400078e0019 */
[----:B-1----:R-:W-:-:S01]  /*4d60*/  FADD.FTZ R48, R10, R35 ;  /* 0x000000230a307221 */ /* 0x002fc20000010000 */
[----:B------:R-:W-:Y:S01]  /*4d70*/  FADD.FTZ R61, R81, R60 ;  /* 0x0000003c513d7221 */ /* 0x000fe20000010000 */
[----:B------:R-:W-:Y:S01]  /*4d80*/  IMAD.MOV.U32 R40, RZ, RZ, R25 ;  /* 0x000000ffff287224 */ /* 0x000fe200078e0019 */
[----:B------:R1:W3:Y:S01]  /*4d90*/  MUFU.EX2 R97, R78 ;  /* 0x0000004e00617308 */ /* 0x0002e20000000800 */
[----:B--2---:R-:W-:-:S01]  /*4da0*/  FADD.FTZ R35, R11, R48 ;  /* 0x000000300b237221 */ /* 0x004fc20000010000 */
[----:B------:R-:W-:Y:S01]  /*4db0*/  FADD.FTZ R60, R42, R61 ;  /* 0x0000003d2a3c7221 */ /* 0x000fe20000010000 */
[--C-:B------:R-:W-:Y:S02]  /*4dc0*/  IMAD.MOV.U32 R42, RZ, RZ, R25.reuse ;  /* 0x000000ffff2a7224 */ /* 0x100fe400078e0019 */
[----:B------:R-:W-:Y:S02]  /*4dd0*/  IMAD.MOV.U32 R61, RZ, RZ, R25 ;  /* 0x000000ffff3d7224 */ /* 0x000fe400078e0019 */
[----:B------:R-:W-:-:S01]  /*4de0*/  FADD.FTZ R33, R83, R60 ;  /* 0x0000003c53217221 */ /* 0x000fc20000010000 */
[----:B------:R-:W-:Y:S01]  /*4df0*/  IMAD.MOV.U32 R60, RZ, RZ, R25 ;  /* 0x000000ffff3c7224 */ /* 0x000fe200078e0019 */
[----:B------:R-:W2:Y:S01]  /*4e00*/  MUFU.EX2 R12, R12 ;  /* 0x0000000c000c7308 */ /* 0x000ea20000000800 */
[----:B0-----:R-:W-:-:S01]  /*4e10*/  FADD.FTZ R48, R24, R35 ;  /* 0x0000002318307221 */ /* 0x001fc20000010000 */
[----:B------:R-:W-:Y:S01]  /*4e20*/  FADD.FTZ R34, R54, R33 ;  /* 0x0000002136227221 */ /* 0x000fe20000010000 */
[----:B------:R-:W-:-:S02]  /*4e30*/  IMAD.MOV.U32 R35, RZ, RZ, R25 ;  /* 0x000000ffff237224 */ /* 0x000fc400078e0019 */
[--C-:B------:R-:W-:Y:S02]  /*4e40*/  IMAD.MOV.U32 R54, RZ, RZ, R25.reuse ;  /* 0x000000ffff367224 */ /* 0x100fe400078e0019 */
[----:B-1----:R-:W-:Y:S01]  /*4e50*/  IMAD.MOV.U32 R78, RZ, RZ, R25 ;  /* 0x000000ffff4e7224 */ /* 0x002fe200078e0019 */
[----:B------:R-:W0:Y:S01]  /*4e60*/  MUFU.EX2 R13, R13 ;  /* 0x0000000d000d7308 */ /* 0x000e220000000800 */
[----:B---3--:R-:W-:-:S01]  /*4e70*/  FADD.FTZ R27, R97, R48 ;  /* 0x00000030611b7221 */ /* 0x008fc20000010000 */
[----:B------:R-:W-:Y:S01]  /*4e80*/  F2FP.SATFINITE.E4M3.F32.PACK_AB_MERGE_C R97, R97, R24, RZ ;  /* 0x000000186161723e */ /* 0x000fe200048070ff */
[--C-:B------:R-:W-:Y:S02]  /*4e90*/  IMAD.MOV.U32 R48, RZ, RZ, R25.reuse ;  /* 0x000000ffff307224 */ /* 0x100fe400078e0019 */
[----:B------:R-:W-:Y:S01]  /*4ea0*/  IMAD.MOV.U32 R81, RZ, RZ, R25 ;  /* 0x000000ffff517224 */ /* 0x000fe200078e0019 */
[----:B------:R-:W-:Y:S01]  /*4eb0*/  F2FP.SATFINITE.E4M3.F32.PACK_AB_MERGE_C R178, R11, R10, R97 ;  /* 0x0000000a0bb2723e */ /* 0x000fe20004807061 */
[----:B------:R-:W-:Y:S01]  /*4ec0*/  IMAD.MOV.U32 R83, RZ, RZ, R25 ;  /* 0x000000ffff537224 */ /* 0x000fe200078e0019 */
[----:B------:R-:W1:Y:S01]  /*4ed0*/  MUFU.EX2 R63, R63 ;  /* 0x0000003f003f7308 */ /* 0x000e620000000800 */
[----:B--2---:R-:W-:-:S01]  /*4ee0*/  FADD.FTZ R30, R12, R27 ;  /* 0x0000001b0c1e7221 */ /* 0x004fc20000010000 */
[----:B------:R-:W-:Y:S01]  /*4ef0*/  FADD.FTZ R27, R85, R34 ;  /* 0x00000022551b7221 */ /* 0x000fe20000010000 */
[----:B------:R-:W-:-:S03]  /*4f00*/  IMAD.MOV.U32 R85, RZ, RZ, R25 ;  /* 0x000000ffff557224 */ /* 0x000fc600078e0019 */
[----:B------:R-:W-:Y:S01]  /*4f10*/  FADD.FTZ R34, R56, R27 ;  /* 0x0000001b38227221 */ /* 0x000fe20000010000 */
[----:B------:R-:W-:Y:S01]  /*4f20*/  IMAD.MOV.U32 R56, RZ, RZ, R25 ;  /* 0x000000ffff387224 */ /* 0x000fe200078e0019 */
[----:B------:R-:W2:Y:S01]  /*4f30*/  MUFU.EX2 R62, R62 ;  /* 0x0000003e003e7308 */ /* 0x000ea20000000800 */
[----:B0-----:R-:W-:-:S01]  /*4f40*/  FADD.FTZ R30, R13, R30 ;  /* 0x0000001e0d1e7221 */ /* 0x001fc20000010000 */
[----:B------:R-:W-:Y:S01]  /*4f50*/  FADD.FTZ R34, R87, R34 ;  /* 0x0000002257227221 */ /* 0x000fe20000010000 */
[----:B------:R-:W-:-:S03]  /*4f60*/  IMAD.MOV.U32 R87, RZ, RZ, R25 ;  /* 0x000000ffff577224 */ /* 0x000fc600078e0019 */
[----:B------:R-:W-:Y:S01]  /*4f70*/  FADD.FTZ R33, R39, R34 ;  /* 0x0000002227217221 */ /* 0x000fe20000010000 */
[----:B------:R-:W-:Y:S01]  /*4f80*/  IMAD.MOV.U32 R34, RZ, RZ, R25 ;  /* 0x000000ffff227224 */ /* 0x000fe200078e0019 */
[----:B------:R-:W0:Y:S01]  /*4f90*/  MUFU.EX2 R14, R14 ;  /* 0x0000000e000e7308 */ /* 0x000e220000000800 */
[----:B-1----:R-:W-:-:S01]  /*4fa0*/  FADD.FTZ R27, R63, R30 ;  /* 0x0000001e3f1b7221 */ /* 0x002fc20000010000 */
[----:B------:R-:W-:Y:S01]  /*4fb0*/  FADD.FTZ R30, R58, R33 ;  /* 0x000000213a1e7221 */ /* 0x000fe20000010000 */
[--C-:B------:R-:W-:Y:S02]  /*4fc0*/  IMAD.MOV.U32 R33, RZ, RZ, R25.reuse ;  /* 0x000000ffff217224 */ /* 0x100fe400078e0019 */
[----:B------:R-:W-:Y:S02]  /*4fd0*/  IMAD.MOV.U32 R39, RZ, RZ, R25 ;  /* 0x000000ffff277224 */ /* 0x000fe400078e0019 */
[----:B------:R-:W-:-:S01]  /*4fe0*/  FADD.FTZ R29, R43, R30 ;  /* 0x0000001e2b1d7221 */ /* 0x000fc20000010000 */
[----:B------:R-:W-:Y:S01]  /*4ff0*/  IMAD.MOV.U32 R43, RZ, RZ, R25 ;  /* 0x000000ffff2b7224 */ /* 0x000fe200078e0019 */
[----:B------:R-:W1:Y:S01]  /*5000*/  MUFU.EX2 R15, R15 ;  /* 0x0000000f000f7308 */ /* 0x000e620000000800 */
[----:B--2---:R-:W-:-:S01]  /*5010*/  FADD.FTZ R27, R62, R27 ;  /* 0x0000001b3e1b7221 */ /* 0x004fc20000010000 */
[----:B------:R-:W-:Y:S01]  /*5020*/  FADD.FTZ R70, R70, R29 ;  /* 0x0000001d46467221 */ /* 0x000fe20000010000 */
[----:B------:R-:W-:Y:S01]  /*5030*/  F2FP.SATFINITE.E4M3.F32.PACK_AB_MERGE_C R62, R62, R63, RZ ;  /* 0x0000003f3e3e723e */ /* 0x000fe200048070ff */
[----:B------:R-:W-:-:S02]  /*5040*/  IMAD.MOV.U32 R58, RZ, RZ, R25 ;  /* 0x000000ffff3a7224 */ /* 0x000fc400078e0019 */
[----:B------:R-:W-:Y:S01]  /*5050*/  IMAD.MOV.U32 R63, RZ, RZ, R25 ;  /* 0x000000ffff3f7224 */ /* 0x000fe200078e0019 */
[----:B------:R-:W-:Y:S01]  /*5060*/  F2FP.SATFINITE.E4M3.F32.PACK_AB_MERGE_C R180, R13, R12, R62 ;  /* 0x0000000c0db4723e */ /* 0x000fe2000480703e */
[----:B------:R-:W2:Y:S01]  /*5070*/  MUFU.EX2 R66, R66 ;  /* 0x0000004200427308 */ /* 0x000ea20000000800 */
[----:B0-----:R-:W-:-:S01]  /*5080*/  FADD.FTZ R24, R14, R27 ;  /* 0x0000001b0e187221 */ /* 0x001fc20000010000 */
[----:B------:R-:W-:-:S06]  /*5090*/  IMAD.MOV.U32 R62, RZ, RZ, R25 ;  /* 0x000000ffff3e7224 */ /* 0x000fcc00078e0019 */
[----:B------:R-:W0:Y:S01]  /*50a0*/  MUFU.EX2 R67, R67 ;  /* 0x0000004300437308 */ /* 0x000e220000000800 */
[----:B-1----:R-:W-:-:S07]  /*50b0*/  FADD.FTZ R27, R15, R24 ;  /* 0x000000180f1b7221 */ /* 0x002fce0000010000 */
[----:B------:R-:W1:Y:S01]  /*50c0*/  MUFU.EX2 R20, R20 ;  /* 0x0000001400147308 */ /* 0x000e620000000800 */
[----:B--2---:R-:W-:-:S01]  /*50d0*/  FADD.FTZ R24, R66, R27 ;  /* 0x0000001b42187221 */ /* 0x004fc20000010000 */
[----:B------:R-:W-:Y:S01]  /*50e0*/  FADD.FTZ R27, R57, R70 ;  /* 0x00000046391b7221 */ /* 0x000fe20000010000 */
[----:B------:R-:W-:-:S03]  /*50f0*/  IMAD.MOV.U32 R70, RZ, RZ, R25 ;  /* 0x000000ffff467224 */ /* 0x000fc600078e0019 */
[----:B------:R-:W-:Y:S02]  /*5100*/  FADD.FTZ R28, R72, R27 ;  /* 0x0000001b481c7221 */ /* 0x000fe40000010000 */
[----:B------:R-:W2:Y:S01]  /*5110*/  MUFU.EX2 R21, R21 ;  /* 0x0000001500157308 */ /* 0x000ea20000000800 */
[C---:B0-----:R-:W-:Y:S01]  /*5120*/  F2FP.SATFINITE.E4M3.F32.PACK_AB_MERGE_C R66, R67.reuse, R66, RZ ;  /* 0x000000424342723e */ /* 0x041fe200048070ff */
[----:B------:R-:W-:Y:S01]  /*5130*/  FADD.FTZ R67, R67, R24 ;  /* 0x0000001843437221 */ /* 0x000fe20000010000 */
[----:B------:R-:W-:-:S02]  /*5140*/  FADD.FTZ R29, R71, R28 ;  /* 0x0000001c471d7221 */ /* 0x000fc40000010000 */
[----:B------:R-:W-:Y:S01]  /*5150*/  F2FP.SATFINITE.E4M3.F32.PACK_AB_MERGE_C R182, R15, R14, R66 ;  /* 0x0000000e0fb6723e */ /* 0x000fe20004807042 */
[----:B------:R-:W-:Y:S02]  /*5160*/  IMAD.MOV.U32 R66, RZ, RZ, R25 ;  /* 0x000000ffff427224 */ /* 0x000fe400078e0019 */
[----:B------:R-:W0:Y:S01]  /*5170*/  MUFU.EX2 R46, R46 ;  /* 0x0000002e002e7308 */ /* 0x000e220000000800 */
[----:B-1----:R-:W-:-:S01]  /*5180*/  FADD.FTZ R24, R20, R67 ;  /* 0x0000004314187221 */ /* 0x002fc20000010000 */
[----:B------:R-:W-:-:S06]  /*5190*/  IMAD.MOV.U32 R67, RZ, RZ, R25 ;  /* 0x000000ffff437224 */ /* 0x000fcc00078e0019 */
[----:B------:R-:W1:Y:S01]  /*51a0*/  MUFU.EX2 R74, R74 ;  /* 0x0000004a004a7308 */ /* 0x000e620000000800 */
[----:B--2---:R-:W-:-:S07]  /*51b0*/  FADD.FTZ R27, R21, R24 ;  /* 0x00000018151b7221 */ /* 0x004fce0000010000 */
[----:B------:R-:W2:Y:S01]  /*51c0*/  MUFU.EX2 R45, R45 ;  /* 0x0000002d002d7308 */ /* 0x000ea20000000800 */
[----:B0-----:R-:W-:-:S07]  /*51d0*/  FADD.FTZ R24, R46, R27 ;  /* 0x0000001b2e187221 */ /* 0x001fce0000010000 */
[----:B------:R-:W0:Y:S01]  /*51e0*/  MUFU.EX2 R53, R53 ;  /* 0x0000003500357308 */ /* 0x000e220000000800 */
[C---:B-1----:R-:W-:Y:S01]  /*51f0*/  F2FP.SATFINITE.E4M3.F32.PACK_AB_MERGE_C R71, R74.reuse, R71, RZ ;  /* 0x000000474a47723e */ /* 0x042fe200048070ff */
[----:B------:R-:W-:-:S03]  /*5200*/  FADD.FTZ R74, R74, R29 ;  /* 0x0000001d4a4a7221 */ /* 0x000fc60000010000 */
[----:B------:R-:W-:Y:S01]  /*5210*/  F2FP.SATFINITE.E4M3.F32.PACK_AB_MERGE_C R185, R72, R57, R71 ;  /* 0x0000003948b9723e */ /* 0x000fe20004807047 */
[----:B------:R-:W-:Y:S02]  /*5220*/  IMAD.MOV.U32 R57, RZ, RZ, R25 ;  /* 0x000000ffff397224 */ /* 0x000fe400078e0019 */
[----:B------:R-:W1:Y:S01]  /*5230*/  MUFU.EX2 R3, R3 ;  /* 0x0000000300037308 */ /* 0x000e620000000800 */
[----:B--2---:R-:W-:-:S01]  /*5240*/  FADD.FTZ R24, R45, R24 ;  /* 0x000000182d187221 */ /* 0x004fc20000010000 */
[----:B------:R-:W-:Y:S01]  /*5250*/  F2FP.SATFINITE.E4M3.F32.PACK_AB_MERGE_C R46, R45, R46, RZ ;  /* 0x0000002e2d2e723e */ /* 0x000fe200048070ff */
[--C-:B------:R-:W-:Y:S02]  /*5260*/  IMAD.MOV.U32 R45, RZ, RZ, R25.reuse ;  /* 0x000000ffff2d7224 */ /* 0x100fe400078e0019 */
[--C-:B------:R-:W-:Y:S01]  /*5270*/  IMAD.MOV.U32 R71, RZ, RZ, R25.reuse ;  /* 0x000000ffff477224 */ /* 0x100fe200078e0019 */
[----:B------:R-:W-:Y:S01]  /*5280*/  F2FP.SATFINITE.E4M3.F32.PACK_AB_MERGE_C R184, R21, R20, R46 ;  /* 0x0000001415b8723e */ /* 0x000fe2000480702e */
[----:B------:R-:W-:Y:S01]  /*5290*/  IMAD.MOV.U32 R46, RZ, RZ, R25 ;  /* 0x000000ffff2e7224 */ /* 0x000fe200078e0019 */
[----:B------:R-:W2:Y:S01]  /*52a0*/  MUFU.EX2 R76, R76 ;  /* 0x0000004c004c7308 */ /* 0x000ea20000000800 */
[----:B0-----:R-:W-:-:S01]  /*52b0*/  FADD.FTZ R31, R53, R74 ;  /* 0x0000004a351f7221 */ /* 0x001fc20000010000 */
[----:B------:R-:W-:-:S02]  /*52c0*/  IMAD.MOV.U32 R72, RZ, RZ, R25 ;  /* 0x000000ffff487224 */ /* 0x000fc400078e0019 */
[----:B------:R-:W-:-:S04]  /*52d0*/  IMAD.MOV.U32 R74, RZ, RZ, R25 ;  /* 0x000000ffff4a7224 */ /* 0x000fc800078e0019 */
[----:B------:R0:W3:Y:S01]  /*52e0*/  MUFU.EX2 R44, R47 ;  /* 0x0000002f002c7308 */ /* 0x0000e20000000800 */
[----:B-1----:R-:W-:-:S07]  /*52f0*/  FADD.FTZ R29, R3, R24 ;  /* 0x00000018031d7221 */ /* 0x002fce0000010000 */
[----:B------:R-:W-:Y:S01]  /*5300*/  MUFU.EX2 R73, R101 ;  /* 0x0000006500497308 */ /* 0x000fe20000000800 */
[----:B--2---:R-:W-:-:S01]  /*5310*/  FADD.FTZ R28, R76, R31 ;  /* 0x0000001f4c1c7221 */ /* 0x004fc20000010000 */
[--C-:B------:R-:W-:Y:S02]  /*5320*/  IMAD.MOV.U32 R31, RZ, RZ, R25.reuse ;  /* 0x000000ffff1f7224 */ /* 0x100fe400078e0019 */
[----:B0-----:R-:W-:-:S04]  /*5330*/  IMAD.MOV.U32 R47, RZ, RZ, R25 ;  /* 0x000000ffff2f7224 */ /* 0x001fc800078e0019 */
[----:B------:R-:W0:Y:S01]  /*5340*/  MUFU.EX2 R92, R92 ;  /* 0x0000005c005c7308 */ /* 0x000e220000000800 */
[----:B---3--:R-:W-:-:S01]  /*5350*/  FADD.FTZ R24, R44, R29 ;  /* 0x0000001d2c187221 */ /* 0x008fc20000010000 */
[----:B------:R-:W-:-:S06]  /*5360*/  IMAD.MOV.U32 R29, RZ, RZ, R25 ;  /* 0x000000ffff1d7224 */ /* 0x000fcc00078e0019 */
[----:B------:R-:W1:Y:S08]  /*5370*/  MUFU.EX2 R49, R49 ;  /* 0x0000003100317308 */ /* 0x000e700000000800 */
[----:B------:R-:W2:Y:S01]  /*5380*/  MUFU.EX2 R50, R50 ;  /* 0x0000003200327308 */ /* 0x000ea20000000800 */
[----:B0-----:R-:W-:Y:S01]  /*5390*/  F2FP.SATFINITE.E4M3.F32.PACK_AB_MERGE_C R30, R92, R73, RZ ;  /* 0x000000495c1e723e */ /* 0x001fe200048070ff */
[----:B------:R-:W-:Y:S01]  /*53a0*/  FADD.FTZ R73, R73, R28 ;  /* 0x0000001c49497221 */ /* 0x000fe20000010000 */
[----:B------:R-:W-:-:S02]  /*53b0*/  IMAD.MOV.U32 R28, RZ, RZ, R25 ;  /* 0x000000ffff1c7224 */ /* 0x000fc400078e0019 */
[----:B------:R-:W-:Y:S01]  /*53c0*/  F2FP.SATFINITE.E4M3.F32.PACK_AB_MERGE_C R187, R76, R53, R30 ;  /* 0x000000354cbb723e */ /* 0x000fe2000480701e */
[----:B------:R-:W-:-:S01]  /*53d0*/  FADD.FTZ R92, R92, R73 ;  /* 0x000000495c5c7221 */ /* 0x000fc20000010000 */
[----:B------:R-:W-:Y:S01]  /*53e0*/  IMAD.MOV.U32 R30, RZ, RZ, R25 ;  /* 0x000000ffff1e7224 */ /* 0x000fe200078e0019 */
[----:B------:R-:W0:Y:S01]  /*53f0*/  MUFU.EX2 R55, R55 ;  /* 0x0000003700377308 */ /* 0x000e220000000800 */
[----:B-1----:R-:W-:-:S01]  /*5400*/  FADD.FTZ R5, R49, R24 ;  /* 0x0000001831057221 */ /* 0x002fc20000010000 */
[--C-:B------:R-:W-:Y:S02]  /*5410*/  IMAD.MOV.U32 R24, RZ, RZ, R25.reuse ;  /* 0x000000ffff187224 */ /* 0x100fe400078e0019 */
[--C-:B------:R-:W-:Y:S02]  /*5420*/  IMAD.MOV.U32 R53, RZ, RZ, R25.reuse ;  /* 0x000000ffff357224 */ /* 0x100fe400078e0019 */
[----:B------:R-:W-:Y:S02]  /*5430*/  IMAD.MOV.U32 R73, RZ, RZ, R25 ;  /* 0x000000ffff497224 */ /* 0x000fe400078e0019 */
[----:B------:R-:W1:Y:S01]  /*5440*/  MUFU.EX2 R52, R52 ;  /* 0x0000003400347308 */ /* 0x000e620000000800 */
[----:B--2---:R-:W-:-:S01]  /*5450*/  FADD.FTZ R5, R50, R5 ;  /* 0x0000000532057221 */ /* 0x004fc20000010000 */
[----:B------:R-:W-:Y:S01]  /*5460*/  F2FP.SATFINITE.E4M3.F32.PACK_AB_MERGE_C R49, R50, R49, RZ ;  /* 0x000000313231723e */ /* 0x000fe200048070ff */
[----:B------:R-:W-:-:S02]  /*5470*/  IMAD.MOV.U32 R50, RZ, RZ, R25 ;  /* 0x000000ffff327224 */ /* 0x000fc400078e0019 */
[----:B------:R-:W-:Y:S01]  /*5480*/  IMAD.MOV.U32 R76, RZ, RZ, R25 ;  /* 0x000000ffff4c7224 */ /* 0x000fe200078e0019 */
[----:B------:R-:W-:Y:S01]  /*5490*/  F2FP.SATFINITE.E4M3.F32.PACK_AB_MERGE_C R186, R44, R3, R49 ;  /* 0x000000032cba723e */ /* 0x000fe20004807031 */
[----:B------:R-:W-:Y:S01]  /*54a0*/  IMAD.MOV.U32 R44, RZ, RZ, R25 ;  /* 0x000000ffff2c7224 */ /* 0x000fe200078e0019 */
[----:B------:R-:W2:Y:S01]  /*54b0*/  MUFU.EX2 R94, R94 ;  /* 0x0000005e005e7308 */ /* 0x000ea20000000800 */
[----:B0-----:R-:W-:-:S01]  /*54c0*/  FADD.FTZ R7, R55, R92 ;  /* 0x0000005c37077221 */ /* 0x001fc20000010000 */
[----:B------:R-:W-:-:S06]  /*54d0*/  IMAD.MOV.U32 R49, RZ, RZ, R25 ;  /* 0x000000ffff317224 */ /* 0x000fcc00078e0019 */
        /* <DEDUP_REMOVED lines=11> */
[C---:B0-----:R-:W-:Y:S01]  /*5590*/  F2FP.SATFINITE.E4M3.F32.PACK_AB_MERGE_C R59, R96.reuse, R59, RZ ;  /* 0x0000003b603b723e */ /* 0x041fe200048070ff */
[----:B------:R-:W-:-:S03]  /*55a0*/  FADD.FTZ R96, R96, R7 ;  /* 0x0000000760607221 */ /* 0x000fc60000010000 */
[----:B------:R-:W-:Y:S01]  /*55b0*/  F2FP.SATFINITE.E4M3.F32.PACK_AB_MERGE_C R189, R94, R55, R59 ;  /* 0x000000375ebd723e */ /* 0x000fe2000480703b */
[----:B------:R-:W-:Y:S02]  /*55c0*/  IMAD.MOV.U32 R55, RZ, RZ, R25 ;  /* 0x000000ffff377224 */ /* 0x000fe400078e0019 */
[----:B------:R-:W0:Y:S01]  /*55d0*/  MUFU.EX2 R82, R82 ;  /* 0x0000005200527308 */ /* 0x000e220000000800 */
[----:B-1----:R-:W-:-:S01]  /*55e0*/  FADD.FTZ R5, R80, R5 ;  /* 0x0000000550057221 */ /* 0x002fc20000010000 */
[----:B------:R-:W-:Y:S01]  /*55f0*/  F2FP.SATFINITE.E4M3.F32.PACK_AB_MERGE_C R69, R80, R69, RZ ;  /* 0x000000455045723e */ /* 0x000fe200048070ff */
[--C-:B------:R-:W-:Y:S02]  /*5600*/  IMAD.MOV.U32 R59, RZ, RZ, R25.reuse ;  /* 0x000000ffff3b7224 */ /* 0x100fe400078e0019 */
[----:B------:R-:W-:Y:S01]  /*5610*/  IMAD.MOV.U32 R80, RZ, RZ, R25 ;  /* 0x000000ffff507224 */ /* 0x000fe200078e0019 */
[----:B------:R-:W-:Y:S01]  /*5620*/  F2FP.SATFINITE.E4M3.F32.PACK_AB_MERGE_C R188, R51, R52, R69 ;  /* 0x0000003433bc723e */ /* 0x000fe20004807045 */
[----:B------:R-:W-:Y:S01]  /*5630*/  IMAD.MOV.U32 R51, RZ, RZ, R25 ;  /* 0x000000ffff337224 */ /* 0x000fe200078e0019 */
[----:B------:R-:W1:Y:S01]  /*5640*/  MUFU.EX2 R98, R98 ;  /* 0x0000006200627308 */ /* 0x000e620000000800 */
[----:B--2---:R-:W-:-:S01]  /*5650*/  FADD.FTZ R3, R75, R96 ;  /* 0x000000604b037221 */ /* 0x004fc20000010000 */
[----:B------:R-:W-:-:S02]  /*5660*/  IMAD.MOV.U32 R52, RZ, RZ, R25 ;  /* 0x000000ffff347224 */ /* 0x000fc400078e0019 */
[----:B------:R-:W-:-:S04]  /*5670*/  IMAD.MOV.U32 R69, RZ, RZ, R25 ;  /* 0x000000ffff457224 */ /* 0x000fc800078e0019 */
[----:B------:R2:W3:Y:S01]  /*5680*/  MUFU.EX2 R27, R84 ;  /* 0x00000054001b7308 */ /* 0x0004e20000000800 */
[----:B0-----:R-:W-:-:S07]  /*5690*/  FADD.FTZ R4, R82, R5 ;  /* 0x0000000552047221 */ /* 0x001fce0000010000 */
[----:B------:R-:W-:Y:S01]  /*56a0*/  MUFU.EX2 R77, R77 ;  /* 0x0000004d004d7308 */ /* 0x000fe20000000800 */
[----:B-1----:R-:W-:-:S01]  /*56b0*/  FADD.FTZ R6, R98, R3 ;  /* 0x0000000362067221 */ /* 0x002fc20000010000 */
[----:B--2---:R-:W-:-:S06]  /*56c0*/  IMAD.MOV.U32 R84, RZ, RZ, R25 ;  /* 0x000000ffff547224 */ /* 0x004fcc00078e0019 */
[----:B------:R-:W0:Y:S01]  /*56d0*/  MUFU.EX2 R26, R26 ;  /* 0x0000001a001a7308 */ /* 0x000e220000000800 */
[----:B---3--:R-:W-:-:S07]  /*56e0*/  FADD.FTZ R3, R27, R4 ;  /* 0x000000041b037221 */ /* 0x008fce0000010000 */
[----:B------:R-:W1:Y:S08]  /*56f0*/  MUFU.EX2 R86, R86 ;  /* 0x0000005600567308 */ /* 0x000e700000000800 */
[----:B------:R-:W2:Y:S01]  /*5700*/  MUFU.EX2 R79, R79 ;  /* 0x0000004f004f7308 */ /* 0x000ea20000000800 */
[----:B0-----:R-:W-:Y:S01]  /*5710*/  F2FP.SATFINITE.E4M3.F32.PACK_AB_MERGE_C R7, R26, R77, RZ ;  /* 0x0000004d1a07723e */ /* 0x001fe200048070ff */
[----:B------:R-:W-:-:S03]  /*5720*/  FADD.FTZ R77, R77, R6 ;  /* 0x000000064d4d7221 */ /* 0x000fc60000010000 */
[----:B------:R-:W-:Y:S01]  /*5730*/  F2FP.SATFINITE.E4M3.F32.PACK_AB_MERGE_C R191, R98, R75, R7 ;  /* 0x0000004b62bf723e */ /* 0x000fe20004807007 */
[----:B------:R-:W-:-:S01]  /*5740*/  FADD.FTZ R6, R26, R77 ;  /* 0x0000004d1a067221 */ /* 0x000fc20000010000 */
[----:B------:R-:W-:Y:S02]  /*5750*/  IMAD.MOV.U32 R26, RZ, RZ, R25 ;  /* 0x000000ffff1a7224 */ /* 0x000fe400078e0019 */
[----:B-1----:R-:W-:-:S01]  /*5760*/  FADD.FTZ R4, R86, R3 ;  /* 0x0000000356047221 */ /* 0x002fc20000010000 */
[--C-:B------:R-:W-:Y:S02]  /*5770*/  IMAD.MOV.U32 R75, RZ, RZ, R25.reuse ;  /* 0x000000ffff4b7224 */ /* 0x100fe400078e0019 */
[----:B------:R-:W-:Y:S01]  /*5780*/  IMAD.MOV.U32 R77, RZ, RZ, R25 ;  /* 0x000000ffff4d7224 */ /* 0x000fe200078e0019 */
[C---:B--2---:R-:W-:Y:S01]  /*5790*/  F2FP.SATFINITE.E4M3.F32.PACK_AB_MERGE_C R5, R79.reuse, R86, RZ ;  /* 0x000000564f05723e */ /* 0x044fe200048070ff */
[----:B------:R-:W-:-:S01]  /*57a0*/  FADD.FTZ R4, R79, R4 ;  /* 0x000000044f047221 */ /* 0x000fc20000010000 */
[----:B------:R-:W-:-:S02]  /*57b0*/  IMAD.MOV.U32 R79, RZ, RZ, R25 ;  /* 0x000000ffff4f7224 */ /* 0x000fc400078e0019 */
[----:B------:R-:W-:Y:S01]  /*57c0*/  F2FP.SATFINITE.E4M3.F32.PACK_AB_MERGE_C R190, R27, R82, R5 ;  /* 0x000000521bbe723e */ /* 0x000fe20004807005 */
[--C-:B------:R-:W-:Y:S02]  /*57d0*/  IMAD.MOV.U32 R27, RZ, RZ, R25.reuse ;  /* 0x000000ffff1b7224 */ /* 0x100fe400078e0019 */
[--C-:B------:R-:W-:Y:S02]  /*57e0*/  IMAD.MOV.U32 R82, RZ, RZ, R25.reuse ;  /* 0x000000ffff527224 */ /* 0x100fe400078e0019 */
[----:B------:R-:W-:Y:S01]  /*57f0*/  IMAD.MOV.U32 R86, RZ, RZ, R25 ;  /* 0x000000ffff567224 */ /* 0x000fe200078e0019 */
        /* <DEDUP_REMOVED lines=35> */
[----:B------:R-:W-:Y:S01]  /*5a30*/  UMOV UR55, UR46 ;  /* 0x0000002e00377c82 */ /* 0x000fe20008000000 */
[----:B------:R-:W-:Y:S01]  /*5a40*/  UMOV UR53, UR45 ;  /* 0x0000002d00357c82 */ /* 0x000fe20008000000 */
[----:B------:R-:W-:-:S05]  /*5a50*/  ULDC UR52, c[0x0][0x988] ;  /* 0x0002620000347ab9 */ /* 0x000fca0000000800 */
.L_x_202:
[----:B------:R-:W-:Y:S01]  /*5a60*/  ISETP.NE.AND P2, PT, RZ, UR43, PT ;  /* 0x0000002bff007c0c */ /* 0x000fe2000bf45270 */
[----:B------:R-:W-:-:S04]  /*5a70*/  UISETP.NE.AND UP0, UPT, UR53, 0x1, UPT ;  /* 0x000000013500788c */ /* 0x000fc8000bf05270 */
[----:B------:R-:W-:-:S04]  /*5a80*/  USEL UR46, URZ, 0x1, UP0 ;  /* 0x000000013f2e7887 */ /* 0x000fc80008000000 */
[----:B------:R-:W-:-:S04]  /*5a90*/  ULOP3.LUT UR46, UR55, UR46, URZ, 0x3c, !UPT ;  /* 0x0000002e372e7292 */ /* 0x000fc8000f8e3c3f */
[----:B------:R-:W-:Y:S08]  /*5aa0*/  @P2 BRA `(.L_x_192) ;  /* 0x0000000000442947 */ /* 0x000ff00003800000 */
[----:B------:R-:W-:Y:S05]  /*5ab0*/  @!P0 BRA `(.L_x_193) ;  /* 0x0000000000048947 */ /* 0x000fea0003800000 */
[----:B------:R-:W-:Y:S01]  /*5ac0*/  BPT.TRAP 0x1 ;  /* 0x000000040000795c */ /* 0x000fe20000300000 */
.L_x_193:
[----:B------:R-:W0:Y:S01]  /*5ad0*/  S2UR UR10, SR_CgaCtaId ;  /* 0x00000000000a79c3 */ /* 0x000e220000008800 */
[----:B------:R-:W-:Y:S01]  /*5ae0*/  UIADD3 UR6, UR53, 0x1, URZ ;  /* 0x0000000135067890 */ /* 0x000fe2000fffe03f */
[----:B------:R-:W-:Y:S01]  /*5af0*/  IMAD.U32 R7, RZ, RZ, UR46 ;  /* 0x0000002eff077e24 */ /* 0x000fe2000f8e00ff */
[----:B------:R-:W-:Y:S02]  /*5b00*/  UMOV UR7, 0x400 ;  /* 0x0000040000077882 */ /* 0x000fe40000000000 */
[----:B------:R-:W-:Y:S02]  /*5b10*/  UISETP.NE.AND UP0, UPT, UR6, 0x2, UPT ;  /* 0x000000020600788c */ /* 0x000fe4000bf05270 */
[----:B------:R-:W-:Y:S02]  /*5b20*/  SHF.L.U32 R7, R7, 0x1f, RZ ;  /* 0x0000001f07077819 */ /* 0x000fe400000006ff */
[----:B------:R-:W-:Y:S02]  /*5b30*/  USEL UR6, UR6, URZ, UP0 ;  /* 0x0000003f06067287 */ /* 0x000fe40008000000 */
[----:B0-----:R-:W-:-:S04]  /*5b40*/  ULEA UR7, UR10, UR7, 0x18 ;  /* 0x000000070a077291 */ /* 0x001fc8000f8ec03f */
[----:B------:R-:W-:-:S09]  /*5b50*/  ULEA UR6, UR6, UR7, 0x3 ;  /* 0x0000000706067291 */ /* 0x000fd2000f8e183f */
[----:B------:R0:W1:Y:S01]  /*5b60*/  SYNCS.PHASECHK.TRANS64.TRYWAIT P1, [UR6+0x29830], R7 ;  /* 0x02983007ff0075a7 */ /* 0x0000620008020146 */
[----:B------:R-:W-:Y:S05]  /*5b70*/  @!P0 BRA `(.L_x_194) ;  /* 0x0000000000048947 */ /* 0x000fea0003800000 */
[----:B------:R-:W-:Y:S01]  /*5b80*/  BPT.TRAP 0x1 ;  /* 0x000000040000795c */ /* 0x000fe20000300000 */
.L_x_194:
[----:B-1----:R-:W-:Y:S05]  /*5b90*/  @P1 BRA `(.L_x_192) ;  /* 0x0000000000081947 */ /* 0x002fea0003800000 */
[----:B------:R-:W1:Y:S02]  /*5ba0*/  SYNCS.PHASECHK.TRANS64.TRYWAIT P1, [UR6+0x29830], R7 ;  /* 0x02983007ff0075a7 */ /* 0x000e640008020146 */
[----:B-1----:R-:W-:Y:S05]  /*5bb0*/  @!P1 BRA `(.L_x_195) ;  /* 0x000000e8009c9947 */ /* 0x002fea0003800000 */
.L_x_192:
[----:B-1----:R-:W1:Y:S01]  /*5bc0*/  S2R R8, SR_TID.X ;  /* 0x0000000000087919 */ /* 0x002e620000002100 */
[----:B------:R-:W-:Y:S01]  /*5bd0*/  UIADD3 UR45, UR53, 0x1, URZ ;  /* 0x00000001352d7890 */ /* 0x000fe2000fffe03f */
[----:B------:R-:W-:Y:S01]  /*5be0*/  UMOV UR27, 0x80000020 ;  /* 0x80000020001b7882 */ /* 0x000fe20000000000 */
[----:B------:R-:W-:Y:S02]  /*5bf0*/  UMOV UR28, UR24 ;  /* 0x00000018001c7c82 */ /* 0x000fe40008000000 */
[----:B------:R-:W-:Y:S01]  /*5c00*/  UISETP.NE.AND UP0, UPT, UR45, 0x2, UPT ;  /* 0x000000022d00788c */ /* 0x000fe2000bf05270 */
[----:B------:R-:W-:Y:S01]  /*5c10*/  UMOV UR29, UR25 ;  /* 0x00000019001d7c82 */ /* 0x000fe20008000000 */
[----:B------:R-:W-:Y:S02]  /*5c20*/  UMOV UR31, 0x80000020 ;  /* 0x80000020001f7882 */ /* 0x000fe40000000000 */
[----:B------:R-:W-:Y:S01]  /*5c30*/  USEL UR45, UR45, URZ, UP0 ;  /* 0x0000003f2d2d7287 */ /* 0x000fe20008000000 */
[----:B------:R-:W-:Y:S01]  /*5c40*/  UMOV UR32, UR24 ;  /* 0x0000001800207c82 */ /* 0x000fe20008000000 */
[----:B------:R-:W-:-:S02]  /*5c50*/  UMOV UR33, UR25 ;  /* 0x0000001900217c82 */ /* 0x000fc40008000000 */
[----:B------:R-:W-:Y:S01]  /*5c60*/  UIMAD UR56, UR45, 0x780, UR49 ;  /* 0x000007802d3878a4 */ /* 0x000fe2000f8e0231 */
[----:B------:R-:W-:Y:S01]  /*5c70*/  UMOV UR35, 0x80000020 ;  /* 0x8000002000237882 */ /* 0x000fe20000000000 */
[----:B------:R-:W-:Y:S02]  /*5c80*/  UMOV UR7, 0x80000020 ;  /* 0x8000002000077882 */ /* 0x000fe40000000000 */
[----:B------:R-:W-:Y:S02]  /*5c90*/  UIADD3 UR30, UR56, 0x80, URZ ;  /* 0x00000080381e7890 */ /* 0x000fe4000fffe03f */
[----:B------:R-:W-:Y:S02]  /*5ca0*/  UIADD3 UR34, UR56, 0x100, URZ ;  /* 0x0000010038227890 */ /* 0x000fe4000fffe03f */
[----:B------:R-:W-:Y:S01]  /*5cb0*/  UMOV UR26, UR56 ;  /* 0x00000038001a7c82 */ /* 0x000fe20008000000 */
[----:B------:R-:W-:Y:S02]  /*5cc0*/  UIADD3 UR6, UR56, 0x200, URZ ;  /* 0x0000020038067890 */ /* 0x000fe4000fffe03f */
[----:B------:R-:W-:Y:S01]  /*5cd0*/  UIADD3 UR10, UR56, 0x202, URZ ;  /* 0x00000202380a7890 */ /* 0x000fe2000fffe03f */
[----:B------:R-:W-:Y:S01]  /*5ce0*/  UMOV UR11, 0x80000020 ;  /* 0x80000020000b7882 */ /* 0x000fe20000000000 */
[----:B------:R-:W-:Y:S01]  /*5cf0*/  UIADD3 UR14, UR56, 0x282, URZ ;  /* 0x00000282380e7890 */ /* 0x000fe2000fffe03f */
[----:B------:R-:W-:Y:S01]  /*5d00*/  UMOV UR15, 0x80000020 ;  /* 0x80000020000f7882 */ /* 0x000fe20000000000 */
[----:B------:R-:W-:Y:S01]  /*5d10*/  UIADD3 UR18, UR56, 0x500, URZ ;  /* 0x0000050038127890 */ /* 0x000fe2000fffe03f */
[----:B-1----:R-:W-:Y:S01]  /*5d20*/  SHF.R.U32.HI R8, RZ, 0x7, R8 ;  /* 0x00000007ff087819 */ /* 0x002fe20000011608 */
[----:B------:R-:W-:Y:S01]  /*5d30*/  UMOV UR19, 0x80000020 ;  /* 0x8000002000137882 */ /* 0x000fe20000000000 */
[----:B------:R-:W-:Y:S01]  /*5d40*/  UIADD3 UR22, UR56, 0x502, URZ ;  /* 0x0000050238167890 */ /* 0x000fe2000fffe03f */
[----:B------:R-:W-:-:S02]  /*5d50*/  UMOV UR23, 0x80000020 ;  /* 0x8000002000177882 */ /* 0x000fc40000000000 */
[----:B0-----:R-:W-:-:S05]  /*5d60*/  VIADD R7, R8, 0x8 ;  /* 0x0000000808077836 */ /* 0x001fca0000000000 */
[----:B------:R0:W-:Y:S06]  /*5d70*/  BAR.SYNC.DEFER_BLOCKING R7, 0x100 ;  /* 0x000400070000751d */ /* 0x0001ec0000010000 */
[----:B------:R-:W-:-:S06]  /*5d80*/  WARPGROUP.ARRIVE ;  /* 0x00000000000079c5 */ /* 0x000fcc0000000000 */
[----:B------:R-:W-:Y:S01]  /*5d90*/  QGMMA.64x32x32.F32.E4M3.E4M3 R152, gdesc[UR24], RZ, !UPT, gsb0 ;  /* 0x00600000189879f3 */ /* 0x000fe2000c0008ff */
[----:B------:R-:W-:Y:S01]  /*5da0*/  UIADD3 UR26, UR56, 0x180, URZ ;  /* 0x00000180381a7890 */ /* 0x000fe2000fffe03f */
[----:B------:R-:W-:Y:S01]  /*5db0*/  UMOV UR27, 0x80000020 ;  /* 0x80000020001b7882 */ /* 0x000fe20000000000 */
[----:B------:R-:W-:Y:S02]  /*5dc0*/  WARPGROUP.DEPBAR.LE gsb0, 0x0 ;  /* 0x00008000000079c5 */ /* 0x000fe40000010000 */
[----:B------:R-:W-:-:S06]  /*5dd0*/  WARPGROUP.ARRIVE ;  /* 0x00000000000079c5 */ /* 0x000fcc0000000000 */
[----:B------:R-:W-:Y:S01]  /*5de0*/  QGMMA.64x32x32.F32.E4M3.E4M3 R136, gdesc[UR28], RZ, !UPT, gsb0 ;  /* 0x006000001c8879f3 */ /* 0x000fe2000c0008ff */
[----:B------:R-:W-:Y:S01]  /*5df0*/  UIADD3 UR30, UR56, 0x82, URZ ;  /* 0x00000082381e7890 */ /* 0x000fe2000fffe03f */
[----:B------:R-:W-:Y:S01]  /*5e00*/  UMOV UR28, UR4 ;  /* 0x00000004001c7c82 */ /* 0x000fe20008000000 */
[----:B------:R-:W-:Y:S01]  /*5e10*/  UMOV UR29, UR5 ;  /* 0x00000005001d7c82 */ /* 0x000fe20008000000 */
        /* <DEDUP_REMOVED lines=134> */
[----:B------:R-:W-:Y:S01]  /*6680*/  UIADD3 UR56, UR56, 0x702, URZ ;  /* 0x0000070238387890 */ /* 0x000fe2000fffe03f */
[----:B------:R-:W-:Y:S02]  /*6690*/  WARPGROUP.DEPBAR.LE gsb0, 0x0 ;  /* 0x00008000000079c5 */ /* 0x000fe40000010000 */
[----:B------:R-:W-:-:S06]  /*66a0*/  WARPGROUP.ARRIVE ;  /* 0x00000000000079c5 */ /* 0x000fcc0000000000 */
[----:B------:R-:W-:Y:S03]  /*66b0*/  QGMMA.64x32x32.F32.E4M3.E4M3 R136, gdesc[UR28], R136, gsb0 ;  /* 0x006000001c8879f3 */ /* 0x000fe60008000888 */
        /* <DEDUP_REMOVED lines=12> */
[----:B0-----:R-:W-:Y:S05]  /*6780*/  @P2 BRA `(.L_x_196) ;  /* 0x0000000000382947 */ /* 0x001fea0003800000 */
[----:B------:R-:W-:Y:S05]  /*6790*/  @!P0 BRA `(.L_x_197) ;  /* 0x0000000000048947 */ /* 0x000fea0003800000 */
[----:B------:R-:W-:Y:S01]  /*67a0*/  BPT.TRAP 0x1 ;  /* 0x000000040000795c */ /* 0x000fe20000300000 */
.L_x_197:
[----:B------:R-:W0:Y:S01]  /*67b0*/  S2UR UR7, SR_CgaCtaId ;  /* 0x00000000000779c3 */ /* 0x000e220000008800 */
[----:B------:R-:W-:Y:S01]  /*67c0*/  UMOV UR6, 0x400 ;  /* 0x0000040000067882 */ /* 0x000fe20000000000 */
[----:B------:R-:W-:-:S05]  /*67d0*/  IMAD.U32 R7, RZ, RZ, UR55 ;  /* 0x00000037ff077e24 */ /* 0x000fca000f8e00ff */
[----:B------:R-:W-:Y:S01]  /*67e0*/  SHF.L.U32 R7, R7, 0x1f, RZ ;  /* 0x0000001f07077819 */ /* 0x000fe200000006ff */
[----:B0-----:R-:W-:-:S04]  /*67f0*/  ULEA UR6, UR7, UR6, 0x18 ;  /* 0x0000000607067291 */ /* 0x001fc8000f8ec03f */
[----:B------:R-:W-:-:S09]  /*6800*/  ULEA UR6, UR53, UR6, 0x3 ;  /* 0x0000000635067291 */ /* 0x000fd2000f8e183f */
[----:B------:R0:W1:Y:S01]  /*6810*/  SYNCS.PHASECHK.TRANS64.TRYWAIT P1, [UR6+0x29850], R7 ;  /* 0x02985007ff0075a7 */ /* 0x0000620008020146 */
[----:B------:R-:W-:Y:S05]  /*6820*/  @!P0 BRA `(.L_x_198) ;  /* 0x0000000000048947 */ /* 0x000fea0003800000 */
[----:B------:R-:W-:Y:S01]  /*6830*/  BPT.TRAP 0x1 ;  /* 0x000000040000795c */ /* 0x000fe20000300000 */
.L_x_198:
[----:B-1----:R-:W-:Y:S05]  /*6840*/  @P1 BRA `(.L_x_196) ;  /* 0x0000000000081947 */ /* 0x002fea0003800000 */
[----:B------:R-:W1:Y:S02]  /*6850*/  SYNCS.PHASECHK.TRANS64.TRYWAIT P1, [UR6+0x29850], R7 ;  /* 0x02985007ff0075a7 */ /* 0x000e640008020146 */
[----:B-1----:R-:W-:Y:S05]  /*6860*/  @!P1 BRA `(.L_x_199) ;  /* 0x000000dc00889947 */ /* 0x002fea0003800000 */
.L_x_196:
[----:B------:R-:W2:Y:S01]  /*6870*/  S2UR UR10, SR_CgaCtaId ;  /* 0x00000000000a79c3 */ /* 0x000ea20000008800 */
[----:B------:R-:W-:Y:S01]  /*6880*/  UMOV UR6, 0x400 ;  /* 0x0000040000067882 */ /* 0x000fe20000000000 */
[----:B------:R-:W-:Y:S01]  /*6890*/  WARPGROUP.ARRIVE ;  /* 0x00000000000079c5 */ /* 0x000fe20000000000 */
[----:B------:R-:W-:-:S05]  /*68a0*/  UMOV UR7, 0xc0000010 ;  /* 0xc000001000077882 */ /* 0x000fca0000000000 */
[----:B-1----:R-:W1:Y:S01]  /*68b0*/  S2R R8, SR_TID.X ;  /* 0x0000000000087919 */ /* 0x002e620000002100 */
[----:B--2---:R-:W-:-:S04]  /*68c0*/  ULEA UR14, UR10, UR6, 0x18 ;  /* 0x000000060a0e7291 */ /* 0x004fc8000f8ec03f */
[----:B------:R-:W-:-:S04]  /*68d0*/  UIADD3 UR6, UR14, 0x400, URZ ;  /* 0x000004000e067890 */ /* 0x000fc8000fffe03f */
[----:B------:R-:W-:-:S04]  /*68e0*/  USHF.R.U32.HI UR6, URZ, 0x4, UR6 ;  /* 0x000000043f067899 */ /* 0x000fc80008011606 */
[----:B------:R-:W-:Y:S01]  /*68f0*/  ULOP3.LUT UR6, UR6, 0x3fff, URZ, 0xc0, !UPT ;  /* 0x00003fff06067892 */ /* 0x000fe2000f8ec03f */
[----:B-1----:R-:W-:-:S03]  /*6900*/  SHF.R.U32.HI R8, RZ, 0x7, R8 ;  /* 0x00000007ff087819 */ /* 0x002fc60000011608 */
[----:B------:R-:W-:Y:S01]  /*6910*/  ULOP3.LUT UR6, UR6, 0x10000, URZ, 0xfc, !UPT ;  /* 0x0001000006067892 */ /* 0x000fe2000f8efc3f */
[----:B0-----:R-:W-:-:S03]  /*6920*/  IADD3 R7, -R8, 0xb, RZ ;  /* 0x0000000b08077810 */ /* 0x001fc60007ffe1ff */
        /* <DEDUP_REMOVED lines=27> */
.L_x_200:
[C---:B------:R-:W-:Y:S01]  /*6ae0*/  FMUL.FTZ R8, R0.reuse, R152 ;  /* 0x0000009800087220 */ /* 0x040fe20000410000 */
[C---:B------:R-:W-:Y:S01]  /*6af0*/  FMUL.FTZ R10, R0.reuse, R154 ;  /* 0x0000009a000a7220 */ /* 0x040fe20000410000 */
[C---:B0-----:R-:W-:Y:S01]  /*6b00*/  FMUL.FTZ R7, R0.reuse, R153 ;  /* 0x0000009900077220 */ /* 0x041fe20000410000 */
        /* <DEDUP_REMOVED lines=18> */
[----:B------:R-:W-:Y:S01]  /*6c30*/  FMUL.FTZ R139, R0, R139 ;  /* 0x0000008b008b7220 */ /* 0x000fe20000410000 */
[----:B------:R-:W2:Y:S01]  /*6c40*/  MUFU.TANH R7, R7 ;  /* 0x0000000700077308 */ /* 0x000ea20000002400 */
[----:B0-----:R-:W-:Y:S01]  /*6c50*/  FMNMX.FTZ R158, R8, R3, !PT ;  /* 0x00000003089e7209 */ /* 0x001fe20007810000 */
[C---:B------:R-:W-:Y:S01]  /*6c60*/  FMUL.FTZ R140, R0.reuse, R140 ;  /* 0x0000008c008c7220 */ /* 0x040fe20000410000 */
[C---:B------:R-:W-:Y:S01]  /*6c70*/  FMUL.FTZ R142, R0.reuse, R142 ;  /* 0x0000008e008e7220 */ /* 0x040fe20000410000 */
[C---:B------:R-:W-:Y:S01]  /*6c80*/  FMUL.FTZ R141, R0.reuse, R141 ;  /* 0x0000008d008d7220 */ /* 0x040fe20000410000 */
[C---:B------:R-:W-:Y:S01]  /*6c90*/  FMUL.FTZ R143, R0.reuse, R143 ;  /* 0x0000008f008f7220 */ /* 0x040fe20000410000 */
[C---:B------:R-:W-:Y:S01]  /*6ca0*/  FMUL.FTZ R144, R0.reuse, R144 ;  /* 0x0000009000907220 */ /* 0x040fe20000410000 */
[----:B------:R-:W-:Y:S01]  /*6cb0*/  FMUL.FTZ R146, R0, R146 ;  /* 0x0000009200927220 */ /* 0x000fe20000410000 */
[----:B------:R-:W0:Y:S01]  /*6cc0*/  MUFU.TANH R9, R9 ;  /* 0x0000000900097308 */ /* 0x000e220000002400 */
[----:B-1----:R-:W-:Y:S01]  /*6cd0*/  FMNMX.FTZ R160, R10, R5, !PT ;  /* 0x000000050aa07209 */ /* 0x002fe20007810000 */
[C---:B------:R-:W-:Y:S01]  /*6ce0*/  FMUL.FTZ R145, R0.reuse, R145 ;  /* 0x0000009100917220 */ /* 0x040fe20000410000 */
[C---:B------:R-:W-:Y:S01]  /*6cf0*/  FMUL.FTZ R147, R0.reuse, R147 ;  /* 0x0000009300937220 */ /* 0x040fe20000410000 */
[C---:B------:R-:W-:Y:S01]  /*6d00*/  FMUL.FTZ R148, R0.reuse, R148 ;  /* 0x0000009400947220 */ /* 0x040fe20000410000 */
[C---:B------:R-:W-:Y:S01]  /*6d10*/  FMUL.FTZ R150, R0.reuse, R150 ;  /* 0x0000009600967220 */ /* 0x040fe20000410000 */
[C---:B------:R-:W-:Y:S01]  /*6d20*/  FMUL.FTZ R149, R0.reuse, R149 ;  /* 0x0000009500957220 */ /* 0x040fe20000410000 */
[C---:B------:R-:W-:Y:S01]  /*6d30*/  FMUL.FTZ R151, R0.reuse, R151 ;  /* 0x0000009700977220 */ /* 0x040fe20000410000 */
[----:B------:R-:W1:Y:S01]  /*6d40*/  MUFU.TANH R11, R11 ;  /* 0x0000000b000b7308 */ /* 0x000e620000002400 */
[----:B--2---:R-:W-:Y:S01]  /*6d50*/  FMNMX.FTZ R158, R7, R158, !PT ;  /* 0x0000009e079e7209 */ /* 0x004fe20007810000 */
[C---:B------:R-:W-:Y:S01]  /*6d60*/  FMUL.FTZ R120, R0.reuse, R120 ;  /* 0x0000007800787220 */ /* 0x040fe20000410000 */
[C---:B------:R-:W-:Y:S01]  /*6d70*/  FMUL.FTZ R122, R0.reuse, R122 ;  /* 0x0000007a007a7220 */ /* 0x040fe20000410000 */
[C---:B------:R-:W-:Y:S01]  /*6d80*/  FMUL.FTZ R121, R0.reuse, R121 ;  /* 0x0000007900797220 */ /* 0x040fe20000410000 */
[C---:B------:R-:W-:Y:S01]  /*6d90*/  FMUL.FTZ R123, R0.reuse, R123 ;  /* 0x0000007b007b7220 */ /* 0x040fe20000410000 */
[C---:B------:R-:W-:Y:S01]  /*6da0*/  FMUL.FTZ R124, R0.reuse, R124 ;  /* 0x0000007c007c7220 */ /* 0x040fe20000410000 */
[C---:B------:R-:W-:Y:S01]  /*6db0*/  FMUL.FTZ R126, R0.reuse, R126 ;  /* 0x0000007e007e7220 */ /* 0x040fe20000410000 */
[----:B------:R-:W2:Y:S01]  /*6dc0*/  MUFU.TANH R13, R13 ;  /* 0x0000000d000d7308 */ /* 0x000ea20000002400 */
[----:B0-----:R-:W-:Y:S01]  /*6dd0*/  FMNMX.FTZ R160, R9, R160, !PT ;  /* 0x000000a009a07209 */ /* 0x001fe20007810000 */
[C---:B------:R-:W-:Y:S01]  /*6de0*/  FMUL.FTZ R125, R0.reuse, R125 ;  /* 0x0000007d007d7220 */ /* 0x040fe20000410000 */
[C---:B------:R-:W-:Y:S01]  /*6df0*/  FMUL.FTZ R127, R0.reuse, R127 ;  /* 0x0000007f007f7220 */ /* 0x040fe20000410000 */
[C---:B------:R-:W-:Y:S01]  /*6e00*/  FMUL.FTZ R128, R0.reuse, R128 ;  /* 0x0000008000807220 */ /* 0x040fe20000410000 */
[C---:B------:R-:W-:Y:S01]  /*6e10*/  FMUL.FTZ R130, R0.reuse, R130 ;  /* 0x0000008200827220 */ /* 0x040fe20000410000 */
[C---:B------:R-:W-:Y:S01]  /*6e20*/  FMUL.FTZ R129, R0.reuse, R129 ;  /* 0x0000008100817220 */ /* 0x040fe20000410000 */
[C---:B------:R-:W-:Y:S01]  /*6e30*/  FMUL.FTZ R131, R0.reuse, R131 ;  /* 0x0000008300837220 */ /* 0x040fe20000410000 */
        /* <DEDUP_REMOVED lines=46> */
[----:B------:R-:W-:Y:S01]  /*7120*/  FMUL.FTZ R103, R0, R103 ;  /* 0x0000006700677220 */ /* 0x000fe20000410000 */
[----:B------:R-:W-:Y:S01]  /*7130*/  UMOV UR6, UR52 ;  /* 0x0000003400067c82 */ /* 0x000fe20008000000 */
[----:B------:R-:W0:Y:S01]  /*7140*/  MUFU.TANH R153, R153 ;  /* 0x0000009900997308 */ /* 0x000e220000002400 */
[----:B-1----:R-:W-:Y:S01]  /*7150*/  FMNMX.FTZ R88, R20, R159, !PT ;  /* 0x0000009f14587209 */ /* 0x002fe20007810000 */
[----:B------:R-:W-:Y:S01]  /*7160*/  IMAD.U32 R165, RZ, RZ, UR6 ;  /* 0x00000006ffa57e24 */ /* 0x000fe2000f8e00ff */
[----:B------:R-:W-:-:S04]  /*7170*/  ULEA UR7, UR45, UR14, 0x3 ;  /* 0x0000000e2d077291 */ /* 0x000fc8000f8e183f */
[----:B------:R-:W-:Y:S01]  /*7180*/  UIADD3 UR7, UR7, 0x29840, URZ ;  /* 0x0002984007077890 */ /* 0x000fe2000fffe03f */
[----:B------:R-:W1:Y:S01]  /*7190*/  MUFU.TANH R155, R155 ;  /* 0x0000009b009b7308 */ /* 0x000e620000002400 */
[----:B--2---:R-:W-:Y:S02]  /*71a0*/  FMNMX.FTZ R158, R152, R161, !PT ;  /* 0x000000a1989e7209 */ /* 0x004fe40007810000 */
[----:B------:R-:W-:-:S05]  /*71b0*/  UPRMT UR7, UR10, 0x654, UR7 ;  /* 0x000006540a077896 */ /* 0x000fca0008000007 */
[----:B------:R-:W2:Y:S01]  /*71c0*/  MUFU.TANH R154, R154 ;  /* 0x0000009a009a7308 */ /* 0x000ea20000002400 */
[----:B0-----:R-:W-:-:S03]  /*71d0*/  FMNMX.FTZ R159, R153, R88, !PT ;  /* 0x00000058999f7209 */ /* 0x001fc60007810000 */
[----:B------:R-:W-:Y:S04]  /*71e0*/  SYNCS.ARRIVE.TRANS64.RED.A1T0 RZ, [UR7], RZ ;  /* 0x000000ffffff79a7 */ /* 0x000fe80008100407 */
[----:B------:R-:W0:Y:S01]  /*71f0*/  MUFU.TANH R156, R156 ;  /* 0x0000009c009c7308 */ /* 0x000e220000002400 */
[----:B-1----:R-:W-:Y:S01]  /*7200*/  FMNMX.FTZ R161, R155, R158, !PT ;  /* 0x0000009e9ba17209 */ /* 0x002fe20007810000 */
[----:B------:R-:W-:-:S06]  /*7210*/  FMUL.FTZ R158, R0, R90 ;  /* 0x0000005a009e7220 */ /* 0x000fcc0000410000 */
[----:B------:R-:W1:Y:S01]  /*7220*/  MUFU.TANH R136, R136 ;  /* 0x0000008800887308 */ /* 0x000e620000002400 */
[----:B--2---:R-:W-:-:S07]  /*7230*/  FMNMX.FTZ R159, R154, R159, !PT ;  /* 0x0000009f9a9f7209 */ /* 0x004fce0007810000 */
[----:B------:R-:W2:Y:S01]  /*7240*/  MUFU.TANH R138, R138 ;  /* 0x0000008a008a7308 */ /* 0x000ea20000002400 */
[----:B0-----:R-:W-:-:S07]  /*7250*/  FMNMX.FTZ R161, R156, R161, !PT ;  /* 0x000000a19ca17209 */ /* 0x001fce0007810000 */
[----:B------:R-:W0:Y:S01]  /*7260*/  MUFU.TANH R137, R137 ;  /* 0x0000008900897308 */ /* 0x000e220000002400 */
[----:B-1----:R-:W-:-:S07]  /*7270*/  FMNMX.FTZ R88, R136, R159, !PT ;  /* 0x0000009f88587209 */ /* 0x002fce0007810000 */
        /* <DEDUP_REMOVED lines=121> */
[----:B--2---:R-:W-:-:S05]  /*7a10*/  FMNMX.FTZ R159, R101, R88, !PT ;  /* 0x00000058659f7209 */ /* 0x004fca0007810000 */
[----:B------:R-:W2:Y:S01]  /*7a20*/  SHFL.BFLY PT, R88, R159, 0x2, 0x1f ;  /* 0x0c401f009f587f89 */ /* 0x000ea200000e0000 */
[----:B0-----:R-:W-:-:S04]  /*7a30*/  FMNMX.FTZ R90, R102, R161, !PT ;  /* 0x000000a1665a7209 */ /* 0x001fc80007810000 */
[----:B-1----:R-:W-:-:S05]  /*7a40*/  FMNMX.FTZ R160, R103, R90, !PT ;  /* 0x0000005a67a07209 */ /* 0x002fca0007810000 */
[----:B------:R-:W0:Y:S01]  /*7a50*/  SHFL.BFLY PT, R163, R160, 0x2, 0x1f ;  /* 0x0c401f00a0a37f89 */ /* 0x000e2200000e0000 */
[----:B--2---:R-:W-:-:S05]  /*7a60*/  FMNMX.FTZ R161, R159, R88, !PT ;  /* 0x000000589fa17209 */ /* 0x004fca0007810000 */
[----:B------:R-:W1:Y:S01]  /*7a70*/  SHFL.BFLY PT, R90, R161, 0x1, 0x1f ;  /* 0x0c201f00a15a7f89 */ /* 0x000e6200000e0000 */
[----:B0-----:R-:W-:-:S05]  /*7a80*/  FMNMX.FTZ R163, R160, R163, !PT ;  /* 0x000000a3a0a37209 */ /* 0x001fca0007810000 */
[----:B------:R-:W0:Y:S01]  /*7a90*/  SHFL.BFLY PT, R88, R163, 0x1, 0x1f ;  /* 0x0c201f00a3587f89 */ /* 0x000e2200000e0000 */
[----:B-1----:R-:W-:-:S05]  /*7aa0*/  FMNMX.FTZ R90, R161, R90, !PT ;  /* 0x0000005aa15a7209 */ /* 0x002fca0007810000 */
[C---:B------:R-:W-:Y:S01]  /*7ab0*/  FADD.FTZ R3, -R90.reuse, R3 ;  /* 0x000000035a037221 */ /* 0x040fe20000010100 */
[----:B------:R-:W-:-:S03]  /*7ac0*/  FFMA.FTZ R160, R90, R165, -8 ;  /* 0xc10000005aa07423 */ /* 0x000fc600000100a5 */
[----:B------:R-:W-:Y:S01]  /*7ad0*/  FMUL.FTZ R159, R3, UR6 ;  /* 0x00000006039f7c20 */ /* 0x000fe20008410000 */
[----:B------:R-:W-:-:S01]  /*7ae0*/  FFMA.FTZ R162, R89, UR6, -R160 ;  /* 0x0000000659a27c23 */ /* 0x000fc200080108a0 */
[--C-:B------:R-:W-:Y:S01]  /*7af0*/  FFMA.FTZ R89, R92, UR6, -R160.reuse ;  /* 0x000000065c597c23 */ /* 0x100fe200080108a0 */
[----:B------:R-:W-:-:S01]  /*7b00*/  FFMA.FTZ R92, R93, UR6, -R160 ;  /* 0x000000065d5c7c23 */ /* 0x000fc200080108a0 */
[--C-:B------:R-:W-:Y:S01]  /*7b10*/  FFMA.FTZ R93, R96, UR6, -R160.reuse ;  /* 0x00000006605d7c23 */ /* 0x100fe200080108a0 */
[----:B------:R-:W-:-:S01]  /*7b20*/  FFMA.FTZ R96, R97, UR6, -R160 ;  /* 0x0000000661607c23 */ /* 0x000fc200080108a0 */
[--C-:B------:R-:W-:Y:S01]  /*7b30*/  FFMA.FTZ R97, R100, UR6, -R160.reuse ;  /* 0x0000000664617c23 */ /* 0x100fe200080108a0 */
[----:B0-----:R-:W-:Y:S01]  /*7b40*/  FMNMX.FTZ R88, R163, R88, !PT ;  /* 0x00000058a3587209 */ /* 0x001fe20007810000 */
[--C-:B------:R-:W-:Y:S01]  /*7b50*/  FFMA.FTZ R100, R101, UR6, -R160.reuse ;  /* 0x0000000665647c23 */ /* 0x100fe200080108a0 */
[----:B------:R-:W-:-:S01]  /*7b60*/  FFMA.FTZ R8, R8, UR6, -R160 ;  /* 0x0000000608087c23 */ /* 0x000fc200080108a0 */
[--C-:B------:R-:W-:Y:S01]  /*7b70*/  FFMA.FTZ R7, R7, UR6, -R160.reuse ;  /* 0x0000000607077c23 */ /* 0x100fe200080108a0 */
[----:B------:R-:W-:-:S01]  /*7b80*/  FFMA.FTZ R11, R11, UR6, -R160 ;  /* 0x000000060b0b7c23 */ /* 0x000fc200080108a0 */
[----:B------:R-:W-:Y:S01]  /*7b90*/  FADD.FTZ R3, -R88, R5 ;  /* 0x0000000558037221 */ /* 0x000fe20000010100 */
[----:B------:R-:W-:-:S01]  /*7ba0*/  FFMA.FTZ R12, R12, UR6, -R160 ;  /* 0x000000060c0c7c23 */ /* 0x000fc200080108a0 */
[----:B------:R0:W-:Y:S01]  /*7bb0*/  MUFU.EX2 R5, R159 ;  /* 0x0000009f00057308 */ /* 0x0001e20000000800 */
[----:B------:R-:W-:-:S01]  /*7bc0*/  FFMA.FTZ R15, R15, UR6, -R160 ;  /* 0x000000060f0f7c23 */ /* 0x000fc200080108a0 */
[----:B------:R-:W-:Y:S01]  /*7bd0*/  FMUL.FTZ R3, R3, UR6 ;  /* 0x0000000603037c20 */ /* 0x000fe20008410000 */
[----:B------:R-:W-:-:S01]  /*7be0*/  FFMA.FTZ R20, R20, UR6, -R160 ;  /* 0x0000000614147c23 */ /* 0x000fc200080108a0 */
[--C-:B------:R-:W-:Y:S01]  /*7bf0*/  FFMA.FTZ R153, R153, UR6, -R160.reuse ;  /* 0x0000000699997c23 */ /* 0x100fe200080108a0 */
[----:B------:R-:W-:-:S01]  /*7c00*/  FFMA.FTZ R154, R154, UR6, -R160 ;  /* 0x000000069a9a7c23 */ /* 0x000fc200080108a0 */
[--C-:B------:R-:W-:Y:S01]  /*7c10*/  FFMA.FTZ R136, R136, UR6, -R160.reuse ;  /* 0x0000000688887c23 */ /* 0x100fe200080108a0 */
[----:B------:R-:W-:-:S01]  /*7c20*/  FFMA.FTZ R137, R137, UR6, -R160 ;  /* 0x0000000689897c23 */ /* 0x000fc200080108a0 */
[----:B------:R-:W1:Y:S01]  /*7c30*/  MUFU.EX2 R8, R8 ;  /* 0x0000000800087308 */ /* 0x000e620000000800 */
[----:B0-----:R-:W-:Y:S01]  /*7c40*/  MOV R159, UR6 ;  /* 0x00000006009f7c02 */ /* 0x001fe20008000f00 */
[--C-:B------:R-:W-:Y:S01]  /*7c50*/  FFMA.FTZ R140, R140, UR6, -R160.reuse ;  /* 0x000000068c8c7c23 */ /* 0x100fe200080108a0 */
[----:B------:R-:W-:-:S01]  /*7c60*/  FFMA.FTZ R141, R141, UR6, -R160 ;  /* 0x000000068d8d7c23 */ /* 0x000fc200080108a0 */
[--C-:B------:R-:W-:Y:S01]  /*7c70*/  FFMA.FTZ R144, R144, UR6, -R160.reuse ;  /* 0x0000000690907c23 */ /* 0x100fe200080108a0 */
[----:B------:R-:W-:-:S01]  /*7c80*/  FFMA.FTZ R145, R145, UR6, -R160 ;  /* 0x0000000691917c23 */ /* 0x000fc200080108a0 */
[----:B------:R-:W-:Y:S01]  /*7c90*/  FFMA.FTZ R101, R88, R159, -8 ;  /* 0xc100000058657423 */ /* 0x000fe2000001009f */
[----:B------:R-:W-:-:S01]  /*7ca0*/  FFMA.FTZ R148, R148, UR6, -R160 ;  /* 0x0000000694947c23 */ /* 0x000fc200080108a0 */
        /* <DEDUP_REMOVED lines=8> */
[----:B------:R-:W0:Y:S01]  /*7d30*/  MUFU.EX2 R10, R10 ;  /* 0x0000000a000a7308 */ /* 0x000e220000000800 */
[----:B-1----:R-:W-:-:S01]  /*7d40*/  FFMA.FTZ R4, R5, R4, R8 ;  /* 0x0000000405047223 */ /* 0x002fc20000010008 */
[--C-:B------:R-:W-:Y:S01]  /*7d50*/  FFMA.FTZ R155, R155, UR6, -R101.reuse ;  /* 0x000000069b9b7c23 */ /* 0x100fe20008010865 */
[----:B------:R-:W-:-:S01]  /*7d60*/  FFMA.FTZ R156, R156, UR6, -R101 ;  /* 0x000000069c9c7c23 */ /* 0x000fc20008010865 */
[--C-:B------:R-:W-:Y:S01]  /*7d70*/  FFMA.FTZ R138, R138, UR6, -R101.reuse ;  /* 0x000000068a8a7c23 */ /* 0x100fe20008010865 */
[----:B------:R-:W-:-:S01]  /*7d80*/  FFMA.FTZ R139, R139, UR6, -R101 ;  /* 0x000000068b8b7c23 */ /* 0x000fc20008010865 */
[--C-:B------:R-:W-:Y:S01]  /*7d90*/  FFMA.FTZ R142, R142, UR6, -R101.reuse ;  /* 0x000000068e8e7c23 */ /* 0x100fe20008010865 */
[----:B------:R-:W-:-:S01]  /*7da0*/  FFMA.FTZ R143, R143, UR6, -R101 ;  /* 0x000000068f8f7c23 */ /* 0x000fc20008010865 */
[----:B------:R-:W1:Y:S01]  /*7db0*/  MUFU.EX2 R7, R7 ;  /* 0x0000000700077308 */ /* 0x000e620000000800 */
[----:B------:R-:W-:-:S01]  /*7dc0*/  FFMA.FTZ R146, R146, UR6, -R101 ;  /* 0x0000000692927c23 */ /* 0x000fc20008010865 */
[--C-:B------:R-:W-:Y:S01]  /*7dd0*/  FFMA.FTZ R147, R147, UR6, -R101.reuse ;  /* 0x0000000693937c23 */ /* 0x100fe20008010865 */
[----:B------:R-:W-:-:S01]  /*7de0*/  FFMA.FTZ R150, R150, UR6, -R101 ;  /* 0x0000000696967c23 */ /* 0x000fc20008010865 */
[----:B------:R-:W-:Y:S01]  /*7df0*/  FFMA.FTZ R151, R151, UR6, -R101 ;  /* 0x0000000697977c23 */ /* 0x000fe20008010865 */
[----:B------:R-:W-:-:S01]  /*7e00*/  FFMA.FTZ R120, R120, UR6, -R160 ;  /* 0x0000000678787c23 */ /* 0x000fc200080108a0 */
[----:B------:R-:W-:Y:S01]  /*7e10*/  FFMA.FTZ R122, R122, UR6, -R101 ;  /* 0x000000067a7a7c23 */ /* 0x000fe20008010865 */
[----:B------:R-:W-:-:S01]  /*7e20*/  FFMA.FTZ R121, R121, UR6, -R160 ;  /* 0x0000000679797c23 */ /* 0x000fc200080108a0 */
[----:B------:R-:W2:Y:S01]  /*7e30*/  MUFU.EX2 R9, R9 ;  /* 0x0000000900097308 */ /* 0x000ea20000000800 */
[----:B0-----:R-:W-:-:S01]  /*7e40*/  FFMA.FTZ R6, R3, R6, R10 ;  /* 0x0000000603067223 */ /* 0x001fc2000001000a */
[----:B------:R-:W-:Y:S01]  /*7e50*/  FFMA.FTZ R123, R123, UR6, -R101 ;  /* 0x000000067b7b7c23 */ /* 0x000fe20008010865 */
[----:B------:R-:W-:-:S01]  /*7e60*/  FFMA.FTZ R124, R124, UR6, -R160 ;  /* 0x000000067c7c7c23 */ /* 0x000fc200080108a0 */
[----:B------:R-:W-:Y:S01]  /*7e70*/  FFMA.FTZ R126, R126, UR6, -R101 ;  /* 0x000000067e7e7c23 */ /* 0x000fe20008010865 */
[----:B------:R-:W-:-:S01]  /*7e80*/  FFMA.FTZ R125, R125, UR6, -R160 ;  /* 0x000000067d7d7c23 */ /* 0x000fc200080108a0 */
[----:B------:R-:W-:Y:S01]  /*7e90*/  FFMA.FTZ R127, R127, UR6, -R101 ;  /* 0x000000067f7f7c23 */ /* 0x000fe20008010865 */
[----:B------:R-:W-:-:S01]  /*7ea0*/  FFMA.FTZ R128, R128, UR6, -R160 ;  /* 0x0000000680807c23 */ /* 0x000fc200080108a0 */
[----:B------:R-:W0:Y:S01]  /*7eb0*/  MUFU.EX2 R11, R11 ;  /* 0x0000000b000b7308 */ /* 0x000e220000000800 */
[----:B-1----:R-:W-:-:S01]  /*7ec0*/  FADD.FTZ R4, R7, R4 ;  /* 0x0000000407047221 */ /* 0x002fc20000010000 */
[----:B------:R-:W-:Y:S01]  /*7ed0*/  FFMA.FTZ R130, R130, UR6, -R101 ;  /* 0x0000000682827c23 */ /* 0x000fe20008010865 */
[----:B------:R-:W-:-:S01]  /*7ee0*/  FFMA.FTZ R129, R129, UR6, -R160 ;  /* 0x0000000681817c23 */ /* 0x000fc200080108a0 */
[----:B------:R-:W-:Y:S01]  /*7ef0*/  FFMA.FTZ R131, R131, UR6, -R101 ;  /* 0x0000000683837c23 */ /* 0x000fe20008010865 */
[----:B------:R-:W-:-:S01]  /*7f00*/  FFMA.FTZ R132, R132, UR6, -R160 ;  /* 0x0000000684847c23 */ /* 0x000fc200080108a0 */
[----:B------:R-:W-:Y:S01]  /*7f10*/  FFMA.FTZ R134, R134, UR6, -R101 ;  /* 0x0000000686867c23 */ /* 0x000fe20008010865 */
[----:B------:R-:W-:-:S01]  /*7f20*/  FFMA.FTZ R133, R133, UR6, -R160 ;  /* 0x0000000685857c23 */ /* 0x000fc200080108a0 */
[----:B------:R-:W1:Y:S01]  /*7f30*/  MUFU.EX2 R13, R13 ;  /* 0x0000000d000d7308 */ /* 0x000e620000000800 */
[----:B--2---:R-:W-:-:S01]  /*7f40*/  FADD.FTZ R6, R9, R6 ;  /* 0x0000000609067221 */ /* 0x004fc20000010000 */
[----:B------:R-:W-:Y:S01]  /*7f50*/  FFMA.FTZ R135, R135, UR6, -R101 ;  /* 0x0000000687877c23 */ /* 0x000fe20008010865 */
[----:B------:R-:W-:-:S01]  /*7f60*/  FFMA.FTZ R104, R104, UR6, -R160 ;  /* 0x0000000668687c23 */ /* 0x000fc200080108a0 */
[----:B------:R-:W-:Y:S01]  /*7f70*/  FFMA.FTZ R106, R106, UR6, -R101 ;  /* 0x000000066a6a7c23 */ /* 0x000fe20008010865 */
[----:B------:R-:W-:-:S01]  /*7f80*/  FFMA.FTZ R105, R105, UR6, -R160 ;  /* 0x0000000669697c23 */ /* 0x000fc200080108a0 */
[----:B------:R-:W-:Y:S01]  /*7f90*/  FFMA.FTZ R107, R107, UR6, -R101 ;  /* 0x000000066b6b7c23 */ /* 0x000fe20008010865 */
[----:B------:R-:W-:-:S01]  /*7fa0*/  FFMA.FTZ R108, R108, UR6, -R160 ;  /* 0x000000066c6c7c23 */ /* 0x000fc200080108a0 */
[----:B------:R-:W2:Y:S01]  /*7fb0*/  MUFU.EX2 R12, R12 ;  /* 0x0000000c000c7308 */ /* 0x000ea20000000800 */
[----:B0-----:R-:W-:-:S01]  /*7fc0*/  FADD.FTZ R159, R11, R4 ;  /* 0x000000040b9f7221 */ /* 0x001fc20000010000 */
        /* <DEDUP_REMOVED lines=16> */
[--C-:B------:R-:W-:Y:S01]  /*80d0*/  FFMA.FTZ R158, R158, UR6, -R101.reuse ;  /* 0x000000069e9e7c23 */ /* 0x100fe20008010865 */
[----:B------:R-:W-:-:S01]  /*80e0*/  FFMA.FTZ R91, R91, UR6, -R101 ;  /* 0x000000065b5b7c23 */ /* 0x000fc20008010865 */
[--C-:B------:R-:W-:Y:S01]  /*80f0*/  FFMA.FTZ R94, R94, UR6, -R101.reuse ;  /* 0x000000065e5e7c23 */ /* 0x100fe20008010865 */
[----:B------:R-:W-:-:S01]  /*8100*/  FFMA.FTZ R95, R95, UR6, -R101 ;  /* 0x000000065f5f7c23 */ /* 0x000fc20008010865 */
[--C-:B------:R-:W-:Y:S01]  /*8110*/  FFMA.FTZ R98, R98, UR6, -R101.reuse ;  /* 0x0000000662627c23 */ /* 0x100fe20008010865 */
[----:B------:R-:W-:-:S01]  /*8120*/  FFMA.FTZ R99, R99, UR6, -R101 ;  /* 0x0000000663637c23 */ /* 0x000fc20008010865 */
[----:B------:R-:W2:Y:S01]  /*8130*/  MUFU.EX2 R21, R21 ;  /* 0x0000001500157308 */ /* 0x000ea20000000800 */
[----:B0-----:R-:W-:-:S01]  /*8140*/  FADD.FTZ R6, R14, R161 ;  /* 0x000000a10e067221 */ /* 0x001fc20000010000 */
[--C-:B------:R-:W-:Y:S01]  /*8150*/  FFMA.FTZ R102, R102, UR6, -R101.reuse ;  /* 0x0000000666667c23 */ /* 0x100fe20008010865 */
[----:B------:R-:W-:-:S05]  /*8160*/  FFMA.FTZ R101, R103, UR6, -R101 ;  /* 0x0000000667657c23 */ /* 0x000fca0008010865 */
        /* <DEDUP_REMOVED lines=140> */
[----:B--2---:R-:W-:-:S03]  /*8a30*/  FADD.FTZ R4, R100, R159 ;  /* 0x0000009f64047221 */ /* 0x004fc60000010000 */
[----:B0-----:R-:W-:Y:S01]  /*8a40*/  FADD.FTZ R6, R101, R103 ;  /* 0x0000006765067221 */ /* 0x001fe20000010000 */
[----:B------:R-:W-:Y:S06]  /*8a50*/  @!P0 BRA `(.L_x_201) ;  /* 0x0000000000048947 */ /* 0x000fec0003800000 */
[----:B------:R-:W-:Y:S01]  /*8a60*/  BPT.TRAP 0x1 ;  /* 0x000000040000795c */ /* 0x000fe20000300000 */
.L_x_201:
        /* <DEDUP_REMOVED lines=12> */
[----:B------:R-:W-:Y:S01]  /*8b30*/  UMOV UR53, UR45 ;  /* 0x0000002d00357c82 */ /* 0x000fe20008000000 */
[----:B------:R-:W-:Y:S01]  /*8b40*/  F2FP.SATFINITE.E4M3.F32.PACK_AB_MERGE_C R142, R143, R142, RZ ;  /* 0x0000008e8f8e723e */ /* 0x000fe200048070ff */
[-C--:B------:R-:W-:Y:S01]  /*8b50*/  FMUL.FTZ R24, R24, R5.reuse ;  /* 0x0000000518187220 */ /* 0x080fe20000410000 */
[----:B------:R-:W-:Y:S01]  /*8b60*/  F2FP.SATFINITE.E4M3.F32.PACK_AB_MERGE_C R148, R149, R148, RZ ;  /* 0x000000949594723e */ /* 0x000fe200048070ff */
[-C--:B------:R-:W-:Y:S01]  /*8b70*/  FMUL.FTZ R25, R25, R5.reuse ;  /* 0x0000000519197220 */ /* 0x080fe20000410000 */
[----:B------:R-:W-:Y:S01]  /*8b80*/  F2FP.SATFINITE.E4M3.F32.PACK_AB_MERGE_C R150, R151, R150, RZ ;  /* 0x000000969796723e */ /* 0x000fe200048070ff */
[-C--:B------:R-:W-:Y:S01]  /*8b90*/  FMUL.FTZ R28, R28, R5.reuse ;  /* 0x000000051c1c7220 */ /* 0x080fe20000410000 */
[----:B------:R-:W-:Y:S01]  /*8ba0*/  F2FP.SATFINITE.E4M3.F32.PACK_AB_MERGE_C R124, R125, R124, RZ ;  /* 0x0000007c7d7c723e */ /* 0x000fe200048070ff */
[----:B------:R-:W-:Y:S01]  /*8bb0*/  SYNCS.ARRIVE.TRANS64.RED.A1T0 RZ, [UR7], RZ ;  /* 0x000000ffffff79a7 */ /* 0x000fe20008100407 */
[----:B------:R-:W-:Y:S01]  /*8bc0*/  F2FP.SATFINITE.E4M3.F32.PACK_AB_MERGE_C R126, R127, R126, RZ ;  /* 0x0000007e7f7e723e */ /* 0x000fe200048070ff */
[-C--:B------:R-:W-:Y:S01]  /*8bd0*/  FMUL.FTZ R29, R29, R5.reuse ;  /* 0x000000051d1d7220 */ /* 0x080fe20000410000 */
        /* <DEDUP_REMOVED lines=91> */
[----:B------:R-:W-:Y:S01]  /*9190*/  F2FP.SATFINITE.E4M3.F32.PACK_AB_MERGE_C R191, R99, R98, R102 ;  /* 0x0000006263bf723e */ /* 0x000fe20004807066 */
[----:B------:R-:W-:Y:S06]  /*91a0*/  @P1 BRA `(.L_x_202) ;  /* 0xffffffc8002c1947 */ /* 0x000fec000383ffff */
.L_x_191:
[----:B------:R-:W-:Y:S06]  /*91b0*/  BAR.ARV 0x8, 0x180 ;  /* 0x0206000000007b1d */ /* 0x000fec0000002000 */
[----:B------:R-:W-:Y:S05]  /*91c0*/  @!P0 BRA `(.L_x_203) ;  /* 0x0000000000048947 */ /* 0x000fea0003800000 */
[----:B------:R-:W-:Y:S01]  /*91d0*/  BPT.TRAP 0x1 ;  /* 0x000000040000795c */ /* 0x000fe20000300000 */
.L_x_203:
        /* <DEDUP_REMOVED lines=9> */
.L_x_204:
[----:B-1----:R-:W-:Y:S05]  /*9270*/  @P1 BRA `(.L_x_205) ;  /* 0x0000000000081947 */ /* 0x002fea0003800000 */
[----:B------:R-:W1:Y:S02]  /*9280*/  SYNCS.PHASECHK.TRANS64.TRYWAIT P1, [UR5+0x29850], R0 ;  /* 0x02985000ff0075a7 */ /* 0x000e640008020145 */
[----:B-1----:R-:W-:Y:S05]  /*9290*/  @!P1 BRA `(.L_x_206) ;  /* 0x000000b400149947 */ /* 0x002fea0003800000 */
.L_x_205:
[----:B------:R-:W-:Y:S01]  /*92a0*/  UIADD3 UR4, UR4, 0x400, URZ ;  /* 0x0000040004047890 */ /* 0x000fe2000fffe03f */
[----:B------:R-:W-:Y:S01]  /*92b0*/  WARPGROUP.ARRIVE ;  /* 0x00000000000079c5 */ /* 0x000fe20000000000 */
[----:B------:R-:W-:Y:S01]  /*92c0*/  UMOV UR11, 0xc0000010 ;  /* 0xc0000010000b7882 */ /* 0x000fe20000000000 */
[----:B------:R-:W-:Y:S01]  /*92d0*/  ULDC.64 UR8, c[0x0][0x9a0] ;  /* 0x0002680000087ab9 */ /* 0x000fe20000000a00 */
[----:B------:R-:W-:Y:S01]  /*92e0*/  USHF.R.U32.HI UR4, URZ, 0x4, UR4 ;  /* 0x000000043f047899 */ /* 0x000fe20008011604 */
[----:B------:R-:W-:Y:S01]  /*92f0*/  ISETP.NE.U32.AND P1, PT, RZ, UR8, PT ;  /* 0x00000008ff007c0c */ /* 0x000fe2000bf25070 */
[----:B------:R-:W-:Y:S02]  /*9300*/  IMAD.MOV.U32 R5, RZ, RZ, 0x3f800000 ;  /* 0x3f800000ff057424 */ /* 0x000fe400078e00ff */
[----:B------:R-:W-:Y:S01]  /*9310*/  ULOP3.LUT UR4, UR4, 0x3fff, URZ, 0xc0, !UPT ;  /* 0x00003fff04047892 */ /* 0x000fe2000f8ec03f */
[----:B------:R-:W-:-:S03]  /*9320*/  ISETP.NE.AND.EX P1, PT, RZ, UR9, PT, P1 ;  /* 0x00000009ff007c0c */ /* 0x000fc6000bf25310 */
[----:B------:R-:W-:-:S04]  /*9330*/  ULOP3.LUT UR4, UR4, 0x10000, URZ, 0xfc, !UPT ;  /* 0x0001000004047892 */ /* 0x000fc8000f8efc3f */
[----:B------:R-:W-:-:S06]  /*9340*/  UIMAD UR4, UR45, 0x500, UR4 ;  /* 0x000005002d0478a4 */ /* 0x000fcc000f8e0204 */
[----:B------:R-:W0:Y:S01]  /*9350*/  @P1 LDC.64 R8, c[0x0][0x9c8] ;  /* 0x00027200ff081b82 */ /* 0x000e220000000a00 */
[----:B------:R-:W-:Y:S02]  /*9360*/  UMOV UR10, UR4 ;  /* 0x00000004000a7c82 */ /* 0x000fe40008000000 */
[----:B------:R-:W-:Y:S01]  /*9370*/  QGMMA.64x128x32.F32.E4M3.E4M3 R24, R172, gdesc[UR8], R24, gsb0 ;  /* 0x01e00008ac187df3 */ /* 0x000fe20008000818 */
[----:B------:R-:W-:Y:S01]  /*9380*/  UIADD3 UR10, UR4, 0x100, URZ ;  /* 0x00000100040a7890 */ /* 0x000fe2000fffe03f */
[----:B------:R-:W-:-:S03]  /*9390*/  UMOV UR11, 0xc0000010 ;  /* 0xc0000010000b7882 */ /* 0x000fc60000000000 */
[----:B------:R-:W2:Y:S01]  /*93a0*/  @P1 LDC.64 R10, c[0x0][0x9d0] ;  /* 0x00027400ff0a1b82 */ /* 0x000ea20000000a00 */
[----:B01----:R-:W-:-:S04]  /*93b0*/  @P1 IMAD R0, R8, UR37, RZ ;  /* 0x0000002508001c24 */ /* 0x003fc8000f8e02ff */
[----:B------:R-:W-:Y:S02]  /*93c0*/  @P1 IMAD R3, R9, UR36, R0 ;  /* 0x0000002409031c24 */ /* 0x000fe4000f8e0200 */
[----:B------:R-:W-:-:S04]  /*93d0*/  @P1 IMAD.WIDE.U32 R8, R8, UR36, RZ ;  /* 0x0000002408081c25 */ /* 0x000fc8000f8e00ff */
[----:B------:R-:W-:Y:S02]  /*93e0*/  @P1 IMAD.IADD R9, R9, 0x1, R3 ;  /* 0x0000000109091824 */ /* 0x000fe400078e0203 */
[----:B--2---:R-:W-:-:S04]  /*93f0*/  @P1 IMAD.WIDE.U32 R8, R10, UR40, R8 ;  /* 0x000000280a081c25 */ /* 0x004fc8000f8e0008 */
[----:B------:R-:W-:Y:S01]  /*9400*/  @P1 IMAD R3, R11, UR40, R9 ;  /* 0x000000280b031c24 */ /* 0x000fe2000f8e0209 */
[----:B------:R-:W-:-:S04]  /*9410*/  @P1 LEA R10, P2, R8, UR8, 0x2 ;  /* 0x00000008080a1c11 */ /* 0x000fc8000f8410ff */
[----:B------:R-:W-:-:S05]  /*9420*/  @P1 LEA.HI.X R11, R8, UR9, R3, 0x2, P2 ;  /* 0x00000009080b1c11 */ /* 0x000fca00090f1403 */
[----:B------:R0:W2:Y:S01]  /*9430*/  @P1 LDG.E R5, desc[UR50][R10.64] ;  /* 0x000000320a051981 */ /* 0x0000a2000c1e1900 */
[----:B------:R-:W-:Y:S02]  /*9440*/  WARPGROUP.DEPBAR.LE gsb0, 0x0 ;  /* 0x00008000000079c5 */ /* 0x000fe40000010000 */
[----:B------:R-:W-:-:S06]  /*9450*/  WARPGROUP.ARRIVE ;  /* 0x00000000000079c5 */ /* 0x000fcc0000000000 */
        /* <DEDUP_REMOVED lines=9> */
[----:B------:R-:W1:Y:S04]  /*94f0*/  SHFL.BFLY PT, R3, R4, 0x2, 0x1f ;  /* 0x0c401f0004037f89 */ /* 0x000e6800000e0000 */
[----:B------:R-:W3:Y:S01]  /*9500*/  SHFL.BFLY PT, R7, R6, 0x2, 0x1f ;  /* 0x0c401f0006077f89 */ /* 0x000ee200000e0000 */
[----:B------:R-:W-:Y:S02]  /*9510*/  WARPGROUP.DEPBAR.LE gsb0, 0x0 ;  /* 0x00008000000079c5 */ /* 0x000fe40000010000 */
[----:B------:R-:W-:-:S06]  /*9520*/  WARPGROUP.ARRIVE ;  /* 0x00000000000079c5 */ /* 0x000fcc0000000000 */
[----:B------:R-:W-:Y:S01]  /*9530*/  QGMMA.64x128x32.F32.E4M3.E4M3 R24, R184, gdesc[UR8], R24, gsb0 ;  /* 0x01e00008b8187df3 */ /* 0x000fe20008000818 */
[----:B------:R-:W-:Y:S01]  /*9540*/  UMOV UR10, UR4 ;  /* 0x00000004000a7c82 */ /* 0x000fe20008000000 */
[----:B------:R-:W-:Y:S01]  /*9550*/  UMOV UR11, 0xc0000010 ;  /* 0xc0000010000b7882 */ /* 0x000fe20000000000 */
[----:B-1----:R-:W-:-:S01]  /*9560*/  FADD.FTZ R3, R3, R4 ;  /* 0x0000000403037221 */ /* 0x002fc20000010000 */
[----:B---3--:R-:W-:-:S04]  /*9570*/  FADD.FTZ R7, R7, R6 ;  /* 0x0000000607077221 */ /* 0x008fc80000010000 */
[----:B------:R-:W0:Y:S04]  /*9580*/  SHFL.BFLY PT, R0, R3, 0x1, 0x1f ;  /* 0x0c201f0003007f89 */ /* 0x000e2800000e0000 */
[----:B------:R-:W1:Y:S01]  /*9590*/  SHFL.BFLY PT, R8, R7, 0x1, 0x1f ;  /* 0x0c201f0007087f89 */ /* 0x000e6200000e0000 */
[----:B------:R-:W-:Y:S02]  /*95a0*/  IMAD.MOV.U32 R4, RZ, RZ, RZ ;  /* 0x000000ffff047224 */ /* 0x000fe400078e00ff */
        /* <DEDUP_REMOVED lines=15> */
[----:B------:R-:W3:Y:S01]  /*96a0*/  @P1 MUFU.RCP R8, R11 ;  /* 0x0000000b00081308 */ /* 0x000ee20000001000 */
[----:B------:R-:W-:-:S02]  /*96b0*/  IMAD.U32 R7, RZ, RZ, UR6 ;  /* 0x00000006ff077e24 */ /* 0x000fc4000f8e00ff */
[----:B------:R-:W-:Y:S02]  /*96c0*/  IMAD.U32 R14, RZ, RZ, UR6 ;  /* 0x00000006ff0e7e24 */ /* 0x000fe4000f8e00ff */
[----:B0-----:R-:W-:Y:S01]  /*96d0*/  @P2 FMUL.FTZ R6, R6, 0.69314718246459960938 ;  /* 0x3f31721806062820 */ /* 0x001fe20000410000 */
[----:B------:R-:W-:Y:S01]  /*96e0*/  @P2 FMUL.FTZ R7, R7, 0.69314718246459960938 ;  /* 0x3f31721807072820 */ /* 0x000fe20000410000 */
[----:B------:R-:W-:Y:S01]  /*96f0*/  @P3 FMUL.FTZ R10, R14, 0.69314718246459960938 ;  /* 0x3f3172180e0a3820 */ /* 0x000fe20000410000 */
[----:B-1----:R-:W-:Y:S01]  /*9700*/  @P3 FMUL.FTZ R9, R9, 0.69314718246459960938 ;  /* 0x3f31721809093820 */ /* 0x002fe20000410000 */
[----:B------:R-:W-:Y:S02]  /*9710*/  IMAD.MOV.U32 R3, RZ, RZ, -0x800000 ;  /* 0xff800000ff037424 */ /* 0x000fe400078e00ff */
[----:B--2---:R-:W-:Y:S01]  /*9720*/  FMUL.FTZ R4, R4, R5 ;  /* 0x0000000504047220 */ /* 0x004fe20000410000 */
[----:B------:R-:W-:Y:S02]  /*9730*/  IMAD.MOV.U32 R0, RZ, RZ, -0x800000 ;  /* 0xff800000ff007424 */ /* 0x000fe400078e00ff */
[----:B------:R-:W-:Y:S01]  /*9740*/  @P2 FFMA.FTZ R3, R7, R90, R6 ;  /* 0x0000005a07032223 */ /* 0x000fe20000010006 */
[----:B------:R-:W-:-:S01]  /*9750*/  @P3 FFMA.FTZ R0, R10, R88, R9 ;  /* 0x000000580a003223 */ /* 0x000fc20000010009 */
[----:B---3--:R-:W-:Y:S01]  /*9760*/  FMUL.FTZ R5, R8, R5 ;  /* 0x0000000508057220 */ /* 0x008fe20000410000 */
[----:B------:R-:W-:-:S02]  /*9770*/  WARPGROUP.DEPBAR.LE gsb0, 0x0 ;  /* 0x00008000000079c5 */ /* 0x000fc40000010000 */
[----:B------:R-:W-:Y:S05]  /*9780*/  @!P0 BRA `(.L_x_207) ;  /* 0x0000000000048947 */ /* 0x000fea0003800000 */
[----:B------:R-:W-:Y:S01]  /*9790*/  BPT.TRAP 0x1 ;  /* 0x000000040000795c */ /* 0x000fe20000300000 */
.L_x_207:
[----:B------:R-:W-:Y:S01]  /*97a0*/  UIADD3 UR4, UR5, 0x29860, URZ ;  /* 0x0002986005047890 */ /* 0x000fe2000fffe03f */
[-C--:B------:R-:W-:Y:S01]  /*97b0*/  FMUL.FTZ R14, R37, R4.reuse ;  /* 0x00000004250e7220 */ /* 0x080fe20000410000 */
[----:B------:R-:W-:Y:S01]  /*97c0*/  UIADD3 UR45, UR45, 0x1, URZ ;  /* 0x000000012d2d7890 */ /* 0x000fe2000fffe03f */
[-C--:B------:R-:W-:Y:S01]  /*97d0*/  FMUL.FTZ R13, R40, R4.reuse ;  /* 0x00000004280d7220 */ /* 0x080fe20000410000 */
[----:B------:R-:W-:Y:S01]  /*97e0*/  UPRMT UR4, UR7, 0x654, UR4 ;  /* 0x0000065407047896 */ /* 0x000fe20008000004 */
[-C--:B------:R-:W-:Y:S01]  /*97f0*/  FMUL.FTZ R21, R45, R4.reuse ;  /* 0x000000042d157220 */ /* 0x080fe20000410000 */
[----:B------:R-:W-:Y:S01]  /*9800*/  UISETP.NE.AND UP0, UPT, UR45, 0x2, UPT ;  /* 0x000000022d00788c */ /* 0x000fe2000bf05270 */
        /* <DEDUP_REMOVED lines=15> */
[----:B------:R-:W-:Y:S01]  /*9900*/  USEL UR4, URZ, 0x1, UP0 ;  /* 0x000000013f047887 */ /* 0x000fe20008000000 */
        /* <DEDUP_REMOVED lines=47> */
[----:B------:R-:W-:Y:S01]  /*9c00*/  FMUL.FTZ R83, R83, R5 ;  /* 0x0000000553537220 */ /* 0x000fe20000410000 */
[----:B------:R-:W-:-:S02]  /*9c10*/  UIADD3 UR47, UR47, 0x1, URZ ;  /* 0x000000012f2f7890 */ /* 0x000fc4000fffe03f */
[----:B------:R-:W-:Y:S02]  /*9c20*/  USEL UR45, UR45, URZ, UP0 ;  /* 0x0000003f2d2d7287 */ /* 0x000fe40008000000 */
[----:B------:R-:W-:-:S12]  /*9c30*/  ULOP3.LUT UR46, UR46, UR4, URZ, 0x3c, !UPT ;  /* 0x000000042e2e7292 */ /* 0x000fd8000f8e3c3f */
.L_x_183:
[----:B------:R-:W0:Y:S01]  /*9c40*/  S2R R5, SR_CgaCtaId ;  /* 0x0000000000057919 */ /* 0x000e220000008800 */
[----:B------:R-:W-:Y:S01]  /*9c50*/  MOV R36, 0x400 ;  /* 0x0000040000247802 */ /* 0x000fe20000000f00 */
[----:B------:R-:W-:Y:S01]  /*9c60*/  UISETP.NE.AND UP0, UPT, UR44, URZ, UPT ;  /* 0x0000003f2c00728c */ /* 0x000fe2000bf05270 */
[----:B------:R-:W-:Y:S01]  /*9c70*/  BSSY B0, `(.L_x_208) ;  /* 0x00003b2000007945 */ /* 0x000fe20003800000 */
[----:B------:R-:W-:Y:S09]  /*9c80*/  BAR.SYNC.DEFER_BLOCKING 0x5, 0x180 ;  /* 0x0146000000007b1d */ /* 0x000ff20000010000 */
[----:B------:R-:W-:Y:S01]  /*9c90*/  @!UP0 ULDC UR44, c[0x0][0xad4] ;  /* 0x0002b500002c8ab9 */ /* 0x000fe20000000800 */
[----:B0-----:R-:W-:-:S05]  /*9ca0*/  LEA R36, R5, R36, 0x18 ;  /* 0x0000002405247211 */ /* 0x001fca00078ec0ff */
[----:B------:R-:W0:Y:S02]  /*9cb0*/  LDS.128 R32, [R36+0x298d0] ;  /* 0x0298d00024207984 */ /* 0x000e240000000c00 */
[----:B0-----:R-:W-:Y:S02]  /*9cc0*/  R2UR UR6, R33 ;  /* 0x00000000210672ca */ /* 0x001fe400000e0000 */
[----:B------:R-:W-:Y:S01]  /*9cd0*/  R2UR UR5, R34 ;  /* 0x00000000220572ca */ /* 0x000fe200000e0000 */
[----:B------:R-:W-:Y:S06]  /*9ce0*/  BAR.ARV 0x4, 0x180 ;  /* 0x0106000000007b1d */ /* 0x000fec0000002000 */
[----:B------:R-:W-:Y:S08]  /*9cf0*/  @P0 BRA `(.L_x_209) ;  /* 0x0000002c008c0947 */ /* 0x000ff00003800000 */
[----:B------:R-:W0:Y:S01]  /*9d00*/  S2R R30, SR_TID.X ;  /* 0x00000000001e7919 */ /* 0x000e220000002100 */
[----:B------:R-:W-:Y:S01]  /*9d10*/  ULDC.64 UR8, c[0x4][0x40] ;  /* 0x0100100000087ab9 */ /* 0x000fe20000000a00 */
[----:B------:R-:W-:Y:S01]  /*9d20*/  USHF.L.U32 UR4, UR36, 0x2, URZ ;  /* 0x0000000224047899 */ /* 0x000fe2000800063f */
[----:B------:R-:W-:Y:S01]  /*9d30*/  ULDC.64 UR10, c[0x0][0xc00] ;  /* 0x00030000000a7ab9 */ /* 0x000fe20000000a00 */
[----:B0-----:R-:W-:-:S05]  /*9d40*/  IMAD.SHL.U32 R4, R30, 0x4, RZ ;  /* 0x000000041e047824 */ /* 0x001fca00078e00ff */
[----:B------:R-:W-:Y:S01]  /*9d50*/  LOP3.LUT R4, R4, 0xc, RZ, 0xc0, !PT ;  /* 0x0000000c04047812 */ /* 0x000fe200078ec0ff */
[----:B------:R-:W-:Y:S03]  /*9d60*/  BAR.SYNC.DEFER_BLOCKING 0x1, 0x100 ;  /* 0x0044000000007b1d */ /* 0x000fe60000010000 */
[----:B------:R-:W-:-:S05]  /*9d70*/  IADD3 R4, P0, R4, UR8, RZ ;  /* 0x0000000804047c10 */ /* 0x000fca000ff1e0ff */
[----:B------:R-:W-:-:S05]  /*9d80*/  IMAD.X R5, RZ, RZ, UR9, P0 ;  /* 0x00000009ff057e24 */ /* 0x000fca00080e06ff */
[----:B------:R0:W2:Y:S01]  /*9d90*/  LDG.E.CONSTANT R24, desc[UR50][R4.64] ;  /* 0x0000003204187981 */ /* 0x0000a2000c1e9900 */
[----:B------:R-:W-:Y:S01]  /*9da0*/  LOP3.LUT P0, R30, R30, 0x3, RZ, 0xc0, !PT ;  /* 0x000000031e1e7812 */ /* 0x000fe2000780c0ff */
[----:B------:R-:W-:Y:S02]  /*9db0*/  USHF.L.U64.HI UR12, UR36, 0x2, UR37 ;  /* 0x00000002240c7899 */ /* 0x000fe40008010225 */
[----:B------:R-:W-:Y:S01]  /*9dc0*/  UIADD3 UR7, UP0, UR4, UR10, URZ ;  /* 0x0000000a04077290 */ /* 0x000fe2000ff1e03f */
[----:B------:R-:W-:-:S03]  /*9dd0*/  ISETP.EQ.OR P0, PT, R30, 0x3, !P0 ;  /* 0x000000031e00780c */ /* 0x000fc60004702670 */
[----:B------:R-:W-:Y:S01]  /*9de0*/  UIADD3.X UR8, UR12, UR11, URZ, UP0, !UPT ;  /* 0x0000000b0c087290 */ /* 0x000fe200087fe43f */
[----:B------:R-:W-:Y:S01]  /*9df0*/  SEL R115, R72, R73, P0 ;  /* 0x0000004948737207 */ /* 0x000fe20000000000 */
[----:B0-----:R-:W0:Y:S01]  /*9e00*/  S2R R5, SR_SWINHI ;  /* 0x0000000000057919 */ /* 0x001e220000002f00 */
        /* <DEDUP_REMOVED lines=16> */
[----:B------:R-:W-:-:S02]  /*9f10*/  MOV R20, R36 ;  /* 0x0000002400147202 */ /* 0x000fc40000000f00 */
[----:B0-----:R-:W-:Y:S02]  /*9f20*/  MOV R21, R5 ;  /* 0x0000000500157202 */ /* 0x001fe40000000f00 */
[----:B------:R-:W-:Y:S02]  /*9f30*/  SEL R55, R55, R54, P0 ;  /* 0x0000003637377207 */ /* 0x000fe40000000000 */
[----:B------:R-:W-:Y:S01]  /*9f40*/  SEL R93, R58, R59, P0 ;  /* 0x0000003b3a5d7207 */ /* 0x000fe20000000000 */
[----:B------:R-:W-:Y:S01]  /*9f50*/  IMAD.WIDE R8, R220, 0x2, R20 ;  /* 0x00000002dc087825 */ /* 0x000fe200078e0214 */
[----:B------:R-:W-:Y:S02]  /*9f60*/  SEL R54, R59, R58, P0 ;  /* 0x0000003a3b367207 */ /* 0x000fe40000000000 */
[----:B------:R-:W-:Y:S02]  /*9f70*/  SEL R99, R70, R71, P0 ;  /* 0x0000004746637207 */ /* 0x000fe40000000000 */
[----:B------:R-:W-:-:S02]  /*9f80*/  IADD3 R37, P6, R8, 0x20, RZ ;  /* 0x0000002008257810 */ /* 0x000fc40007fde0ff */
[----:B------:R-:W-:Y:S02]  /*9f90*/  SEL R59, R71, R70, P0 ;  /* 0x00000046473b7207 */ /* 0x000fe40000000000 */
[----:B------:R-:W-:Y:S02]  /*9fa0*/  IADD3 R71, P1, R8, 0x40, RZ ;  /* 0x0000004008477810 */ /* 0x000fe40007f3e0ff */
[----:B------:R-:W-:Y:S02]  /*9fb0*/  LOP3.LUT R4, R37, 0x380, RZ, 0xc0, !PT ;  /* 0x0000038025047812 */ /* 0x000fe400078ec0ff */
[----:B------:R-:W-:Y:S01]  /*9fc0*/  SEL R61, R6, R25, P0 ;  /* 0x00000019063d7207 */ /* 0x000fe20000000000 */
[----:B------:R-:W-:Y:S01]  /*9fd0*/  IMAD.X R11, RZ, RZ, R9, P1 ;  /* 0x000000ffff0b7224 */ /* 0x000fe200008e0609 */
        /* <DEDUP_REMOVED lines=11> */
[----:B------:R-:W-:Y:S02]  /*a090*/  IADD3 R75, P2, R8, 0x60, RZ ;  /* 0x00000060084b7810 */ /* 0x000fe40007f5e0ff */
[----:B------:R-:W-:Y:S02]  /*a0a0*/  LOP3.LUT R6, R71, 0x380, RZ, 0xc0, !PT ;  /* 0x0000038047067812 */ /* 0x000fe400078ec0ff */
[----:B------:R-:W-:-:S02]  /*a0b0*/  SHF.R.U64 R4, R4, 0x3, RZ ;  /* 0x0000000304047819 */ /* 0x000fc400000012ff */
[----:B------:R-:W-:Y:S02]  /*a0c0*/  SEL R131, R13, R40, P0 ;  /* 0x000000280d837207 */ /* 0x000fe40000000000 */
[----:B------:R-:W-:Y:S02]  /*a0d0*/  SEL R30, R40, R13, P0 ;  /* 0x0000000d281e7207 */ /* 0x000fe40000000000 */
[----:B------:R-:W-:Y:S02]  /*a0e0*/  SEL R103, R56, R57, P0 ;  /* 0x0000003938677207 */ /* 0x000fe40000000000 */
[----:B------:R-:W-:Y:S02]  /*a0f0*/  SEL R52, R57, R56, P0 ;  /* 0x0000003839347207 */ /* 0x000fe40000000000 */
[----:B------:R-:W-:Y:S02]  /*a100*/  IADD3 R79, P3, R8, 0x4000, RZ ;  /* 0x00004000084f7810 */ /* 0x000fe40007f7e0ff */
[----:B------:R-:W-:-:S02]  /*a110*/  SEL R119, R89, R60, P0 ;  /* 0x0000003c59777207 */ /* 0x000fc40000000000 */
[----:B------:R-:W-:Y:S01]  /*a120*/  SEL R40, R60, R89, P0 ;  /* 0x000000593c287207 */ /* 0x000fe20000000000 */
[----:B------:R-:W-:Y:S01]  /*a130*/  IMAD.X R13, RZ, RZ, R9, P3 ;  /* 0x000000ffff0d7224 */ /* 0x000fe200018e0609 */
[----:B------:R-:W-:Y:S02]  /*a140*/  SEL R105, R12, R47, P0 ;  /* 0x0000002f0c697207 */ /* 0x000fe40000000000 */
[----:B------:R-:W-:Y:S02]  /*a150*/  SEL R95, R66, R67, P0 ;  /* 0x00000043425f7207 */ /* 0x000fe40000000000 */
[----:B------:R-:W-:Y:S02]  /*a160*/  SEL R56, R67, R66, P0 ;  /* 0x0000004243387207 */ /* 0x000fe40000000000 */
[----:B------:R-:W-:Y:S02]  /*a170*/  SEL R123, R88, R69, P0 ;  /* 0x00000045587b7207 */ /* 0x000fe40000000000 */
[----:B------:R-:W-:-:S02]  /*a180*/  SEL R38, R69, R88, P0 ;  /* 0x0000005845267207 */ /* 0x000fc40000000000 */
[----:B------:R-:W-:Y:S02]  /*a190*/  SEL R107, R26, R27, P0 ;  /* 0x0000001b1a6b7207 */ /* 0x000fe40000000000 */
[----:B------:R-:W-:Y:S01]  /*a1a0*/  SEL R48, R27, R26, P0 ;  /* 0x0000001a1b307207 */ /* 0x000fe20000000000 */
[----:B------:R-:W-:Y:S01]  /*a1b0*/  IMAD.X R27, RZ, RZ, R9, P6 ;  /* 0x000000ffff1b7224 */ /* 0x000fe200030e0609 */
        /* <DEDUP_REMOVED lines=9> */
[----:B------:R-:W-:Y:S01]  /*a250*/  SHF.R.U64 R6, R6, 0x3, RZ ;  /* 0x0000000306067819 */ /* 0x000fe200000012ff */
[----:B------:R-:W-:Y:S01]  /*a260*/  IMAD.X R101, RZ, RZ, R9, P5 ;  /* 0x000000ffff657224 */ /* 0x000fe200028e0609 */
[----:B------:R-:W-:-:S02]  /*a270*/  LOP3.LUT R26, R4, R37, RZ, 0x3c, !PT ;  /* 0x00000025041a7212 */ /* 0x000fc400078e3cff */
[C---:B------:R-:W-:Y:S02]  /*a280*/  IADD3 R83, P4, R8.reuse, 0x4020, RZ ;  /* 0x0000402008537810 */ /* 0x040fe40007f9e0ff */
[----:B------:R-:W-:Y:S02]  /*a290*/  IADD3 R60, P6, R8, 0x4060, RZ ;  /* 0x00004060083c7810 */ /* 0x000fe40007fde0ff */
[----:B------:R-:W-:Y:S02]  /*a2a0*/  LOP3.LUT R4, R79, 0x380, RZ, 0xc0, !PT ;  /* 0x000003804f047812 */ /* 0x000fe400078ec0ff */
[----:B------:R-:W-:Y:S02]  /*a2b0*/  SEL R109, R49, R10, P0 ;  /* 0x0000000a316d7207 */ /* 0x000fe40000000000 */
[----:B------:R-:W-:Y:S02]  /*a2c0*/  SEL R49, R10, R49, P0 ;  /* 0x000000310a317207 */ /* 0x000fe40000000000 */
[----:B------:R-:W-:-:S02]  /*a2d0*/  LOP3.LUT R5, R8, 0x380, RZ, 0xc0, !PT ;  /* 0x0000038008057812 */ /* 0x000fc400078ec0ff */
[----:B------:R-:W-:Y:S02]  /*a2e0*/  SHF.R.U64 R12, R12, 0x3, RZ ;  /* 0x000000030c0c7819 */ /* 0x000fe400000012ff */
[----:B------:R-:W-:Y:S02]  /*a2f0*/  LOP3.LUT R10, R6, R71, RZ, 0x3c, !PT ;  /* 0x00000047060a7212 */ /* 0x000fe400078e3cff */
[----:B------:R-:W-:Y:S02]  /*a300*/  LOP3.LUT R34, R87, 0x380, RZ, 0xc0, !PT ;  /* 0x0000038057227812 */ /* 0x000fe400078ec0ff */
[----:B------:R-:W-:Y:S02]  /*a310*/  LOP3.LUT R6, R83, 0x380, RZ, 0xc0, !PT ;  /* 0x0000038053067812 */ /* 0x000fe400078ec0ff */
[----:B------:R-:W-:Y:S02]  /*a320*/  LOP3.LUT R37, R60, 0x380, RZ, 0xc0, !PT ;  /* 0x000003803c257812 */ /* 0x000fe400078ec0ff */
[----:B------:R-:W-:-:S02]  /*a330*/  SHF.R.U64 R4, R4, 0x3, RZ ;  /* 0x0000000304047819 */ /* 0x000fc400000012ff */
[----:B------:R-:W-:Y:S02]  /*a340*/  SEL R137, R7, R14, P0 ;  /* 0x0000000e07897207 */ /* 0x000fe40000000000 */
[----:B------:R-:W-:Y:S01]  /*a350*/  SEL R31, R14, R7, P0 ;  /* 0x000000070e1f7207 */ /* 0x000fe20000000000 */
[----:B------:R-:W-:Y:S01]  /*a360*/  IMAD.X R7, RZ, RZ, R9, P4 ;  /* 0x000000ffff077224 */ /* 0x000fe200020e0609 */
[----:B------:R-:W-:Y:S02]  /*a370*/  SHF.R.U64 R5, R5, 0x3, RZ ;  /* 0x0000000305057819 */ /* 0x000fe400000012ff */
[----:B------:R-:W-:Y:S02]  /*a380*/  LOP3.LUT R14, R12, R75, RZ, 0x3c, !PT ;  /* 0x0000004b0c0e7212 */ /* 0x000fe400078e3cff */
[----:B------:R-:W-:Y:S02]  /*a390*/  SHF.R.U64 R34, R34, 0x3, RZ ;  /* 0x0000000322227819 */ /* 0x000fe400000012ff */
[----:B------:R-:W-:-:S02]  /*a3a0*/  SHF.R.U64 R6, R6, 0x3, RZ ;  /* 0x0000000306067819 */ /* 0x000fc400000012ff */
[----:B------:R-:W-:Y:S02]  /*a3b0*/  SHF.R.U64 R37, R37, 0x3, RZ ;  /* 0x0000000325257819 */ /* 0x000fe400000012ff */
[----:B------:R-:W-:Y:S02]  /*a3c0*/  LOP3.LUT R12, R4, R79, RZ, 0x3c, !PT ;  /* 0x0000004f040c7212 */ /* 0x000fe400078e3cff */
[----:B------:R-:W-:Y:S02]  /*a3d0*/  SEL R111, R80, R81, P0 ;  /* 0x00000051506f7207 */ /* 0x000fe40000000000 */
[----:B------:R-:W-:Y:S02]  /*a3e0*/  SEL R43, R81, R80, P0 ;  /* 0x00000050512b7207 */ /* 0x000fe40000000000 */
[----:B------:R-:W-:Y:S02]  /*a3f0*/  SEL R81, R15, R50, P0 ;  /* 0x000000320f517207 */ /* 0x000fe40000000000 */
[----:B------:R-:W-:Y:S01]  /*a400*/  SEL R50, R50, R15, P0 ;  /* 0x0000000f32327207 */ /* 0x000fe20000000000 */
[--C-:B------:R-:W-:Y:S01]  /*a410*/  IMAD.X R15, RZ, RZ, R9.reuse, P2 ;  /* 0x000000ffff0f7224 */ /* 0x100fe200010e0609 */
[----:B------:R-:W-:Y:S01]  /*a420*/  LOP3.LUT R8, R5, R8, RZ, 0x3c, !PT ;  /* 0x0000000805087212 */ /* 0x000fe200078e3cff */
[----:B------:R-:W-:Y:S01]  /*a430*/  IMAD.X R5, RZ, RZ, R9, P6 ;  /* 0x000000ffff057224 */ /* 0x000fe200030e0609 */
[----:B------:R-:W-:-:S02]  /*a440*/  LOP3.LUT R100, R34, R87, RZ, 0x3c, !PT ;  /* 0x0000005722647212 */ /* 0x000fc400078e3cff */
[----:B------:R-:W-:Y:S02]  /*a450*/  LOP3.LUT R6, R6, R83, RZ, 0x3c, !PT ;  /* 0x0000005306067212 */ /* 0x000fe400078e3cff */
[----:B------:R-:W-:Y:S02]  /*a460*/  LOP3.LUT R4, R37, R60, RZ, 0x3c, !PT ;  /* 0x0000003c25047212 */ /* 0x000fe400078e3cff */
[----:B------:R-:W-:Y:S02]  /*a470*/  MOV R34, R12 ;  /* 0x0000000c00227202 */ /* 0x000fe40000000f00 */
[----:B------:R-:W-:Y:S02]  /*a480*/  SEL R125, R41, R90, P0 ;  /* 0x0000005a297d7207 */ /* 0x000fe40000000000 */
[----:B------:R-:W-:Y:S02]  /*a490*/  SEL R41, R90, R41, P0 ;  /* 0x000000295a297207 */ /* 0x000fe40000000000 */
[----:B------:R-:W-:-:S02]  /*a4a0*/  MOV R8, R8 ;  /* 0x0000000800087202 */ /* 0x000fc40000000f00 */
[----:B------:R-:W-:Y:S02]  /*a4b0*/  MOV R10, R10 ;  /* 0x0000000a000a7202 */ /* 0x000fe40000000f00 */
[----:B------:R-:W-:Y:S02]  /*a4c0*/  MOV R100, R100 ;  /* 0x0000006400647202 */ /* 0x000fe40000000f00 */
[----:B------:R-:W-:Y:S02]  /*a4d0*/  MOV R9, R26 ;  /* 0x0000001a00097202 */ /* 0x000fe40000000f00 */
[----:B------:R-:W-:Y:S02]  /*a4e0*/  MOV R11, R14 ;  /* 0x0000000e000b7202 */ /* 0x000fe40000000f00 */
[----:B------:R-:W-:Y:S02]  /*a4f0*/  MOV R37, R6 ;  /* 0x0000000600257202 */ /* 0x000fe40000000f00 */
[----:B------:R-:W-:-:S02]  /*a500*/  MOV R101, R4 ;  /* 0x0000000400657202 */ /* 0x000fc40000000f00 */
[----:B--2---:R-:W-:Y:S01]  /*a510*/  LOP3.LUT R12, R24, 0x2, RZ, 0x3c, !PT ;  /* 0x00000002180c7812 */ /* 0x004fe200078e3cff */
[----:B------:R-:W-:Y:S04]  /*a520*/  SHFL.IDX PT, R61, R61, R24, 0x1c1f ;  /* 0x001c1f183d3d7589 */ /* 0x000fe800000e0000 */
        /* <DEDUP_REMOVED lines=31> */
[----:B------:R-:W0:Y:S04]  /*a720*/  SHFL.IDX PT, R66, R25, R12, 0x1c1f ;  /* 0x001c1f0c19427589 */ /* 0x000e2800000e0000 */
[----:B------:R-:W-:Y:S04]  /*a730*/  SHFL.IDX PT, R65, R65, R12, 0x1c1f ;  /* 0x001c1f0c41417589 */ /* 0x000fe800000e0000 */
[----:B------:R-:W-:Y:S04]  /*a740*/  SHFL.IDX PT, R24, R44, R12, 0x1c1f ;  /* 0x001c1f0c2c187589 */ /* 0x000fe800000e0000 */
[----:B------:R-:W-:Y:S04]  /*a750*/  SHFL.IDX PT, R25, R40, R12, 0x1c1f ;  /* 0x001c1f0c28197589 */ /* 0x000fe800000e0000 */
[----:B------:R-:W-:Y:S04]  /*a760*/  SHFL.IDX PT, R63, R48, R12, 0x1c1f ;  /* 0x001c1f0c303f7589 */ /* 0x000fe800000e0000 */
[----:B------:R-:W1:Y:S04]  /*a770*/  SHFL.IDX PT, R47, R47, R12, 0x1c1f ;  /* 0x001c1f0c2f2f7589 */ /* 0x000e6800000e0000 */
[----:B------:R-:W-:Y:S01]  /*a780*/  SHFL.IDX PT, R75, R30, R12, 0x1c1f ;  /* 0x001c1f0c1e4b7589 */ /* 0x000fe200000e0000 */
[----:B0-----:R-:W-:-:S02]  /*a790*/  SEL R64, R61, R66, P0 ;  /* 0x000000423d407207 */ /* 0x001fc40000000000 */
[----:B------:R-:W-:Y:S01]  /*a7a0*/  SEL R66, R66, R61, P0 ;  /* 0x0000003d42427207 */ /* 0x000fe20000000000 */
[----:B------:R-:W-:Y:S04]  /*a7b0*/  SHFL.IDX PT, R79, R32, R12, 0x1c1f ;  /* 0x001c1f0c204f7589 */ /* 0x000fe800000e0000 */
[----:B------:R-:W-:Y:S04]  /*a7c0*/  SHFL.IDX PT, R44, R54, R12, 0x1c1f ;  /* 0x001c1f0c362c7589 */ /* 0x000fe800000e0000 */
[----:B------:R1:W-:Y:S04]  /*a7d0*/  SHFL.IDX PT, R40, R56, R12, 0x1c1f ;  /* 0x001c1f0c38287589 */ /* 0x0003e800000e0000 */
[----:B------:R-:W-:Y:S04]  /*a7e0*/  SHFL.IDX PT, R71, R28, R12, 0x1c1f ;  /* 0x001c1f0c1c477589 */ /* 0x000fe800000e0000 */
[----:B------:R-:W-:Y:S01]  /*a7f0*/  SHFL.IDX PT, R84, R41, R12, 0x1c1f ;  /* 0x001c1f0c29547589 */ /* 0x000fe200000e0000 */
[----:B-1----:R-:W-:-:S03]  /*a800*/  SEL R56, R47, R76, P0 ;  /* 0x0000004c2f387207 */ /* 0x002fc60000000000 */
[----:B------:R-:W0:Y:S04]  /*a810*/  SHFL.IDX PT, R49, R49, R12, 0x1c1f ;  /* 0x001c1f0c31317589 */ /* 0x000e2800000e0000 */
[----:B------:R-:W1:Y:S04]  /*a820*/  SHFL.IDX PT, R30, R53, R12, 0x1c1f ;  /* 0x001c1f0c351e7589 */ /* 0x000e6800000e0000 */
[----:B------:R-:W2:Y:S04]  /*a830*/  SHFL.IDX PT, R50, R50, R12, 0x1c1f ;  /* 0x001c1f0c32327589 */ /* 0x000ea800000e0000 */
[----:B------:R-:W3:Y:S04]  /*a840*/  SHFL.IDX PT, R29, R29, R12, 0x1c1f ;  /* 0x001c1f0c1d1d7589 */ /* 0x000ee800000e0000 */
[----:B------:R4:W-:Y:S04]  /*a850*/  SHFL.IDX PT, R80, R39, R12, 0x1c1f ;  /* 0x001c1f0c27507589 */ /* 0x0009e800000e0000 */
[----:B------:R-:W3:Y:S04]  /*a860*/  SHFL.IDX PT, R41, R52, R12, 0x1c1f ;  /* 0x001c1f0c34297589 */ /* 0x000ee800000e0000 */
[----:B------:R2:W3:Y:S01]  /*a870*/  SHFL.IDX PT, R103, R68, R12, 0x1c1f ;  /* 0x001c1f0c44677589 */ /* 0x0004e200000e0000 */
[----:B0-----:R-:W-:-:S02]  /*a880*/  SEL R61, R49, R72, P0 ;  /* 0x00000048313d7207 */ /* 0x001fc40000000000 */
[----:B----4-:R-:W-:Y:S01]  /*a890*/  SEL R39, R62, R65, P0 ;  /* 0x000000413e277207 */ /* 0x010fe20000000000 */
[----:B------:R-:W0:Y:S01]  /*a8a0*/  SHFL.IDX PT, R14, R31, R12, 0x1c1f ;  /* 0x001c1f0c1f0e7589 */ /* 0x000e2200000e0000 */
[----:B-1----:R-:W-:-:S03]  /*a8b0*/  SEL R53, R30, R77, P0 ;  /* 0x0000004d1e357207 */ /* 0x002fc60000000000 */
[----:B------:R-:W-:Y:S01]  /*a8c0*/  SHFL.IDX PT, R83, R38, R12, 0x1c1f ;  /* 0x001c1f0c26537589 */ /* 0x000fe200000e0000 */
[----:B--2---:R-:W-:Y:S02]  /*a8d0*/  SEL R54, R81, R50, P0 ;  /* 0x0000003251367207 */ /* 0x004fe40000000000 */
[----:B------:R-:W-:Y:S01]  /*a8e0*/  SEL R68, R70, R71, P0 ;  /* 0x0000004746447207 */ /* 0x000fe20000000000 */
[----:B------:R1:W-:Y:S01]  /*a8f0*/  SHFL.IDX PT, R91, R42, R12, 0x1c1f ;  /* 0x001c1f0c2a5b7589 */ /* 0x0003e200000e0000 */
[----:B------:R-:W-:Y:S02]  /*a900*/  SEL R52, R50, R81, P0 ;  /* 0x0000005132347207 */ /* 0x000fe40000000000 */
[----:B---3--:R-:W-:Y:S01]  /*a910*/  SEL R67, R29, R6, P0 ;  /* 0x000000061d437207 */ /* 0x008fe20000000000 */
[----:B------:R-:W-:Y:S01]  /*a920*/  SHFL.IDX PT, R99, R43, R12, 0x1c1f ;  /* 0x001c1f0c2b637589 */ /* 0x000fe200000e0000 */
[----:B------:R-:W-:Y:S02]  /*a930*/  SEL R70, R71, R70, P0 ;  /* 0x0000004647467207 */ /* 0x000fe40000000000 */
[----:B------:R-:W-:Y:S01]  /*a940*/  SEL R81, R27, R84, P0 ;  /* 0x000000541b517207 */ /* 0x000fe20000000000 */
[----:B------:R-:W2:Y:S01]  /*a950*/  SHFL.IDX PT, R28, R51, R12, 0x1c1f ;  /* 0x001c1f0c331c7589 */ /* 0x000ea200000e0000 */
[----:B------:R-:W-:-:S02]  /*a960*/  SEL R50, R88, R41, P0 ;  /* 0x0000002958327207 */ /* 0x000fc40000000000 */
[----:B-1----:R-:W-:Y:S01]  /*a970*/  SEL R42, R95, R40, P0 ;  /* 0x000000285f2a7207 */ /* 0x002fe20000000000 */
[----:B------:R1:W3:Y:S01]  /*a980*/  SHFL.IDX PT, R26, R33, R12, 0x1c1f ;  /* 0x001c1f0c211a7589 */ /* 0x0002e200000e0000 */
[----:B------:R-:W-:Y:S02]  /*a990*/  SEL R40, R40, R95, P0 ;  /* 0x0000005f28287207 */ /* 0x000fe40000000000 */
[----:B------:R-:W-:Y:S01]  /*a9a0*/  SEL R48, R41, R88, P0 ;  /* 0x0000005829307207 */ /* 0x000fe20000000000 */
[----:B------:R-:W4:Y:S01]  /*a9b0*/  SHFL.IDX PT, R38, R57, R12, 0x1c1f ;  /* 0x001c1f0c39267589 */ /* 0x000f2200000e0000 */
[----:B------:R-:W-:Y:S02]  /*a9c0*/  SEL R95, R103, R96, P0 ;  /* 0x00000060675f7207 */ /* 0x000fe40000000000 */
[----:B0-----:R-:W-:Y:S01]  /*a9d0*/  SEL R71, R14, R7, P0 ;  /* 0x000000070e477207 */ /* 0x001fe20000000000 */
[----:B------:R-:W0:Y:S01]  /*a9e0*/  SHFL.IDX PT, R97, R59, R12, 0x1c1f ;  /* 0x001c1f0c3b617589 */ /* 0x000e2200000e0000 */
[----:B-1----:R-:W-:-:S03]  /*a9f0*/  SEL R33, R65, R62, P0 ;  /* 0x0000003e41217207 */ /* 0x002fc60000000000 */
[----:B------:R1:W-:Y:S01]  /*aa00*/  SHFL.IDX PT, R92, R46, R12, 0x1c1f ;  /* 0x001c1f0c2e5c7589 */ /* 0x0003e200000e0000 */
[----:B------:R-:W-:Y:S02]  /*aa10*/  SEL R62, R60, R63, P0 ;  /* 0x0000003f3c3e7207 */ /* 0x000fe40000000000 */
[----:B------:R-:W-:Y:S01]  /*aa20*/  SEL R60, R63, R60, P0 ;  /* 0x0000003c3f3c7207 */ /* 0x000fe20000000000 */
[----:B------:R-:W-:Y:S01]  /*aa30*/  SHFL.IDX PT, R31, R45, R12, 0x1c1f ;  /* 0x001c1f0c2d1f7589 */ /* 0x000fe200000e0000 */
[----:B------:R-:W-:Y:S02]  /*aa40*/  SEL R63, R72, R49, P0 ;  /* 0x00000031483f7207 */ /* 0x000fe40000000000 */
[----:B------:R-:W-:Y:S01]  /*aa50*/  SEL R65, R6, R29, P0 ;  /* 0x0000001d06417207 */ /* 0x000fe20000000000 */
[----:B------:R3:W0:Y:S01]  /*aa60*/  SHFL.IDX PT, R32, R55, R12, 0x1c1f ;  /* 0x001c1f0c37207589 */ /* 0x00062200000e0000 */
[----:B------:R-:W-:Y:S02]  /*aa70*/  SEL R72, R74, R75, P0 ;  /* 0x0000004b4a487207 */ /* 0x000fe40000000000 */
[----:B-1----:R-:W-:Y:S01]  /*aa80*/  SEL R46, R93, R44, P0 ;  /* 0x0000002c5d2e7207 */ /* 0x002fe20000000000 */
[----:B------:R1:W0:Y:S01]  /*aa90*/  SHFL.IDX PT, R105, R58, R12, 0x1c1f ;  /* 0x001c1f0c3a697589 */ /* 0x00022200000e0000 */
[----:B------:R-:W-:-:S02]  /*aaa0*/  SEL R44, R44, R93, P0 ;  /* 0x0000005d2c2c7207 */ /* 0x000fc40000000000 */
[----:B------:R-:W-:Y:S01]  /*aab0*/  SEL R93, R96, R103, P0 ;  /* 0x00000067605d7207 */ /* 0x000fe20000000000 */
[----:B------:R4:W0:Y:S01]  /*aac0*/  SHFL.IDX PT, R107, R69, R12, 0x1c1f ;  /* 0x001c1f0c456b7589 */ /* 0x00082200000e0000 */
[----:B--2---:R-:W-:Y:S01]  /*aad0*/  SEL R59, R73, R28, P0 ;  /* 0x0000001c493b7207 */ /* 0x004fe20000000000 */
[----:B------:R-:W-:Y:S01]  /*aae0*/  IMAD.U32 R103, RZ, RZ, UR8 ;  /* 0x00000008ff677e24 */ /* 0x000fe2000f8e00ff */
[----:B---3--:R-:W-:Y:S01]  /*aaf0*/  SEL R55, R77, R30, P0 ;  /* 0x0000001e4d377207 */ /* 0x008fe20000000000 */
[----:B------:R-:W-:Y:S01]  /*ab00*/  ULDC.64 UR8, c[0x0][0xc08] ;  /* 0x0003020000087ab9 */ /* 0x000fe20000000a00 */
[----:B------:R-:W-:Y:S02]  /*ab10*/  SEL R77, R15, R80, P0 ;  /* 0x000000500f4d7207 */ /* 0x000fe40000000000 */
[----:B-1----:R-:W-:Y:S02]  /*ab20*/  SEL R58, R76, R47, P0 ;  /* 0x0000002f4c3a7207 */ /* 0x002fe40000000000 */
[----:B------:R-:W-:-:S02]  /*ab30*/  SEL R76, R78, R79, P0 ;  /* 0x0000004f4e4c7207 */ /* 0x000fc40000000000 */
[----:B------:R-:W-:Y:S02]  /*ab40*/  SEL R78, R79, R78, P0 ;  /* 0x0000004e4f4e7207 */ /* 0x000fe40000000000 */
[----:B------:R-:W-:Y:S02]  /*ab50*/  SEL R79, R80, R15, P0 ;  /* 0x0000000f504f7207 */ /* 0x000fe40000000000 */
[----:B----4-:R-:W-:Y:S02]  /*ab60*/  SEL R69, R7, R14, P0 ;  /* 0x0000000e07457207 */ /* 0x010fe40000000000 */
        /* <DEDUP_REMOVED lines=10> */
[----:B0-----:R-:W-:Y:S02]  /*ac10*/  SEL R43, R94, R97, P0 ;  /* 0x000000615e2b7207 */ /* 0x001fe40000000000 */
        /* <DEDUP_REMOVED lines=12> */
[----:B------:R-:W-:Y:S02]  /*ace0*/  F2FP.BF16.F32.PACK_AB R4, R65, R64 ;  /* 0x000000404104723e */ /* 0x000fe400000010ff */
[----:B------:R-:W-:Y:S02]  /*acf0*/  F2FP.BF16.F32.PACK_AB R5, R63, R62 ;  /* 0x0000003e3f05723e */ /* 0x000fe400000010ff */
[----:B------:R-:W-:Y:S02]  /*ad00*/  F2FP.BF16.F32.PACK_AB R6, R67, R66 ;  /* 0x000000424306723e */ /* 0x000fe400000010ff */
[----:B------:R-:W-:-:S02]  /*ad10*/  F2FP.BF16.F32.PACK_AB R7, R61, R60 ;  /* 0x0000003c3d07723e */ /* 0x000fc400000010ff */
[----:B------:R-:W-:Y:S02]  /*ad20*/  SEL R86, R25, R86, P0 ;  /* 0x0000005619567207 */ /* 0x000fe40000000000 */
[----:B------:R-:W-:Y:S01]  /*ad30*/  SEL R87, R24, R87, P0 ;  /* 0x0000005718577207 */ /* 0x000fe20000000000 */
[----:B------:R0:W-:Y:S01]  /*ad40*/  STSM.16.M88.4 [R8], R4 ;  /* 0x0000000408007844 */ /* 0x0001e20000000200 */
[----:B------:R-:W-:Y:S02]  /*ad50*/  F2FP.BF16.F32.PACK_AB R12, R69, R68 ;  /* 0x00000044450c723e */ /* 0x000fe400000010ff */
[----:B------:R-:W-:Y:S02]  /*ad60*/  F2FP.BF16.F32.PACK_AB R13, R59, R58 ;  /* 0x0000003a3b0d723e */ /* 0x000fe400000010ff */
[----:B------:R-:W-:Y:S02]  /*ad70*/  F2FP.BF16.F32.PACK_AB R14, R71, R70 ;  /* 0x00000046470e723e */ /* 0x000fe400000010ff */
[----:B------:R-:W-:-:S02]  /*ad80*/  F2FP.BF16.F32.PACK_AB R15, R57, R56 ;  /* 0x00000038390f723e */ /* 0x000fc400000010ff */
[----:B------:R-:W-:Y:S02]  /*ad90*/  F2FP.BF16.F32.PACK_AB R24, R73, R72 ;  /* 0x000000484918723e */ /* 0x000fe400000010ff */
[----:B------:R-:W-:Y:S01]  /*ada0*/  F2FP.BF16.F32.PACK_AB R25, R55, R54 ;  /* 0x000000363719723e */ /* 0x000fe200000010ff */
[----:B------:R1:W-:Y:S01]  /*adb0*/  STSM.16.M88.4 [R9], R12 ;  /* 0x0000000c09007844 */ /* 0x0003e20000000200 */
[----:B------:R-:W-:Y:S02]  /*adc0*/  F2FP.BF16.F32.PACK_AB R26, R75, R74 ;  /* 0x0000004a4b1a723e */ /* 0x000fe400000010ff */
[----:B------:R-:W-:Y:S02]  /*add0*/  F2FP.BF16.F32.PACK_AB R27, R53, R52 ;  /* 0x00000034351b723e */ /* 0x000fe400000010ff */
[----:B------:R-:W-:Y:S02]  /*ade0*/  F2FP.BF16.F32.PACK_AB R28, R77, R76 ;  /* 0x0000004c4d1c723e */ /* 0x000fe400000010ff */
[----:B------:R-:W-:Y:S01]  /*adf0*/  F2FP.BF16.F32.PACK_AB R29, R51, R50 ;  /* 0x00000032331d723e */ /* 0x000fe200000010ff */
[----:B------:R2:W-:Y:S01]  /*ae00*/  STSM.16.M88.4 [R10], R24 ;  /* 0x000000180a007844 */ /* 0x0005e20000000200 */
[----:B------:R-:W-:-:S02]  /*ae10*/  F2FP.BF16.F32.PACK_AB R30, R79, R78 ;  /* 0x0000004e4f1e723e */ /* 0x000fc400000010ff */
[----:B------:R-:W-:Y:S02]  /*ae20*/  F2FP.BF16.F32.PACK_AB R31, R49, R48 ;  /* 0x00000030311f723e */ /* 0x000fe400000010ff */
[----:B------:R-:W-:Y:S02]  /*ae30*/  SEL R92, R102, R105, P0 ;  /* 0x00000069665c7207 */ /* 0x000fe40000000000 */
[----:B------:R-:W-:Y:S01]  /*ae40*/  SEL R94, R105, R102, P0 ;  /* 0x00000066695e7207 */ /* 0x000fe20000000000 */
[----:B------:R3:W-:Y:S01]  /*ae50*/  STSM.16.M88.4 [R11], R28 ;  /* 0x0000001c0b007844 */ /* 0x0007e20000000200 */
[----:B------:R-:W-:Y:S01]  /*ae60*/  SEL R38, R104, R107, P0 ;  /* 0x0000006b68267207 */ /* 0x000fe20000000000 */
[----:B------:R-:W-:Y:S01]  /*ae70*/  IMAD.U32 R102, RZ, RZ, UR7 ;  /* 0x00000007ff667e24 */ /* 0x000fe2000f8e00ff */
[----:B------:R-:W-:Y:S02]  /*ae80*/  SEL R32, R107, R104, P0 ;  /* 0x000000686b207207 */ /* 0x000fe40000000000 */
[----:B0-----:R-:W-:-:S02]  /*ae90*/  F2FP.BF16.F32.PACK_AB R4, R81, R80 ;  /* 0x000000505104723e */ /* 0x001fc400000010ff */
[----:B------:R-:W-:Y:S02]  /*aea0*/  F2FP.BF16.F32.PACK_AB R5, R47, R46 ;  /* 0x0000002e2f05723e */ /* 0x000fe400000010ff */
[----:B------:R-:W-:Y:S02]  /*aeb0*/  F2FP.BF16.F32.PACK_AB R6, R83, R82 ;  /* 0x000000525306723e */ /* 0x000fe400000010ff */
[----:B------:R-:W-:Y:S02]  /*aec0*/  F2FP.BF16.F32.PACK_AB R7, R45, R44 ;  /* 0x0000002c2d07723e */ /* 0x000fe400000010ff */
[----:B------:R-:W-:Y:S02]  /*aed0*/  F2FP.BF16.F32.PACK_AB R8, R85, R84 ;  /* 0x000000545508723e */ /* 0x000fe400000010ff */
[----:B-1----:R-:W-:Y:S01]  /*aee0*/  F2FP.BF16.F32.PACK_AB R9, R43, R42 ;  /* 0x0000002a2b09723e */ /* 0x002fe200000010ff */
[----:B------:R-:W-:Y:S01]  /*aef0*/  STSM.16.M88.4 [R34], R4 ;  /* 0x0000000422007844 */ /* 0x000fe20000000200 */
[----:B--2---:R-:W-:-:S02]  /*af00*/  F2FP.BF16.F32.PACK_AB R10, R87, R86 ;  /* 0x00000056570a723e */ /* 0x004fc400000010ff */
[----:B---3--:R-:W-:Y:S02]  /*af10*/  F2FP.BF16.F32.PACK_AB R11, R41, R40 ;  /* 0x00000028290b723e */ /* 0x008fe400000010ff */
[----:B------:R-:W-:Y:S02]  /*af20*/  F2FP.BF16.F32.PACK_AB R12, R89, R88 ;  /* 0x00000058590c723e */ /* 0x000fe400000010ff */
[----:B------:R-:W-:Y:S01]  /*af30*/  F2FP.BF16.F32.PACK_AB R13, R93, R92 ;  /* 0x0000005c5d0d723e */ /* 0x000fe200000010ff */
[----:B------:R0:W-:Y:S01]  /*af40*/  STSM.16.M88.4 [R37], R8 ;  /* 0x0000000825007844 */ /* 0x0001e20000000200 */
[----:B------:R-:W-:Y:S02]  /*af50*/  F2FP.BF16.F32.PACK_AB R14, R91, R90 ;  /* 0x0000005a5b0e723e */ /* 0x000fe400000010ff */
[----:B------:R-:W-:Y:S02]  /*af60*/  F2FP.BF16.F32.PACK_AB R15, R95, R94 ;  /* 0x0000005e5f0f723e */ /* 0x000fe400000010ff */
[----:B------:R-:W-:-:S02]  /*af70*/  F2FP.BF16.F32.PACK_AB R24, R97, R96 ;  /* 0x000000606118723e */ /* 0x000fc400000010ff */
[----:B------:R-:W-:Y:S01]  /*af80*/  F2FP.BF16.F32.PACK_AB R25, R39, R38 ;  /* 0x000000262719723e */ /* 0x000fe200000010ff */
[----:B------:R1:W-:Y:S01]  /*af90*/  STSM.16.M88.4 [R100], R12 ;  /* 0x0000000c64007844 */ /* 0x0003e20000000200 */
[----:B------:R-:W-:Y:S02]  /*afa0*/  F2FP.BF16.F32.PACK_AB R26, R99, R98 ;  /* 0x00000062631a723e */ /* 0x000fe400000010ff */
[----:B------:R-:W-:Y:S02]  /*afb0*/  F2FP.BF16.F32.PACK_AB R27, R33, R32 ;  /* 0x00000020211b723e */ /* 0x000fe400000010ff */
[----:B------:R-:W-:-:S03]  /*afc0*/  ISETP.NE.U32.AND P0, PT, RZ, UR10, PT ;  /* 0x0000000aff007c0c */ /* 0x000fc6000bf05070 */
[----:B------:R1:W-:Y:S01]  /*afd0*/  STSM.16.M88.4 [R101], R24 ;  /* 0x0000001865007844 */ /* 0x0003e20000000200 */
[----:B------:R-:W-:Y:S01]  /*afe0*/  BAR.SYNC.DEFER_BLOCKING 0x1, 0x100 ;  /* 0x0044000000007b1d */ /* 0x000fe20000010000 */
[----:B------:R-:W-:-:S07]  /*aff0*/  ISETP.NE.AND.EX P0, PT, RZ, UR11, PT, P0 ;  /* 0x0000000bff007c0c */ /* 0x000fce000bf05300 */
[----:B0-----:R-:W0:Y:S06]  /*b000*/  LDC R37, c[0x0][0xbe8] ;  /* 0x0002fa00ff257b82 */ /* 0x001e2c0000000800 */
[----:B------:R-:W2:Y:S01]  /*b010*/  @P0 LDG.E R28, desc[UR50][R102.64] ;  /* 0x00000032661c0981 */ /* 0x000ea2000c1e1900 */
[----:B------:R-:W-:-:S04]  /*b020*/  UISETP.NE.U32.AND UP0, UPT, UR8, URZ, UPT ;  /* 0x0000003f0800728c */ /* 0x000fc8000bf05070 */
[----:B------:R-:W-:Y:S01]  /*b030*/  UISETP.NE.AND.EX UP0, UPT, UR9, URZ, UPT, UP0 ;  /* 0x0000003f0900728c */ /* 0x000fe2000bf05300 */
[----:B0-----:R-:W-:-:S05]  /*b040*/  ISETP.NE.AND P1, PT, R37, 0x1, PT ;  /* 0x000000012500780c */ /* 0x001fca0003f25270 */
[----:B------:R-:W-:-:S05]  /*b050*/  PLOP3.LUT P4, PT, PT, PT, UP0, 0x80, 0x0 ;  /* 0x000000000000781c */ /* 0x000fca0003f8f008 */
[----:B------:R-:W-:-:S03]  /*b060*/  @UP0 UIADD3 UR8, UP1, UR4, UR8, URZ ;  /* 0x0000000804080290 */ /* 0x000fc6000ff3e03f */
[----:B------:R-:W0:Y:S01]  /*b070*/  @P1 LDC R6, c[0x0][0xbec] ;  /* 0x0002fb00ff061b82 */ /* 0x000e220000000800 */
[----:B------:R-:W-:Y:S02]  /*b080*/  @UP0 UIADD3.X UR9, UR12, UR9, URZ, UP1, !UPT ;  /* 0x000000090c090290 */ /* 0x000fe40008ffe43f */
[----:B------:R-:W-:Y:S01]  /*b090*/  UISETP.GT.AND UP1, UPT, UR44, 0x1, UPT ;  /* 0x000000012c00788c */ /* 0x000fe2000bf24270 */
[----:B------:R-:W-:Y:S01]  /*b0a0*/  IMAD.U32 R4, RZ, RZ, UR8 ;  /* 0x00000008ff047e24 */ /* 0x000fe2000f8e00ff */
[----:B------:R-:W-:Y:S01]  /*b0b0*/  ULDC UR4, c[0x0][0xa88] ;  /* 0x0002a20000047ab9 */ /* 0x000fe20000000800 */
[----:B------:R-:W-:Y:S01]  /*b0c0*/  UMOV UR16, 0x9b8 ;  /* 0x000009b800107882 */ /* 0x000fe20000000000 */
[----:B------:R-:W-:Y:S01]  /*b0d0*/  IMAD.U32 R34, RZ, RZ, UR4 ;  /* 0x00000004ff227e24 */ /* 0x000fe2000f8e00ff */
[----:B------:R-:W3:Y:S01]  /*b0e0*/  @P1 LDC R9, c[0x0][0xbf0] ;  /* 0x0002fc00ff091b82 */ /* 0x000ee20000000800 */
[----:B------:R-:W-:Y:S01]  /*b0f0*/  USEL UR16, UR16, 0x978, UP1 ;  /* 0x0000097810107887 */ /* 0x000fe20008800000 */
[----:B------:R-:W-:Y:S01]  /*b100*/  IMAD.U32 R5, RZ, RZ, UR9 ;  /* 0x00000009ff057e24 */ /* 0x000fe2000f8e00ff */
[----:B------:R-:W-:-:S04]  /*b110*/  UISETP.NE.U32.AND UP0, UPT, UR10, URZ, UPT ;  /* 0x0000003f0a00728c */ /* 0x000fc8000bf05070 */
[----:B------:R4:W5:Y:S01]  /*b120*/  @P4 LDG.E R34, desc[UR50][R4.64] ;  /* 0x0000003204224981 */ /* 0x000962000c1e1900 */
[----:B------:R-:W-:Y:S01]  /*b130*/  UISETP.NE.AND.EX UP0, UPT, UR11, URZ, UPT, UP0 ;  /* 0x0000003f0b00728c */ /* 0x000fe2000bf05300 */
[----:B------:R-:W-:Y:S01]  /*b140*/  UMOV UR4, URZ ;  /* 0x0000003f00047c82 */ /* 0x000fe20008000000 */
[----:B------:R-:W-:-:S03]  /*b150*/  USEL UR7, UR39, URZ, UP1 ;  /* 0x0000003f27077287 */ /* 0x000fc60008800000 */
[----:B------:R-:W-:Y:S01]  /*b160*/  ULDC.64 UR10, c[0x0][UR16+0x218] ;  /* 0x00008600100a7abb */ /* 0x000fe20008000a00 */
[----:B------:R-:W-:Y:S01]  /*b170*/  ULDC.64 UR14, c[0x0][UR16+0x228] ;  /* 0x00008a00100e7abb */ /* 0x000fe20008000a00 */
[----:B------:R-:W-:Y:S01]  /*b180*/  USEL UR36, UR36, URZ, !UP0 ;  /* 0x0000003f24247287 */ /* 0x000fe2000c000000 */
[----:B----4-:R-:W-:Y:S01]  /*b190*/  IMAD.U32 R4, RZ, RZ, UR38 ;  /* 0x00000026ff047e24 */ /* 0x010fe2000f8e00ff */
[----:B------:R-:W-:Y:S01]  /*b1a0*/  ULDC.64 UR12, c[0x0][UR16+0x220] ;  /* 0x00008800100c7abb */ /* 0x000fe20008000a00 */
[----:B------:R-:W-:Y:S02]  /*b1b0*/  UIMAD.WIDE.U32 UR8, UR10, UR40, URZ ;  /* 0x000000280a0872a5 */ /* 0x000fe4000f8e003f */
[----:B------:R-:W-:Y:S01]  /*b1c0*/  IMAD R11, R4, 0x80, R219 ;  /* 0x00000080040b7824 */ /* 0x000fe200078e02db */
[----:B------:R-:W-:Y:S02]  /*b1d0*/  UIMAD.WIDE.U32 UR18, UR14, UR7, URZ ;  /* 0x000000070e1272a5 */ /* 0x000fe4000f8e003f */
[----:B------:R-:W-:Y:S01]  /*b1e0*/  UIMAD UR10, UR11, UR40, URZ ;  /* 0x000000280b0a72a4 */ /* 0x000fe2000f8e023f */
[----:B0-----:R-:W-:Y:S01]  /*b1f0*/  @P1 IMAD.HI.U32 R4, R11, R6, RZ ;  /* 0x000000060b041227 */ /* 0x001fe200078e00ff */
[----:B------:R-:W-:-:S02]  /*b200*/  UIMAD UR14, UR15, UR7, URZ ;  /* 0x000000070f0e72a4 */ /* 0x000fc4000f8e023f */
[----:B------:R-:W-:Y:S01]  /*b210*/  USEL UR37, UR37, URZ, !UP0 ;  /* 0x0000003f25257287 */ /* 0x000fe2000c000000 */
[----:B------:R-:W-:Y:S01]  /*b220*/  IMAD.MOV.U32 R7, RZ, RZ, R11 ;  /* 0x000000ffff077224 */ /* 0x000fe200078e000b */
[----:B------:R-:W-:Y:S01]  /*b230*/  UIMAD UR7, UR13, UR36, URZ ;  /* 0x000000240d0772a4 */ /* 0x000fe2000f8e023f */
[----:B---3--:R-:W-:Y:S01]  /*b240*/  @P1 SHF.R.U32.HI R7, RZ, R9, R4 ;  /* 0x00000009ff071219 */ /* 0x008fe20000011604 */
[----:B------:R-:W-:Y:S01]  /*b250*/  UIADD3 UR9, UR9, UR10, URZ ;  /* 0x0000000a09097290 */ /* 0x000fe2000fffe03f */
[----:B------:R-:W-:Y:S01]  /*b260*/  IMAD.U32 R4, RZ, RZ, UR18 ;  /* 0x00000012ff047e24 */ /* 0x000fe2000f8e00ff */
[----:B------:R-:W-:Y:S01]  /*b270*/  UIMAD.WIDE.U32 UR10, UR12, UR36, URZ ;  /* 0x000000240c0a72a5 */ /* 0x000fe2000f8e003f */
[----:B------:R-:W-:Y:S01]  /*b280*/  IMAD.U32 R5, RZ, RZ, UR19 ;  /* 0x00000013ff057e24 */ /* 0x000fe2000f8e00ff */
[----:B------:R-:W-:Y:S01]  /*b290*/  UIMAD UR7, UR12, UR37, UR7 ;  /* 0x000000250c0772a4 */ /* 0x000fe2000f8e0207 */
[--C-:B------:R-:W-:Y:S01]  /*b2a0*/  IMAD.MOV R6, RZ, RZ, -R7.reuse ;  /* 0x000000ffff067224 */ /* 0x100fe200078e0a07 */
[----:B------:R-:W-:Y:S01]  /*b2b0*/  UIADD3 UR14, UR19, UR14, URZ ;  /* 0x0000000e130e7290 */ /* 0x000fe2000fffe03f */
[----:B------:R-:W-:Y:S01]  /*b2c0*/  SHF.R.S32.HI R5, RZ, 0x1f, R7 ;  /* 0x0000001fff057819 */ /* 0x000fe20000011407 */
[----:B------:R-:W-:Y:S01]  /*b2d0*/  UIADD3 UR7, UR11, UR7, URZ ;  /* 0x000000070b077290 */ /* 0x000fe2000fffe03f */
[----:B------:R-:W-:-:S03]  /*b2e0*/  IMAD R9, R37, R6, R11 ;  /* 0x0000000625097224 */ /* 0x000fc600078e020b */
[----:B------:R-:W-:Y:S02]  /*b2f0*/  IMAD.U32 R8, RZ, RZ, UR14 ;  /* 0x0000000eff087e24 */ /* 0x000fe4000f8e00ff */
[----:B------:R-:W-:Y:S02]  /*b300*/  SHF.R.S32.HI R6, RZ, 0x1f, R9 ;  /* 0x0000001fff067819 */ /* 0x000fe40000011409 */
[----:B--2---:R-:W-:-:S13]  /*b310*/  @P0 R2UR UR4, R28 ;  /* 0x000000001c0402ca */ /* 0x004fda00000e0000 */
[----:B------:R-:W-:Y:S02]  /*b320*/  UIADD3 UR8, UP0, UP2, UR10, UR8, UR4 ;  /* 0x000000080a087290 */ /* 0x000fe4000fa1e004 */
[----:B------:R-:W-:Y:S01]  /*b330*/  USHF.R.S32.HI UR12, URZ, 0x1f, UR4 ;  /* 0x0000001f3f0c7899 */ /* 0x000fe20008011404 */
[----:B------:R-:W-:Y:S01]  /*b340*/  ULDC.64 UR10, c[0x0][0xba8] ;  /* 0x0002ea00000a7ab9 */ /* 0x000fe20000000a00 */
[----:B------:R-:W-:Y:S02]  /*b350*/  @!UP1 ULDC UR10, c[0x0][0xb50] ;  /* 0x0002d400000a9ab9 */ /* 0x000fe40000000800 */
[----:B------:R-:W-:Y:S01]  /*b360*/  UIADD3.X UR7, UR7, UR9, UR12, UP0, UP2 ;  /* 0x0000000907077290 */ /* 0x000fe200087e440c */
[----:B------:R-:W-:Y:S01]  /*b370*/  IADD3 R4, P2, P3, R7, UR8, R4 ;  /* 0x0000000807047c10 */ /* 0x000fe2000fb5e004 */
[----:B------:R-:W-:Y:S01]  /*b380*/  @!UP1 ULDC UR11, c[0x0][0xb54] ;  /* 0x0002d500000b9ab9 */ /* 0x000fe20000000800 */
[----:B------:R-:W-:Y:S02]  /*b390*/  ULDC.64 UR8, c[0x0][UR16+0x210] ;  /* 0x0000840010087abb */ /* 0x000fe40008000a00 */
[----:B------:R-:W-:Y:S01]  /*b3a0*/  IMAD R7, R9, UR9, RZ ;  /* 0x0000000909077c24 */ /* 0x000fe2000f8e02ff */
[----:B------:R-:W-:-:S03]  /*b3b0*/  IADD3.X R5, R5, UR7, R8, P2, P3 ;  /* 0x0000000705057c10 */ /* 0x000fc600097e6408 */
[----:B------:R-:W-:Y:S02]  /*b3c0*/  IMAD R7, R6, UR8, R7 ;  /* 0x0000000806077c24 */ /* 0x000fe4000f8e0207 */
[----:B------:R-:W-:-:S04]  /*b3d0*/  IMAD.WIDE.U32 R4, R9, UR8, R4 ;  /* 0x0000000809047c25 */ /* 0x000fc8000f8e0004 */
[----:B------:R-:W-:Y:S01]  /*b3e0*/  IMAD.IADD R5, R5, 0x1, R7 ;  /* 0x0000000105057824 */ /* 0x000fe200078e0207 */
[----:B------:R-:W-:-:S04]  /*b3f0*/  LEA R8, P2, R4, UR10, 0x2 ;  /* 0x0000000a04087c11 */ /* 0x000fc8000f8410ff */
[----:B------:R-:W-:Y:S01]  /*b400*/  LEA.HI.X R10, R4, UR11, R5, 0x2, P2 ;  /* 0x0000000b040a7c11 */ /* 0x000fe200090f1405 */
[----:B-1----:R-:W-:Y:S08]  /*b410*/  @P4 BRA `(.L_x_210) ;  /* 0x0000000000104947 */ /* 0x002ff00003800000 */
[----:B------:R-:W-:Y:S05]  /*b420*/  @!P0 BRA `(.L_x_210) ;  /* 0x00000000000c8947 */ /* 0x000fea0003800000 */
[----:B------:R-:W2:Y:S04]  /*b430*/  LDG.E R5, desc[UR50][R102.64] ;  /* 0x0000003266057981 */ /* 0x000ea8000c1e1900 */
[----:B-----5:R-:W2:Y:S02]  /*b440*/  LDG.E R34, desc[UR50][R102.64+0x4] ;  /* 0x0000043266227981 */ /* 0x020ea4000c1e1900 */
[----:B--2---:R-:W-:-:S07]  /*b450*/  IMAD.IADD R34, R34, 0x1, -R5 ;  /* 0x0000000122227824 */ /* 0x004fce00078e0a05 */
.L_x_210:
[----:B------:R-:W-:Y:S01]  /*b460*/  IMAD.U32 R13, RZ, RZ, UR38 ;  /* 0x00000026ff0d7e24 */ /* 0x000fe2000f8e00ff */
[----:B------:R-:W-:Y:S01]  /*b470*/  SHFL.IDX PT, R4, R8, RZ, 0x1c1f ;  /* 0x001c1fff08047589 */ /* 0x000fe200000e0000 */
[----:B-----5:R-:W-:Y:S01]  /*b480*/  IMAD R34, R34, R37, RZ ;  /* 0x0000002522227224 */ /* 0x020fe200078e02ff */
[----:B------:R-:W-:Y:S01]  /*b490*/  LOP3.LUT P0, RZ, R201, 0x3, RZ, 0xc0, !PT ;  /* 0x00000003c9ff7812 */ /* 0x000fe2000780c0ff */
[----:B------:R-:W-:Y:S01]  /*b4a0*/  IMAD R13, R13, 0x80, R218 ;  /* 0x000000800d0d7824 */ /* 0x000fe200078e02da */
[----:B------:R-:W0:Y:S01]  /*b4b0*/  SHFL.IDX PT, R5, R10, RZ, 0x1c1f ;  /* 0x001c1fff0a057589 */ /* 0x000e2200000e0000 */
[----:B------:R-:W-:Y:S02]  /*b4c0*/  PLOP3.LUT P3, PT, PT, PT, UP1, 0x80, 0x0 ;  /* 0x000000000000781c */ /* 0x000fe40003f6f018 */
[C---:B------:R-:W-:Y:S01]  /*b4d0*/  VIADD R9, R13.reuse, 0x8 ;  /* 0x000000080d097836 */ /* 0x040fe20000000000 */
[----:B------:R-:W-:Y:S01]  /*b4e0*/  SHFL.IDX PT, R6, R8, 0x1, 0x1c1f ;  /* 0x003c1f0008067f89 */ /* 0x000fe200000e0000 */
[----:B------:R-:W-:-:S03]  /*b4f0*/  ISETP.GE.OR P2, PT, R13, R34, P0 ;  /* 0x000000220d00720c */ /* 0x000fc60000746670 */
[----:B------:R-:W1:Y:S01]  /*b500*/  SHFL.IDX PT, R7, R10, 0x1, 0x1c1f ;  /* 0x003c1f000a077f89 */ /* 0x000e6200000e0000 */
[----:B------:R-:W-:-:S09]  /*b510*/  ISETP.GE.OR P0, PT, R9, R34, P0 ;  /* 0x000000220900720c */ /* 0x000fd20000706670 */
[----:B0-----:R0:W-:Y:S01]  /*b520*/  @!P2 ST.E desc[UR50][R4.64], R3 ;  /* 0x000000030400a985 */ /* 0x0011e2000c101932 */
[----:B------:R-:W-:-:S03]  /*b530*/  ISETP.GE.AND P2, PT, R13, R34, PT ;  /* 0x000000220d00720c */ /* 0x000fc60003f46270 */
[----:B-1----:R0:W-:Y:S01]  /*b540*/  @!P0 ST.E desc[UR50][R6.64], R0 ;  /* 0x0000000006008985 */ /* 0x0021e2000c101932 */
[----:B------:R-:W-:Y:S01]  /*b550*/  ISETP.GE.AND P0, PT, R9, R34, PT ;  /* 0x000000220900720c */ /* 0x000fe20003f06270 */
[----:B------:R-:W-:-:S12]  /*b560*/  @P3 BRA `(.L_x_211) ;  /* 0x0000000800903947 */ /* 0x000fd80003800000 */
[----:B0-----:R-:W-:Y:S01]  /*b570*/  IMAD R3, R200, 0x40, R2 ;  /* 0x00000040c8037824 */ /* 0x001fe200078e0202 */
[----:B------:R-:W0:Y:S01]  /*b580*/  @P1 LDC R32, c[0x0][0xbec] ;  /* 0x0002fb00ff201b82 */ /* 0x000e220000000800 */
[----:B------:R-:W-:Y:S02]  /*b590*/  ULDC.64 UR10, c[0x0][0xaa0] ;  /* 0x0002a800000a7ab9 */ /* 0x000fe40000000a00 */
[----:B------:R-:W-:-:S03]  /*b5a0*/  IMAD.WIDE R20, R3, 0x2, R20 ;  /* 0x0000000203147825 */ /* 0x000fc600078e0214 */
[C---:B------:R-:W-:Y:S02]  /*b5b0*/  IADD3 R9, P6, R20.reuse, 0x1000, RZ ;  /* 0x0000100014097810 */ /* 0x040fe40007fde0ff */
[C---:B------:R-:W-:Y:S02]  /*b5c0*/  IADD3 R13, P5, R20.reuse, 0x2000, RZ ;  /* 0x00002000140d7810 */ /* 0x040fe40007fbe0ff */
[----:B------:R-:W-:Y:S02]  /*b5d0*/  LOP3.LUT R8, R9, 0x380, RZ, 0xc0, !PT ;  /* 0x0000038009087812 */ /* 0x000fe400078ec0ff */
[C---:B------:R-:W-:Y:S02]  /*b5e0*/  IADD3 R25, P4, R20.reuse, 0x3000, RZ ;  /* 0x0000300014197810 */ /* 0x040fe40007f9e0ff */
[C---:B------:R-:W-:Y:S02]  /*b5f0*/  IADD3 R29, P3, R20.reuse, 0x4000, RZ ;  /* 0x00004000141d7810 */ /* 0x040fe40007f7e0ff */
[----:B------:R-:W-:-:S02]  /*b600*/  IADD3 R41, P2, R20, 0x5000, RZ ;  /* 0x0000500014297810 */ /* 0x000fc40007f5e0ff */
[C---:B------:R-:W-:Y:S02]  /*b610*/  IADD3 R45, P0, R20.reuse, 0x6000, RZ ;  /* 0x00006000142d7810 */ /* 0x040fe40007f1e0ff */
[----:B------:R-:W-:Y:S02]  /*b620*/  LOP3.LUT R5, R20, 0x380, RZ, 0xc0, !PT ;  /* 0x0000038014057812 */ /* 0x000fe400078ec0ff */
[----:B------:R-:W-:Y:S02]  /*b630*/  SHF.R.U64 R8, R8, 0x3, RZ ;  /* 0x0000000308087819 */ /* 0x000fe400000012ff */
[----:B------:R-:W-:Y:S02]  /*b640*/  LOP3.LUT R12, R13, 0x380, RZ, 0xc0, !PT ;  /* 0x000003800d0c7812 */ /* 0x000fe400078ec0ff */
[----:B------:R-:W-:Y:S02]  /*b650*/  LOP3.LUT R24, R25, 0x380, RZ, 0xc0, !PT ;  /* 0x0000038019187812 */ /* 0x000fe400078ec0ff */
[----:B------:R-:W-:-:S02]  /*b660*/  LOP3.LUT R28, R29, 0x380, RZ, 0xc0, !PT ;  /* 0x000003801d1c7812 */ /* 0x000fc400078ec0ff */
[----:B------:R-:W-:Y:S02]  /*b670*/  LOP3.LUT R40, R41, 0x380, RZ, 0xc0, !PT ;  /* 0x0000038029287812 */ /* 0x000fe400078ec0ff */
[----:B------:R-:W-:Y:S02]  /*b680*/  LOP3.LUT R44, R45, 0x380, RZ, 0xc0, !PT ;  /* 0x000003802d2c7812 */ /* 0x000fe400078ec0ff */
[----:B------:R-:W-:Y:S02]  /*b690*/  SHF.R.U64 R5, R5, 0x3, RZ ;  /* 0x0000000305057819 */ /* 0x000fe400000012ff */
[----:B------:R-:W-:Y:S01]  /*b6a0*/  LOP3.LUT R8, R8, R9, RZ, 0x3c, !PT ;  /* 0x0000000908087212 */ /* 0x000fe200078e3cff */
[----:B------:R-:W-:Y:S01]  /*b6b0*/  IMAD.X R9, RZ, RZ, R21, P6 ;  /* 0x000000ffff097224 */ /* 0x000fe200030e0615 */
[----:B------:R-:W-:Y:S02]  /*b6c0*/  IADD3 R3, P6, R20, 0x7000, RZ ;  /* 0x0000700014037810 */ /* 0x000fe40007fde0ff */
[----:B------:R-:W-:-:S02]  /*b6d0*/  SHF.R.U64 R12, R12, 0x3, RZ ;  /* 0x000000030c0c7819 */ /* 0x000fc400000012ff */
[----:B------:R-:W-:Y:S01]  /*b6e0*/  SHF.R.U64 R24, R24, 0x3, RZ ;  /* 0x0000000318187819 */ /* 0x000fe200000012ff */
[--C-:B------:R-:W-:Y:S01]  /*b6f0*/  IMAD.X R49, RZ, RZ, R21.reuse, P6 ;  /* 0x000000ffff317224 */ /* 0x100fe200030e0615 */
[----:B------:R-:W-:Y:S01]  /*b700*/  SHF.R.U64 R28, R28, 0x3, RZ ;  /* 0x000000031c1c7819 */ /* 0x000fe200000012ff */
[----:B------:R-:W-:Y:S01]  /*b710*/  UIMAD UR7, UR12, UR10, URZ ;  /* 0x0000000a0c0772a4 */ /* 0x000fe2000f8e023f */
[----:B------:R-:W-:Y:S01]  /*b720*/  SHF.R.U64 R40, R40, 0x3, RZ ;  /* 0x0000000328287819 */ /* 0x000fe200000012ff */
[----:B------:R-:W-:Y:S01]  /*b730*/  UIMAD.WIDE.U32 UR8, UR4, UR10, URZ ;  /* 0x0000000a040872a5 */ /* 0x000fe2000f8e003f */
[----:B------:R-:W-:Y:S01]  /*b740*/  SHF.R.U64 R44, R44, 0x3, RZ ;  /* 0x000000032c2c7819 */ /* 0x000fe200000012ff */
[----:B------:R-:W-:Y:S01]  /*b750*/  IMAD.U32 R33, RZ, RZ, UR38 ;  /* 0x00000026ff217e24 */ /* 0x000fe2000f8e00ff */
[----:B------:R-:W-:Y:S01]  /*b760*/  LOP3.LUT R20, R5, R20, RZ, 0x3c, !PT ;  /* 0x0000001405147212 */ /* 0x000fe200078e3cff */
[----:B------:R-:W-:Y:S01]  /*b770*/  ULDC.64 UR12, c[0x0][0xaf0] ;  /* 0x0002bc00000c7ab9 */ /* 0x000fe20000000a00 */
[----:B------:R-:W-:Y:S01]  /*b780*/  LOP3.LUT R12, R12, R13, RZ, 0x3c, !PT ;  /* 0x0000000d0c0c7212 */ /* 0x000fe200078e3cff */
[--C-:B------:R-:W-:Y:S01]  /*b790*/  IMAD.X R13, RZ, RZ, R21.reuse, P5 ;  /* 0x000000ffff0d7224 */ /* 0x100fe200028e0615 */
[----:B------:R-:W-:Y:S01]  /*b7a0*/  LOP3.LUT R24, R24, R25, RZ, 0x3c, !PT ;  /* 0x0000001918187212 */ /* 0x000fe200078e3cff */
[--C-:B------:R-:W-:Y:S01]  /*b7b0*/  IMAD.X R25, RZ, RZ, R21.reuse, P4 ;  /* 0x000000ffff197224 */ /* 0x100fe200020e0615 */
[----:B------:R-:W-:Y:S01]  /*b7c0*/  LOP3.LUT R28, R28, R29, RZ, 0x3c, !PT ;  /* 0x0000001d1c1c7212 */ /* 0x000fe200078e3cff */
[--C-:B------:R-:W-:Y:S01]  /*b7d0*/  IMAD.X R29, RZ, RZ, R21.reuse, P3 ;  /* 0x000000ffff1d7224 */ /* 0x100fe200018e0615 */
[----:B------:R-:W-:Y:S01]  /*b7e0*/  LOP3.LUT R40, R40, R41, RZ, 0x3c, !PT ;  /* 0x0000002928287212 */ /* 0x000fe200078e3cff */
[--C-:B------:R-:W-:Y:S01]  /*b7f0*/  IMAD.X R41, RZ, RZ, R21.reuse, P2 ;  /* 0x000000ffff297224 */ /* 0x100fe200010e0615 */
[----:B------:R-:W-:Y:S01]  /*b800*/  LOP3.LUT R44, R44, R45, RZ, 0x3c, !PT ;  /* 0x0000002d2c2c7212 */ /* 0x000fe200078e3cff */
[----:B------:R-:W-:Y:S01]  /*b810*/  IMAD.X R45, RZ, RZ, R21, P0 ;  /* 0x000000ffff2d7224 */ /* 0x000fe200000e0615 */
[----:B------:R1:W5:Y:S01]  /*b820*/  LD.E.128 R4, desc[UR50][R20.64] ;  /* 0x0000003214047980 */ /* 0x000362000c101d00 */
[----:B------:R-:W-:Y:S01]  /*b830*/  LOP3.LUT R0, R3, 0x380, RZ, 0xc0, !PT ;  /* 0x0000038003007812 */ /* 0x000fe200078ec0ff */
[----:B------:R-:W-:-:S02]  /*b840*/  UIMAD UR7, UR4, UR11, UR7 ;  /* 0x0000000b040772a4 */ /* 0x000fc4000f8e0207 */
[----:B------:R-:W5:Y:S01]  /*b850*/  LD.E.128 R8, desc[UR50][R8.64] ;  /* 0x0000003208087980 */ /* 0x000f62000c101d00 */
[----:B------:R-:W-:-:S03]  /*b860*/  SHF.R.U64 R0, R0, 0x3, RZ ;  /* 0x0000000300007819 */ /* 0x000fc600000012ff */
[----:B------:R-:W5:Y:S01]  /*b870*/  LD.E.128 R12, desc[UR50][R12.64] ;  /* 0x000000320c0c7980 */ /* 0x000f62000c101d00 */
[----:B------:R-:W-:Y:S01]  /*b880*/  LOP3.LUT R48, R0, R3, RZ, 0x3c, !PT ;  /* 0x0000000300307212 */ /* 0x000fe200078e3cff */
[----:B-1----:R-:W1:Y:S01]  /*b890*/  @P1 LDC R21, c[0x0][0xbf0] ;  /* 0x0002fc00ff151b82 */ /* 0x002e620000000800 */
[----:B------:R-:W-:Y:S01]  /*b8a0*/  IMAD R0, R17, 0x20, R200 ;  /* 0x0000002011007824 */ /* 0x000fe200078e02c8 */
[----:B------:R-:W-:Y:S01]  /*b8b0*/  UIADD3 UR9, UR9, UR7, URZ ;  /* 0x0000000709097290 */ /* 0x000fe2000fffe03f */
[----:B------:R-:W5:Y:S01]  /*b8c0*/  LD.E.128 R24, desc[UR50][R24.64] ;  /* 0x0000003218187980 */ /* 0x000f62000c101d00 */
[----:B------:R-:W-:Y:S01]  /*b8d0*/  ULDC.64 UR10, c[0x0][0xae8] ;  /* 0x0002ba00000a7ab9 */ /* 0x000fe20000000a00 */
[----:B------:R-:W-:Y:S01]  /*b8e0*/  IMAD R33, R33, 0x80, R0 ;  /* 0x0000008021217824 */ /* 0x000fe200078e0200 */
[----:B------:R-:W-:Y:S01]  /*b8f0*/  USHF.R.S32.HI UR4, URZ, 0x1f, UR36 ;  /* 0x0000001f3f047899 */ /* 0x000fe20008011424 */
[----:B------:R-:W5:Y:S01]  /*b900*/  LD.E.128 R28, desc[UR50][R28.64] ;  /* 0x000000321c1c7980 */ /* 0x000f62000c101d00 */
[----:B------:R-:W-:Y:S01]  /*b910*/  UIMAD.WIDE.U32 UR8, UR40, UR10, UR8 ;  /* 0x0000000a280872a5 */ /* 0x000fe2000f8e0008 */
[----:B0-----:R-:W-:Y:S01]  /*b920*/  @P1 IMAD.HI.U32 R0, R33, R32, RZ ;  /* 0x0000002021001227 */ /* 0x001fe200078e00ff */
[----:B------:R-:W-:Y:S01]  /*b930*/  UIMAD UR4, UR4, UR12, URZ ;  /* 0x0000000c040472a4 */ /* 0x000fe2000f8e023f */
[----:B------:R-:W5:Y:S01]  /*b940*/  LD.E.128 R40, desc[UR50][R40.64] ;  /* 0x0000003228287980 */ /* 0x000f62000c101d00 */
[----:B------:R-:W-:Y:S01]  /*b950*/  UIMAD UR9, UR40, UR11, UR9 ;  /* 0x0000000b280972a4 */ /* 0x000fe2000f8e0209 */
[----:B------:R-:W-:Y:S01]  /*b960*/  IMAD.MOV.U32 R3, RZ, RZ, R33 ;  /* 0x000000ffff037224 */ /* 0x000fe200078e0021 */
[----:B------:R-:W-:Y:S01]  /*b970*/  UIMAD UR4, UR36, UR13, UR4 ;  /* 0x0000000d240472a4 */ /* 0x000fe2000f8e0204 */
[----:B------:R-:W5:Y:S01]  /*b980*/  LD.E.128 R44, desc[UR50][R44.64] ;  /* 0x000000322c2c7980 */ /* 0x000f62000c101d00 */
[----:B------:R-:W-:-:S03]  /*b990*/  UIMAD.WIDE.U32 UR36, UR36, UR12, UR8 ;  /* 0x0000000c242472a5 */ /* 0x000fc6000f8e0008 */
[----:B------:R-:W-:Y:S01]  /*b9a0*/  ULDC.64 UR8, c[0x0][0xae0] ;  /* 0x0002b80000087ab9 */ /* 0x000fe20000000a00 */
[----:B------:R-:W5:Y:S01]  /*b9b0*/  LD.E.128 R48, desc[UR50][R48.64] ;  /* 0x0000003230307980 */ /* 0x000f62000c101d00 */
[----:B-1----:R-:W-:Y:S01]  /*b9c0*/  @P1 SHF.R.U32.HI R3, RZ, R21, R0 ;  /* 0x00000015ff031219 */ /* 0x002fe20000011600 */
[----:B------:R-:W-:Y:S01]  /*b9d0*/  UIADD3 UR4, UR37, UR4, URZ ;  /* 0x0000000425047290 */ /* 0x000fe2000fffe03f */
[----:B------:R-:W-:Y:S01]  /*b9e0*/  IMAD.U32 R20, RZ, RZ, UR36 ;  /* 0x00000024ff147e24 */ /* 0x000fe2000f8e00ff */
[----:B------:R-:W-:Y:S01]  /*b9f0*/  @!PT LDS RZ, [RZ] ;  /* 0x00000000fffff984 */ /* 0x000fe20000000800 */
[----:B------:R-:W-:Y:S01]  /*ba00*/  @!PT LDS RZ, [RZ] ;  /* 0x00000000fffff984 */ /* 0x000fe20000000800 */
[----:B------:R-:W-:Y:S01]  /*ba10*/  @!PT LDS RZ, [RZ] ;  /* 0x00000000fffff984 */ /* 0x000fe20000000800 */
[----:B------:R-:W-:Y:S01]  /*ba20*/  @!PT LDS RZ, [RZ] ;  /* 0x00000000fffff984 */ /* 0x000fe20000000800 */
[----:B------:R0:W-:Y:S06]  /*ba30*/  MEMBAR.ALL.CTA ;  /* 0x0000000000007992 */ /* 0x0001ec0000008000 */
[----:B0-----:R-:W0:Y:S01]  /*ba40*/  FENCE.VIEW.ASYNC.S ;  /* 0x00000000000073c6 */ /* 0x001e220000000000 */
[--C-:B------:R-:W-:Y:S01]  /*ba50*/  SHF.R.S32.HI R0, RZ, 0x1f, R3.reuse ;  /* 0x0000001fff007819 */ /* 0x100fe20000011403 */
[----:B------:R-:W-:-:S02]  /*ba60*/  IMAD.MOV R32, RZ, RZ, -R3 ;  /* 0x000000ffff207224 */ /* 0x000fc400078e0a03 */
[----:B------:R-:W-:Y:S02]  /*ba70*/  IMAD.U32 R21, RZ, RZ, UR37 ;  /* 0x00000025ff157e24 */ /* 0x000fe4000f8e00ff */
[----:B------:R-:W-:Y:S02]  /*ba80*/  IMAD R0, R0, UR8, RZ ;  /* 0x0000000800007c24 */ /* 0x000fe4000f8e02ff */
[----:B------:R-:W-:Y:S02]  /*ba90*/  IMAD R37, R37, R32, R33 ;  /* 0x0000002025257224 */ /* 0x000fe400078e0221 */
[----:B------:R-:W-:Y:S02]  /*baa0*/  IMAD.U32 R21, RZ, RZ, UR4 ;  /* 0x00000004ff157e24 */ /* 0x000fe4000f8e00ff */
[C---:B------:R-:W-:Y:S01]  /*bab0*/  IMAD R33, R3.reuse, UR9, R0 ;  /* 0x0000000903217c24 */ /* 0x040fe2000f8e0200 */
[----:B------:R-:W-:Y:S01]  /*bac0*/  SHF.R.S32.HI R0, RZ, 0x1f, R37 ;  /* 0x0000001fff007819 */ /* 0x000fe20000011425 */
[----:B------:R-:W-:Y:S01]  /*bad0*/  IMAD.WIDE.U32 R20, R3, UR8, R20 ;  /* 0x0000000803147c25 */ /* 0x000fe2000f8e0014 */
[----:B------:R-:W-:-:S03]  /*bae0*/  ULDC.64 UR8, c[0x0][0xad8] ;  /* 0x0002b60000087ab9 */ /* 0x000fc60000000a00 */
[----:B------:R-:W-:Y:S02]  /*baf0*/  IMAD.U32 R39, RZ, RZ, UR38 ;  /* 0x00000026ff277e24 */ /* 0x000fe4000f8e00ff */
[----:B------:R-:W-:Y:S02]  /*bb00*/  IMAD.IADD R21, R21, 0x1, R33 ;  /* 0x0000000115157824 */ /* 0x000fe400078e0221 */
[----:B------:R-:W-:Y:S02]  /*bb10*/  IMAD R0, R0, UR8, RZ ;  /* 0x0000000800007c24 */ /* 0x000fe4000f8e02ff */
[----:B------:R-:W-:Y:S02]  /*bb20*/  IMAD R39, R39, 0x80, R200 ;  /* 0x0000008027277824 */ /* 0x000fe400078e02c8 */
[C---:B------:R-:W-:Y:S02]  /*bb30*/  IMAD R33, R37.reuse, UR9, R0 ;  /* 0x0000000925217c24 */ /* 0x040fe4000f8e0200 */
[----:B------:R-:W-:Y:S01]  /*bb40*/  IMAD.WIDE.U32 R20, R37, UR8, R20 ;  /* 0x0000000825147c25 */ /* 0x000fe2000f8e0014 */
[----:B------:R-:W-:Y:S01]  /*bb50*/  ISETP.GE.AND P2, PT, R39, R34, PT ;  /* 0x000000222700720c */ /* 0x000fe20003f46270 */
[----:B------:R-:W-:-:S02]  /*bb60*/  ULDC.64 UR8, c[0x0][0xa80] ;  /* 0x0002a00000087ab9 */ /* 0x000fc40000000a00 */
[----:B------:R-:W-:Y:S01]  /*bb70*/  VIADD R3, R39, 0x20 ;  /* 0x0000002027037836 */ /* 0x000fe20000000000 */
[----:B------:R-:W-:Y:S01]  /*bb80*/  LEA R0, P3, R20, UR8, 0x1 ;  /* 0x0000000814007c11 */ /* 0x000fe2000f8608ff */
[----:B------:R-:W-:Y:S02]  /*bb90*/  IMAD.IADD R21, R21, 0x1, R33 ;  /* 0x0000000115157824 */ /* 0x000fe400078e0221 */
[----:B------:R-:W-:Y:S01]  /*bba0*/  VIADD R36, R36, 0x29820 ;  /* 0x0002982024247836 */ /* 0x000fe20000000000 */
[-C--:B------:R-:W-:Y:S01]  /*bbb0*/  ISETP.GE.AND P0, PT, R3, R34.reuse, PT ;  /* 0x000000220300720c */ /* 0x080fe20003f06270 */
[----:B------:R-:W-:Y:S01]  /*bbc0*/  VIADD R3, R39, 0x40 ;  /* 0x0000004027037836 */ /* 0x000fe20000000000 */
[----:B------:R-:W-:Y:S02]  /*bbd0*/  LEA.HI.X R37, R20, UR9, R21, 0x1, P3 ;  /* 0x0000000914257c11 */ /* 0x000fe400098f0c15 */
[----:B------:R-:W-:Y:S01]  /*bbe0*/  PRMT R36, RZ, 0x654, R36 ;  /* 0x00000654ff247816 */ /* 0x000fe20000000024 */
[----:B0-----:R0:W1:Y:S01]  /*bbf0*/  SHFL.IDX PT, R33, R0, RZ, 0x181f ;  /* 0x00181fff00217589 */ /* 0x00106200000e0000 */
[----:B------:R-:W-:Y:S01]  /*bc00*/  ISETP.GE.AND P1, PT, R3, R34, PT ;  /* 0x000000220300720c */ /* 0x000fe20003f26270 */
[----:B------:R-:W-:Y:S01]  /*bc10*/  BSSY B1, `(.L_x_212) ;  /* 0x000000d000017945 */ /* 0x000fe20003800000 */
[----:B------:R0:W-:Y:S01]  /*bc20*/  SYNCS.ARRIVE.TRANS64.RED.A1T0 RZ, [R36+URZ], RZ ;  /* 0x000000ff24ff79a7 */ /* 0x0001e2000810043f */
[----:B------:R0:W2:Y:S02]  /*bc30*/  SHFL.IDX PT, R3, R37, RZ, 0x181f ;  /* 0x00181fff25037589 */ /* 0x0000a400000e0000 */
[----:B------:R-:W-:Y:S08]  /*bc40*/  @P2 BRA `(.L_x_213) ;  /* 0x0000000000242947 */ /* 0x000ff00003800000 */
[----:B------:R-:W-:Y:S02]  /*bc50*/  ULDC UR4, c[0x0][0xac8] ;  /* 0x0002b20000047ab9 */ /* 0x000fe40000000800 */
[----:B------:R-:W-:Y:S02]  /*bc60*/  ISETP.GE.AND P2, PT, R2, UR4, PT ;  /* 0x0000000402007c0c */ /* 0x000fe4000bf46270 */
[----:B------:R-:W-:-:S11]  /*bc70*/  ISETP.GE.AND P3, PT, R16, UR4, PT ;  /* 0x0000000410007c0c */ /* 0x000fd6000bf66270 */
[-C--:B-1----:R-:W-:Y:S02]  /*bc80*/  @!P2 LEA R20, P4, R2, R33.reuse, 0x1 ;  /* 0x000000210214a211 */ /* 0x082fe400078808ff */
[----:B------:R-:W-:Y:S02]  /*bc90*/  @!P3 LEA R32, P5, R16, R33, 0x1 ;  /* 0x000000211020b211 */ /* 0x000fe400078a08ff */
[-C--:B--2---:R-:W-:Y:S02]  /*bca0*/  @!P2 LEA.HI.X R21, R2, R3.reuse, R222, 0x1, P4 ;  /* 0x000000030215a211 */ /* 0x084fe400020f0cde */
[----:B------:R-:W-:-:S03]  /*bcb0*/  @!P3 LEA.HI.X R33, R16, R3, R221, 0x1, P5 ;  /* 0x000000031021b211 */ /* 0x000fc600028f0cdd */
[----:B-----5:R3:W-:Y:S04]  /*bcc0*/  @!P2 ST.E.128 desc[UR50][R20.64], R4 ;  /* 0x000000041400a985 */ /* 0x0207e8000c101d32 */
[----:B------:R3:W-:Y:S02]  /*bcd0*/  @!P3 ST.E.128 desc[UR50][R32.64], R28 ;  /* 0x0000001c2000b985 */ /* 0x0007e4000c101d32 */
.L_x_213:
[----:B------:R-:W-:Y:S05]  /*bce0*/  BSYNC B1 ;  /* 0x0000000000017941 */ /* 0x000fea0003800000 */
.L_x_212:
[----:B--2---:R2:W4:Y:S01]  /*bcf0*/  SHFL.IDX PT, R3, R37, 0x1, 0x181f ;  /* 0x00381f0025037f89 */ /* 0x00452200000e0000 */
[----:B------:R-:W-:Y:S03]  /*bd00*/  BSSY B1, `(.L_x_214) ;  /* 0x000000c000017945 */ /* 0x000fe60003800000 */
[----:B---3-5:R2:W3:Y:S01]  /*bd10*/  SHFL.IDX PT, R7, R0, 0x1, 0x181f ;  /* 0x00381f0000077f89 */ /* 0x0284e200000e0000 */
[----:B------:R-:W-:Y:S05]  /*bd20*/  @P0 BRA `(.L_x_215) ;  /* 0x0000000000240947 */ /* 0x000fea0003800000 */
[----:B------:R-:W-:Y:S02]  /*bd30*/  ULDC UR4, c[0x0][0xac8] ;  /* 0x0002b20000047ab9 */ /* 0x000fe40000000800 */
[----:B------:R-:W-:Y:S02]  /*bd40*/  ISETP.GE.AND P3, PT, R2, UR4, PT ;  /* 0x0000000402007c0c */ /* 0x000fe4000bf66270 */
[----:B------:R-:W-:-:S11]  /*bd50*/  ISETP.GE.AND P4, PT, R16, UR4, PT ;  /* 0x0000000410007c0c */ /* 0x000fd6000bf86270 */
[-C--:B---3--:R-:W-:Y:S02]  /*bd60*/  @!P3 LEA R4, P0, R2, R7.reuse, 0x1 ;  /* 0x000000070204b211 */ /* 0x088fe400078008ff */
[----:B------:R-:W-:Y:S02]  /*bd70*/  @!P4 LEA R6, P2, R16, R7, 0x1 ;  /* 0x000000071006c211 */ /* 0x000fe400078408ff */
[-C--:B----4-:R-:W-:Y:S02]  /*bd80*/  @!P3 LEA.HI.X R5, R2, R3.reuse, R222, 0x1, P0 ;  /* 0x000000030205b211 */ /* 0x090fe400000f0cde */
[----:B------:R-:W-:-:S03]  /*bd90*/  @!P4 LEA.HI.X R7, R16, R3, R221, 0x1, P2 ;  /* 0x000000031007c211 */ /* 0x000fc600010f0cdd */
[----:B------:R3:W-:Y:S04]  /*bda0*/  @!P3 ST.E.128 desc[UR50][R4.64], R8 ;  /* 0x000000080400b985 */ /* 0x0007e8000c101d32 */
[----:B------:R3:W-:Y:S02]  /*bdb0*/  @!P4 ST.E.128 desc[UR50][R6.64], R40 ;  /* 0x000000280600c985 */ /* 0x0007e4000c101d32 */
.L_x_215:
[----:B------:R-:W-:Y:S05]  /*bdc0*/  BSYNC B1 ;  /* 0x0000000000017941 */ /* 0x000fea0003800000 */
.L_x_214:
[----:B----4-:R4:W0:Y:S01]  /*bdd0*/  SHFL.IDX PT, R3, R37, 0x2, 0x181f ;  /* 0x00581f0025037f89 */ /* 0x01082200000e0000 */
[----:B------:R-:W-:Y:S03]  /*bde0*/  BSSY B1, `(.L_x_216) ;  /* 0x000000c000017945 */ /* 0x000fe60003800000 */
[----:B---3--:R4:W3:Y:S01]  /*bdf0*/  SHFL.IDX PT, R7, R0, 0x2, 0x181f ;  /* 0x00581f0000077f89 */ /* 0x0088e200000e0000 */
[----:B------:R-:W-:Y:S05]  /*be00*/  @P1 BRA `(.L_x_217) ;  /* 0x0000000000241947 */ /* 0x000fea0003800000 */
[----:B------:R-:W-:Y:S02]  /*be10*/  ULDC UR4, c[0x0][0xac8] ;  /* 0x0002b20000047ab9 */ /* 0x000fe40000000800 */
[----:B------:R-:W-:Y:S02]  /*be20*/  ISETP.GE.AND P2, PT, R2, UR4, PT ;  /* 0x0000000402007c0c */ /* 0x000fe4000bf46270 */
[----:B------:R-:W-:-:S11]  /*be30*/  ISETP.GE.AND P3, PT, R16, UR4, PT ;  /* 0x0000000410007c0c */ /* 0x000fd6000bf66270 */
[-C--:B---3--:R-:W-:Y:S02]  /*be40*/  @!P2 LEA R4, P0, R2, R7.reuse, 0x1 ;  /* 0x000000070204a211 */ /* 0x088fe400078008ff */
[----:B------:R-:W-:Y:S02]  /*be50*/  @!P3 LEA R6, P1, R16, R7, 0x1 ;  /* 0x000000071006b211 */ /* 0x000fe400078208ff */
[-C--:B0-----:R-:W-:Y:S02]  /*be60*/  @!P2 LEA.HI.X R5, R2, R3.reuse, R222, 0x1, P0 ;  /* 0x000000030205a211 */ /* 0x081fe400000f0cde */
[----:B------:R-:W-:-:S03]  /*be70*/  @!P3 LEA.HI.X R7, R16, R3, R221, 0x1, P1 ;  /* 0x000000031007b211 */ /* 0x000fc600008f0cdd */
[----:B------:R0:W-:Y:S04]  /*be80*/  @!P2 ST.E.128 desc[UR50][R4.64], R12 ;  /* 0x0000000c0400a985 */ /* 0x0001e8000c101d32 */
[----:B------:R0:W-:Y:S02]  /*be90*/  @!P3 ST.E.128 desc[UR50][R6.64], R44 ;  /* 0x0000002c0600b985 */ /* 0x0001e4000c101d32 */
.L_x_217:
[----:B------:R-:W-:Y:S05]  /*bea0*/  BSYNC B1 ;  /* 0x0000000000017941 */ /* 0x000fea0003800000 */
.L_x_216:
[----:B0-----:R-:W-:Y:S01]  /*beb0*/  VIADD R3, R39, 0x60 ;  /* 0x0000006027037836 */ /* 0x001fe20000000000 */
[----:B--2-4-:R-:W0:Y:S04]  /*bec0*/  SHFL.IDX PT, R37, R37, 0x3, 0x181f ;  /* 0x00781f0025257f89 */ /* 0x014e2800000e0000 */
[----:B------:R-:W-:Y:S01]  /*bed0*/  ISETP.GE.AND P0, PT, R3, R34, PT ;  /* 0x000000220300720c */ /* 0x000fe20003f06270 */
[----:B---3--:R2:W3:-:S12]  /*bee0*/  SHFL.IDX PT, R7, R0, 0x3, 0x181f ;  /* 0x00781f0000077f89 */ /* 0x0084d800000e0000 */
[----:B--2---:R-:W-:Y:S05]  /*bef0*/  @P0 BRA `(.L_x_218) ;  /* 0x0000001800240947 */ /* 0x004fea0003800000 */
[----:B------:R-:W-:Y:S02]  /*bf00*/  ULDC UR4, c[0x0][0xac8] ;  /* 0x0002b20000047ab9 */ /* 0x000fe40000000800 */
[----:B------:R-:W-:-:S13]  /*bf10*/  ISETP.GE.AND P1, PT, R2, UR4, PT ;  /* 0x0000000402007c0c */ /* 0x000fda000bf26270 */
[----:B---3--:R-:W-:-:S04]  /*bf20*/  @!P1 LEA R4, P0, R2, R7, 0x1 ;  /* 0x0000000702049211 */ /* 0x008fc800078008ff */
[----:B0-----:R-:W-:Y:S02]  /*bf30*/  @!P1 LEA.HI.X R5, R2, R37, R222, 0x1, P0 ;  /* 0x0000002502059211 */ /* 0x001fe400000f0cde */
[----:B------:R-:W-:-:S03]  /*bf40*/  ISETP.GE.AND P0, PT, R16, UR4, PT ;  /* 0x0000000410007c0c */ /* 0x000fc6000bf06270 */
[----:B------:R0:W-:Y:S10]  /*bf50*/  @!P1 ST.E.128 desc[UR50][R4.64], R24 ;  /* 0x0000001804009985 */ /* 0x0001f4000c101d32 */
[----:B------:R-:W-:Y:S05]  /*bf60*/  @P0 BRA `(.L_x_218) ;  /* 0x0000001800080947 */ /* 0x000fea0003800000 */
[----:B0-----:R-:W-:-:S04]  /*bf70*/  LEA R4, P0, R16, R7, 0x1 ;  /* 0x0000000710047211 */ /* 0x001fc800078008ff */
[----:B------:R-:W-:-:S05]  /*bf80*/  LEA.HI.X R5, R16, R37, R221, 0x1, P0 ;  /* 0x0000002510057211 */ /* 0x000fca00000f0cdd */
[----:B------:R0:W-:Y:S01]  /*bf90*/  ST.E.128 desc[UR50][R4.64], R48 ;  /* 0x0000003004007985 */ /* 0x0001e2000c101d32 */
[----:B------:R-:W-:Y:S05]  /*bfa0*/  BRA `(.L_x_218) ;  /* 0x0000001400f87947 */ /* 0x000fea0003800000 */
.L_x_211:
[----:B------:R-:W-:Y:S01]  /*bfb0*/  ULDC.64 UR10, c[0x0][0xb08] ;  /* 0x0002c200000a7ab9 */ /* 0x000fe20000000a00 */
[----:B0-----:R-:W0:Y:S01]  /*bfc0*/  @P1 LDC R0, c[0x0][0xbec] ;  /* 0x0002fb00ff001b82 */ /* 0x001e220000000800 */
[----:B------:R-:W-:Y:S01]  /*bfd0*/  UIMAD UR7, UR12, UR10, URZ ;  /* 0x0000000a0c0772a4 */ /* 0x000fe2000f8e023f */
[----:B------:R-:W-:Y:S01]  /*bfe0*/  IMAD.MOV.U32 R3, RZ, RZ, R11 ;  /* 0x000000ffff037224 */ /* 0x000fe200078e000b */
[----:B------:R-:W-:Y:S01]  /*bff0*/  UIMAD.WIDE.U32 UR8, UR4, UR10, URZ ;  /* 0x0000000a040872a5 */ /* 0x000fe2000f8e003f */
[----:B------:R-:W-:Y:S01]  /*c000*/  VIADD R36, R36, 0x29820 ;  /* 0x0002982024247836 */ /* 0x000fe20000000000 */
[----:B------:R-:W-:Y:S01]  /*c010*/  UIMAD UR7, UR4, UR11, UR7 ;  /* 0x0000000b040772a4 */ /* 0x000fe2000f8e0207 */
[----:B------:R-:W-:Y:S01]  /*c020*/  BSSY B1, `(.L_x_219) ;  /* 0x000006b000017945 */ /* 0x000fe20003800000 */
[----:B------:R-:W-:Y:S01]  /*c030*/  USHF.R.S32.HI UR4, URZ, 0x1f, UR36 ;  /* 0x0000001f3f047899 */ /* 0x000fe20008011424 */
[----:B------:R-:W1:Y:S01]  /*c040*/  @P1 LDC R5, c[0x0][0xbf0] ;  /* 0x0002fc00ff051b82 */ /* 0x000e620000000800 */
[----:B------:R-:W-:Y:S01]  /*c050*/  UIADD3 UR9, UR9, UR7, URZ ;  /* 0x0000000709097290 */ /* 0x000fe2000fffe03f */
[----:B------:R-:W-:Y:S01]  /*c060*/  PRMT R36, RZ, 0x654, R36 ;  /* 0x00000654ff247816 */ /* 0x000fe20000000024 */
[----:B------:R-:W-:-:S02]  /*c070*/  ULDC.64 UR10, c[0x0][0xb38] ;  /* 0x0002ce00000a7ab9 */ /* 0x000fc40000000a00 */
[----:B------:R-:W-:Y:S01]  /*c080*/  UIMAD.WIDE.U32 UR8, UR40, UR10, UR8 ;  /* 0x0000000a280872a5 */ /* 0x000fe2000f8e0008 */
[----:B------:R2:W-:Y:S03]  /*c090*/  SYNCS.ARRIVE.TRANS64.RED.A1T0 RZ, [R36+URZ], RZ ;  /* 0x000000ff24ff79a7 */ /* 0x0005e6000810043f */
[----:B------:R-:W-:-:S03]  /*c0a0*/  UIMAD UR9, UR40, UR11, UR9 ;  /* 0x0000000b280972a4 */ /* 0x000fc6000f8e0209 */
[----:B------:R-:W-:Y:S02]  /*c0b0*/  ULDC.64 UR10, c[0x0][0xb40] ;  /* 0x0002d000000a7ab9 */ /* 0x000fe40000000a00 */
[----:B------:R-:W-:Y:S01]  /*c0c0*/  UIMAD UR4, UR4, UR10, URZ ;  /* 0x0000000a040472a4 */ /* 0x000fe2000f8e023f */
[----:B0-----:R-:W-:-:S03]  /*c0d0*/  @P1 IMAD.HI.U32 R0, R11, R0, RZ ;  /* 0x000000000b001227 */ /* 0x001fc600078e00ff */
[----:B------:R-:W-:Y:S02]  /*c0e0*/  UIMAD UR4, UR36, UR11, UR4 ;  /* 0x0000000b240472a4 */ /* 0x000fe4000f8e0204 */
[----:B------:R-:W-:-:S03]  /*c0f0*/  UIMAD.WIDE.U32 UR36, UR36, UR10, UR8 ;  /* 0x0000000a242472a5 */ /* 0x000fc6000f8e0008 */
[----:B------:R-:W-:Y:S01]  /*c100*/  ULDC.64 UR10, c[0x0][0xb48] ;  /* 0x0002d200000a7ab9 */ /* 0x000fe20000000a00 */
[----:B------:R-:W-:Y:S01]  /*c110*/  UIADD3 UR9, UR37, UR4, URZ ;  /* 0x0000000425097290 */ /* 0x000fe2000fffe03f */
[----:B-1----:R-:W-:Y:S02]  /*c120*/  @P1 SHF.R.U32.HI R3, RZ, R5, R0 ;  /* 0x00000005ff031219 */ /* 0x002fe40000011600 */
[----:B------:R-:W-:Y:S02]  /*c130*/  UMOV UR8, UR36 ;  /* 0x0000002400087c82 */ /* 0x000fe40008000000 */
[----:B------:R-:W-:Y:S01]  /*c140*/  UIMAD.WIDE.U32 UR8, UR39, UR10, UR8 ;  /* 0x0000000a270872a5 */ /* 0x000fe2000f8e0008 */
[--C-:B------:R-:W-:Y:S01]  /*c150*/  SHF.R.S32.HI R0, RZ, 0x1f, R3.reuse ;  /* 0x0000001fff007819 */ /* 0x100fe20000011403 */
[----:B------:R-:W-:Y:S02]  /*c160*/  IMAD.MOV R4, RZ, RZ, -R3 ;  /* 0x000000ffff047224 */ /* 0x000fe400078e0a03 */
[----:B------:R-:W-:-:S02]  /*c170*/  UIMAD UR39, UR39, UR11, UR9 ;  /* 0x0000000b272772a4 */ /* 0x000fc4000f8e0209 */
[----:B------:R-:W-:Y:S01]  /*c180*/  IMAD R37, R37, R4, R11 ;  /* 0x0000000425257224 */ /* 0x000fe200078e020b */
[----:B------:R-:W-:Y:S01]  /*c190*/  ULDC.64 UR10, c[0x0][0xb30] ;  /* 0x0002cc00000a7ab9 */ /* 0x000fe20000000a00 */
[----:B------:R-:W-:Y:S02]  /*c1a0*/  IMAD.U32 R5, RZ, RZ, UR9 ;  /* 0x00000009ff057e24 */ /* 0x000fe4000f8e00ff */
[----:B------:R-:W-:Y:S02]  /*c1b0*/  IMAD R0, R0, UR10, RZ ;  /* 0x0000000a00007c24 */ /* 0x000fe4000f8e02ff */
[----:B------:R-:W-:Y:S01]  /*c1c0*/  IMAD.U32 R4, RZ, RZ, UR8 ;  /* 0x00000008ff047e24 */ /* 0x000fe2000f8e00ff */
[----:B------:R-:W-:Y:S01]  /*c1d0*/  ULDC.64 UR8, c[0x0][0xb28] ;  /* 0x0002ca0000087ab9 */ /* 0x000fe20000000a00 */
[----:B------:R-:W-:Y:S02]  /*c1e0*/  IMAD.U32 R5, RZ, RZ, UR39 ;  /* 0x00000027ff057e24 */ /* 0x000fe4000f8e00ff */
[C---:B------:R-:W-:Y:S01]  /*c1f0*/  IMAD R7, R3.reuse, UR11, R0 ;  /* 0x0000000b03077c24 */ /* 0x040fe2000f8e0200 */
[----:B------:R-:W-:Y:S01]  /*c200*/  SHF.R.S32.HI R0, RZ, 0x1f, R37 ;  /* 0x0000001fff007819 */ /* 0x000fe20000011425 */
[----:B------:R-:W-:-:S04]  /*c210*/  IMAD.WIDE.U32 R4, R3, UR10, R4 ;  /* 0x0000000a03047c25 */ /* 0x000fc8000f8e0004 */
[----:B------:R-:W-:Y:S02]  /*c220*/  IMAD R0, R0, UR8, RZ ;  /* 0x0000000800007c24 */ /* 0x000fe4000f8e02ff */
[----:B------:R-:W-:Y:S02]  /*c230*/  IMAD.IADD R5, R5, 0x1, R7 ;  /* 0x0000000105057824 */ /* 0x000fe400078e0207 */
[C---:B------:R-:W-:Y:S02]  /*c240*/  IMAD R3, R37.reuse, UR9, R0 ;  /* 0x0000000925037c24 */ /* 0x040fe4000f8e0200 */
[----:B------:R-:W-:Y:S01]  /*c250*/  IMAD.WIDE.U32 R4, R37, UR8, R4 ;  /* 0x0000000825047c25 */ /* 0x000fe2000f8e0004 */
[----:B------:R-:W-:-:S03]  /*c260*/  ULDC.64 UR8, c[0x0][0xb00] ;  /* 0x0002c00000087ab9 */ /* 0x000fc60000000a00 */
[----:B------:R-:W-:Y:S01]  /*c270*/  IMAD.IADD R3, R5, 0x1, R3 ;  /* 0x0000000105037824 */ /* 0x000fe200078e0203 */
[----:B------:R-:W-:-:S04]  /*c280*/  LEA R0, P1, R4, UR8, 0x2 ;  /* 0x0000000804007c11 */ /* 0x000fc8000f8210ff */
[----:B------:R-:W-:Y:S01]  /*c290*/  LEA.HI.X R3, R4, UR9, R3, 0x2, P1 ;  /* 0x0000000904037c11 */ /* 0x000fe200088f1403 */
[----:B------:R2:W0:Y:S04]  /*c2a0*/  SHFL.IDX PT, R6, R0, RZ, 0x1c1f ;  /* 0x001c1fff00067589 */ /* 0x00042800000e0000 */
[----:B------:R2:W1:Y:S01]  /*c2b0*/  SHFL.IDX PT, R7, R3, RZ, 0x1c1f ;  /* 0x001c1fff03077589 */ /* 0x00046200000e0000 */
[----:B------:R-:W-:Y:S05]  /*c2c0*/  @P2 BRA `(.L_x_220) ;  /* 0x0000000400002947 */ /* 0x000fea0003800000 */
[----:B------:R-:W-:Y:S02]  /*c2d0*/  ULDC UR4, c[0x0][0xac8] ;  /* 0x0002b20000047ab9 */ /* 0x000fe40000000800 */
[----:B------:R-:W-:Y:S02]  /*c2e0*/  ISETP.GE.AND P1, PT, R199, UR4, PT ;  /* 0x00000004c7007c0c */ /* 0x000fe4000bf26270 */
[----:B------:R-:W-:Y:S02]  /*c2f0*/  ISETP.GE.AND P4, PT, R198, UR4, PT ;  /* 0x00000004c6007c0c */ /* 0x000fe4000bf86270 */
[----:B------:R-:W-:Y:S02]  /*c300*/  ISETP.GE.AND P3, PT, R197, UR4, PT ;  /* 0x00000004c5007c0c */ /* 0x000fe4000bf66270 */
[----:B------:R-:W-:-:S07]  /*c310*/  ISETP.GE.AND P2, PT, R196, UR4, PT ;  /* 0x00000004c4007c0c */ /* 0x000fce000bf46270 */
[----:B01----:R-:W-:Y:S02]  /*c320*/  @!P1 IMAD.WIDE R4, R199, 0x4, R6 ;  /* 0x00000004c7049825 */ /* 0x003fe400078e0206 */
[----:B------:R-:W-:-:S03]  /*c330*/  @!P4 LEA R8, P5, R198, R6, 0x2 ;  /* 0x00000006c608c211 */ /* 0x000fc600078a10ff */
[----:B------:R0:W-:Y:S01]  /*c340*/  @!P1 ST.E.64 desc[UR50][R4.64], R64 ;  /* 0x0000004004009985 */ /* 0x0001e2000c101b32 */
[----:B------:R-:W-:Y:S02]  /*c350*/  ISETP.GE.AND P1, PT, R195, UR4, PT ;  /* 0x00000004c3007c0c */ /* 0x000fe4000bf26270 */
[-C--:B------:R-:W-:Y:S02]  /*c360*/  @!P4 LEA.HI.X R9, R198, R7.reuse, R216, 0x2, P5 ;  /* 0x00000007c609c211 */ /* 0x080fe400028f14d8 */
[CC--:B------:R-:W-:Y:S02]  /*c370*/  @!P3 LEA R10, P5, R197.reuse, R6.reuse, 0x2 ;  /* 0x00000006c50ab211 */ /* 0x0c0fe400078a10ff */
[----:B------:R-:W-:Y:S01]  /*c380*/  @!P2 LEA R12, P6, R196, R6, 0x2 ;  /* 0x00000006c40ca211 */ /* 0x000fe200078c10ff */
[----:B------:R1:W-:Y:S01]  /*c390*/  @!P4 ST.E.64 desc[UR50][R8.64], R66 ;  /* 0x000000420800c985 */ /* 0x0003e2000c101b32 */
[----:B------:R-:W-:Y:S02]  /*c3a0*/  @!P3 LEA.HI.X R11, R197, R7, R215, 0x2, P5 ;  /* 0x00000007c50bb211 */ /* 0x000fe400028f14d7 */
[----:B------:R-:W-:-:S02]  /*c3b0*/  ISETP.GE.AND P4, PT, R194, UR4, PT ;  /* 0x00000004c2007c0c */ /* 0x000fc4000bf86270 */
[-C--:B------:R-:W-:Y:S01]  /*c3c0*/  @!P2 LEA.HI.X R13, R196, R7.reuse, R214, 0x2, P6 ;  /* 0x00000007c40da211 */ /* 0x080fe200030f14d6 */
[----:B------:R3:W-:Y:S01]  /*c3d0*/  @!P3 ST.E.64 desc[UR50][R10.64], R68 ;  /* 0x000000440a00b985 */ /* 0x0007e2000c101b32 */
[----:B------:R-:W-:Y:S02]  /*c3e0*/  ISETP.GE.AND P3, PT, R193, UR4, PT ;  /* 0x00000004c1007c0c */ /* 0x000fe4000bf66270 */
[C---:B------:R-:W-:Y:S01]  /*c3f0*/  @!P1 LEA R14, P5, R195.reuse, R6, 0x2 ;  /* 0x00000006c30e9211 */ /* 0x040fe200078a10ff */
[----:B------:R4:W-:Y:S01]  /*c400*/  @!P2 ST.E.64 desc[UR50][R12.64], R70 ;  /* 0x000000460c00a985 */ /* 0x0009e2000c101b32 */
[----:B------:R-:W-:Y:S02]  /*c410*/  ISETP.GE.AND P2, PT, R192, UR4, PT ;  /* 0x00000004c0007c0c */ /* 0x000fe4000bf46270 */
[----:B------:R-:W-:-:S03]  /*c420*/  @!P1 LEA.HI.X R15, R195, R7, R213, 0x2, P5 ;  /* 0x00000007c30f9211 */ /* 0x000fc600028f14d5 */
[CC--:B0-----:R-:W-:Y:S02]  /*c430*/  @!P4 LEA R4, P6, R194.reuse, R6.reuse, 0x2 ;  /* 0x00000006c204c211 */ /* 0x0c1fe400078c10ff */
[----:B------:R0:W-:Y:S01]  /*c440*/  @!P1 ST.E.64 desc[UR50][R14.64], R72 ;  /* 0x000000480e009985 */ /* 0x0001e2000c101b32 */
[----:B------:R-:W-:Y:S02]  /*c450*/  ISETP.GE.AND P1, PT, R171, UR4, PT ;  /* 0x00000004ab007c0c */ /* 0x000fe4000bf26270 */
[-C--:B------:R-:W-:Y:S02]  /*c460*/  @!P4 LEA.HI.X R5, R194, R7.reuse, R212, 0x2, P6 ;  /* 0x00000007c205c211 */ /* 0x080fe400030f14d4 */
[CC--:B-1----:R-:W-:Y:S02]  /*c470*/  @!P3 LEA R8, P6, R193.reuse, R6.reuse, 0x2 ;  /* 0x00000006c108b211 */ /* 0x0c2fe400078c10ff */
[----:B---3--:R-:W-:Y:S01]  /*c480*/  @!P2 LEA R10, P5, R192, R6, 0x2 ;  /* 0x00000006c00aa211 */ /* 0x008fe200078a10ff */
[----:B------:R1:W-:Y:S01]  /*c490*/  @!P4 ST.E.64 desc[UR50][R4.64], R74 ;  /* 0x0000004a0400c985 */ /* 0x0003e2000c101b32 */
[----:B------:R-:W-:-:S02]  /*c4a0*/  @!P3 LEA.HI.X R9, R193, R7, R211, 0x2, P6 ;  /* 0x00000007c109b211 */ /* 0x000fc400030f14d3 */
[----:B------:R-:W-:Y:S02]  /*c4b0*/  ISETP.GE.AND P4, PT, R170, UR4, PT ;  /* 0x00000004aa007c0c */ /* 0x000fe4000bf86270 */
[----:B------:R-:W-:Y:S01]  /*c4c0*/  ISETP.GE.AND P6, PT, R169, UR4, PT ;  /* 0x00000004a9007c0c */ /* 0x000fe2000bfc6270 */
[----:B------:R3:W-:Y:S01]  /*c4d0*/  @!P3 ST.E.64 desc[UR50][R8.64], R76 ;  /* 0x0000004c0800b985 */ /* 0x0007e2000c101b32 */
[----:B------:R-:W-:Y:S02]  /*c4e0*/  @!P2 LEA.HI.X R11, R192, R7, R210, 0x2, P5 ;  /* 0x00000007c00ba211 */ /* 0x000fe400028f14d2 */
[----:B----4-:R-:W-:-:S03]  /*c4f0*/  @!P1 LEA R12, P3, R171, R6, 0x2 ;  /* 0x00000006ab0c9211 */ /* 0x010fc600078610ff */
[----:B------:R4:W-:Y:S01]  /*c500*/  @!P2 ST.E.64 desc[UR50][R10.64], R78 ;  /* 0x0000004e0a00a985 */ /* 0x0009e2000c101b32 */
[-C--:B------:R-:W-:Y:S02]  /*c510*/  @!P1 LEA.HI.X R13, R171, R7.reuse, R209, 0x2, P3 ;  /* 0x00000007ab0d9211 */ /* 0x080fe400018f14d1 */
[----:B------:R-:W-:Y:S02]  /*c520*/  ISETP.GE.AND P2, PT, R168, UR4, PT ;  /* 0x00000004a8007c0c */ /* 0x000fe4000bf46270 */
[CC--:B0-----:R-:W-:Y:S01]  /*c530*/  @!P4 LEA R14, P5, R170.reuse, R6.reuse, 0x2 ;  /* 0x00000006aa0ec211 */ /* 0x0c1fe200078a10ff */
[----:B------:R0:W-:Y:S01]  /*c540*/  @!P1 ST.E.64 desc[UR50][R12.64], R80 ;  /* 0x000000500c009985 */ /* 0x0001e2000c101b32 */
[----:B-1----:R-:W-:Y:S02]  /*c550*/  @!P6 LEA R4, P3, R169, R6, 0x2 ;  /* 0x00000006a904e211 */ /* 0x002fe400078610ff */
[----:B------:R-:W-:Y:S02]  /*c560*/  ISETP.GE.AND P1, PT, R23, UR4, PT ;  /* 0x0000000417007c0c */ /* 0x000fe4000bf26270 */
[----:B------:R-:W-:-:S02]  /*c570*/  @!P4 LEA.HI.X R15, R170, R7, R208, 0x2, P5 ;  /* 0x00000007aa0fc211 */ /* 0x000fc400028f14d0 */
[-C--:B------:R-:W-:Y:S02]  /*c580*/  @!P6 LEA.HI.X R5, R169, R7.reuse, R207, 0x2, P3 ;  /* 0x00000007a905e211 */ /* 0x080fe400018f14cf */
[----:B------:R-:W-:Y:S01]  /*c590*/  ISETP.GE.AND P5, PT, R18, UR4, PT ;  /* 0x0000000412007c0c */ /* 0x000fe2000bfa6270 */
[----:B------:R1:W-:Y:S01]  /*c5a0*/  @!P4 ST.E.64 desc[UR50][R14.64], R82 ;  /* 0x000000520e00c985 */ /* 0x0003e2000c101b32 */
[----:B---3--:R-:W-:Y:S02]  /*c5b0*/  @!P2 LEA R8, P3, R168, R6, 0x2 ;  /* 0x00000006a808a211 */ /* 0x008fe400078610ff */
[----:B------:R-:W-:Y:S01]  /*c5c0*/  ISETP.GE.AND P4, PT, R22, UR4, PT ;  /* 0x0000000416007c0c */ /* 0x000fe2000bf86270 */
[----:B------:R3:W-:Y:S01]  /*c5d0*/  @!P6 ST.E.64 desc[UR50][R4.64], R84 ;  /* 0x000000540400e985 */ /* 0x0007e2000c101b32 */
[----:B------:R-:W-:Y:S02]  /*c5e0*/  ISETP.GE.AND P6, PT, R19, UR4, PT ;  /* 0x0000000413007c0c */ /* 0x000fe4000bfc6270 */
[----:B------:R-:W-:-:S02]  /*c5f0*/  @!P2 LEA.HI.X R9, R168, R7, R206, 0x2, P3 ;  /* 0x00000007a809a211 */ /* 0x000fc400018f14ce */
[----:B----4-:R-:W-:-:S03]  /*c600*/  @!P1 LEA R10, P3, R23, R6, 0x2 ;  /* 0x00000006170a9211 */ /* 0x010fc600078610ff */
[----:B------:R3:W-:Y:S01]  /*c610*/  @!P2 ST.E.64 desc[UR50][R8.64], R86 ;  /* 0x000000560800a985 */ /* 0x0007e2000c101b32 */
[----:B------:R-:W-:-:S03]  /*c620*/  @!P1 LEA.HI.X R11, R23, R7, R205, 0x2, P3 ;  /* 0x00000007170b9211 */ /* 0x000fc600018f14cd */
[-C--:B0-----:R-:W-:Y:S02]  /*c630*/  @!P4 LEA R12, P2, R22, R6.reuse, 0x2 ;  /* 0x00000006160cc211 */ /* 0x081fe400078410ff */
[----:B------:R3:W-:Y:S01]  /*c640*/  @!P1 ST.E.64 desc[UR50][R10.64], R88 ;  /* 0x000000580a009985 */ /* 0x0007e2000c101b32 */
[CC--:B-1----:R-:W-:Y:S02]  /*c650*/  @!P6 LEA R14, P1, R19.reuse, R6.reuse, 0x2 ;  /* 0x00000006130ee211 */ /* 0x0c2fe400078210ff */
[----:B------:R-:W-:Y:S02]  /*c660*/  @!P5 LEA R6, P3, R18, R6, 0x2 ;  /* 0x000000061206d211 */ /* 0x000fe400078610ff */
[-C--:B------:R-:W-:Y:S02]  /*c670*/  @!P4 LEA.HI.X R13, R22, R7.reuse, R204, 0x2, P2 ;  /* 0x00000007160dc211 */ /* 0x080fe400010f14cc */
[-C--:B------:R-:W-:Y:S02]  /*c680*/  @!P6 LEA.HI.X R15, R19, R7.reuse, R203, 0x2, P1 ;  /* 0x00000007130fe211 */ /* 0x080fe400008f14cb */
[----:B------:R-:W-:Y:S01]  /*c690*/  @!P5 LEA.HI.X R7, R18, R7, R202, 0x2, P3 ;  /* 0x000000071207d211 */ /* 0x000fe200018f14ca */
[----:B------:R3:W-:Y:S04]  /*c6a0*/  @!P4 ST.E.64 desc[UR50][R12.64], R90 ;  /* 0x0000005a0c00c985 */ /* 0x0007e8000c101b32 */
[----:B------:R3:W-:Y:S04]  /*c6b0*/  @!P6 ST.E.64 desc[UR50][R14.64], R96 ;  /* 0x000000600e00e985 */ /* 0x0007e8000c101b32 */
[----:B------:R3:W-:Y:S02]  /*c6c0*/  @!P5 ST.E.64 desc[UR50][R6.64], R98 ;  /* 0x000000620600d985 */ /* 0x0007e4000c101b32 */
.L_x_220:
[----:B------:R-:W-:Y:S05]  /*c6d0*/  BSYNC B1 ;  /* 0x0000000000017941 */ /* 0x000fea0003800000 */
.L_x_219:
[----:B-1-3--:R1:W3:Y:S04]  /*c6e0*/  SHFL.IDX PT, R7, R3, 0x1, 0x1c1f ;  /* 0x003c1f0003077f89 */ /* 0x00a2e800000e0000 */
[----:B0-----:R1:W0:Y:S01]  /*c6f0*/  SHFL.IDX PT, R6, R0, 0x1, 0x1c1f ;  /* 0x003c1f0000067f89 */ /* 0x00122200000e0000 */
[----:B------:R-:W-:Y:S05]  /*c700*/  @P0 BRA `(.L_x_218) ;  /* 0x0000001000200947 */ /* 0x000fea0003800000 */
[----:B------:R-:W-:Y:S02]  /*c710*/  ULDC UR4, c[0x0][0xac8] ;  /* 0x0002b20000047ab9 */ /* 0x000fe40000000800 */
[----:B------:R-:W-:Y:S02]  /*c720*/  ISETP.GE.AND P1, PT, R198, UR4, PT ;  /* 0x00000004c6007c0c */ /* 0x000fe4000bf26270 */
[----:B------:R-:W-:Y:S02]  /*c730*/  ISETP.GE.AND P6, PT, R199, UR4, PT ;  /* 0x00000004c7007c0c */ /* 0x000fe4000bfc6270 */
[----:B------:R-:W-:Y:S02]  /*c740*/  ISETP.GE.AND P0, PT, R197, UR4, PT ;  /* 0x00000004c5007c0c */ /* 0x000fe4000bf06270 */
[----:B------:R-:W-:Y:S02]  /*c750*/  ISETP.GE.AND P2, PT, R196, UR4, PT ;  /* 0x00000004c4007c0c */ /* 0x000fe4000bf46270 */
[----:B------:R-:W-:-:S05]  /*c760*/  ISETP.GE.AND P3, PT, R195, UR4, PT ;  /* 0x00000004c3007c0c */ /* 0x000fca000bf66270 */
[CC--:B0-----:R-:W-:Y:S02]  /*c770*/  @!P1 LEA R8, P4, R198.reuse, R6.reuse, 0x2 ;  /* 0x00000006c6089211 */ /* 0x0c1fe400078810ff */
[----:B---3--:R-:W-:Y:S02]  /*c780*/  @!P6 IMAD.WIDE R4, R199, 0x4, R6 ;  /* 0x00000004c704e825 */ /* 0x008fe400078e0206 */
[-C--:B------:R-:W-:Y:S02]  /*c790*/  @!P1 LEA.HI.X R9, R198, R7.reuse, R216, 0x2, P4 ;  /* 0x00000007c6099211 */ /* 0x080fe400020f14d8 */
[----:B------:R-:W-:Y:S01]  /*c7a0*/  ISETP.GE.AND P4, PT, R194, UR4, PT ;  /* 0x00000004c2007c0c */ /* 0x000fe2000bf86270 */
[----:B------:R0:W-:Y:S01]  /*c7b0*/  @!P6 ST.E.64 desc[UR50][R4.64], R62 ;  /* 0x0000003e0400e985 */ /* 0x0001e2000c101b32 */
[-C--:B------:R-:W-:Y:S02]  /*c7c0*/  @!P0 LEA R10, P5, R197, R6.reuse, 0x2 ;  /* 0x00000006c50a8211 */ /* 0x080fe400078a10ff */
[----:B------:R-:W-:Y:S01]  /*c7d0*/  @!P3 LEA R14, P6, R195, R6, 0x2 ;  /* 0x00000006c30eb211 */ /* 0x000fe200078c10ff */
[----:B------:R3:W-:Y:S01]  /*c7e0*/  @!P1 ST.E.64 desc[UR50][R8.64], R60 ;  /* 0x0000003c08009985 */ /* 0x0007e2000c101b32 */
[----:B------:R-:W-:-:S02]  /*c7f0*/  @!P0 LEA.HI.X R11, R197, R7, R215, 0x2, P5 ;  /* 0x00000007c50b8211 */ /* 0x000fc400028f14d7 */
[CC--:B------:R-:W-:Y:S02]  /*c800*/  @!P2 LEA R12, P1, R196.reuse, R6.reuse, 0x2 ;  /* 0x00000006c40ca211 */ /* 0x0c0fe400078210ff */
[-C--:B------:R-:W-:Y:S01]  /*c810*/  @!P3 LEA.HI.X R15, R195, R7.reuse, R213, 0x2, P6 ;  /* 0x00000007c30fb211 */ /* 0x080fe200030f14d5 */
[----:B------:R4:W-:Y:S01]  /*c820*/  @!P0 ST.E.64 desc[UR50][R10.64], R58 ;  /* 0x0000003a0a008985 */ /* 0x0009e2000c101b32 */
[----:B------:R-:W-:Y:S02]  /*c830*/  ISETP.GE.AND P0, PT, R193, UR4, PT ;  /* 0x00000004c1007c0c */ /* 0x000fe4000bf06270 */
[----:B------:R-:W-:Y:S02]  /*c840*/  @!P2 LEA.HI.X R13, R196, R7, R214, 0x2, P1 ;  /* 0x00000007c40da211 */ /* 0x000fe400008f14d6 */
[----:B------:R-:W-:Y:S02]  /*c850*/  ISETP.GE.AND P1, PT, R192, UR4, PT ;  /* 0x00000004c0007c0c */ /* 0x000fe4000bf26270 */
[----:B------:R-:W-:Y:S01]  /*c860*/  @!P4 LEA R20, P5, R194, R6, 0x2 ;  /* 0x00000006c214c211 */ /* 0x000fe200078a10ff */
[----:B------:R5:W-:Y:S01]  /*c870*/  @!P2 ST.E.64 desc[UR50][R12.64], R56 ;  /* 0x000000380c00a985 */ /* 0x000be2000c101b32 */
[----:B------:R-:W-:-:S02]  /*c880*/  ISETP.GE.AND P2, PT, R171, UR4, PT ;  /* 0x00000004ab007c0c */ /* 0x000fc4000bf46270 */
[-C--:B------:R-:W-:Y:S01]  /*c890*/  @!P4 LEA.HI.X R21, R194, R7.reuse, R212, 0x2, P5 ;  /* 0x00000007c215c211 */ /* 0x080fe200028f14d4 */
[----:B------:R2:W-:Y:S02]  /*c8a0*/  @!P3 ST.E.64 desc[UR50][R14.64], R54 ;  /* 0x000000360e00b985 */ /* 0x0005e4000c101b32 */
[CC--:B0-----:R-:W-:Y:S02]  /*c8b0*/  @!P0 LEA R4, P3, R193.reuse, R6.reuse, 0x2 ;  /* 0x00000006c1048211 */ /* 0x0c1fe400078610ff */
[----:B------:R-:W-:Y:S01]  /*c8c0*/  @!P4 ST.E.64 desc[UR50][R20.64], R52 ;  /* 0x000000341400c985 */ /* 0x000fe2000c101b32 */
[----:B------:R-:W-:Y:S02]  /*c8d0*/  ISETP.GE.AND P4, PT, R170, UR4, PT ;  /* 0x00000004aa007c0c */ /* 0x000fe4000bf86270 */
[----:B---3--:R-:W-:Y:S02]  /*c8e0*/  @!P1 LEA R8, P5, R192, R6, 0x2 ;  /* 0x00000006c0089211 */ /* 0x008fe400078a10ff */
[----:B------:R-:W-:-:S02]  /*c8f0*/  @!P0 LEA.HI.X R5, R193, R7, R211, 0x2, P3 ;  /* 0x00000007c1058211 */ /* 0x000fc400018f14d3 */
[----:B------:R-:W-:Y:S02]  /*c900*/  ISETP.GE.AND P3, PT, R169, UR4, PT ;  /* 0x00000004a9007c0c */ /* 0x000fe4000bf66270 */
[CC--:B----4-:R-:W-:Y:S01]  /*c910*/  @!P2 LEA R10, P6, R171.reuse, R6.reuse, 0x2 ;  /* 0x00000006ab0aa211 */ /* 0x0d0fe200078c10ff */
[----:B------:R0:W-:Y:S01]  /*c920*/  @!P0 ST.E.64 desc[UR50][R4.64], R50 ;  /* 0x0000003204008985 */ /* 0x0001e2000c101b32 */
[-C--:B------:R-:W-:Y:S02]  /*c930*/  @!P1 LEA.HI.X R9, R192, R7.reuse, R210, 0x2, P5 ;  /* 0x00000007c0099211 */ /* 0x080fe400028f14d2 */
[----:B------:R-:W-:Y:S02]  /*c940*/  @!P2 LEA.HI.X R11, R171, R7, R209, 0x2, P6 ;  /* 0x00000007ab0ba211 */ /* 0x000fe400030f14d1 */
[----:B------:R-:W-:Y:S01]  /*c950*/  ISETP.GE.AND P0, PT, R168, UR4, PT ;  /* 0x00000004a8007c0c */ /* 0x000fe2000bf06270 */
[----:B------:R3:W-:Y:S01]  /*c960*/  @!P1 ST.E.64 desc[UR50][R8.64], R48 ;  /* 0x0000003008009985 */ /* 0x0007e2000c101b32 */
[----:B-----5:R-:W-:-:S02]  /*c970*/  @!P4 LEA R12, P1, R170, R6, 0x2 ;  /* 0x00000006aa0cc211 */ /* 0x020fc400078210ff */
[----:B------:R-:W-:Y:S01]  /*c980*/  ISETP.GE.AND P5, PT, R23, UR4, PT ;  /* 0x0000000417007c0c */ /* 0x000fe2000bfa6270 */
[----:B------:R4:W-:Y:S01]  /*c990*/  @!P2 ST.E.64 desc[UR50][R10.64], R46 ;  /* 0x0000002e0a00a985 */ /* 0x0009e2000c101b32 */
[----:B------:R-:W-:Y:S02]  /*c9a0*/  @!P4 LEA.HI.X R13, R170, R7, R208, 0x2, P1 ;  /* 0x00000007aa0dc211 */ /* 0x000fe400008f14d0 */
[----:B------:R-:W-:Y:S02]  /*c9b0*/  ISETP.GE.AND P2, PT, R22, UR4, PT ;  /* 0x0000000416007c0c */ /* 0x000fe4000bf46270 */
[----:B------:R-:W-:Y:S01]  /*c9c0*/  ISETP.GE.AND P1, PT, R19, UR4, PT ;  /* 0x0000000413007c0c */ /* 0x000fe2000bf26270 */
[----:B------:R1:W-:Y:S01]  /*c9d0*/  @!P4 ST.E.64 desc[UR50][R12.64], R44 ;  /* 0x0000002c0c00c985 */ /* 0x0003e2000c101b32 */
[-C--:B--2---:R-:W-:Y:S02]  /*c9e0*/  @!P3 LEA R14, P6, R169, R6.reuse, 0x2 ;  /* 0x00000006a90eb211 */ /* 0x084fe400078c10ff */
[----:B0-----:R-:W-:-:S02]  /*c9f0*/  @!P0 LEA R4, P4, R168, R6, 0x2 ;  /* 0x00000006a8048211 */ /* 0x001fc400078810ff */
[-C--:B------:R-:W-:Y:S02]  /*ca00*/  @!P3 LEA.HI.X R15, R169, R7.reuse, R207, 0x2, P6 ;  /* 0x00000007a90fb211 */ /* 0x080fe400030f14cf */
[----:B------:R-:W-:-:S03]  /*ca10*/  @!P0 LEA.HI.X R5, R168, R7, R206, 0x2, P4 ;  /* 0x00000007a8058211 */ /* 0x000fc600020f14ce */
[----:B------:R1:W-:Y:S01]  /*ca20*/  @!P3 ST.E.64 desc[UR50][R14.64], R42 ;  /* 0x0000002a0e00b985 */ /* 0x0003e2000c101b32 */
[-C--:B---3--:R-:W-:Y:S02]  /*ca30*/  @!P5 LEA R8, P3, R23, R6.reuse, 0x2 ;  /* 0x000000061708d211 */ /* 0x088fe400078610ff */
[CC--:B----4-:R-:W-:Y:S01]  /*ca40*/  @!P2 LEA R10, P4, R22.reuse, R6.reuse, 0x2 ;  /* 0x00000006160aa211 */ /* 0x0d0fe200078810ff */
[----:B------:R1:W-:Y:S01]  /*ca50*/  @!P0 ST.E.64 desc[UR50][R4.64], R40 ;  /* 0x0000002804008985 */ /* 0x0003e2000c101b32 */
[----:B------:R-:W-:Y:S02]  /*ca60*/  @!P1 LEA R20, P6, R19, R6, 0x2 ;  /* 0x0000000613149211 */ /* 0x000fe400078c10ff */
[-C--:B------:R-:W-:Y:S02]  /*ca70*/  @!P5 LEA.HI.X R9, R23, R7.reuse, R205, 0x2, P3 ;  /* 0x000000071709d211 */ /* 0x080fe400018f14cd */
[-C--:B------:R-:W-:Y:S02]  /*ca80*/  @!P2 LEA.HI.X R11, R22, R7.reuse, R204, 0x2, P4 ;  /* 0x00000007160ba211 */ /* 0x080fe400020f14cc */
[----:B------:R-:W-:Y:S01]  /*ca90*/  @!P1 LEA.HI.X R21, R19, R7, R203, 0x2, P6 ;  /* 0x0000000713159211 */ /* 0x000fe200030f14cb */
[----:B------:R1:W-:Y:S01]  /*caa0*/  @!P5 ST.E.64 desc[UR50][R8.64], R92 ;  /* 0x0000005c0800d985 */ /* 0x0003e2000c101b32 */
[----:B------:R-:W-:-:S03]  /*cab0*/  ISETP.GE.AND P0, PT, R18, UR4, PT ;  /* 0x0000000412007c0c */ /* 0x000fc6000bf06270 */
[----:B------:R1:W-:Y:S04]  /*cac0*/  @!P2 ST.E.64 desc[UR50][R10.64], R94 ;  /* 0x0000005e0a00a985 */ /* 0x0003e8000c101b32 */
[----:B------:R1:W-:Y:S06]  /*cad0*/  @!P1 ST.E.64 desc[UR50][R20.64], R38 ;  /* 0x0000002614009985 */ /* 0x0003ec000c101b32 */
[----:B------:R-:W-:Y:S05]  /*cae0*/  @P0 BRA `(.L_x_218) ;  /* 0x0000000c00280947 */ /* 0x000fea0003800000 */
[----:B-1----:R-:W-:-:S04]  /*caf0*/  LEA R4, P0, R18, R6, 0x2 ;  /* 0x0000000612047211 */ /* 0x002fc800078010ff */
[----:B------:R-:W-:-:S05]  /*cb00*/  LEA.HI.X R5, R18, R7, R202, 0x2, P0 ;  /* 0x0000000712057211 */ /* 0x000fca00000f14ca */
[----:B------:R4:W-:Y:S01]  /*cb10*/  ST.E.64 desc[UR50][R4.64], R32 ;  /* 0x0000002004007985 */ /* 0x0009e2000c101b32 */
[----:B------:R-:W-:Y:S05]  /*cb20*/  BRA `(.L_x_218) ;  /* 0x0000000c00187947 */ /* 0x000fea0003800000 */
.L_x_209:
[----:B------:R-:W-:Y:S02]  /*cb30*/  ULDC.64 UR8, c[0x0][0xc00] ;  /* 0x0003000000087ab9 */ /* 0x000fe40000000a00 */
[----:B------:R-:W-:-:S04]  /*cb40*/  UISETP.NE.U32.AND UP0, UPT, UR8, URZ, UPT ;  /* 0x0000003f0800728c */ /* 0x000fc8000bf05070 */
[----:B------:R-:W-:-:S03]  /*cb50*/  UISETP.NE.AND.EX UP0, UPT, UR9, URZ, UPT, UP0 ;  /* 0x0000003f0900728c */ /* 0x000fc6000bf05300 */
[----:B------:R-:W-:Y:S02]  /*cb60*/  ULDC.64 UR8, c[0x0][0xc00] ;  /* 0x0003000000087ab9 */ /* 0x000fe40000000a00 */
[----:B------:R-:W-:Y:S01]  /*cb70*/  UIMAD.WIDE UR8, UR36, 0x4, UR8 ;  /* 0x00000004240878a5 */ /* 0x000fe2000f8e0208 */
[----:B------:R-:W-:-:S05]  /*cb80*/  PLOP3.LUT P1, PT, PT, PT, UP0, 0x80, 0x0 ;  /* 0x000000000000781c */ /* 0x000fca0003f2f008 */
[----:B------:R-:W-:Y:S01]  /*cb90*/  MOV R4, UR8 ;  /* 0x0000000800047c02 */ /* 0x000fe20008000f00 */
[----:B------:R-:W-:Y:S01]  /*cba0*/  IMAD.U32 R5, RZ, RZ, UR9 ;  /* 0x00000009ff057e24 */ /* 0x000fe2000f8e00ff */
[----:B------:R-:W-:Y:S02]  /*cbb0*/  ULDC.64 UR8, c[0x0][0xc08] ;  /* 0x0003020000087ab9 */ /* 0x000fe40000000a00 */
[----:B------:R-:W-:-:S04]  /*cbc0*/  UISETP.NE.U32.AND UP1, UPT, UR8, URZ, UPT ;  /* 0x0000003f0800728c */ /* 0x000fc8000bf25070 */
[----:B------:R-:W-:Y:S01]  /*cbd0*/  UISETP.NE.AND.EX UP1, UPT, UR9, URZ, UPT, UP1 ;  /* 0x0000003f0900728c */ /* 0x000fe2000bf25310 */
[----:B------:R-:W2:Y:S01]  /*cbe0*/  @P1 LDG.E R3, desc[UR50][R4.64] ;  /* 0x0000003204031981 */ /* 0x000ea2000c1e1900 */
[----:B------:R-:W-:Y:S02]  /*cbf0*/  ULDC UR4, c[0x0][0xa88] ;  /* 0x0002a20000047ab9 */ /* 0x000fe40000000800 */
[----:B------:R-:W-:Y:S02]  /*cc00*/  IMAD.U32 R0, RZ, RZ, UR4 ;  /* 0x00000004ff007e24 */ /* 0x000fe4000f8e00ff */
[----:B------:R-:W-:-:S05]  /*cc10*/  PLOP3.LUT P2, PT, PT, PT, UP1, 0x80, 0x0 ;  /* 0x000000000000781c */ /* 0x000fca0003f4f018 */
[----:B------:R-:W-:Y:S02]  /*cc20*/  @UP1 ULDC.64 UR8, c[0x0][0xc08] ;  /* 0x0003020000081ab9 */ /* 0x000fe40000000a00 */
[----:B------:R-:W-:-:S06]  /*cc30*/  @UP1 UIMAD.WIDE UR8, UR36, 0x4, UR8 ;  /* 0x00000004240818a5 */ /* 0x000fcc000f8e0208 */
[----:B------:R-:W-:Y:S02]  /*cc40*/  IMAD.U32 R6, RZ, RZ, UR8 ;  /* 0x00000008ff067e24 */ /* 0x000fe4000f8e00ff */
[----:B------:R-:W-:-:S05]  /*cc50*/  IMAD.U32 R7, RZ, RZ, UR9 ;  /* 0x00000009ff077e24 */ /* 0x000fca000f8e00ff */
[----:B------:R0:W5:Y:S01]  /*cc60*/  @P2 LDG.E R0, desc[UR50][R6.64] ;  /* 0x0000003206002981 */ /* 0x000162000c1e1900 */
[----:B------:R-:W-:Y:S01]  /*cc70*/  UMOV UR4, URZ ;  /* 0x0000003f00047c82 */ /* 0x000fe20008000000 */
[----:B------:R-:W-:Y:S02]  /*cc80*/  ISETP.GT.AND P0, PT, R223, 0x7f, PT ;  /* 0x0000007fdf00780c */ /* 0x000fe40003f04270 */
[----:B--2---:R-:W-:-:S13]  /*cc90*/  @P1 R2UR UR4, R3 ;  /* 0x00000000030412ca */ /* 0x004fda00000e0000 */
[----:B------:R-:W-:Y:S01]  /*cca0*/  USHF.R.S32.HI UR16, URZ, 0x1f, UR4 ;  /* 0x0000001f3f107899 */ /* 0x000fe20008011404 */
[----:B0-----:R-:W-:Y:S11]  /*ccb0*/  @P2 BRA `(.L_x_221) ;  /* 0x0000000000102947 */ /* 0x001ff60003800000 */
[----:B------:R-:W-:Y:S05]  /*ccc0*/  @!P1 BRA `(.L_x_221) ;  /* 0x00000000000c9947 */ /* 0x000fea0003800000 */
[----:B------:R-:W2:Y:S04]  /*ccd0*/  LDG.E R3, desc[UR50][R4.64] ;  /* 0x0000003204037981 */ /* 0x000ea8000c1e1900 */
[----:B-----5:R-:W2:Y:S02]  /*cce0*/  LDG.E R0, desc[UR50][R4.64+0x4] ;  /* 0x0000043204007981 */ /* 0x020ea4000c1e1900 */
[----:B--2---:R-:W-:-:S07]  /*ccf0*/  IMAD.IADD R0, R0, 0x1, -R3 ;  /* 0x0000000100007824 */ /* 0x004fce00078e0a03 */
.L_x_221:
[----:B------:R-:W-:Y:S01]  /*cd00*/  USEL UR36, UR36, URZ, !UP0 ;  /* 0x0000003f24247287 */ /* 0x000fe2000c000000 */
[----:B------:R-:W-:Y:S01]  /*cd10*/  BSSY B1, `(.L_x_222) ;  /* 0x0000039000017945 */ /* 0x000fe20003800000 */
[----:B------:R-:W-:-:S03]  /*cd20*/  USEL UR37, UR37, URZ, !UP0 ;  /* 0x0000003f25257287 */ /* 0x000fc6000c000000 */
[----:B------:R-:W-:Y:S09]  /*cd30*/  @P0 BRA `(.L_x_223) ;  /* 0x0000000000d80947 */ /* 0x000ff20003800000 */
[----:B------:R-:W0:Y:S01]  /*cd40*/  S2R R4, SR_TID.X ;  /* 0x0000000000047919 */ /* 0x000e220000002100 */
[----:B------:R-:W1:Y:S01]  /*cd50*/  LDC R9, c[0x0][0xbe8] ;  /* 0x0002fa00ff097b82 */ /* 0x000e620000000800 */
[----:B------:R-:W-:-:S04]  /*cd60*/  IMAD.U32 R3, RZ, RZ, UR38 ;  /* 0x00000026ff037e24 */ /* 0x000fc8000f8e00ff */
[----:B0-----:R-:W-:Y:S02]  /*cd70*/  IMAD R3, R3, 0x80, R4 ;  /* 0x0000008003037824 */ /* 0x001fe400078e0204 */
[----:B-1---5:R-:W-:Y:S02]  /*cd80*/  IMAD R4, R0, R9, RZ ;  /* 0x0000000900047224 */ /* 0x022fe400078e02ff */
[----:B------:R-:W-:-:S05]  /*cd90*/  VIADD R6, R3, 0xffffff80 ;  /* 0xffffff8003067836 */ /* 0x000fca0000000000 */
[----:B------:R-:W-:-:S13]  /*cda0*/  ISETP.GE.AND P0, PT, R6, R4, PT ;  /* 0x000000040600720c */ /* 0x000fda0003f06270 */
[----:B------:R-:W-:Y:S05]  /*cdb0*/  @P0 BRA `(.L_x_223) ;  /* 0x0000000000b80947 */ /* 0x000fea0003800000 */
[----:B------:R-:W-:Y:S01]  /*cdc0*/  ISETP.NE.AND P0, PT, R9, 0x1, PT ;  /* 0x000000010900780c */ /* 0x000fe20003f05270 */
[----:B------:R-:W-:Y:S01]  /*cdd0*/  UISETP.GT.AND UP2, UPT, UR44, 0x1, UPT ;  /* 0x000000012c00788c */ /* 0x000fe2000bf44270 */
[----:B------:R-:W-:-:S03]  /*cde0*/  UMOV UR7, 0x9b8 ;  /* 0x000009b800077882 */ /* 0x000fc60000000000 */
[----:B------:R-:W-:Y:S02]  /*cdf0*/  USEL UR17, UR7, 0x978, UP2 ;  /* 0x0000097807117887 */ /* 0x000fe40009000000 */
[----:B------:R-:W-:-:S06]  /*ce00*/  USEL UR19, UR39, URZ, UP2 ;  /* 0x0000003f27137287 */ /* 0x000fcc0009000000 */
[----:B------:R-:W0:Y:S04]  /*ce10*/  @P0 LDC R3, c[0x0][0xbec] ;  /* 0x0002fb00ff030b82 */ /* 0x000e280000000800 */
[----:B------:R-:W-:Y:S01]  /*ce20*/  ULDC.64 UR10, c[0x0][UR17+0x220] ;  /* 0x00008800110a7abb */ /* 0x000fe20008000a00 */
[----:B------:R-:W-:Y:S01]  /*ce30*/  ULDC.64 UR8, c[0x0][UR17+0x218] ;  /* 0x0000860011087abb */ /* 0x000fe20008000a00 */
[----:B------:R-:W-:Y:S01]  /*ce40*/  ULDC.64 UR12, c[0x0][UR17+0x228] ;  /* 0x00008a00110c7abb */ /* 0x000fe20008000a00 */
[----:B------:R-:W-:Y:S01]  /*ce50*/  UIMAD UR7, UR11, UR36, URZ ;  /* 0x000000240b0772a4 */ /* 0x000fe2000f8e023f */
[----:B------:R-:W1:Y:S01]  /*ce60*/  @P0 LDC R5, c[0x0][0xbf0] ;  /* 0x0002fc00ff050b82 */ /* 0x000e620000000800 */
[----:B------:R-:W-:Y:S02]  /*ce70*/  UIMAD.WIDE.U32 UR14, UR8, UR40, URZ ;  /* 0x00000028080e72a5 */ /* 0x000fe4000f8e003f */
[----:B------:R-:W-:-:S02]  /*ce80*/  UIMAD UR18, UR9, UR40, URZ ;  /* 0x00000028091272a4 */ /* 0x000fc4000f8e023f */
[----:B------:R-:W-:Y:S02]  /*ce90*/  UIMAD.WIDE.U32 UR8, UR10, UR36, URZ ;  /* 0x000000240a0872a5 */ /* 0x000fe4000f8e003f */
[----:B------:R-:W-:Y:S02]  /*cea0*/  UIMAD.WIDE.U32 UR20, UR12, UR19, URZ ;  /* 0x000000130c1472a5 */ /* 0x000fe4000f8e003f */
[----:B------:R-:W-:Y:S02]  /*ceb0*/  UIMAD UR12, UR13, UR19, URZ ;  /* 0x000000130d0c72a4 */ /* 0x000fe4000f8e023f */
[----:B------:R-:W-:Y:S02]  /*cec0*/  UIMAD UR7, UR10, UR37, UR7 ;  /* 0x000000250a0772a4 */ /* 0x000fe4000f8e0207 */
[----:B------:R-:W-:Y:S02]  /*ced0*/  UIADD3 UR14, UP0, UP1, UR8, UR14, UR4 ;  /* 0x0000000e080e7290 */ /* 0x000fe4000f91e004 */
[----:B------:R-:W-:Y:S01]  /*cee0*/  UIADD3 UR8, UR12, UR21, URZ ;  /* 0x000000150c087290 */ /* 0x000fe2000fffe03f */
[----:B0-----:R-:W-:Y:S01]  /*cef0*/  @P0 IMAD.HI.U32 R4, R6, R3, RZ ;  /* 0x0000000306040227 */ /* 0x001fe200078e00ff */
[----:B------:R-:W-:-:S02]  /*cf00*/  UIADD3 UR11, UR18, UR15, URZ ;  /* 0x0000000f120b7290 */ /* 0x000fc4000fffe03f */
[----:B------:R-:W-:Y:S01]  /*cf10*/  UIADD3 UR7, UR9, UR7, URZ ;  /* 0x0000000709077290 */ /* 0x000fe2000fffe03f */
[----:B------:R-:W-:Y:S02]  /*cf20*/  IMAD.MOV.U32 R3, RZ, RZ, R6 ;  /* 0x000000ffff037224 */ /* 0x000fe400078e0006 */
[----:B------:R-:W-:Y:S01]  /*cf30*/  IMAD.U32 R8, RZ, RZ, UR8 ;  /* 0x00000008ff087e24 */ /* 0x000fe2000f8e00ff */
[----:B------:R-:W-:Y:S01]  /*cf40*/  UIADD3.X UR7, UR7, UR11, UR16, UP0, UP1 ;  /* 0x0000000b07077290 */ /* 0x000fe200087e2410 */
[----:B-1----:R-:W-:Y:S01]  /*cf50*/  @P0 SHF.R.U32.HI R3, RZ, R5, R4 ;  /* 0x00000005ff030219 */ /* 0x002fe20000011604 */
[----:B------:R-:W-:Y:S01]  /*cf60*/  IMAD.U32 R4, RZ, RZ, UR20 ;  /* 0x00000014ff047e24 */ /* 0x000fe2000f8e00ff */
[----:B------:R-:W-:Y:S01]  /*cf70*/  ULDC.64 UR8, c[0x0][UR17+0x210] ;  /* 0x0000840011087abb */ /* 0x000fe20008000a00 */
[----:B------:R-:W-:Y:S01]  /*cf80*/  IMAD.U32 R5, RZ, RZ, UR21 ;  /* 0x00000015ff057e24 */ /* 0x000fe2000f8e00ff */
[--C-:B------:R-:W-:Y:S01]  /*cf90*/  SHF.R.S32.HI R5, RZ, 0x1f, R3.reuse ;  /* 0x0000001fff057819 */ /* 0x100fe20000011403 */
[----:B------:R-:W-:Y:S01]  /*cfa0*/  IMAD.MOV R7, RZ, RZ, -R3 ;  /* 0x000000ffff077224 */ /* 0x000fe200078e0a03 */
[----:B------:R-:W-:Y:S01]  /*cfb0*/  IADD3 R4, P0, P1, R3, UR14, R4 ;  /* 0x0000000e03047c10 */ /* 0x000fe2000f91e004 */
[----:B------:R-:W-:Y:S01]  /*cfc0*/  ULDC.64 UR10, c[0x0][0xba8] ;  /* 0x0002ea00000a7ab9 */ /* 0x000fe20000000a00 */
[----:B------:R-:W-:Y:S01]  /*cfd0*/  @!UP2 ULDC UR10, c[0x0][0xb50] ;  /* 0x0002d400000aaab9 */ /* 0x000fe20000000800 */
[----:B------:R-:W-:Y:S01]  /*cfe0*/  IMAD R7, R9, R7, R6 ;  /* 0x0000000709077224 */ /* 0x000fe200078e0206 */
[----:B------:R-:W-:Y:S01]  /*cff0*/  IADD3.X R5, R5, UR7, R8, P0, P1 ;  /* 0x0000000705057c10 */ /* 0x000fe200087e2408 */
[----:B------:R-:W-:-:S02]  /*d000*/  @!UP2 ULDC UR11, c[0x0][0xb54] ;  /* 0x0002d500000baab9 */ /* 0x000fc40000000800 */
[C---:B------:R-:W-:Y:S01]  /*d010*/  IMAD R6, R7.reuse, UR9, RZ ;  /* 0x0000000907067c24 */ /* 0x040fe2000f8e02ff */
[----:B------:R-:W-:Y:S01]  /*d020*/  SHF.R.S32.HI R3, RZ, 0x1f, R7 ;  /* 0x0000001fff037819 */ /* 0x000fe20000011407 */
[----:B------:R-:W-:-:S04]  /*d030*/  IMAD.WIDE.U32 R4, R7, UR8, R4 ;  /* 0x0000000807047c25 */ /* 0x000fc8000f8e0004 */
[----:B------:R-:W-:Y:S01]  /*d040*/  IMAD R3, R3, UR8, R6 ;  /* 0x0000000803037c24 */ /* 0x000fe2000f8e0206 */
[----:B------:R-:W-:-:S03]  /*d050*/  LEA R6, P0, R4, UR10, 0x2 ;  /* 0x0000000a04067c11 */ /* 0x000fc6000f8010ff */
[----:B------:R-:W-:-:S05]  /*d060*/  IMAD.IADD R3, R5, 0x1, R3 ;  /* 0x0000000105037824 */ /* 0x000fca00078e0203 */
[----:B------:R-:W-:Y:S01]  /*d070*/  LEA.HI.X R7, R4, UR11, R3, 0x2, P0 ;  /* 0x0000000b04077c11 */ /* 0x000fe200080f1403 */
[----:B------:R-:W-:-:S05]  /*d080*/  IMAD.MOV.U32 R3, RZ, RZ, -0x800000 ;  /* 0xff800000ff037424 */ /* 0x000fca00078e00ff */
[----:B------:R0:W-:Y:S02]  /*d090*/  STG.E desc[UR50][R6.64], R3 ;  /* 0x0000000306007986 */ /* 0x0001e4000c101932 */
.L_x_223:
[----:B------:R-:W-:Y:S05]  /*d0a0*/  BSYNC B1 ;  /* 0x0000000000017941 */ /* 0x000fea0003800000 */
.L_x_222:
[----:B------:R-:W-:-:S06]  /*d0b0*/  UISETP.GT.AND UP0, UPT, UR44, 0x1, UPT ;  /* 0x000000012c00788c */ /* 0x000fcc000bf04270 */
[----:B------:R-:W-:-:S13]  /*d0c0*/  PLOP3.LUT P0, PT, PT, PT, UP0, 0x80, 0x0 ;  /* 0x000000000000781c */ /* 0x000fda0003f0f008 */
[----:B------:R-:W-:Y:S05]  /*d0d0*/  @P0 BRA `(.L_x_218) ;  /* 0x0000000400ac0947 */ /* 0x000fea0003800000 */
[----:B------:R-:W1:Y:S01]  /*d0e0*/  LDC R11, c[0x0][0xbe8] ;  /* 0x0002fa00ff0b7b82 */ /* 0x000e620000000800 */
[----:B------:R-:W-:Y:S01]  /*d0f0*/  ULDC.64 UR10, c[0x0][0xaa0] ;  /* 0x0002a800000a7ab9 */ /* 0x000fe20000000a00 */
[----:B0-----:R-:W-:Y:S01]  /*d100*/  IMAD R3, R17, 0x20, R200 ;  /* 0x0000002011037824 */ /* 0x001fe200078e02c8 */
[----:B------:R-:W-:Y:S01]  /*d110*/  UIMAD UR7, UR16, UR10, URZ ;  /* 0x0000000a100772a4 */ /* 0x000fe2000f8e023f */
[----:B------:R-:W-:Y:S01]  /*d120*/  IMAD.U32 R8, RZ, RZ, UR38 ;  /* 0x00000026ff087e24 */ /* 0x000fe2000f8e00ff */
[----:B------:R-:W-:Y:S01]  /*d130*/  UIMAD.WIDE.U32 UR8, UR4, UR10, URZ ;  /* 0x0000000a040872a5 */ /* 0x000fe2000f8e003f */
[----:B------:R-:W-:Y:S01]  /*d140*/  IMAD.U32 R13, RZ, RZ, UR38 ;  /* 0x00000026ff0d7e24 */ /* 0x000fe2000f8e00ff */
[----:B------:R-:W-:Y:S01]  /*d150*/  UIMAD UR7, UR4, UR11, UR7 ;  /* 0x0000000b040772a4 */ /* 0x000fe2000f8e0207 */
[----:B------:R-:W-:Y:S01]  /*d160*/  IMAD R8, R8, 0x80, R3 ;  /* 0x0000008008087824 */ /* 0x000fe200078e0203 */
[----:B------:R-:W-:Y:S01]  /*d170*/  BSSY B1, `(.L_x_224) ;  /* 0x0000037000017945 */ /* 0x000fe20003800000 */
[----:B------:R-:W-:Y:S01]  /*d180*/  ULDC.64 UR10, c[0x0][0xae8] ;  /* 0x0002ba00000a7ab9 */ /* 0x000fe20000000a00 */
[----:B------:R-:W-:Y:S01]  /*d190*/  UIADD3 UR9, UR9, UR7, URZ ;  /* 0x0000000709097290 */ /* 0x000fe2000fffe03f */
[----:B------:R-:W-:-:S03]  /*d1a0*/  IMAD.MOV.U32 R3, RZ, RZ, R8 ;  /* 0x000000ffff037224 */ /* 0x000fc600078e0008 */
[----:B------:R-:W-:-:S04]  /*d1b0*/  UIMAD.WIDE.U32 UR8, UR40, UR10, UR8 ;  /* 0x0000000a280872a5 */ /* 0x000fc8000f8e0008 */
[----:B------:R-:W-:-:S03]  /*d1c0*/  UIMAD UR9, UR40, UR11, UR9 ;  /* 0x0000000b280972a4 */ /* 0x000fc6000f8e0209 */
[----:B------:R-:W-:Y:S01]  /*d1d0*/  ULDC.64 UR10, c[0x0][0xaf0] ;  /* 0x0002bc00000a7ab9 */ /* 0x000fe20000000a00 */
[----:B-1----:R-:W-:Y:S01]  /*d1e0*/  ISETP.NE.AND P0, PT, R11, 0x1, PT ;  /* 0x000000010b00780c */ /* 0x002fe20003f05270 */
[----:B------:R-:W-:-:S04]  /*d1f0*/  UIMAD UR37, UR37, UR10, URZ ;  /* 0x0000000a252572a4 */ /* 0x000fc8000f8e023f */
[----:B------:R-:W-:Y:S02]  /*d200*/  UIMAD UR4, UR36, UR11, UR37 ;  /* 0x0000000b240472a4 */ /* 0x000fe4000f8e0225 */
[----:B------:R-:W-:-:S03]  /*d210*/  UIMAD.WIDE.U32 UR36, UR36, UR10, UR8 ;  /* 0x0000000a242472a5 */ /* 0x000fc6000f8e0008 */
[----:B------:R-:W-:Y:S01]  /*d220*/  ULDC.64 UR8, c[0x0][0xae0] ;  /* 0x0002b80000087ab9 */ /* 0x000fe20000000a00 */
[----:B------:R-:W-:Y:S02]  /*d230*/  UIADD3 UR4, UR37, UR4, URZ ;  /* 0x0000000425047290 */ /* 0x000fe4000fffe03f */
[----:B------:R-:W0:Y:S08]  /*d240*/  @P0 LDC R5, c[0x0][0xbec] ;  /* 0x0002fb00ff050b82 */ /* 0x000e300000000800 */
[----:B------:R-:W1:Y:S01]  /*d250*/  @P0 LDC R7, c[0x0][0xbf0] ;  /* 0x0002fc00ff070b82 */ /* 0x000e620000000800 */
[----:B0-----:R-:W-:-:S04]  /*d260*/  @P0 IMAD.HI.U32 R4, R8, R5, RZ ;  /* 0x0000000508040227 */ /* 0x001fc800078e00ff */
[----:B------:R-:W-:Y:S02]  /*d270*/  IMAD.U32 R5, RZ, RZ, UR37 ;  /* 0x00000025ff057e24 */ /* 0x000fe4000f8e00ff */
[----:B------:R-:W-:Y:S01]  /*d280*/  IMAD.U32 R5, RZ, RZ, UR4 ;  /* 0x00000004ff057e24 */ /* 0x000fe2000f8e00ff */
[----:B-1----:R-:W-:-:S04]  /*d290*/  @P0 SHF.R.U32.HI R3, RZ, R7, R4 ;  /* 0x00000007ff030219 */ /* 0x002fc80000011604 */
[--C-:B------:R-:W-:Y:S01]  /*d2a0*/  SHF.R.S32.HI R4, RZ, 0x1f, R3.reuse ;  /* 0x0000001fff047819 */ /* 0x100fe20000011403 */
[----:B------:R-:W-:-:S04]  /*d2b0*/  IMAD.MOV R7, RZ, RZ, -R3 ;  /* 0x000000ffff077224 */ /* 0x000fc800078e0a03 */
[----:B------:R-:W-:Y:S02]  /*d2c0*/  IMAD R6, R4, UR8, RZ ;  /* 0x0000000804067c24 */ /* 0x000fe4000f8e02ff */
[----:B------:R-:W-:Y:S02]  /*d2d0*/  IMAD.U32 R4, RZ, RZ, UR36 ;  /* 0x00000024ff047e24 */ /* 0x000fe4000f8e00ff */
[----:B------:R-:W-:Y:S02]  /*d2e0*/  IMAD R7, R11, R7, R8 ;  /* 0x000000070b077224 */ /* 0x000fe400078e0208 */
[C---:B------:R-:W-:Y:S02]  /*d2f0*/  IMAD R9, R3.reuse, UR9, R6 ;  /* 0x0000000903097c24 */ /* 0x040fe4000f8e0206 */
[----:B------:R-:W-:Y:S01]  /*d300*/  IMAD.WIDE.U32 R4, R3, UR8, R4 ;  /* 0x0000000803047c25 */ /* 0x000fe2000f8e0004 */
[----:B------:R-:W-:Y:S01]  /*d310*/  SHF.R.S32.HI R3, RZ, 0x1f, R7 ;  /* 0x0000001fff037819 */ /* 0x000fe20000011407 */
[----:B------:R-:W-:-:S02]  /*d320*/  ULDC.64 UR8, c[0x0][0xad8] ;  /* 0x0002b60000087ab9 */ /* 0x000fc40000000a00 */
[----:B------:R-:W-:Y:S02]  /*d330*/  IMAD.IADD R5, R5, 0x1, R9 ;  /* 0x0000000105057824 */ /* 0x000fe400078e0209 */
[----:B------:R-:W-:Y:S02]  /*d340*/  IMAD R6, R3, UR8, RZ ;  /* 0x0000000803067c24 */ /* 0x000fe4000f8e02ff */
[----:B------:R-:W-:Y:S02]  /*d350*/  IMAD R8, R13, 0x80, R200 ;  /* 0x000000800d087824 */ /* 0x000fe400078e02c8 */
[----:B-----5:R-:W-:Y:S02]  /*d360*/  IMAD R11, R0, R11, RZ ;  /* 0x0000000b000b7224 */ /* 0x020fe400078e02ff */
[C---:B------:R-:W-:Y:S02]  /*d370*/  IMAD R3, R7.reuse, UR9, R6 ;  /* 0x0000000907037c24 */ /* 0x040fe4000f8e0206 */
[----:B------:R-:W-:Y:S01]  /*d380*/  IMAD.WIDE.U32 R4, R7, UR8, R4 ;  /* 0x0000000807047c25 */ /* 0x000fe2000f8e0004 */
[----:B------:R-:W-:Y:S01]  /*d390*/  ISETP.GE.AND P2, PT, R8, R11, PT ;  /* 0x0000000b0800720c */ /* 0x000fe20003f46270 */
[----:B------:R-:W-:-:S02]  /*d3a0*/  ULDC.64 UR8, c[0x0][0xa80] ;  /* 0x0002a00000087ab9 */ /* 0x000fc40000000a00 */
[----:B------:R-:W-:Y:S01]  /*d3b0*/  IMAD.IADD R3, R5, 0x1, R3 ;  /* 0x0000000105037824 */ /* 0x000fe200078e0203 */
[----:B------:R-:W-:Y:S01]  /*d3c0*/  LEA R6, P3, R4, UR8, 0x1 ;  /* 0x0000000804067c11 */ /* 0x000fe2000f8608ff */
[----:B------:R-:W-:-:S03]  /*d3d0*/  VIADD R0, R8, 0x20 ;  /* 0x0000002008007836 */ /* 0x000fc60000000000 */
[----:B------:R-:W-:Y:S01]  /*d3e0*/  LEA.HI.X R3, R4, UR9, R3, 0x1, P3 ;  /* 0x0000000904037c11 */ /* 0x000fe200098f0c03 */
[----:B------:R0:W1:Y:S01]  /*d3f0*/  SHFL.IDX PT, R7, R6, RZ, 0x181f ;  /* 0x00181fff06077589 */ /* 0x00006200000e0000 */
[-C--:B------:R-:W-:Y:S01]  /*d400*/  ISETP.GE.AND P1, PT, R0, R11.reuse, PT ;  /* 0x0000000b0000720c */ /* 0x080fe20003f26270 */
[----:B------:R-:W-:Y:S02]  /*d410*/  VIADD R0, R8, 0x40 ;  /* 0x0000004008007836 */ /* 0x000fe40000000000 */
[----:B------:R0:W2:Y:S03]  /*d420*/  SHFL.IDX PT, R5, R3, RZ, 0x181f ;  /* 0x00181fff03057589 */ /* 0x0000a600000e0000 */
[----:B------:R-:W-:Y:S01]  /*d430*/  ISETP.GE.AND P0, PT, R0, R11, PT ;  /* 0x0000000b0000720c */ /* 0x000fe20003f06270 */
[----:B------:R-:W-:-:S12]  /*d440*/  @P2 BRA `(.L_x_225) ;  /* 0x0000000000242947 */ /* 0x000fd80003800000 */
[----:B------:R-:W-:Y:S02]  /*d450*/  ULDC UR4, c[0x0][0xac8] ;  /* 0x0002b20000047ab9 */ /* 0x000fe40000000800 */
[----:B------:R-:W-:Y:S02]  /*d460*/  ISETP.GE.AND P4, PT, R2, UR4, PT ;  /* 0x0000000402007c0c */ /* 0x000fe4000bf86270 */
[----:B------:R-:W-:-:S11]  /*d470*/  ISETP.GE.AND P5, PT, R16, UR4, PT ;  /* 0x0000000410007c0c */ /* 0x000fd6000bfa6270 */
[-C--:B-1----:R-:W-:Y:S02]  /*d480*/  @!P4 LEA R12, P2, R2, R7.reuse, 0x1 ;  /* 0x00000007020cc211 */ /* 0x082fe400078408ff */
[----:B------:R-:W-:Y:S02]  /*d490*/  @!P5 LEA R4, P3, R16, R7, 0x1 ;  /* 0x000000071004d211 */ /* 0x000fe400078608ff */
[-C--:B--2---:R-:W-:Y:S02]  /*d4a0*/  @!P4 LEA.HI.X R13, R2, R5.reuse, R222, 0x1, P2 ;  /* 0x00000005020dc211 */ /* 0x084fe400010f0cde */
[----:B------:R-:W-:-:S03]  /*d4b0*/  @!P5 LEA.HI.X R5, R16, R5, R221, 0x1, P3 ;  /* 0x000000051005d211 */ /* 0x000fc600018f0cdd */
[----:B------:R3:W-:Y:S04]  /*d4c0*/  @!P4 ST.E.128 desc[UR50][R12.64], RZ ;  /* 0x000000ff0c00c985 */ /* 0x0007e8000c101d32 */
[----:B------:R3:W-:Y:S02]  /*d4d0*/  @!P5 ST.E.128 desc[UR50][R4.64], RZ ;  /* 0x000000ff0400d985 */ /* 0x0007e4000c101d32 */
.L_x_225:
[----:B------:R-:W-:Y:S05]  /*d4e0*/  BSYNC B1 ;  /* 0x0000000000017941 */ /* 0x000fea0003800000 */
.L_x_224:
[----:B--23--:R2:W3:Y:S01]  /*d4f0*/  SHFL.IDX PT, R5, R3, 0x1, 0x181f ;  /* 0x00381f0003057f89 */ /* 0x00c4e200000e0000 */
[----:B------:R-:W-:Y:S03]  /*d500*/  BSSY B1, `(.L_x_226) ;  /* 0x000000c000017945 */ /* 0x000fe60003800000 */
[----:B-1----:R2:W1:Y:S01]  /*d510*/  SHFL.IDX PT, R7, R6, 0x1, 0x181f ;  /* 0x00381f0006077f89 */ /* 0x00246200000e0000 */
[----:B------:R-:W-:Y:S05]  /*d520*/  @P1 BRA `(.L_x_227) ;  /* 0x0000000000241947 */ /* 0x000fea0003800000 */
[----:B------:R-:W-:Y:S02]  /*d530*/  ULDC UR4, c[0x0][0xac8] ;  /* 0x0002b20000047ab9 */ /* 0x000fe40000000800 */
[----:B------:R-:W-:Y:S02]  /*d540*/  ISETP.GE.AND P3, PT, R2, UR4, PT ;  /* 0x0000000402007c0c */ /* 0x000fe4000bf66270 */
[----:B------:R-:W-:-:S11]  /*d550*/  ISETP.GE.AND P4, PT, R16, UR4, PT ;  /* 0x0000000410007c0c */ /* 0x000fd6000bf86270 */
[-C--:B-1----:R-:W-:Y:S02]  /*d560*/  @!P3 LEA R12, P1, R2, R7.reuse, 0x1 ;  /* 0x00000007020cb211 */ /* 0x082fe400078208ff */
[----:B------:R-:W-:Y:S02]  /*d570*/  @!P4 LEA R4, P2, R16, R7, 0x1 ;  /* 0x000000071004c211 */ /* 0x000fe400078408ff */
[-C--:B---3--:R-:W-:Y:S02]  /*d580*/  @!P3 LEA.HI.X R13, R2, R5.reuse, R222, 0x1, P1 ;  /* 0x00000005020db211 */ /* 0x088fe400008f0cde */
[----:B------:R-:W-:-:S03]  /*d590*/  @!P4 LEA.HI.X R5, R16, R5, R221, 0x1, P2 ;  /* 0x000000051005c211 */ /* 0x000fc600010f0cdd */
[----:B------:R4:W-:Y:S04]  /*d5a0*/  @!P3 ST.E.128 desc[UR50][R12.64], RZ ;  /* 0x000000ff0c00b985 */ /* 0x0009e8000c101d32 */
[----:B------:R4:W-:Y:S02]  /*d5b0*/  @!P4 ST.E.128 desc[UR50][R4.64], RZ ;  /* 0x000000ff0400c985 */ /* 0x0009e4000c101d32 */
.L_x_227:
[----:B------:R-:W-:Y:S05]  /*d5c0*/  BSYNC B1 ;  /* 0x0000000000017941 */ /* 0x000fea0003800000 */
.L_x_226:
[----:B---34-:R3:W4:Y:S01]  /*d5d0*/  SHFL.IDX PT, R5, R3, 0x2, 0x181f ;  /* 0x00581f0003057f89 */ /* 0x01872200000e0000 */
        /* <DEDUP_REMOVED lines=8> */
[-C--:B----4-:R-:W-:Y:S02]  /*d660*/  @!P2 LEA.HI.X R13, R2, R5.reuse, R222, 0x1, P0 ;  /* 0x00000005020da211 */ /* 0x090fe400000f0cde */
[----:B------:R-:W-:-:S03]  /*d670*/  @!P3 LEA.HI.X R5, R16, R5, R221, 0x1, P1 ;  /* 0x000000051005b211 */ /* 0x000fc600008f0cdd */
[----:B------:R1:W-:Y:S04]  /*d680*/  @!P2 ST.E.128 desc[UR50][R12.64], RZ ;  /* 0x000000ff0c00a985 */ /* 0x0003e8000c101d32 */
[----:B------:R1:W-:Y:S02]  /*d690*/  @!P3 ST.E.128 desc[UR50][R4.64], RZ ;  /* 0x000000ff0400b985 */ /* 0x0003e4000c101d32 */
.L_x_229:
[----:B------:R-:W-:Y:S05]  /*d6a0*/  BSYNC B1 ;  /* 0x0000000000017941 */ /* 0x000fea0003800000 */
.L_x_228:
[----:B------:R-:W-:Y:S01]  /*d6b0*/  VIADD R0, R8, 0x60 ;  /* 0x0000006008007836 */ /* 0x000fe20000000000 */
[----:B0-23--:R-:W0:Y:S04]  /*d6c0*/  SHFL.IDX PT, R3, R3, 0x3, 0x181f ;  /* 0x00781f0003037f89 */ /* 0x00de2800000e0000 */
[----:B------:R-:W-:Y:S01]  /*d6d0*/  ISETP.GE.AND P0, PT, R0, R11, PT ;  /* 0x0000000b0000720c */ /* 0x000fe20003f06270 */
[----:B-1--4-:R1:W2:-:S12]  /*d6e0*/  SHFL.IDX PT, R5, R6, 0x3, 0x181f ;  /* 0x00781f0006057f89 */ /* 0x01229800000e0000 */
[----:B-1----:R-:W-:Y:S05]  /*d6f0*/  @P0 BRA `(.L_x_218) ;  /* 0x0000000000240947 */ /* 0x002fea0003800000 */
[----:B------:R-:W-:Y:S02]  /*d700*/  ULDC UR4, c[0x0][0xac8] ;  /* 0x0002b20000047ab9 */ /* 0x000fe40000000800 */
[----:B------:R-:W-:Y:S02]  /*d710*/  ISETP.GE.AND P2, PT, R2, UR4, PT ;  /* 0x0000000402007c0c */ /* 0x000fe4000bf46270 */
[----:B------:R-:W-:-:S11]  /*d720*/  ISETP.GE.AND P3, PT, R16, UR4, PT ;  /* 0x0000000410007c0c */ /* 0x000fd6000bf66270 */
[-C--:B--2---:R-:W-:Y:S02]  /*d730*/  @!P2 LEA R6, P0, R2, R5.reuse, 0x1 ;  /* 0x000000050206a211 */ /* 0x084fe400078008ff */
[----:B------:R-:W-:Y:S02]  /*d740*/  @!P3 LEA R4, P1, R16, R5, 0x1 ;  /* 0x000000051004b211 */ /* 0x000fe400078208ff */
[-C--:B0-----:R-:W-:Y:S02]  /*d750*/  @!P2 LEA.HI.X R7, R2, R3.reuse, R222, 0x1, P0 ;  /* 0x000000030207a211 */ /* 0x081fe400000f0cde */
[----:B------:R-:W-:-:S03]  /*d760*/  @!P3 LEA.HI.X R5, R16, R3, R221, 0x1, P1 ;  /* 0x000000031005b211 */ /* 0x000fc600008f0cdd */
[----:B------:R0:W-:Y:S04]  /*d770*/  @!P2 ST.E.128 desc[UR50][R6.64], RZ ;  /* 0x000000ff0600a985 */ /* 0x0001e8000c101d32 */
[----:B------:R0:W-:Y:S02]  /*d780*/  @!P3 ST.E.128 desc[UR50][R4.64], RZ ;  /* 0x000000ff0400b985 */ /* 0x0001e4000c101d32 */
.L_x_218:
[----:B------:R-:W-:Y:S05]  /*d790*/  BSYNC B0 ;  /* 0x0000000000007941 */ /* 0x000fea0003800000 */
.L_x_208:
[----:B------:R-:W-:Y:S02]  /*d7a0*/  ULDC UR4, c[0x0][0xc3c] ;  /* 0x00030f0000047ab9 */ /* 0x000fe40000000800 */
[----:B------:R-:W-:-:S13]  /*d7b0*/  ISETP.GE.AND P0, PT, R35, UR4, PT ;  /* 0x0000000423007c0c */ /* 0x000fda000bf06270 */
[----:B------:R-:W-:Y:S05]  /*d7c0*/  @!P0 BRA `(.L_x_230) ;  /* 0xffffff3400d88947 */ /* 0x000fea000383ffff */
[----:B------:R-:W-:Y:S05]  /*d7d0*/  EXIT ;  /* 0x000000000000794d */ /* 0x000fea0003800000 */
.L_x_179:
[----:B------:R-:W-:-:S08]  /*d7e0*/  NOP ;  /* 0x0000000000007918 */ /* 0x000fd00000000000 */
[----:B------:R-:W0:-:S00]  /*d7f0*/  USETMAXREG.DEALLOC.CTAPOOL 0x28 ;  /* 0x00000028000079c8 */ /* 0x000e0000080e0500 */
[----:B0-----:R-:W-:Y:S02]  /*d800*/  LOP3.LUT R0, R0, 0x3, RZ, 0xc0, !PT ;  /* 0x0000000300007812 */ /* 0x001fe400078ec0ff */
[----:B------:R-:W-:-:S04]  /*d810*/  LOP3.LUT R17, R17, 0xfffffdff, RZ, 0xc0, !PT ;  /* 0xfffffdff11117812 */ /* 0x000fc800078ec0ff */
[----:B------:R-:W0:Y:S02]  /*d820*/  SHFL.IDX PT, R0, R0, RZ, 0x1f ;  /* 0x00001fff00007589 */ /* 0x000e2400000e0000 */
[----:B0-----:R-:W-:-:S13]  /*d830*/  ISETP.NE.AND P0, PT, R0, RZ, PT ;  /* 0x000000ff0000720c */ /* 0x001fda0003f05270 */
[----:B------:R-:W-:Y:S01]  /*d840*/  @P0 BAR.SYNC.DEFER_BLOCKING 0x5, 0x180 ;  /* 0x0146000000000b1d */ /* 0x000fe20000010000 */
[----:B------:R-:W-:Y:S02]  /*d850*/  @P0 MOV R3, 0x400 ;  /* 0x0000040000030802 */ /* 0x000fe40000000f00 */
[----:B------:R-:W-:Y:S02]  /*d860*/  @P0 LOP3.LUT R17, R17, 0x200, RZ, 0xfc, !PT ;  /* 0x0000020011110812 */ /* 0x000fe400078efcff */
[----:B------:R-:W-:-:S05]  /*d870*/  @P0 LEA R2, R2, R3, 0x18 ;  /* 0x0000000302020211 */ /* 0x000fca00078ec0ff */
[----:B------:R-:W0:Y:S04]  /*d880*/  @P0 LDS.128 R4, [R2+0x298d0] ;  /* 0x0298d00002040984 */ /* 0x000e280000000c00 */
[----:B0-----:R0:W-:Y:S01]  /*d890*/  @P0 STL.64 [R1], R4 ;  /* 0x0000000401000387 */ /* 0x0011e20000100a00 */
[----:B------:R-:W-:-:S03]  /*d8a0*/  IMAD.MOV.U32 R0, RZ, RZ, R7 ;  /* 0x000000ffff007224 */ /* 0x000fc600078e0007 */
[----:B------:R0:W-:Y:S02]  /*d8b0*/  @P0 STL [R1+0x8], R6 ;  /* 0x0000080601000387 */ /* 0x0001e40000100800 */
[----:B------:R-:W-:Y:S01]  /*d8c0*/  @P0 R2UR UR39, R0 ;  /* 0x00000000002702ca */ /* 0x000fe200000e0000 */
[----:B------:R-:W-:Y:S06]  /*d8d0*/  @P0 BAR.ARV 0x4, 0x180 ;  /* 0x0106000000000b1d */ /* 0x000fec0000002000 */
[----:B------:R-:W-:Y:S08]  /*d8e0*/  @P0 BRA `(.L_x_231) ;  /* 0x0000000800cc0947 */ /* 0x000ff00003800000 */
[----:B0-----:R-:W0:Y:S01]  /*d8f0*/  S2R R4, SR_TID.X ;  /* 0x0000000000047919 */ /* 0x001e220000002100 */
[----:B------:R-:W-:Y:S01]  /*d900*/  ULDC UR4, c[0x0][0xc3c] ;  /* 0x00030f0000047ab9 */ /* 0x000fe20000000800 */
[----:B------:R-:W-:Y:S01]  /*d910*/  IMAD.MOV.U32 R0, RZ, RZ, RZ ;  /* 0x000000ffff007224 */ /* 0x000fe200078e00ff */
[----:B------:R-:W1:Y:S01]  /*d920*/  LDC R12, c[0x0][0xc38] ;  /* 0x00030e00ff0c7b82 */ /* 0x000e620000000800 */
[----:B------:R-:W-:Y:S01]  /*d930*/  IMAD.MOV.U32 R9, RZ, RZ, RZ ;  /* 0x000000ffff097224 */ /* 0x000fe200078e00ff */
[----:B0-----:R-:W-:-:S04]  /*d940*/  LOP3.LUT R7, R4, 0x1f, RZ, 0xc0, !PT ;  /* 0x0000001f04077812 */ /* 0x001fc800078ec0ff */
[----:B------:R-:W-:-:S04]  /*d950*/  ISETP.NE.AND P0, PT, R7, 0x1f, PT ;  /* 0x0000001f0700780c */ /* 0x000fc80003f05270 */
[----:B------:R-:W-:-:S13]  /*d960*/  ISETP.GE.OR P1, PT, R7, UR4, !P0 ;  /* 0x0000000407007c0c */ /* 0x000fda000c726670 */
[----:B------:R-:W0:Y:S08]  /*d970*/  @!P1 LDC.64 R4, c[0x0][0xc80] ;  /* 0x00032000ff049b82 */ /* 0x000e300000000a00 */
[----:B------:R-:W2:Y:S01]  /*d980*/  @!P1 LDC.64 R2, c[0x0][0xc78] ;  /* 0x00031e00ff029b82 */ /* 0x000ea20000000a00 */
[----:B0-----:R-:W-:-:S05]  /*d990*/  @!P1 IMAD.WIDE.U32 R4, R7, 0x4, R4 ;  /* 0x0000000407049825 */ /* 0x001fca00078e0004 */
[----:B------:R-:W3:Y:S01]  /*d9a0*/  @!P1 LDG.E R0, desc[UR50][R4.64] ;  /* 0x0000003204009981 */ /* 0x000ee2000c1e1900 */
[----:B--2---:R-:W-:-:S05]  /*d9b0*/  @!P1 IMAD.WIDE.U32 R2, R7, 0x4, R2 ;  /* 0x0000000407029825 */ /* 0x004fca00078e0002 */
[----:B------:R-:W3:Y:S01]  /*d9c0*/  @!P1 LDG.E R9, desc[UR50][R2.64] ;  /* 0x0000003202099981 */ /* 0x000ee2000c1e1900 */
[C---:B------:R-:W-:Y:S02]  /*d9d0*/  ISETP.NE.AND P1, PT, R7.reuse, RZ, PT ;  /* 0x000000ff0700720c */ /* 0x040fe40003f25270 */
[C---:B------:R-:W-:Y:S02]  /*d9e0*/  ISETP.GE.U32.AND P2, PT, R7.reuse, 0x2, PT ;  /* 0x000000020700780c */ /* 0x040fe40003f46070 */
[C---:B------:R-:W-:Y:S02]  /*d9f0*/  ISETP.GE.U32.AND P3, PT, R7.reuse, 0x4, PT ;  /* 0x000000040700780c */ /* 0x040fe40003f66070 */
[C---:B------:R-:W-:Y:S02]  /*da00*/  ISETP.GE.U32.AND P4, PT, R7.reuse, 0x8, PT ;  /* 0x000000080700780c */ /* 0x040fe40003f86070 */
[----:B------:R-:W-:Y:S01]  /*da10*/  ISETP.GE.U32.AND P5, PT, R7, 0x10, PT ;  /* 0x000000100700780c */ /* 0x000fe20003fa6070 */
[----:B------:R-:W-:Y:S01]  /*da20*/  UMOV UR4, URZ ;  /* 0x0000003f00047c82 */ /* 0x000fe20008000000 */
[----:B---3--:R-:W-:-:S05]  /*da30*/  IMAD R6, R0, R9, RZ ;  /* 0x0000000900067224 */ /* 0x008fca00078e02ff */
[----:B------:R-:W0:Y:S02]  /*da40*/  SHFL.UP PT, R8, R6, 0x1, RZ ;  /* 0x0420000006087989 */ /* 0x000e2400000e00ff */
[----:B0-----:R-:W-:-:S05]  /*da50*/  SEL R11, R8, RZ, P1 ;  /* 0x000000ff080b7207 */ /* 0x001fca0000800000 */
[----:B------:R-:W-:-:S05]  /*da60*/  IMAD.IADD R11, R6, 0x1, R11 ;  /* 0x00000001060b7824 */ /* 0x000fca00078e020b */
        /* <DEDUP_REMOVED lines=9> */
[----:B------:R-:W0:Y:S01]  /*db00*/  SHFL.UP PT, R4, R2, 0x10, RZ ;  /* 0x0600000002047989 */ /* 0x000e2200000e00ff */
[----:B------:R-:W2:Y:S01]  /*db10*/  S2R R6, SR_CTAID.X ;  /* 0x0000000000067919 */ /* 0x000ea20000002500 */
[----:B0-----:R-:W-:-:S05]  /*db20*/  SEL R5, R4, RZ, P5 ;  /* 0x000000ff04057207 */ /* 0x001fca0002800000 */
[----:B------:R-:W-:-:S05]  /*db30*/  IMAD.IADD R5, R2, 0x1, R5 ;  /* 0x0000000102057824 */ /* 0x000fca00078e0205 */
[----:B------:R-:W1:Y:S02]  /*db40*/  SHFL.IDX PT, R11, R5, 0x1f, 0x1f ;  /* 0x03e01f00050b7f89 */ /* 0x000e6400000e0000 */
[----:B-1----:R-:W-:-:S05]  /*db50*/  IMAD R11, R11, R12, RZ ;  /* 0x0000000c0b0b7224 */ /* 0x002fca00078e02ff */
[----:B--2---:R-:W-:Y:S01]  /*db60*/  ISETP.GT.AND P6, PT, R11, R6, PT ;  /* 0x000000060b00720c */ /* 0x004fe20003fc4270 */
[----:B------:R-:W-:-:S12]  /*db70*/  IMAD.MOV.U32 R4, RZ, RZ, R11 ;  /* 0x000000ffff047224 */ /* 0x000fd800078e000b */
[----:B------:R-:W-:Y:S05]  /*db80*/  @P6 BRA `(.L_x_232) ;  /* 0x00000000009c6947 */ /* 0x000fea0003800000 */
[----:B------:R-:W-:Y:S01]  /*db90*/  IMAD.MOV.U32 R11, RZ, RZ, R4 ;  /* 0x000000ffff0b7224 */ /* 0x000fe200078e0004 */
[----:B------:R-:W-:Y:S01]  /*dba0*/  UMOV UR4, URZ ;  /* 0x0000003f00047c82 */ /* 0x000fe20008000000 */
[----:B------:R-:W-:-:S05]  /*dbb0*/  ULDC UR5, c[0x0][0xc3c] ;  /* 0x00030f0000057ab9 */ /* 0x000fca0000000800 */
.L_x_234:
[----:B------:R-:W-:-:S04]  /*dbc0*/  UIADD3 UR4, UR4, 0x1f, URZ ;  /* 0x0000001f04047890 */ /* 0x000fc8000fffe03f */
[----:B------:R-:W-:-:S06]  /*dbd0*/  UISETP.GE.AND UP0, UPT, UR4, UR5, UPT ;  /* 0x000000050400728c */ /* 0x000fcc000bf06270 */
[----:B------:R-:W-:-:S13]  /*dbe0*/  PLOP3.LUT P6, PT, PT, PT, UP0, 0x40, 0x0 ;  /* 0x000000000000781c */ /* 0x000fda0003fce808 */
[----:B------:R-:W-:Y:S05]  /*dbf0*/  @!P6 BRA `(.L_x_233) ;  /* 0x0000000400cce947 */ /* 0x000fea0003800000 */
[----:B------:R-:W-:Y:S01]  /*dc00*/  VIADD R9, R7, UR4 ;  /* 0x0000000407097c36 */ /* 0x000fe20008000000 */
[----:B------:R-:W0:Y:S01]  /*dc10*/  LDC R12, c[0x0][0xc38] ;  /* 0x00030e00ff0c7b82 */ /* 0x000e220000000800 */
[----:B------:R-:W-:-:S03]  /*dc20*/  IMAD.MOV.U32 R0, RZ, RZ, RZ ;  /* 0x000000ffff007224 */ /* 0x000fc600078e00ff */
[----:B------:R-:W-:-:S13]  /*dc30*/  ISETP.GE.OR P6, PT, R9, UR5, !P0 ;  /* 0x0000000509007c0c */ /* 0x000fda000c7c6670 */
[----:B------:R-:W1:Y:S08]  /*dc40*/  @!P6 LDC.64 R4, c[0x0][0xc80] ;  /* 0x00032000ff04eb82 */ /* 0x000e700000000a00 */
[----:B------:R-:W2:Y:S01]  /*dc50*/  @!P6 LDC.64 R2, c[0x0][0xc78] ;  /* 0x00031e00ff02eb82 */ /* 0x000ea20000000a00 */
[----:B-1----:R-:W-:-:S05]  /*dc60*/  @!P6 IMAD.WIDE R4, R9, 0x4, R4 ;  /* 0x000000040904e825 */ /* 0x002fca00078e0204 */
[----:B------:R-:W3:Y:S01]  /*dc70*/  @!P6 LDG.E R0, desc[UR50][R4.64] ;  /* 0x000000320400e981 */ /* 0x000ee2000c1e1900 */
[----:B--2---:R-:W-:-:S04]  /*dc80*/  @!P6 IMAD.WIDE R2, R9, 0x4, R2 ;  /* 0x000000040902e825 */ /* 0x004fc800078e0202 */
[----:B------:R-:W-:-:S06]  /*dc90*/  IMAD.MOV.U32 R9, RZ, RZ, RZ ;  /* 0x000000ffff097224 */ /* 0x000fcc00078e00ff */
[----:B------:R-:W3:Y:S02]  /*dca0*/  @!P6 LDG.E R9, desc[UR50][R2.64] ;  /* 0x000000320209e981 */ /* 0x000ee4000c1e1900 */
[----:B---3--:R-:W-:-:S05]  /*dcb0*/  IMAD R15, R0, R9, RZ ;  /* 0x00000009000f7224 */ /* 0x008fca00078e02ff */
[----:B------:R-:W1:Y:S02]  /*dcc0*/  SHFL.UP PT, R8, R15, 0x1, RZ ;  /* 0x042000000f087989 */ /* 0x000e6400000e00ff */
[----:B-1----:R-:W-:-:S05]  /*dcd0*/  SEL R8, R8, RZ, P1 ;  /* 0x000000ff08087207 */ /* 0x002fca0000800000 */
[----:B------:R-:W-:-:S05]  /*dce0*/  IMAD.IADD R8, R15, 0x1, R8 ;  /* 0x000000010f087824 */ /* 0x000fca00078e0208 */
        /* <DEDUP_REMOVED lines=12> */
[----:B------:R-:W0:Y:S02]  /*ddb0*/  SHFL.IDX PT, R2, R5, 0x1f, 0x1f ;  /* 0x03e01f0005027f89 */ /* 0x000e2400000e0000 */
[----:B0-----:R-:W-:-:S04]  /*ddc0*/  IMAD R4, R2, R12, RZ ;  /* 0x0000000c02047224 */ /* 0x001fc800078e02ff */
[----:B------:R-:W-:-:S05]  /*ddd0*/  IMAD.IADD R11, R4, 0x1, R11 ;  /* 0x00000001040b7824 */ /* 0x000fca00078e020b */
[----:B------:R-:W-:-:S13]  /*dde0*/  ISETP.GT.AND P6, PT, R11, R6, PT ;  /* 0x000000060b00720c */ /* 0x000fda0003fc4270 */
[----:B------:R-:W-:Y:S05]  /*ddf0*/  @!P6 BRA `(.L_x_234) ;  /* 0xfffffffc0070e947 */ /* 0x000fea000383ffff */
.L_x_232:
[----:B------:R-:W-:Y:S02]  /*de00*/  IMAD.IADD R11, R11, 0x1, -R4 ;  /* 0x000000010b0b7824 */ /* 0x000fe400078e0a04 */
[----:B------:R-:W-:Y:S02]  /*de10*/  IMAD.MOV.U32 R8, RZ, RZ, RZ ;  /* 0x000000ffff087224 */ /* 0x000fe400078e00ff */
[----:B------:R-:W-:-:S05]  /*de20*/  IMAD R3, R5, R12, R11 ;  /* 0x0000000c05037224 */ /* 0x000fca00078e020b */
[----:B------:R-:W-:-:S13]  /*de30*/  ISETP.GT.AND P0, PT, R3, R6, PT ;  /* 0x000000060300720c */ /* 0x000fda0003f04270 */
[----:B------:R-:W-:Y:S02]  /*de40*/  VOTEU.ANY UR5, UPT, !P0 ;  /* 0x0000000000057886 */ /* 0x000fe400040e0100 */
[----:B------:R-:W-:Y:S02]  /*de50*/  UPOPC UR39, UR5 ;  /* 0x00000005002772bf */ /* 0x000fe40008000000 */
[----:B------:R-:W-:-:S04]  /*de60*/  ISETP.NE.AND P0, PT, RZ, UR5, PT ;  /* 0x00000005ff007c0c */ /* 0x000fc8000bf05270 */
[----:B------:R-:W-:Y:S02]  /*de70*/  IMAD.U32 R13, RZ, RZ, UR39 ;  /* 0x00000027ff0d7e24 */ /* 0x000fe4000f8e00ff */
[----:B------:R-:W-:-:S03]  /*de80*/  IMAD.U32 R14, RZ, RZ, UR39 ;  /* 0x00000027ff0e7e24 */ /* 0x000fc6000f8e00ff */
[----:B------:R-:W0:Y:S04]  /*de90*/  SHFL.IDX PT, R0, R0, R13, 0x1f ;  /* 0x00001f0d00007589 */ /* 0x000e2800000e0000 */
[----:B------:R1:W2:Y:S01]  /*dea0*/  SHFL.IDX PT, R9, R9, R14, 0x1f ;  /* 0x00001f0e09097589 */ /* 0x0002a200000e0000 */
[----:B0-----:R-:W-:-:S04]  /*deb0*/  IABS R4, R0 ;  /* 0x0000000000047213 */ /* 0x001fc80000000000 */
[----:B------:R-:W0:Y:S08]  /*dec0*/  I2F.RP R10, R4 ;  /* 0x00000004000a7306 */ /* 0x000e300000209400 */
[----:B0-----:R-:W0:Y:S02]  /*ded0*/  MUFU.RCP R10, R10 ;  /* 0x0000000a000a7308 */ /* 0x001e240000001000 */
[----:B0-----:R-:W-:-:S06]  /*dee0*/  VIADD R2, R10, 0xffffffe ;  /* 0x0ffffffe0a027836 */ /* 0x001fcc0000000000 */
[----:B------:R-:W0:Y:S02]  /*def0*/  F2I.FTZ.U32.TRUNC.NTZ R3, R2 ;  /* 0x0000000200037305 */ /* 0x000e24000021f000 */
[----:B0-----:R-:W-:Y:S01]  /*df00*/  IMAD.MOV R15, RZ, RZ, -R3 ;  /* 0x000000ffff0f7224 */ /* 0x001fe200078e0a03 */
[----:B-12---:R-:W-:Y:S06]  /*df10*/  @!P0 BRA `(.L_x_235) ;  /* 0x00000000000c8947 */ /* 0x006fec0003800000 */
[----:B------:R-:W-:-:S06]  /*df20*/  UIADD3 UR5, UR39, -0x1, URZ ;  /* 0xffffffff27057890 */ /* 0x000fcc000fffe03f */
[----:B------:R-:W-:-:S06]  /*df30*/  IMAD.U32 R8, RZ, RZ, UR5 ;  /* 0x00000005ff087e24 */ /* 0x000fcc000f8e00ff */
[----:B------:R0:W1:Y:S02]  /*df40*/  SHFL.IDX PT, R8, R5, R8, 0x1f ;  /* 0x00001f0805087589 */ /* 0x00006400000e0000 */
.L_x_235:
[----:B01----:R-:W-:Y:S01]  /*df50*/  IMAD R5, R8, R12, R11 ;  /* 0x0000000c08057224 */ /* 0x003fe200078e020b */
[----:B------:R-:W-:Y:S01]  /*df60*/  IABS R2, R9 ;  /* 0x0000000900027213 */ /* 0x000fe20000000000 */
[----:B------:R-:W-:Y:S01]  /*df70*/  IMAD.MOV.U32 R11, RZ, RZ, R15 ;  /* 0x000000ffff0b7224 */ /* 0x000fe200078e000f */
[----:B------:R-:W-:Y:S01]  /*df80*/  IABS R12, R0 ;  /* 0x00000000000c7213 */ /* 0x000fe20000000000 */
[----:B------:R-:W-:Y:S01]  /*df90*/  UIADD3 UR39, UR39, UR4, URZ ;  /* 0x0000000427277290 */ /* 0x000fe2000fffe03f */
[----:B------:R0:W-:Y:S01]  /*dfa0*/  STL [R1], R5 ;  /* 0x0000000501007387 */ /* 0x0001e20000100800 */
[----:B------:R-:W-:Y:S02]  /*dfb0*/  IMAD R11, R11, R4, RZ ;  /* 0x000000040b0b7224 */ /* 0x000fe400078e02ff */
[----:B------:R-:W-:Y:S02]  /*dfc0*/  IMAD.MOV R12, RZ, RZ, -R12 ;  /* 0x000000ffff0c7224 */ /* 0x000fe400078e0a0c */
[----:B0-----:R-:W-:-:S02]  /*dfd0*/  IMAD.IADD R5, R6, 0x1, -R5 ;  /* 0x0000000106057824 */ /* 0x001fc400078e0a05 */
[----:B------:R-:W-:Y:S02]  /*dfe0*/  IMAD.MOV.U32 R6, RZ, RZ, R2 ;  /* 0x000000ffff067224 */ /* 0x000fe400078e0002 */
[----:B------:R-:W-:Y:S01]  /*dff0*/  IMAD.MOV.U32 R2, RZ, RZ, RZ ;  /* 0x000000ffff027224 */ /* 0x000fe200078e00ff */
[----:B------:R-:W-:Y:S01]  /*e000*/  IABS R10, R5 ;  /* 0x00000005000a7213 */ /* 0x000fe20000000000 */
[----:B------:R-:W0:Y:S02]  /*e010*/  I2F.RP R8, R6 ;  /* 0x0000000600087306 */ /* 0x000e240000209400 */
[----:B------:R-:W-:-:S04]  /*e020*/  IMAD.HI.U32 R2, R3, R11, R2 ;  /* 0x0000000b03027227 */ /* 0x000fc800078e0002 */
[----:B------:R-:W-:Y:S02]  /*e030*/  IMAD.MOV.U32 R3, RZ, RZ, R10 ;  /* 0x000000ffff037224 */ /* 0x000fe400078e000a */
[----:B------:R-:W-:Y:S02]  /*e040*/  IMAD.MOV.U32 R10, RZ, RZ, R12 ;  /* 0x000000ffff0a7224 */ /* 0x000fe400078e000c */
[----:B------:R-:W-:-:S04]  /*e050*/  IMAD.HI.U32 R2, R2, R3, RZ ;  /* 0x0000000302027227 */ /* 0x000fc800078e00ff */
[----:B------:R-:W-:Y:S01]  /*e060*/  IMAD R3, R2, R10, R3 ;  /* 0x0000000a02037224 */ /* 0x000fe200078e0203 */
[----:B0-----:R-:W0:Y:S04]  /*e070*/  MUFU.RCP R8, R8 ;  /* 0x0000000800087308 */ /* 0x001e280000001000 */
[----:B------:R-:W-:-:S13]  /*e080*/  ISETP.GT.U32.AND P1, PT, R4, R3, PT ;  /* 0x000000030400720c */ /* 0x000fda0003f24070 */
[----:B------:R-:W-:Y:S02]  /*e090*/  @!P1 IMAD.IADD R3, R3, 0x1, -R4 ;  /* 0x0000000103039824 */ /* 0x000fe400078e0a04 */
[----:B0-----:R-:W-:Y:S02]  /*e0a0*/  VIADD R10, R8, 0xffffffe ;  /* 0x0ffffffe080a7836 */ /* 0x001fe40000000000 */
[----:B------:R-:W-:Y:S01]  /*e0b0*/  @!P1 VIADD R2, R2, 0x1 ;  /* 0x0000000102029836 */ /* 0x000fe20000000000 */
[----:B------:R-:W-:Y:S02]  /*e0c0*/  ISETP.GE.U32.AND P0, PT, R3, R4, PT ;  /* 0x000000040300720c */ /* 0x000fe40003f06070 */
[----:B------:R-:W-:Y:S01]  /*e0d0*/  LOP3.LUT R4, R5, R0, RZ, 0x3c, !PT ;  /* 0x0000000005047212 */ /* 0x000fe200078e3cff */
[----:B------:R-:W0:Y:S01]  /*e0e0*/  F2I.FTZ.U32.TRUNC.NTZ R3, R10 ;  /* 0x0000000a00037305 */ /* 0x000e22000021f000 */
[----:B------:R-:W-:Y:S02]  /*e0f0*/  ISETP.NE.AND P1, PT, R0, RZ, PT ;  /* 0x000000ff0000720c */ /* 0x000fe40003f25270 */
[----:B------:R-:W-:-:S07]  /*e100*/  ISETP.GE.AND P2, PT, R4, RZ, PT ;  /* 0x000000ff0400720c */ /* 0x000fce0003f46270 */
[----:B------:R-:W-:-:S04]  /*e110*/  @P0 VIADD R2, R2, 0x1 ;  /* 0x0000000102020836 */ /* 0x000fc80000000000 */
[----:B------:R-:W-:Y:S01]  /*e120*/  IMAD.MOV.U32 R8, RZ, RZ, R2 ;  /* 0x000000ffff087224 */ /* 0x000fe200078e0002 */
[----:B------:R-:W-:Y:S01]  /*e130*/  IABS R2, R9 ;  /* 0x0000000900027213 */ /* 0x000fe20000000000 */
[----:B0-----:R-:W-:-:S03]  /*e140*/  IMAD.MOV R11, RZ, RZ, -R3 ;  /* 0x000000ffff0b7224 */ /* 0x001fc600078e0a03 */
[----:B------:R-:W-:Y:S01]  /*e150*/  @!P2 IADD3 R8, -R8, RZ, RZ ;  /* 0x000000ff0808a210 */ /* 0x000fe20007ffe1ff */
[----:B------:R-:W-:Y:S01]  /*e160*/  IMAD.MOV R10, RZ, RZ, -R2 ;  /* 0x000000ffff0a7224 */ /* 0x000fe200078e0a02 */
[----:B------:R-:W-:Y:S01]  /*e170*/  @!P1 LOP3.LUT R8, RZ, R0, RZ, 0x33, !PT ;  /* 0x00000000ff089212 */ /* 0x000fe200078e33ff */
[----:B------:R-:W-:Y:S02]  /*e180*/  IMAD R11, R11, R6, RZ ;  /* 0x000000060b0b7224 */ /* 0x000fe400078e02ff */
[----:B------:R-:W-:Y:S01]  /*e190*/  IMAD.MOV.U32 R2, RZ, RZ, RZ ;  /* 0x000000ffff027224 */ /* 0x000fe200078e00ff */
[----:B------:R-:W-:-:S03]  /*e1a0*/  IABS R4, R8 ;  /* 0x0000000800047213 */ /* 0x000fc60000000000 */
[----:B------:R-:W-:-:S04]  /*e1b0*/  IMAD.HI.U32 R2, R3, R11, R2 ;  /* 0x0000000b03027227 */ /* 0x000fc800078e0002 */
[----:B------:R-:W-:Y:S02]  /*e1c0*/  IMAD.MOV.U32 R3, RZ, RZ, R4 ;  /* 0x000000ffff037224 */ /* 0x000fe400078e0004 */
[----:B------:R-:W-:Y:S02]  /*e1d0*/  IMAD.MOV.U32 R4, RZ, RZ, R10 ;  /* 0x000000ffff047224 */ /* 0x000fe400078e000a */
[----:B------:R-:W-:-:S04]  /*e1e0*/  IMAD.HI.U32 R2, R2, R3, RZ ;  /* 0x0000000302027227 */ /* 0x000fc800078e00ff */
[----:B------:R-:W-:-:S05]  /*e1f0*/  IMAD R3, R2, R4, R3 ;  /* 0x0000000402037224 */ /* 0x000fca00078e0203 */
[----:B------:R-:W-:-:S13]  /*e200*/  ISETP.GT.U32.AND P1, PT, R6, R3, PT ;  /* 0x000000030600720c */ /* 0x000fda0003f24070 */
[----:B------:R-:W-:Y:S02]  /*e210*/  @!P1 IMAD.IADD R3, R3, 0x1, -R6 ;  /* 0x0000000103039824 */ /* 0x000fe400078e0a06 */
[----:B------:R-:W-:Y:S01]  /*e220*/  @!P1 VIADD R2, R2, 0x1 ;  /* 0x0000000102029836 */ /* 0x000fe20000000000 */
[----:B------:R-:W-:Y:S02]  /*e230*/  ISETP.NE.AND P1, PT, R9, RZ, PT ;  /* 0x000000ff0900720c */ /* 0x000fe40003f25270 */
[----:B------:R-:W-:Y:S01]  /*e240*/  ISETP.GE.U32.AND P0, PT, R3, R6, PT ;  /* 0x000000060300720c */ /* 0x000fe20003f06070 */
[----:B------:R-:W-:Y:S01]  /*e250*/  IMAD R6, R0, R8, RZ ;  /* 0x0000000800067224 */ /* 0x000fe200078e02ff */
[----:B------:R-:W-:-:S04]  /*e260*/  LOP3.LUT R3, R8, R9, RZ, 0x3c, !PT ;  /* 0x0000000908037212 */ /* 0x000fc800078e3cff */
[----:B------:R-:W-:-:S07]  /*e270*/  ISETP.GE.AND P2, PT, R3, RZ, PT ;  /* 0x000000ff0300720c */ /* 0x000fce0003f46270 */
[----:B------:R-:W-:-:S06]  /*e280*/  @P0 VIADD R2, R2, 0x1 ;  /* 0x0000000102020836 */ /* 0x000fcc0000000000 */
[----:B------:R-:W-:Y:S01]  /*e290*/  @!P2 IMAD.MOV R2, RZ, RZ, -R2 ;  /* 0x000000ffff02a224 */ /* 0x000fe200078e0a02 */
[----:B------:R-:W-:-:S05]  /*e2a0*/  @!P1 LOP3.LUT R2, RZ, R9, RZ, 0x33, !PT ;  /* 0x00000009ff029212 */ /* 0x000fca00078e33ff */
[----:B------:R-:W-:-:S04]  /*e2b0*/  IMAD.MOV R4, RZ, RZ, -R2 ;  /* 0x000000ffff047224 */ /* 0x000fc800078e0a02 */
[C---:B------:R-:W-:Y:S02]  /*e2c0*/  IMAD R0, R9.reuse, R4, R8 ;  /* 0x0000000409007224 */ /* 0x040fe400078e0208 */
[----:B------:R-:W-:Y:S02]  /*e2d0*/  IMAD R9, R9, 0x1000000, R2 ;  /* 0x0100000009097824 */ /* 0x000fe400078e0202 */
[----:B------:R-:W-:Y:S02]  /*e2e0*/  IMAD.IADD R2, R5, 0x1, -R6 ;  /* 0x0000000105027824 */ /* 0x000fe400078e0a06 */
[----:B------:R-:W-:-:S05]  /*e2f0*/  IMAD R0, R0, 0x10000, R9 ;  /* 0x0001000000007824 */ /* 0x000fca00078e0209 */
[----:B------:R0:W-:Y:S04]  /*e300*/  STL [R1+0x8], R0 ;  /* 0x0000080001007387 */ /* 0x0001e80000100800 */
[----:B------:R0:W-:Y:S01]  /*e310*/  STL [R1+0x4], R2 ;  /* 0x0000040201007387 */ /* 0x0001e20000100800 */
[----:B------:R-:W-:Y:S05]  /*e320*/  BRA `(.L_x_236) ;  /* 0x0000000000107947 */ /* 0x000fea0003800000 */
.L_x_233:
[----:B------:R1:W-:Y:S01]  /*e330*/  STL [R1], R6 ;  /* 0x0000000601007387 */ /* 0x0003e20000100800 */
[----:B------:R-:W-:-:S03]  /*e340*/  ULDC UR39, c[0x0][0xc3c] ;  /* 0x00030f0000277ab9 */ /* 0x000fc60000000800 */
[----:B------:R1:W-:Y:S04]  /*e350*/  STL [R1+0x4], RZ ;  /* 0x000004ff01007387 */ /* 0x0003e80000100800 */
[----:B------:R1:W-:Y:S02]  /*e360*/  STL [R1+0x8], RZ ;  /* 0x000008ff01007387 */ /* 0x0003e40000100800 */
.L_x_236:
[----:B------:R-:W2:Y:S04]  /*e370*/  LDL R8, [R1] ;  /* 0x0000000001087983 */ /* 0x000ea80000100800 */
[----:B------:R-:W2:Y:S04]  /*e380*/  LDL R9, [R1+0x4] ;  /* 0x0000040001097983 */ /* 0x000ea80000100800 */
[----:B------:R-:W2:Y:S01]  /*e390*/  LDL R10, [R1+0x8] ;  /* 0x00000800010a7983 */ /* 0x000ea20000100800 */
[----:B------:R-:W-:Y:S01]  /*e3a0*/  ISETP.NE.AND P0, PT, R7, RZ, PT ;  /* 0x000000ff0700720c */ /* 0x000fe20003f05270 */
[----:B0-----:R-:W-:-:S12]  /*e3b0*/  IMAD.U32 R2, RZ, RZ, UR39 ;  /* 0x00000027ff027e24 */ /* 0x001fd8000f8e00ff */
[----:B------:R-:W0:Y:S01]  /*e3c0*/  @!P0 S2R R3, SR_CgaCtaId ;  /* 0x0000000000038919 */ /* 0x000e220000008800 */
[----:B------:R-:W-:Y:S01]  /*e3d0*/  @!P0 MOV R0, 0x400 ;  /* 0x0000040000008802 */ /* 0x000fe20000000f00 */
[----:B------:R-:W-:-:S03]  /*e3e0*/  @!P0 IMAD.MOV.U32 R11, RZ, RZ, R2 ;  /* 0x000000ffff0b8224 */ /* 0x000fc600078e0002 */
[----:B0-----:R-:W-:-:S05]  /*e3f0*/  @!P0 LEA R0, R3, R0, 0x18 ;  /* 0x0000000003008211 */ /* 0x001fca00078ec0ff */
[----:B--2---:R2:W-:Y:S01]  /*e400*/  @!P0 STS.128 [R0+0x298d0], R8 ;  /* 0x0298d00800008388 */ /* 0x0045e20000000c00 */
[----:B------:R-:W-:Y:S06]  /*e410*/  BAR.ARV 0x5, 0x180 ;  /* 0x0146000000007b1d */ /* 0x000fec0000002000 */
.L_x_231:
[----:B------:R-:W-:Y:S01]  /*e420*/  ULDC UR4, c[0x0][0xc3c] ;  /* 0x00030f0000047ab9 */ /* 0x000fe20000000800 */
[----:B------:R3:W-:Y:S01]  /*e430*/  STL [R1+0x28], RZ ;  /* 0x000028ff01007387 */ /* 0x0007e20000100800 */
[----:B------:R-:W-:Y:S01]  /*e440*/  UISETP.GE.AND UP0, UPT, UR39, UR4, UPT ;  /* 0x000000042700728c */ /* 0x000fe2000bf06270 */
[----:B------:R-:W-:Y:S02]  /*e450*/  IMAD.MOV.U32 R32, RZ, RZ, 0x1 ;  /* 0x00000001ff207424 */ /* 0x000fe400078e00ff */
[----:B------:R-:W-:-:S03]  /*e460*/  IMAD.MOV.U32 R19, RZ, RZ, RZ ;  /* 0x000000ffff137224 */ /* 0x000fc600078e00ff */
[----:B------:R-:W-:-:S13]  /*e470*/  PLOP3.LUT P0, PT, PT, PT, UP0, 0x80, 0x0 ;  /* 0x000000000000781c */ /* 0x000fda0003f0f008 */
[----:B---3--:R-:W-:Y:S05]  /*e480*/  @P0 BRA `(.L_x_237) ;  /* 0x0000005c00340947 */ /* 0x008fea0003800000 */
[----:B------:R-:W0:Y:S01]  /*e490*/  S2R R14, SR_TID.X ;  /* 0x00000000000e7919 */ /* 0x000e220000002100 */
[----:B------:R-:W3:Y:S01]  /*e4a0*/  S2UR UR4, SR_CgaCtaId ;  /* 0x00000000000479c3 */ /* 0x000ee20000008800 */
[----:B------:R-:W-:Y:S01]  /*e4b0*/  MOV R16, 0x400 ;  /* 0x0000040000107802 */ /* 0x000fe20000000f00 */
[----:B------:R-:W-:Y:S01]  /*e4c0*/  IMAD.MOV.U32 R34, RZ, RZ, 0x40 ;  /* 0x00000040ff227424 */ /* 0x000fe200078e00ff */
[----:B------:R-:W-:Y:S01]  /*e4d0*/  ULOP3.LUT UR44, UR42, 0x2, URZ, 0xfc, !UPT ;  /* 0x000000022a2c7892 */ /* 0x000fe2000f8efc3f */
[----:B------:R-:W-:Y:S01]  /*e4e0*/  IMAD.MOV.U32 R32, RZ, RZ, 0x1 ;  /* 0x00000001ff207424 */ /* 0x000fe200078e00ff */
[----:B------:R-:W-:Y:S01]  /*e4f0*/  ULOP3.LUT UR46, UR42, 0x1, URZ, 0xfc, !UPT ;  /* 0x000000012a2e7892 */ /* 0x000fe2000f8efc3f */
[----:B------:R-:W-:Y:S01]  /*e500*/  IMAD.MOV.U32 R19, RZ, RZ, RZ ;  /* 0x000000ffff137224 */ /* 0x000fe200078e00ff */
[----:B------:R-:W-:Y:S01]  /*e510*/  ULDC UR47, c[0x0][0xc] ;  /* 0x00000300002f7ab9 */ /* 0x000fe20000000800 */
[C---:B0-----:R-:W-:Y:S01]  /*e520*/  IMAD.SHL.U32 R4, R14.reuse, 0x10, RZ ;  /* 0x000000100e047824 */ /* 0x041fe200078e00ff */
[C---:B------:R-:W-:Y:S01]  /*e530*/  LOP3.LUT R13, R14.reuse, 0x7f, RZ, 0xc0, !PT ;  /* 0x0000007f0e0d7812 */ /* 0x040fe200078ec0ff */
[C---:B------:R-:W-:Y:S01]  /*e540*/  IMAD.SHL.U32 R3, R14.reuse, 0x2, RZ ;  /* 0x000000020e037824 */ /* 0x040fe200078e00ff */
[C---:B------:R-:W-:Y:S01]  /*e550*/  R2P PR, R14.reuse, 0x14 ;  /* 0x000000140e007804 */ /* 0x040fe20000000000 */
[----:B--2---:R-:W-:Y:S01]  /*e560*/  IMAD.SHL.U32 R11, R14, 0x4, RZ ;  /* 0x000000040e0b7824 */ /* 0x004fe200078e00ff */
[----:B------:R-:W-:-:S02]  /*e570*/  LOP3.LUT R0, R4, 0x1b0, RZ, 0xc0, !PT ;  /* 0x000001b004007812 */ /* 0x000fc400078ec0ff */
[----:B------:R-:W-:Y:S02]  /*e580*/  SHF.R.U32.HI R2, RZ, 0x5, R13 ;  /* 0x00000005ff027819 */ /* 0x000fe4000001160d */
[----:B------:R-:W-:Y:S01]  /*e590*/  LOP3.LUT R10, R0, 0x30, R3, 0x78, !PT ;  /* 0x00000030000a7812 */ /* 0x000fe200078e7803 */
[----:B------:R-:W-:Y:S01]  /*e5a0*/  IMAD.SHL.U32 R3, R14, 0x80, RZ ;  /* 0x000000800e037824 */ /* 0x000fe200078e00ff */
[----:B------:R-:W-:Y:S01]  /*e5b0*/  LOP3.LUT R35, R4, 0x30, RZ, 0xc0, !PT ;  /* 0x0000003004237812 */ /* 0x000fe200078ec0ff */
[----:B------:R-:W-:Y:S02]  /*e5c0*/  IMAD.SHL.U32 R0, R14, 0x20, RZ ;  /* 0x000000200e007824 */ /* 0x000fe400078e00ff */
[----:B------:R-:W-:Y:S01]  /*e5d0*/  IMAD.SHL.U32 R7, R2, 0x200, RZ ;  /* 0x0000020002077824 */ /* 0x000fe200078e00ff */
[----:B------:R-:W-:Y:S02]  /*e5e0*/  LOP3.LUT R5, R3, 0x380, RZ, 0xc0, !PT ;  /* 0x0000038003057812 */ /* 0x000fe400078ec0ff */
[----:B-1----:R-:W-:-:S02]  /*e5f0*/  LOP3.LUT R6, R0, 0x80, RZ, 0xc0, !PT ;  /* 0x0000008000067812 */ /* 0x002fc400078ec0ff */
[----:B------:R-:W-:Y:S01]  /*e600*/  LOP3.LUT R9, R0, 0x380, RZ, 0xc0, !PT ;  /* 0x0000038000097812 */ /* 0x000fe200078ec0ff */
[----:B------:R-:W-:Y:S01]  /*e610*/  IMAD R5, R2, 0x10, R5 ;  /* 0x0000001002057824 */ /* 0x000fe200078e0205 */
[----:B------:R-:W-:Y:S01]  /*e620*/  LOP3.LUT R6, R6, 0x10, R14, 0xf8, !PT ;  /* 0x0000001006067812 */ /* 0x000fe200078ef80e */
[----:B------:R-:W-:Y:S01]  /*e630*/  IMAD.SHL.U32 R2, R2, 0x400, RZ ;  /* 0x0000040002027824 */ /* 0x000fe200078e00ff */
[----:B------:R-:W-:Y:S02]  /*e640*/  LOP3.LUT R33, R9, 0x30, R4, 0xf8, !PT ;  /* 0x0000003009217812 */ /* 0x000fe400078ef804 */
[----:B------:R-:W-:Y:S02]  /*e650*/  LOP3.LUT R9, R7, 0x60, R0, 0xf8, !PT ;  /* 0x0000006007097812 */ /* 0x000fe400078ef800 */
[----:B------:R-:W-:Y:S02]  /*e660*/  LOP3.LUT R8, R6, 0x10, R11, 0x78, !PT ;  /* 0x0000001006087812 */ /* 0x000fe400078e780b */
[----:B------:R-:W-:-:S02]  /*e670*/  LOP3.LUT R6, R5, 0x70, R4, 0x78, !PT ;  /* 0x0000007005067812 */ /* 0x000fc400078e7804 */
[----:B------:R-:W-:Y:S02]  /*e680*/  LOP3.LUT R7, R7, 0x40, R4, 0xf8, !PT ;  /* 0x0000004007077812 */ /* 0x000fe400078ef804 */
[----:B------:R-:W-:Y:S02]  /*e690*/  LOP3.LUT R9, R9, 0x100, R0, 0xf8, !PT ;  /* 0x0000010009097812 */ /* 0x000fe400078ef800 */
[----:B------:R-:W-:Y:S02]  /*e6a0*/  LOP3.LUT R5, R6, 0xc00, R3, 0xf8, !PT ;  /* 0x00000c0006057812 */ /* 0x000fe400078ef803 */
[----:B------:R-:W-:Y:S02]  /*e6b0*/  LOP3.LUT R12, R7, R10, RZ, 0xfc, !PT ;  /* 0x0000000a070c7212 */ /* 0x000fe400078efcff */
[----:B------:R-:W-:Y:S01]  /*e6c0*/  LOP3.LUT R3, R9, R8, RZ, 0xfc, !PT ;  /* 0x0000000809037212 */ /* 0x000fe200078efcff */
[----:B------:R0:W-:Y:S01]  /*e6d0*/  STL [R1+0x1c], R5 ;  /* 0x00001c0501007387 */ /* 0x0001e20000100800 */
[----:B------:R-:W-:-:S02]  /*e6e0*/  SHF.R.U32.HI R4, RZ, 0x2, R13 ;  /* 0x00000002ff047819 */ /* 0x000fc4000001160d */
[----:B------:R-:W-:Y:S01]  /*e6f0*/  LOP3.LUT R33, R33, 0x70, R11, 0x78, !PT ;  /* 0x0000007021217812 */ /* 0x000fe200078e780b */
[----:B------:R-:W-:Y:S01]  /*e700*/  STL [R1+0x14], R12 ;  /* 0x0000140c01007387 */ /* 0x000fe20000100800 */
[----:B------:R-:W-:Y:S02]  /*e710*/  LOP3.LUT R0, R4, 0x60, R0, 0xf8, !PT ;  /* 0x0000006004007812 */ /* 0x000fe400078ef800 */
[----:B------:R-:W-:Y:S01]  /*e720*/  LOP3.LUT R4, R35, 0x40, RZ, 0xfc, !PT ;  /* 0x0000004023047812 */ /* 0x000fe200078efcff */
[----:B------:R3:W-:Y:S01]  /*e730*/  STL [R1+0x18], R3 ;  /* 0x0000180301007387 */ /* 0x0007e20000100800 */
[----:B------:R-:W-:Y:S02]  /*e740*/  LOP3.LUT R2, R0, 0x80, RZ, 0xfc, !PT ;  /* 0x0000008000027812 */ /* 0x000fe400078efcff */
[C---:B0-----:R-:W-:Y:S02]  /*e750*/  SEL R5, R34.reuse, 0xffffffc0, !P2 ;  /* 0xffffffc022057807 */ /* 0x041fe40005000000 */
[----:B------:R-:W-:-:S03]  /*e760*/  SEL R34, R34, 0xffffffc0, !P4 ;  /* 0xffffffc022227807 */ /* 0x000fc60006000000 */
[----:B------:R-:W-:Y:S01]  /*e770*/  STL [R1+0x20], R5 ;  /* 0x0000200501007387 */ /* 0x000fe20000100800 */
[----:B---3--:R-:W-:-:S05]  /*e780*/  IMAD.U32 R3, RZ, RZ, UR4 ;  /* 0x00000004ff037e24 */ /* 0x008fca000f8e00ff */
[----:B------:R-:W-:Y:S01]  /*e790*/  LEA R16, R3, R16, 0x18 ;  /* 0x0000001003107211 */ /* 0x000fe200078ec0ff */
[----:B------:R0:W-:Y:S04]  /*e7a0*/  STL [R1+0x10], R3 ;  /* 0x0000100301007387 */ /* 0x0001e80000100800 */
[----:B------:R-:W-:Y:S01]  /*e7b0*/  IMAD.IADD R0, R16, 0x1, R12 ;  /* 0x0000000110007824 */ /* 0x000fe200078e020c */
[----:B------:R1:W-:Y:S04]  /*e7c0*/  STL [R1+0x28], RZ ;  /* 0x000028ff01007387 */ /* 0x0003e80000100800 */
[----:B------:R1:W-:Y:S01]  /*e7d0*/  STL [R1+0x24], R0 ;  /* 0x0000240001007387 */ /* 0x0003e20000100800 */
[----:B0-----:R-:W-:-:S07]  /*e7e0*/  LOP3.LUT R3, R35, 0x80, RZ, 0xfc, !PT ;  /* 0x0000008023037812 */ /* 0x001fce00078efcff */
.L_x_313:
[----:B------:R-:W-:Y:S01]  /*e7f0*/  ULDC.64 UR4, c[0x0][0xc88] ;  /* 0x0003220000047ab9 */ /* 0x000fe20000000a00 */
[----:B------:R-:W-:Y:S01]  /*e800*/  ULDC.64 UR8, c[0x0][0xa18] ;  /* 0x0002860000087ab9 */ /* 0x000fe20000000a00 */
[----:B------:R-:W-:Y:S01]  /*e810*/  UIMAD.WIDE UR4, UR39, 0x4, UR4 ;  /* 0x00000004270478a5 */ /* 0x000fe2000f8e0204 */
[----:B------:R-:W-:Y:S01]  /*e820*/  IMAD.MOV.U32 R36, RZ, RZ, RZ ;  /* 0x000000ffff247224 */ /* 0x000fe200078e00ff */
[----:B------:R-:W-:Y:S01]  /*e830*/  ULDC.64 UR6, c[0x0][0xa00] ;  /* 0x0002800000067ab9 */ /* 0x000fe20000000a00 */
[----:B0-2---:R-:W0:Y:S03]  /*e840*/  LDC.64 R4, c[0x0][0x418] ;  /* 0x00010600ff047b82 */ /* 0x005e260000000a00 */
[----:B------:R-:W-:Y:S02]  /*e850*/  IMAD.U32 R2, RZ, RZ, UR4 ;  /* 0x00000004ff027e24 */ /* 0x000fe4000f8e00ff */
[----:B------:R-:W-:Y:S01]  /*e860*/  IMAD.U32 R3, RZ, RZ, UR5 ;  /* 0x00000005ff037e24 */ /* 0x000fe2000f8e00ff */
[----:B------:R-:W-:-:S02]  /*e870*/  ULDC.64 UR4, c[0x0][0xa28] ;  /* 0x00028a0000047ab9 */ /* 0x000fc40000000a00 */
[----:B------:R-:W2:Y:S02]  /*e880*/  LDC R8, c[0x0][0x424] ;  /* 0x00010900ff087b82 */ /* 0x000ea40000000800 */
[----:B------:R-:W3:Y:S01]  /*e890*/  LDG.E R2, desc[UR50][R2.64] ;  /* 0x0000003202027981 */ /* 0x000ee2000c1e1900 */
[----:B------:R-:W-:-:S04]  /*e8a0*/  UISETP.NE.U32.AND UP0, UPT, UR4, URZ, UPT ;  /* 0x0000003f0400728c */ /* 0x000fc8000bf05070 */
[----:B------:R-:W-:Y:S01]  /*e8b0*/  UISETP.NE.AND.EX UP0, UPT, UR5, URZ, UPT, UP0 ;  /* 0x0000003f0500728c */ /* 0x000fe2000bf05300 */
[----:B-1----:R-:W1:Y:S05]  /*e8c0*/  LDC R0, c[0x0][0x2f0] ;  /* 0x0000bc00ff007b82 */ /* 0x002e6a0000000800 */
[----:B------:R-:W-:Y:S02]  /*e8d0*/  PLOP3.LUT P0, PT, PT, PT, UP0, 0x80, 0x0 ;  /* 0x000000000000781c */ /* 0x000fe40003f0f008 */
[----:B---3--:R-:W-:-:S13]  /*e8e0*/  R2UR UR43, R2 ;  /* 0x00000000022b72ca */ /* 0x008fda00000e0000 */
[----:B------:R-:W-:Y:S02]  /*e8f0*/  USHF.R.S32.HI UR41, URZ, 0x1f, UR43 ;  /* 0x0000001f3f297899 */ /* 0x000fe4000801142b */
[----:B------:R-:W-:-:S04]  /*e900*/  @UP0 ULEA UR4, UP1, UR43, UR4, 0x2 ;  /* 0x000000042b040291 */ /* 0x000fc8000f82103f */
[----:B------:R-:W-:Y:S02]  /*e910*/  @UP0 ULEA.HI.X UR5, UR43, UR5, UR41, 0x2, UP1 ;  /* 0x000000052b050291 */ /* 0x000fe400088f1429 */
[----:B------:R-:W-:Y:S01]  /*e920*/  UISETP.NE.U32.AND UP0, UPT, UR8, URZ, UPT ;  /* 0x0000003f0800728c */ /* 0x000fe2000bf05070 */
[----:B------:R-:W-:-:S03]  /*e930*/  IMAD.U32 R2, RZ, RZ, UR4 ;  /* 0x00000004ff027e24 */ /* 0x000fc6000f8e00ff */
[----:B------:R-:W-:Y:S01]  /*e940*/  UISETP.NE.AND.EX UP0, UPT, UR9, URZ, UPT, UP0 ;  /* 0x0000003f0900728c */ /* 0x000fe2000bf05300 */
[----:B------:R-:W-:Y:S01]  /*e950*/  IMAD.U32 R3, RZ, RZ, UR5 ;  /* 0x00000005ff037e24 */ /* 0x000fe2000f8e00ff */
[----:B------:R-:W-:Y:S02]  /*e960*/  USHF.L.U32 UR37, UR43, 0x2, URZ ;  /* 0x000000022b257899 */ /* 0x000fe4000800063f */
[----:B------:R-:W-:Y:S02]  /*e970*/  USHF.L.U64.HI UR36, UR43, 0x2, UR41 ;  /* 0x000000022b247899 */ /* 0x000fe40008010229 */
[----:B------:R-:W-:Y:S01]  /*e980*/  PLOP3.LUT P1, PT, PT, PT, UP0, 0x80, 0x0 ;  /* 0x000000000000781c */ /* 0x000fe20003f2f008 */
[----:B------:R3:W5:Y:S01]  /*e990*/  @P0 LDG.E R36, desc[UR50][R2.64] ;  /* 0x0000003202240981 */ /* 0x000762000c1e1900 */
[----:B------:R-:W-:-:S03]  /*e9a0*/  UISETP.NE.U32.AND UP2, UPT, UR6, URZ, UPT ;  /* 0x0000003f0600728c */ /* 0x000fc6000bf45070 */
[----:B------:R-:W-:Y:S02]  /*e9b0*/  @UP0 UIADD3 UR4, UP1, UR37, UR8, URZ ;  /* 0x0000000825040290 */ /* 0x000fe4000ff3e03f */
[----:B------:R-:W-:Y:S02]  /*e9c0*/  UISETP.NE.AND.EX UP3, UPT, UR7, URZ, UPT, UP2 ;  /* 0x0000003f0700728c */ /* 0x000fe4000bf65320 */
[----:B------:R-:W-:Y:S02]  /*e9d0*/  @UP0 UIADD3.X UR5, UR36, UR9, URZ, UP1, !UPT ;  /* 0x0000000924050290 */ /* 0x000fe40008ffe43f */
[----:B---3--:R-:W-:Y:S01]  /*e9e0*/  IMAD.U32 R2, RZ, RZ, UR4 ;  /* 0x00000004ff027e24 */ /* 0x008fe2000f8e00ff */
[----:B------:R-:W-:Y:S01]  /*e9f0*/  UIADD3 UR6, UP0, UR37, UR6, URZ ;  /* 0x0000000625067290 */ /* 0x000fe2000ff1e03f */
[----:B------:R-:W-:Y:S01]  /*ea00*/  PLOP3.LUT P0, PT, PT, PT, UP3, 0x80, 0x0 ;  /* 0x000000000000781c */ /* 0x000fe20003f0f038 */
[----:B------:R-:W-:Y:S01]  /*ea10*/  UP2UR UR45, UPR, URZ, 0x8 ;  /* 0x000000083f2d7883 */ /* 0x000fe20008000000 */
[----:B------:R-:W-:Y:S01]  /*ea20*/  IMAD.U32 R3, RZ, RZ, UR5 ;  /* 0x00000005ff037e24 */ /* 0x000fe2000f8e00ff */
[----:B------:R-:W-:-:S04]  /*ea30*/  UIADD3.X UR7, UR36, UR7, URZ, UP0, !UPT ;  /* 0x0000000724077290 */ /* 0x000fc800087fe43f */
[----:B------:R3:W4:Y:S01]  /*ea40*/  @P1 LDG.E R7, desc[UR50][R2.64] ;  /* 0x0000003202071981 */ /* 0x000722000c1e1900 */
[----:B------:R-:W-:Y:S01]  /*ea50*/  PLOP3.LUT P2, PT, PT, PT, UP3, 0x80, 0x0 ;  /* 0x000000000000781c */ /* 0x000fe20003f4f038 */
[----:B---3--:R-:W-:Y:S02]  /*ea60*/  IMAD.U32 R2, RZ, RZ, UR6 ;  /* 0x00000006ff027e24 */ /* 0x008fe4000f8e00ff */
[----:B------:R-:W-:-:S05]  /*ea70*/  IMAD.U32 R3, RZ, RZ, UR7 ;  /* 0x00000007ff037e24 */ /* 0x000fca000f8e00ff */
[----:B------:R3:W5:Y:S01]  /*ea80*/  @P0 LDG.E R6, desc[UR50][R2.64] ;  /* 0x0000003202060981 */ /* 0x000762000c1e1900 */
[----:B0-----:R-:W-:-:S04]  /*ea90*/  ISETP.NE.U32.AND P0, PT, R4, RZ, PT ;  /* 0x000000ff0400720c */ /* 0x001fc80003f05070 */
[----:B------:R-:W-:Y:S02]  /*eaa0*/  ISETP.NE.AND.EX P0, PT, R5, RZ, PT, P0 ;  /* 0x000000ff0500720c */ /* 0x000fe40003f05300 */
[----:B----4-:R-:W-:Y:S01]  /*eab0*/  @P1 R2UR UR40, R7 ;  /* 0x00000000072812ca */ /* 0x010fe200000e0000 */
[----:B-123--:R-:W-:-:S14]  /*eac0*/  @P1 BRA `(.L_x_238) ;  /* 0x0000000000241947 */ /* 0x00efdc0003800000 */
[----:B------:R-:W-:Y:S01]  /*ead0*/  UISETP.NE.AND UP0, UPT, UR45, URZ, UPT ;  /* 0x0000003f2d00728c */ /* 0x000fe2000bf05270 */
[----:B------:R-:W-:-:S05]  /*eae0*/  ULDC UR40, c[0x0][0x288] ;  /* 0x0000a20000287ab9 */ /* 0x000fca0000000800 */
[----:B------:R-:W-:-:S13]  /*eaf0*/  PLOP3.LUT P1, PT, PT, PT, UP0, 0x40, 0x0 ;  /* 0x000000000000781c */ /* 0x000fda0003f2e808 */
[----:B------:R-:W-:Y:S05]  /*eb00*/  @P1 BRA `(.L_x_238) ;  /* 0x0000000000141947 */ /* 0x000fea0003800000 */
[----:B------:R-:W2:Y:S04]  /*eb10*/  LDG.E R5, desc[UR50][R2.64] ;  /* 0x0000003202057981 */ /* 0x000ea8000c1e1900 */
[----:B------:R-:W3:Y:S01]  /*eb20*/  LDG.E R4, desc[UR50][R2.64+0x4] ;  /* 0x0000043202047981 */ /* 0x000ee2000c1e1900 */
[----:B--2---:R-:W-:Y:S02]  /*eb30*/  R2UR UR4, R5 ;  /* 0x00000000050472ca */ /* 0x004fe400000e0000 */
[----:B---3--:R-:W-:-:S13]  /*eb40*/  R2UR UR40, R4 ;  /* 0x00000000042872ca */ /* 0x008fda00000e0000 */
[----:B------:R-:W-:-:S12]  /*eb50*/  UIADD3 UR40, -UR4, UR40, URZ ;  /* 0x0000002804287290 */ /* 0x000fd8000fffe13f */
.L_x_238:
[----:B------:R-:W-:Y:S01]  /*eb60*/  ULDC.64 UR4, c[0x0][0xa20] ;  /* 0x0002880000047ab9 */ /* 0x000fe20000000a00 */
[----:B------:R-:W-:Y:S01]  /*eb70*/  SEL R5, R8, 0x1, P0 ;  /* 0x0000000108057807 */ /* 0x000fe20000000000 */
[----:B------:R-:W-:Y:S01]  /*eb80*/  UMOV UR38, URZ ;  /* 0x0000003f00267c82 */ /* 0x000fe20008000000 */
[----:B------:R-:W-:Y:S01]  /*eb90*/  ISETP.NE.U32.AND P1, PT, RZ, UR4, PT ;  /* 0x00000004ff007c0c */ /* 0x000fe2000bf25070 */
[----:B------:R-:W-:Y:S01]  /*eba0*/  IMAD.U32 R31, RZ, RZ, UR43 ;  /* 0x0000002bff1f7e24 */ /* 0x000fe2000f8e00ff */
[----:B-----5:R-:W-:Y:S01]  /*ebb0*/  @P2 R2UR UR38, R6 ;  /* 0x00000000062622ca */ /* 0x020fe200000e0000 */
[----:B------:R-:W-:Y:S01]  /*ebc0*/  IMAD R5, R5, R0, RZ ;  /* 0x0000000005057224 */ /* 0x000fe200078e02ff */
[----:B------:R-:W-:-:S13]  /*ebd0*/  ISETP.NE.AND.EX P1, PT, RZ, UR5, PT, P1 ;  /* 0x00000005ff007c0c */ /* 0x000fda000bf25310 */
[----:B------:R-:W-:Y:S05]  /*ebe0*/  @!P1 BRA `(.L_x_239) ;  /* 0x0000000000189947 */ /* 0x000fea0003800000 */
[----:B------:R-:W-:-:S04]  /*ebf0*/  UIADD3 UR4, UP0, UR37, UR4, URZ ;  /* 0x0000000425047290 */ /* 0x000fc8000ff1e03f */
[----:B------:R-:W-:Y:S02]  /*ec00*/  UIADD3.X UR5, UR36, UR5, URZ, UP0, !UPT ;  /* 0x0000000524057290 */ /* 0x000fe400087fe43f */
[----:B------:R-:W-:-:S04]  /*ec10*/  IMAD.U32 R2, RZ, RZ, UR4 ;  /* 0x00000004ff027e24 */ /* 0x000fc8000f8e00ff */
[----:B------:R-:W-:-:S05]  /*ec20*/  IMAD.U32 R3, RZ, RZ, UR5 ;  /* 0x00000005ff037e24 */ /* 0x000fca000f8e00ff */
[----:B------:R0:W5:Y:S01]  /*ec30*/  LDG.E R5, desc[UR50][R2.64] ;  /* 0x0000003202057981 */ /* 0x000162000c1e1900 */
[----:B------:R-:W-:Y:S05]  /*ec40*/  BRA `(.L_x_240) ;  /* 0x0000000000247947 */ /* 0x000fea0003800000 */
.L_x_239:
[----:B------:R-:W-:Y:S02]  /*ec50*/  ULDC.64 UR4, c[0x0][0xa08] ;  /* 0x0002820000047ab9 */ /* 0x000fe40000000a00 */
[----:B------:R-:W-:-:S04]  /*ec60*/  ISETP.NE.U32.AND P0, PT, RZ, UR4, PT ;  /* 0x00000004ff007c0c */ /* 0x000fc8000bf05070 */
[----:B------:R-:W-:-:S13]  /*ec70*/  ISETP.NE.AND.EX P0, PT, RZ, UR5, PT, P0 ;  /* 0x00000005ff007c0c */ /* 0x000fda000bf05300 */
[----:B------:R-:W-:Y:S05]  /*ec80*/  @!P0 BRA `(.L_x_240) ;  /* 0x0000000000148947 */ /* 0x000fea0003800000 */
[----:B------:R-:W0:Y:S02]  /*ec90*/  LDC.64 R2, c[0x0][0xa08] ;  /* 0x00028200ff027b82 */ /* 0x000e240000000a00 */
[----:B0-----:R-:W-:-:S05]  /*eca0*/  IMAD.WIDE R2, R31, 0x4, R2 ;  /* 0x000000041f027825 */ /* 0x001fca00078e0202 */
[----:B------:R-:W2:Y:S04]  /*ecb0*/  LDG.E R5, desc[UR50][R2.64] ;  /* 0x0000003202057981 */ /* 0x000ea8000c1e1900 */
[----:B------:R-:W2:Y:S02]  /*ecc0*/  LDG.E R0, desc[UR50][R2.64+0x4] ;  /* 0x0000043202007981 */ /* 0x000ea4000c1e1900 */
[----:B--2---:R-:W-:-:S07]  /*ecd0*/  IMAD.IADD R5, R0, 0x1, -R5 ;  /* 0x0000000100057824 */ /* 0x004fce00078e0a05 */
.L_x_240:
[----:B------:R-:W2:Y:S01]  /*ece0*/  LDL R18, [R1+0x8] ;  /* 0x0000080001127983 */ /* 0x000ea20000100800 */
[----:B-----5:R-:W-:-:S04]  /*ecf0*/  IMAD.IADD R22, R5, 0x1, -R36 ;  /* 0x0000000105167824 */ /* 0x020fc800078e0a24 */
[C---:B0-----:R-:W-:Y:S01]  /*ed00*/  VIADD R2, R22.reuse, 0x9f ;  /* 0x0000009f16027836 */ /* 0x041fe20000000000 */
[----:B------:R-:W-:-:S03]  /*ed10*/  ISETP.GE.AND P0, PT, R22, 0x1, PT ;  /* 0x000000011600780c */ /* 0x000fc60003f06270 */
[----:B------:R-:W-:Y:S01]  /*ed20*/  IMAD.HI R2, R2, 0x66666667, RZ ;  /* 0x6666666702027827 */ /* 0x000fe200078e02ff */
[----:B--2---:R-:W-:-:S04]  /*ed30*/  LOP3.LUT R0, R18, 0xff000000, RZ, 0xc0, !PT ;  /* 0xff00000012007812 */ /* 0x004fc800078ec0ff */
[----:B------:R-:W-:Y:S02]  /*ed40*/  SHF.R.U32.HI R3, RZ, 0x8, R0 ;  /* 0x00000008ff037819 */ /* 0x000fe40000011600 */
[----:B------:R-:W-:-:S04]  /*ed50*/  LOP3.LUT R0, R18, 0xff0000, RZ, 0xc0, !PT ;  /* 0x00ff000012007812 */ /* 0x000fc800078ec0ff */
[----:B------:R-:W-:Y:S02]  /*ed60*/  LEA.HI R5, R0, R3, RZ, 0x10 ;  /* 0x0000000300057211 */ /* 0x000fe400078f80ff */
[----:B------:R-:W-:Y:S02]  /*ed70*/  SHF.R.U32.HI R3, RZ, 0x1f, R2 ;  /* 0x0000001fff037819 */ /* 0x000fe40000011602 */
[----:B------:R-:W-:Y:S02]  /*ed80*/  LOP3.LUT R4, R5, 0xff, RZ, 0xc0, !PT ;  /* 0x000000ff05047812 */ /* 0x000fe400078ec0ff */
[----:B------:R-:W-:Y:S01]  /*ed90*/  LEA.HI.SX32 R0, R2, R3, 0x1a ;  /* 0x0000000302007211 */ /* 0x000fe200078fd2ff */
[----:B------:R-:W-:Y:S01]  /*eda0*/  IMAD.MOV.U32 R3, RZ, RZ, RZ ;  /* 0x000000ffff037224 */ /* 0x000fe200078e00ff */
[----:B------:R-:W-:Y:S06]  /*edb0*/  @!P0 BRA `(.L_x_241) ;  /* 0x0000000000748947 */ /* 0x000fec0003800000 */
[----:B------:R-:W-:-:S04]  /*edc0*/  SHF.R.U32.HI R5, RZ, 0x10, R5 ;  /* 0x00000010ff057819 */ /* 0x000fc80000011605 */
[----:B------:R-:W-:-:S13]  /*edd0*/  ISETP.NE.AND P0, PT, R5, RZ, PT ;  /* 0x000000ff0500720c */ /* 0x000fda0003f05270 */
[----:B------:R-:W0:Y:S02]  /*ede0*/  @!P0 LDC R5, c[0x0][0x9f0] ;  /* 0x00027c00ff058b82 */ /* 0x000e240000000800 */
[-C--:B0-----:R-:W-:Y:S02]  /*edf0*/  IABS R6, R5.reuse ;  /* 0x0000000500067213 */ /* 0x081fe40000000000 */
[----:B------:R-:W-:Y:S02]  /*ee00*/  IADD3 R8, R5, -0x1, R0 ;  /* 0xffffffff05087810 */ /* 0x000fe40007ffe000 */
[----:B------:R-:W0:Y:S02]  /*ee10*/  I2F.RP R7, R6 ;  /* 0x0000000600077306 */ /* 0x000e240000209400 */
[----:B------:R-:W-:-:S04]  /*ee20*/  LOP3.LUT R2, R8, R5, RZ, 0x3c, !PT ;  /* 0x0000000508027212 */ /* 0x000fc800078e3cff */
[----:B------:R-:W-:Y:S01]  /*ee30*/  ISETP.GE.AND P2, PT, R2, RZ, PT ;  /* 0x000000ff0200720c */ /* 0x000fe20003f46270 */
[----:B------:R-:W-:Y:S01]  /*ee40*/  IMAD.MOV.U32 R2, RZ, RZ, RZ ;  /* 0x000000ffff027224 */ /* 0x000fe200078e00ff */
[----:B0-----:R-:W0:Y:S02]  /*ee50*/  MUFU.RCP R7, R7 ;  /* 0x0000000700077308 */ /* 0x001e240000001000 */
[----:B0-----:R-:W-:Y:S01]  /*ee60*/  VIADD R3, R7, 0xffffffe ;  /* 0x0ffffffe07037836 */ /* 0x001fe20000000000 */
[----:B------:R-:W-:-:S05]  /*ee70*/  IABS R7, R5 ;  /* 0x0000000500077213 */ /* 0x000fca0000000000 */
[----:B------:R-:W0:Y:S01]  /*ee80*/  F2I.FTZ.U32.TRUNC.NTZ R3, R3 ;  /* 0x0000000300037305 */ /* 0x000e22000021f000 */
[----:B------:R-:W-:Y:S02]  /*ee90*/  IMAD.MOV R7, RZ, RZ, -R7 ;  /* 0x000000ffff077224 */ /* 0x000fe400078e0a07 */
[----:B0-----:R-:W-:-:S04]  /*eea0*/  IMAD.MOV R9, RZ, RZ, -R3 ;  /* 0x000000ffff097224 */ /* 0x001fc800078e0a03 */
[----:B------:R-:W-:-:S04]  /*eeb0*/  IMAD R9, R9, R6, RZ ;  /* 0x0000000609097224 */ /* 0x000fc800078e02ff */
[----:B------:R-:W-:Y:S01]  /*eec0*/  IMAD.HI.U32 R2, R3, R9, R2 ;  /* 0x0000000903027227 */ /* 0x000fe200078e0002 */
[----:B------:R-:W-:-:S05]  /*eed0*/  IABS R3, R8 ;  /* 0x0000000800037213 */ /* 0x000fca0000000000 */
[----:B------:R-:W-:-:S04]  /*eee0*/  IMAD.HI.U32 R2, R2, R3, RZ ;  /* 0x0000000302027227 */ /* 0x000fc800078e00ff */
[----:B------:R-:W-:-:S05]  /*eef0*/  IMAD R3, R2, R7, R3 ;  /* 0x0000000702037224 */ /* 0x000fca00078e0203 */
[----:B------:R-:W-:-:S13]  /*ef00*/  ISETP.GT.U32.AND P1, PT, R6, R3, PT ;  /* 0x000000030600720c */ /* 0x000fda0003f24070 */
[----:B------:R-:W-:Y:S02]  /*ef10*/  @!P1 IMAD.IADD R3, R3, 0x1, -R6 ;  /* 0x0000000103039824 */ /* 0x000fe400078e0a06 */
[----:B------:R-:W-:Y:S01]  /*ef20*/  @!P1 VIADD R2, R2, 0x1 ;  /* 0x0000000102029836 */ /* 0x000fe20000000000 */
[----:B------:R-:W-:Y:S02]  /*ef30*/  ISETP.NE.AND P1, PT, R5, RZ, PT ;  /* 0x000000ff0500720c */ /* 0x000fe40003f25270 */
[----:B------:R-:W-:-:S13]  /*ef40*/  ISETP.GE.U32.AND P0, PT, R3, R6, PT ;  /* 0x000000060300720c */ /* 0x000fda0003f06070 */
[----:B------:R-:W-:-:S04]  /*ef50*/  @P0 VIADD R2, R2, 0x1 ;  /* 0x0000000102020836 */ /* 0x000fc80000000000 */
[----:B------:R-:W-:Y:S01]  /*ef60*/  @!P2 IMAD.MOV R2, RZ, RZ, -R2 ;  /* 0x000000ffff02a224 */ /* 0x000fe200078e0a02 */
[----:B------:R-:W-:-:S05]  /*ef70*/  @!P1 LOP3.LUT R2, RZ, R5, RZ, 0x33, !PT ;  /* 0x00000005ff029212 */ /* 0x000fca00078e33ff */
[----:B------:R-:W-:-:S07]  /*ef80*/  IMAD.MOV.U32 R3, RZ, RZ, R2 ;  /* 0x000000ffff037224 */ /* 0x000fce00078e0002 */
.L_x_241:
[-C--:B------:R-:W-:Y:S01]  /*ef90*/  IMAD R2, R4, R3.reuse, RZ ;  /* 0x0000000304027224 */ /* 0x080fe200078e02ff */
[----:B------:R-:W-:Y:S04]  /*efa0*/  BSSY B7, `(.L_x_242) ;  /* 0x0000450000077945 */ /* 0x000fe80003800000 */
[----:B------:R-:W-:Y:S01]  /*efb0*/  VIADDMNMX R0, R2, R3, R0, PT ;  /* 0x0000000302007246 */ /* 0x000fe20003800100 */
[----:B------:R0:W-:Y:S03]  /*efc0*/  STL [R1+0xc], R2 ;  /* 0x00000c0201007387 */ /* 0x0001e60000100800 */
[----:B------:R-:W-:-:S13]  /*efd0*/  R2UR UR48, R0 ;  /* 0x00000000003072ca */ /* 0x000fda00000e0000 */
[----:B------:R-:W-:-:S13]  /*efe0*/  ISETP.LT.AND P0, PT, R2, UR48, PT ;  /* 0x0000003002007c0c */ /* 0x000fda000bf01270 */
[----:B0-----:R-:W-:Y:S05]  /*eff0*/  @P0 BRA `(.L_x_243) ;  /* 0x0000000000480947 */ /* 0x001fea0003800000 */
[----:B------:R-:W0:Y:S02]  /*f000*/  S2R R2, SR_TID.X ;  /* 0x0000000000027919 */ /* 0x000e240000002100 */
[----:B0-----:R-:W-:-:S04]  /*f010*/  LOP3.LUT R2, R2, 0x7f, RZ, 0xc0, !PT ;  /* 0x0000007f02027812 */ /* 0x001fc800078ec0ff */
[----:B------:R-:W-:-:S13]  /*f020*/  ISETP.NE.AND P0, PT, R2, RZ, PT ;  /* 0x000000ff0200720c */ /* 0x000fda0003f05270 */
[----:B------:R-:W-:Y:S05]  /*f030*/  @P0 BRA `(.L_x_244) ;  /* 0x0000004400180947 */ /* 0x000fea0003800000 */
[----:B------:R-:W0:Y:S01]  /*f040*/  S2R R5, SR_LANEID ;  /* 0x0000000000057919 */ /* 0x000e220000000000 */
[----:B------:R-:W-:Y:S01]  /*f050*/  VOTEU.ANY UR4, UPT, PT ;  /* 0x0000000000047886 */ /* 0x000fe200038e0100 */
[----:B------:R-:W1:Y:S01]  /*f060*/  LDC.64 R2, c[0x0][0xc60] ;  /* 0x00031800ff027b82 */ /* 0x000e620000000a00 */
[----:B------:R-:W0:Y:S02]  /*f070*/  FLO.U32 R0, UR4 ;  /* 0x0000000400007d00 */ /* 0x000e2400080e0000 */
[----:B0-----:R-:W-:-:S06]  /*f080*/  ISETP.EQ.U32.AND P0, PT, R0, R5, PT ;  /* 0x000000050000720c */ /* 0x001fcc0003f02070 */
[----:B------:R-:W1:Y:S07]  /*f090*/  POPC R5, UR4 ;  /* 0x0000000400057d09 */ /* 0x000e6e0008000000 */
[----:B-1----:R-:W2:Y:S01]  /*f0a0*/  @P0 ATOMG.E.ADD.STRONG.GPU PT, R3, desc[UR50][R2.64], R5 ;  /* 0x00000005020309a8 */ /* 0x002ea200081ee1f2 */
[----:B------:R-:W0:Y:S02]  /*f0b0*/  S2R R4, SR_LTMASK ;  /* 0x0000000000047919 */ /* 0x000e240000003900 */
[----:B0-----:R-:W-:-:S04]  /*f0c0*/  LOP3.LUT R4, R4, UR4, RZ, 0xc0, !PT ;  /* 0x0000000404047c12 */ /* 0x001fc8000f8ec0ff */
[----:B------:R-:W0:Y:S01]  /*f0d0*/  POPC R7, R4 ;  /* 0x0000000400077309 */ /* 0x000e220000000000 */
[----:B--2---:R-:W0:Y:S02]  /*f0e0*/  SHFL.IDX PT, R0, R3, R0, 0x1f ;  /* 0x00001f0003007589 */ /* 0x004e2400000e0000 */
[----:B0-----:R-:W-:-:S05]  /*f0f0*/  IADD3 R0, R0, UR47, R7 ;  /* 0x0000002f00007c10 */ /* 0x001fca000fffe007 */
[----:B------:R0:W-:Y:S01]  /*f100*/  STL [R1], R0 ;  /* 0x0000000001007387 */ /* 0x0001e20000100800 */
[----:B------:R-:W-:Y:S05]  /*f110*/  BRA `(.L_x_244) ;  /* 0x0000004000e07947 */ /* 0x000fea0003800000 */
.L_x_243:
[----:B------:R-:W-:Y:S01]  /*f120*/  VIADD R0, R16, 0x1a400 ;  /* 0x0001a40010007836 */ /* 0x000fe20000000000 */
[----:B------:R-:W-:Y:S04]  /*f130*/  BSSY B6, `(.L_x_245) ;  /* 0x0000013000067945 */ /* 0x000fe80003800000 */
[----:B------:R-:W-:-:S13]  /*f140*/  LOP3.LUT P0, RZ, R0, 0x1bf, RZ, 0xc0, !PT ;  /* 0x000001bf00ff7812 */ /* 0x000fda000780c0ff */
[----:B------:R-:W-:Y:S05]  /*f150*/  @!P0 BRA `(.L_x_246) ;  /* 0x0000000000408947 */ /* 0x000fea0003800000 */
[----:B------:R-:W-:Y:S01]  /*f160*/  MOV R2, 0x0 ;  /* 0x0000000000027802 */ /* 0x000fe20000000f00 */
[----:B------:R-:W-:Y:S01]  /*f170*/  ULDC.64 UR6, c[0x4][0xc8] ;  /* 0x0100320000067ab9 */ /* 0x000fe20000000a00 */
[----:B------:R-:W-:Y:S01]  /*f180*/  ULDC.64 UR8, c[0x4][0xd0] ;  /* 0x0100340000087ab9 */ /* 0x000fe20000000a00 */
[----:B------:R-:W-:Y:S01]  /*f190*/  ULDC.64 UR4, c[0x4][0x8] ;  /* 0x0100020000047ab9 */ /* 0x000fe20000000a00 */
[----:B------:R-:W-:Y:S02]  /*f1a0*/  IMAD.U32 R4, RZ, RZ, UR6 ;  /* 0x00000006ff047e24 */ /* 0x000fe4000f8e00ff */
[----:B------:R-:W0:Y:S01]  /*f1b0*/  LDC.64 R2, c[0x4][R2] ;  /* 0x0100000002027b82 */ /* 0x000e220000000a00 */
[----:B------:R-:W-:Y:S02]  /*f1c0*/  IMAD.U32 R5, RZ, RZ, UR7 ;  /* 0x00000007ff057e24 */ /* 0x000fe4000f8e00ff */
[----:B------:R-:W-:Y:S02]  /*f1d0*/  IMAD.U32 R6, RZ, RZ, UR8 ;  /* 0x00000008ff067e24 */ /* 0x000fe4000f8e00ff */
[----:B------:R-:W-:-:S02]  /*f1e0*/  IMAD.U32 R7, RZ, RZ, UR9 ;  /* 0x00000009ff077e24 */ /* 0x000fc4000f8e00ff */
[----:B------:R-:W-:Y:S02]  /*f1f0*/  IMAD.U32 R10, RZ, RZ, UR4 ;  /* 0x00000004ff0a7e24 */ /* 0x000fe4000f8e00ff */
[----:B------:R-:W-:Y:S02]  /*f200*/  IMAD.U32 R11, RZ, RZ, UR5 ;  /* 0x00000005ff0b7e24 */ /* 0x000fe4000f8e00ff */
[----:B------:R-:W-:Y:S02]  /*f210*/  IMAD.MOV.U32 R8, RZ, RZ, 0x70 ;  /* 0x00000070ff087424 */ /* 0x000fe400078e00ff */
[----:B------:R-:W-:Y:S02]  /*f220*/  IMAD.MOV.U32 R12, RZ, RZ, 0x1 ;  /* 0x00000001ff0c7424 */ /* 0x000fe400078e00ff */
[----:B------:R-:W-:-:S07]  /*f230*/  IMAD.MOV.U32 R13, RZ, RZ, RZ ;  /* 0x000000ffff0d7224 */ /* 0x000fce00078e00ff */
[----:B------:R-:W-:-:S07]  /*f240*/  LEPC R20, `(.L_x_246) ;  /* 0x000000001014794e */ /* 0x000fce0000000000 */
[----:B0-----:R-:W-:Y:S05]  /*f250*/  CALL.ABS.NOINC R2 ;  /* 0x0000000002007343 */ /* 0x001fea0003c00000 */
.L_x_246:
[----:B------:R-:W-:Y:S05]  /*f260*/  BSYNC B6 ;  /* 0x0000000000067941 */ /* 0x000fea0003800000 */
.L_x_245:
[----:B------:R-:W-:Y:S01]  /*f270*/  VIADD R0, R16, 0xa400 ;  /* 0x0000a40010007836 */ /* 0x000fe20000000000 */
[----:B------:R-:W-:Y:S01]  /*f280*/  LOP3.LUT R17, R17, 0xfffffffe, RZ, 0xc0, !PT ;  /* 0xfffffffe11117812 */ /* 0x000fe200078ec0ff */
[----:B------:R-:W-:Y:S03]  /*f290*/  BSSY B6, `(.L_x_247) ;  /* 0x0000014000067945 */ /* 0x000fe60003800000 */
[----:B------:R-:W-:-:S13]  /*f2a0*/  LOP3.LUT P0, RZ, R0, 0x3ff, RZ, 0xc0, !PT ;  /* 0x000003ff00ff7812 */ /* 0x000fda000780c0ff */
[----:B------:R-:W-:Y:S01]  /*f2b0*/  @P0 LOP3.LUT R17, R17, 0x1, RZ, 0xfc, !PT ;  /* 0x0000000111110812 */ /* 0x000fe200078efcff */
[----:B------:R-:W-:Y:S06]  /*f2c0*/  @!P0 BRA `(.L_x_248) ;  /* 0x0000000000408947 */ /* 0x000fec0003800000 */
[----:B------:R-:W-:Y:S01]  /*f2d0*/  MOV R2, 0x0 ;  /* 0x0000000000027802 */ /* 0x000fe20000000f00 */
[----:B------:R-:W-:Y:S01]  /*f2e0*/  ULDC.64 UR6, c[0x4][0xc8] ;  /* 0x0100320000067ab9 */ /* 0x000fe20000000a00 */
[----:B------:R-:W-:Y:S01]  /*f2f0*/  ULDC.64 UR8, c[0x4][0xd0] ;  /* 0x0100340000087ab9 */ /* 0x000fe20000000a00 */
[----:B------:R-:W-:Y:S01]  /*f300*/  ULDC.64 UR4, c[0x4][0x10] ;  /* 0x0100040000047ab9 */ /* 0x000fe20000000a00 */
[----:B------:R-:W-:Y:S01]  /*f310*/  IMAD.U32 R4, RZ, RZ, UR6 ;  /* 0x00000006ff047e24 */ /* 0x000fe2000f8e00ff */
[----:B------:R-:W-:Y:S01]  /*f320*/  MOV R10, UR4 ;  /* 0x00000004000a7c02 */ /* 0x000fe20008000f00 */
[----:B------:R-:W0:Y:S01]  /*f330*/  LDC.64 R2, c[0x4][R2] ;  /* 0x0100000002027b82 */ /* 0x000e220000000a00 */
[----:B------:R-:W-:Y:S02]  /*f340*/  IMAD.U32 R5, RZ, RZ, UR7 ;  /* 0x00000007ff057e24 */ /* 0x000fe4000f8e00ff */
[----:B------:R-:W-:Y:S02]  /*f350*/  IMAD.U32 R6, RZ, RZ, UR8 ;  /* 0x00000008ff067e24 */ /* 0x000fe4000f8e00ff */
[----:B------:R-:W-:-:S02]  /*f360*/  IMAD.U32 R7, RZ, RZ, UR9 ;  /* 0x00000009ff077e24 */ /* 0x000fc4000f8e00ff */
[----:B------:R-:W-:Y:S02]  /*f370*/  IMAD.U32 R11, RZ, RZ, UR5 ;  /* 0x00000005ff0b7e24 */ /* 0x000fe4000f8e00ff */
[----:B------:R-:W-:Y:S02]  /*f380*/  IMAD.MOV.U32 R8, RZ, RZ, 0x70 ;  /* 0x00000070ff087424 */ /* 0x000fe400078e00ff */
[----:B------:R-:W-:Y:S02]  /*f390*/  IMAD.MOV.U32 R12, RZ, RZ, 0x1 ;  /* 0x00000001ff0c7424 */ /* 0x000fe400078e00ff */
[----:B------:R-:W-:-:S07]  /*f3a0*/  IMAD.MOV.U32 R13, RZ, RZ, RZ ;  /* 0x000000ffff0d7224 */ /* 0x000fce00078e00ff */
[----:B------:R-:W-:-:S07]  /*f3b0*/  LEPC R20, `(.L_x_248) ;  /* 0x000000001014794e */ /* 0x000fce0000000000 */
[----:B0-----:R-:W-:Y:S05]  /*f3c0*/  CALL.ABS.NOINC R2 ;  /* 0x0000000002007343 */ /* 0x001fea0003c00000 */
.L_x_248:
[----:B------:R-:W-:Y:S05]  /*f3d0*/  BSYNC B6 ;  /* 0x0000000000067941 */ /* 0x000fea0003800000 */
.L_x_247:
        /* <DEDUP_REMOVED lines=20> */
.L_x_250:
[----:B------:R-:W-:Y:S05]  /*f520*/  BSYNC B6 ;  /* 0x0000000000067941 */ /* 0x000fea0003800000 */
.L_x_249:
[----:B------:R-:W-:Y:S01]  /*f530*/  LOP3.LUT P6, RZ, R17, 0x1, RZ, 0xc0, !PT ;  /* 0x0000000111ff7812 */ /* 0x000fe200078cc0ff */
[----:B------:R-:W-:-:S12]  /*f540*/  BSSY B6, `(.L_x_251) ;  /* 0x0000012000067945 */ /* 0x000fd80003800000 */
        /* <DEDUP_REMOVED lines=17> */
.L_x_252:
[----:B------:R-:W-:Y:S05]  /*f660*/  BSYNC B6 ;  /* 0x0000000000067941 */ /* 0x000fea0003800000 */
.L_x_251:
[----:B------:R-:W-:Y:S01]  /*f670*/  ULDC.64 UR4, c[0x0][0x9f8] ;  /* 0x00027e0000047ab9 */ /* 0x000fe20000000a00 */
[----:B------:R-:W0:Y:S01]  /*f680*/  LDC R20, c[0x0][0x430] ;  /* 0x00010c00ff147b82 */ /* 0x000e220000000800 */
[----:B------:R-:W-:-:S04]  /*f690*/  UISETP.NE.U32.AND UP0, UPT, UR4, URZ, UPT ;  /* 0x0000003f0400728c */ /* 0x000fc8000bf05070 */
[----:B------:R-:W-:-:S06]  /*f6a0*/  UISETP.NE.AND.EX UP0, UPT, UR5, URZ, UPT, UP0 ;  /* 0x0000003f0500728c */ /* 0x000fcc000bf05300 */
[----:B------:R-:W-:-:S05]  /*f6b0*/  PLOP3.LUT P0, PT, PT, PT, UP0, 0x80, 0x0 ;  /* 0x000000000000781c */ /* 0x000fca0003f0f008 */
[----:B------:R-:W-:-:S04]  /*f6c0*/  @UP0 UIADD3 UR4, UP1, UR37, UR4, URZ ;  /* 0x0000000425040290 */ /* 0x000fc8000ff3e03f */
[----:B------:R-:W-:Y:S02]  /*f6d0*/  @UP0 UIADD3.X UR5, UR36, UR5, URZ, UP1, !UPT ;  /* 0x0000000524050290 */ /* 0x000fe40008ffe43f */
[----:B------:R-:W-:Y:S01]  /*f6e0*/  IMAD.U32 R2, RZ, RZ, UR4 ;  /* 0x00000004ff027e24 */ /* 0x000fe2000f8e00ff */
[----:B------:R-:W-:Y:S01]  /*f6f0*/  ULDC UR4, c[0x0][0x2f4] ;  /* 0x0000bd0000047ab9 */ /* 0x000fe20000000800 */
[----:B0-----:R-:W-:Y:S02]  /*f700*/  ISETP.NE.AND P2, PT, R20, 0x1, PT ;  /* 0x000000011400780c */ /* 0x001fe40003f45270 */
[----:B------:R-:W-:Y:S01]  /*f710*/  IMAD.U32 R3, RZ, RZ, UR5 ;  /* 0x00000005ff037e24 */ /* 0x000fe2000f8e00ff */
[----:B------:R-:W-:Y:S01]  /*f720*/  LOP3.LUT R17, R17, 0xffffff7f, RZ, 0xc0, !PT ;  /* 0xffffff7f11117812 */ /* 0x000fe200078ec0ff */
[----:B------:R-:W-:-:S03]  /*f730*/  ULDC UR5, c[0x0][0x320] ;  /* 0x0000c80000057ab9 */ /* 0x000fc60000000800 */
[----:B------:R0:W5:Y:S01]  /*f740*/  @P0 LDG.E R31, desc[UR50][R2.64] ;  /* 0x00000032021f0981 */ /* 0x000162000c1e1900 */
[C---:B------:R-:W-:Y:S01]  /*f750*/  ISETP.GE.AND P0, PT, R35.reuse, UR4, PT ;  /* 0x0000000423007c0c */ /* 0x040fe2000bf06270 */
[----:B------:R-:W-:Y:S01]  /*f760*/  UMOV UR6, 0xffffffff ;  /* 0xffffffff00067882 */ /* 0x000fe20000000000 */
[C---:B------:R-:W-:Y:S02]  /*f770*/  LOP3.LUT R21, R35.reuse, 0x40, RZ, 0xfc, !PT ;  /* 0x0000004023157812 */ /* 0x040fe400078efcff */
[----:B------:R-:W-:Y:S02]  /*f780*/  LOP3.LUT R23, R35, 0x80, RZ, 0xfc, !PT ;  /* 0x0000008023177812 */ /* 0x000fe400078efcff */
[----:B------:R-:W-:Y:S02]  /*f790*/  @P2 LOP3.LUT R17, R17, 0x80, RZ, 0xfc, !PT ;  /* 0x0000008011112812 */ /* 0x000fe400078efcff */
[----:B------:R-:W-:Y:S02]  /*f7a0*/  ISETP.GE.AND P3, PT, R23, UR4, PT ;  /* 0x0000000417007c0c */ /* 0x000fe4000bf66270 */
[----:B------:R-:W-:-:S02]  /*f7b0*/  LOP3.LUT R17, R17, 0xffffffef, RZ, 0xc0, !PT ;  /* 0xffffffef11117812 */ /* 0x000fc400078ec0ff */
[----:B------:R-:W-:Y:S02]  /*f7c0*/  ISETP.GE.AND P1, PT, R35, UR5, PT ;  /* 0x0000000523007c0c */ /* 0x000fe4000bf26270 */
[----:B------:R-:W-:Y:S02]  /*f7d0*/  @P0 LOP3.LUT R17, R17, 0x10, RZ, 0xfc, !PT ;  /* 0x0000001011110812 */ /* 0x000fe400078efcff */
[----:B------:R-:W-:Y:S02]  /*f7e0*/  ISETP.GE.AND P0, PT, R21, UR4, PT ;  /* 0x0000000415007c0c */ /* 0x000fe4000bf06270 */
[----:B------:R-:W-:-:S11]  /*f7f0*/  LOP3.LUT R17, R17, 0xfffffff7, RZ, 0xc0, !PT ;  /* 0xfffffff711117812 */ /* 0x000fd600078ec0ff */
        /* <DEDUP_REMOVED lines=9> */
.L_x_333:
[----:B------:R-:W0:Y:S01]  /*f890*/  S2R R0, SR_TID.X ;  /* 0x0000000000007919 */ /* 0x000e220000002100 */
[----:B------:R-:W-:Y:S01]  /*f8a0*/  UMOV UR4, 0xa0 ;  /* 0x000000a000047882 */ /* 0x000fe20000000000 */
[----:B------:R-:W1:Y:S01]  /*f8b0*/  @P2 LDC R5, c[0x0][0x434] ;  /* 0x00010d00ff052b82 */ /* 0x000e620000000800 */
[----:B------:R-:W-:Y:S01]  /*f8c0*/  UIMAD UR4, UR48, UR4, -0xa0 ;  /* 0xffffff60300474a4 */ /* 0x000fe2000f8e0204 */
[----:B------:R-:W2:Y:S01]  /*f8d0*/  S2R R10, SR_TID.X ;  /* 0x00000000000a7919 */ /* 0x000ea20000002100 */
[----:B-----5:R-:W-:-:S05]  /*f8e0*/  SHF.R.S32.HI R37, RZ, 0x1f, R31 ;  /* 0x0000001fff257819 */ /* 0x020fca000001141f */
[----:B------:R-:W3:Y:S01]  /*f8f0*/  @P2 LDC R4, c[0x0][0x438] ;  /* 0x00010e00ff042b82 */ /* 0x000ee20000000800 */
[----:B0-----:R-:W-:Y:S01]  /*f900*/  LOP3.LUT R0, R0, 0x7f, RZ, 0xc0, !PT ;  /* 0x0000007f00007812 */ /* 0x001fe200078ec0ff */
[----:B--2---:R-:W-:-:S03]  /*f910*/  IMAD.SHL.U32 R11, R10, 0x20, RZ ;  /* 0x000000200a0b7824 */ /* 0x004fc600078e00ff */
[----:B------:R-:W-:Y:S01]  /*f920*/  SHF.R.U32.HI R12, RZ, 0x2, R0 ;  /* 0x00000002ff0c7819 */ /* 0x000fe20000011600 */
[----:B------:R-:W-:-:S03]  /*f930*/  IMAD.SHL.U32 R10, R10, 0x20, RZ ;  /* 0x000000200a0a7824 */ /* 0x000fc600078e00ff */
[C---:B------:R-:W-:Y:S02]  /*f940*/  LOP3.LUT R11, R12.reuse, 0x60, R11, 0xf8, !PT ;  /* 0x000000600c0b7812 */ /* 0x040fe400078ef80b */
[----:B------:R-:W-:Y:S02]  /*f950*/  LOP3.LUT R10, R12, 0x60, R10, 0xf8, !PT ;  /* 0x000000600c0a7812 */ /* 0x000fe400078ef80a */
[----:B------:R-:W-:-:S05]  /*f960*/  LOP3.LUT R11, R11, 0x80, RZ, 0xfc, !PT ;  /* 0x000000800b0b7812 */ /* 0x000fca00078efcff */
[----:B------:R-:W-:-:S04]  /*f970*/  VIADD R3, R11, UR4 ;  /* 0x000000040b037c36 */ /* 0x000fc80008000000 */
[C---:B------:R-:W-:Y:S01]  /*f980*/  IMAD.IADD R8, R3.reuse, 0x1, R36 ;  /* 0x0000000103087824 */ /* 0x040fe200078e0224 */
[----:B------:R-:W-:-:S03]  /*f990*/  ISETP.GE.AND P0, PT, R3, R22, PT ;  /* 0x000000160300720c */ /* 0x000fc60003f06270 */
[----:B-1----:R-:W-:Y:S01]  /*f9a0*/  @P2 IMAD.HI.U32 R5, R8, R5, RZ ;  /* 0x0000000508052227 */ /* 0x002fe200078e00ff */
[----:B------:R-:W-:-:S03]  /*f9b0*/  ISETP.GT.U32.OR P0, PT, R11, 0x9f, P0 ;  /* 0x0000009f0b00780c */ /* 0x000fc60000704470 */
[----:B------:R-:W-:Y:S01]  /*f9c0*/  IMAD.MOV.U32 R0, RZ, RZ, R8 ;  /* 0x000000ffff007224 */ /* 0x000fe200078e0008 */
[----:B---3--:R-:W-:-:S09]  /*f9d0*/  @P2 SHF.R.U32.HI R0, RZ, R4, R5 ;  /* 0x00000004ff002219 */ /* 0x008fd20000011605 */
[----:B------:R-:W0:Y:S01]  /*f9e0*/  @!P0 LDC.64 R2, c[0x0][0x428] ;  /* 0x00010a00ff028b82 */ /* 0x000e220000000a00 */
[--C-:B------:R-:W-:Y:S01]  /*f9f0*/  @!P0 SHF.R.S32.HI R7, RZ, 0x1f, R0.reuse ;  /* 0x0000001fff078819 */ /* 0x100fe20000011400 */
[----:B------:R-:W-:-:S06]  /*fa00*/  @!P0 IMAD.MOV.U32 R6, RZ, RZ, R0 ;  /* 0x000000ffff068224 */ /* 0x000fcc00078e0000 */
[----:B------:R-:W1:Y:S01]  /*fa10*/  @!P0 LDC.64 R4, c[0x0][0x418] ;  /* 0x00010600ff048b82 */ /* 0x000e620000000a00 */
[----:B0-----:R-:W-:-:S04]  /*fa20*/  @!P0 IMAD R9, R37, R2, RZ ;  /* 0x0000000225098224 */ /* 0x001fc800078e02ff */
[C---:B------:R-:W-:Y:S02]  /*fa30*/  @!P0 IMAD R9, R31.reuse, R3, R9 ;  /* 0x000000031f098224 */ /* 0x040fe400078e0209 */
[----:B------:R-:W-:-:S04]  /*fa40*/  @!P0 IMAD.WIDE.U32 R2, R31, R2, R6 ;  /* 0x000000021f028225 */ /* 0x000fc800078e0006 */
[----:B------:R-:W-:Y:S01]  /*fa50*/  @!P0 IMAD.IADD R9, R9, 0x1, R3 ;  /* 0x0000000109098824 */ /* 0x000fe200078e0203 */
[----:B-1----:R-:W-:Y:S01]  /*fa60*/  @!P0 LEA R6, P1, R2, R4, 0x2 ;  /* 0x0000000402068211 */ /* 0x002fe200078210ff */
[----:B------:R-:W-:-:S03]  /*fa70*/  IMAD.MOV.U32 R4, RZ, RZ, RZ ;  /* 0x000000ffff047224 */ /* 0x000fc600078e00ff */
[----:B------:R-:W-:Y:S01]  /*fa80*/  @!P0 LEA.HI.X R7, R2, R5, R9, 0x2, P1 ;  /* 0x0000000502078211 */ /* 0x000fe200008f1409 */
[----:B------:R-:W-:Y:S01]  /*fa90*/  VIADD R9, R10, UR4 ;  /* 0x000000040a097c36 */ /* 0x000fe20008000000 */
[----:B------:R-:W0:Y:S03]  /*faa0*/  @P2 LDC R5, c[0x0][0x438] ;  /* 0x00010e00ff052b82 */ /* 0x000e260000000800 */
[----:B------:R1:W5:Y:S01]  /*fab0*/  @!P0 LDG.E R4, desc[UR50][R6.64] ;  /* 0x0000003206048981 */ /* 0x000362000c1e1900 */
[C---:B------:R-:W-:Y:S01]  /*fac0*/  ISETP.GE.AND P0, PT, R9.reuse, R22, PT ;  /* 0x000000160900720c */ /* 0x040fe20003f06270 */
[----:B------:R-:W-:-:S04]  /*fad0*/  IMAD.IADD R9, R9, 0x1, R36 ;  /* 0x0000000109097824 */ /* 0x000fc800078e0224 */
[----:B------:R-:W-:Y:S01]  /*fae0*/  IMAD.MOV.U32 R10, RZ, RZ, R9 ;  /* 0x000000ffff0a7224 */ /* 0x000fe200078e0009 */
[----:B-1----:R-:W1:Y:S08]  /*faf0*/  @P2 LDC R6, c[0x0][0x434] ;  /* 0x00010d00ff062b82 */ /* 0x002e700000000800 */
[----:B------:R-:W2:Y:S01]  /*fb00*/  @!P0 LDC.64 R2, c[0x0][0x428] ;  /* 0x00010a00ff028b82 */ /* 0x000ea20000000a00 */
[----:B-1----:R-:W-:-:S05]  /*fb10*/  @P2 IMAD.HI.U32 R6, R9, R6, RZ ;  /* 0x0000000609062227 */ /* 0x002fca00078e00ff */
[----:B0-----:R-:W-:Y:S01]  /*fb20*/  @P2 SHF.R.U32.HI R10, RZ, R5, R6 ;  /* 0x00000005ff0a2219 */ /* 0x001fe20000011606 */
[----:B--2---:R-:W-:-:S03]  /*fb30*/  @!P0 IMAD R5, R37, R2, RZ ;  /* 0x0000000225058224 */ /* 0x004fc600078e02ff */
[--C-:B------:R-:W-:Y:S01]  /*fb40*/  @!P0 SHF.R.S32.HI R7, RZ, 0x1f, R10.reuse ;  /* 0x0000001fff078819 */ /* 0x100fe2000001140a */
[----:B------:R-:W-:Y:S02]  /*fb50*/  @!P0 IMAD.MOV.U32 R6, RZ, RZ, R10 ;  /* 0x000000ffff068224 */ /* 0x000fe400078e000a */
[C---:B------:R-:W-:Y:S02]  /*fb60*/  @!P0 IMAD R5, R31.reuse, R3, R5 ;  /* 0x000000031f058224 */ /* 0x040fe400078e0205 */
[----:B------:R-:W-:Y:S02]  /*fb70*/  @!P0 IMAD.WIDE.U32 R6, R31, R2, R6 ;  /* 0x000000021f068225 */ /* 0x000fe400078e0006 */
[----:B------:R-:W0:Y:S02]  /*fb80*/  @!P0 LDC.64 R2, c[0x0][0x418] ;  /* 0x00010600ff028b82 */ /* 0x000e240000000a00 */
[----:B------:R-:W-:Y:S01]  /*fb90*/  @!P0 IMAD.IADD R5, R7, 0x1, R5 ;  /* 0x0000000107058824 */ /* 0x000fe200078e0205 */
[----:B0-----:R-:W-:-:S04]  /*fba0*/  @!P0 LEA R2, P1, R6, R2, 0x2 ;  /* 0x0000000206028211 */ /* 0x001fc800078210ff */
[----:B------:R-:W-:Y:S01]  /*fbb0*/  @!P0 LEA.HI.X R3, R6, R3, R5, 0x2, P1 ;  /* 0x0000000306038211 */ /* 0x000fe200008f1405 */
[----:B------:R-:W-:-:S06]  /*fbc0*/  IMAD.MOV.U32 R6, RZ, RZ, RZ ;  /* 0x000000ffff067224 */ /* 0x000fcc00078e00ff */
[----:B------:R0:W5:Y:S01]  /*fbd0*/  @!P0 LDG.E R6, desc[UR50][R2.64] ;  /* 0x0000003202068981 */ /* 0x000162000c1e1900 */
[----:B------:R-:W-:Y:S01]  /*fbe0*/  ISETP.GT.U32.AND P0, PT, R11, 0x9f, PT ;  /* 0x0000009f0b00780c */ /* 0x000fe20003f04070 */
[----:B------:R-:W-:Y:S01]  /*fbf0*/  IMAD.MOV R5, RZ, RZ, -R0 ;  /* 0x000000ffff057224 */ /* 0x000fe200078e0a00 */
[----:B------:R-:W-:Y:S01]  /*fc00*/  LOP3.LUT R17, R17, 0xffffffbf, RZ, 0xc0, !PT ;  /* 0xffffffbf11117812 */ /* 0x000fe200078ec0ff */
[----:B------:R-:W-:Y:S01]  /*fc10*/  IMAD.MOV R0, RZ, RZ, -R10 ;  /* 0x000000ffff007224 */ /* 0x000fe200078e0a0a */
[----:B------:R-:W-:Y:S01]  /*fc20*/  LOP3.LUT R18, R18, 0xffff, RZ, 0xc0, !PT ;  /* 0x0000ffff12127812 */ /* 0x000fe200078ec0ff */
[----:B------:R-:W-:Y:S02]  /*fc30*/  IMAD R5, R20, R5, R8 ;  /* 0x0000000514057224 */ /* 0x000fe400078e0208 */
[----:B------:R-:W-:Y:S02]  /*fc40*/  IMAD.U32 R8, RZ, RZ, UR48 ;  /* 0x00000030ff087e24 */ /* 0x000fe4000f8e00ff */
[----:B0-----:R-:W-:-:S02]  /*fc50*/  IMAD.U32 R2, RZ, RZ, UR44 ;  /* 0x0000002cff027e24 */ /* 0x001fc4000f8e00ff */
[----:B------:R-:W-:Y:S02]  /*fc60*/  IMAD R7, R20, R0, R9 ;  /* 0x0000000014077224 */ /* 0x000fe400078e0209 */
[----:B------:R-:W-:Y:S01]  /*fc70*/  VIADD R8, R8, 0xffffffff ;  /* 0xffffffff08087836 */ /* 0x000fe20000000000 */
[----:B------:R-:W-:-:S13]  /*fc80*/  ISETP.NE.AND P2, PT, R2, 0x3, PT ;  /* 0x000000030200780c */ /* 0x000fda0003f45270 */
[----:B------:R-:W-:-:S04]  /*fc90*/  @P2 LOP3.LUT R17, R17, 0x40, RZ, 0xfc, !PT ;  /* 0x0000004011112812 */ /* 0x000fc800078efcff */
[----:B------:R-:W-:-:S04]  /*fca0*/  LOP3.LUT R17, R17, 0xffffffdf, RZ, 0xc0, !PT ;  /* 0xffffffdf11117812 */ /* 0x000fc800078ec0ff */
[----:B------:R-:W-:Y:S01]  /*fcb0*/  @P0 LOP3.LUT R17, R17, 0x20, RZ, 0xfc, !PT ;  /* 0x0000002011110812 */ /* 0x000fe200078efcff */
[----:B------:R-:W-:Y:S06]  /*fcc0*/  @!P2 BRA `(.L_x_254) ;  /* 0x000000000004a947 */ /* 0x000fec0003800000 */
[----:B------:R-:W-:Y:S01]  /*fcd0*/  BPT.TRAP 0x1 ;  /* 0x000000040000795c */ /* 0x000fe20000300000 */
.L_x_254:
[----:B------:R-:W-:Y:S01]  /*fce0*/  IMAD R0, R19, 0x8, R16 ;  /* 0x0000000813007824 */ /* 0x000fe200078e0210 */
[----:B------:R-:W-:Y:S01]  /*fcf0*/  SHF.L.U32 R28, R32, 0x1f, RZ ;  /* 0x0000001f201c7819 */ /* 0x000fe200000006ff */
[----:B------:R-:W-:Y:S01]  /*fd00*/  BSSY B0, `(.L_x_255) ;  /* 0x0000004000007945 */ /* 0x000fe20003800000 */
[----:B------:R-:W-:Y:S02]  /*fd10*/  SHF.R.S32.HI R24, RZ, 0x1f, R7 ;  /* 0x0000001fff187819 */ /* 0x000fe40000011407 */
[----:B------:R-:W0:Y:S02]  /*fd20*/  SYNCS.PHASECHK.TRANS64.TRYWAIT P0, [R0+URZ+0x29880], R28 ;  /* 0x0298801c000075a7 */ /* 0x000e24000800017f */
[----:B0-----:R-:W-:Y:S05]  /*fd30*/  @!P0 BRA `(.L_x_256) ;  /* 0x0000004800b08947 */ /* 0x001fea0003800000 */
.L_x_334:
[----:B------:R-:W-:Y:S05]  /*fd40*/  BSYNC B0 ;  /* 0x0000000000007941 */ /* 0x000fea0003800000 */
.L_x_255:
[----:B------:R-:W-:Y:S01]  /*fd50*/  ULDC.64 UR4, c[0x0][0x328] ;  /* 0x0000ca0000047ab9 */ /* 0x000fe20000000a00 */
[----:B------:R-:W1:Y:S01]  /*fd60*/  S2R R13, SR_TID.X ;  /* 0x00000000000d7919 */ /* 0x000e620000002100 */
[----:B------:R-:W-:Y:S01]  /*fd70*/  IMAD R9, R24, UR4, RZ ;  /* 0x0000000418097c24 */ /* 0x000fe2000f8e02ff */
[----:B-----5:R-:W-:Y:S01]  /*fd80*/  SHF.R.S32.HI R26, RZ, 0x1f, R6 ;  /* 0x0000001fff1a7819 */ /* 0x020fe20000011406 */
[C---:B------:R-:W-:Y:S01]  /*fd90*/  IMAD.WIDE.U32 R2, R7.reuse, UR4, RZ ;  /* 0x0000000407027c25 */ /* 0x040fe2000f8e00ff */
[----:B------:R-:W-:Y:S01]  /*fda0*/  ULDC.64 UR6, c[0x0][0x338] ;  /* 0x0000ce0000067ab9 */ /* 0x000fe20000000a00 */
[----:B------:R-:W-:Y:S02]  /*fdb0*/  SHF.R.S32.HI R25, RZ, 0x1f, R5 ;  /* 0x0000001fff197819 */ /* 0x000fe40000011405 */
[----:B------:R-:W-:Y:S01]  /*fdc0*/  IMAD R9, R7, UR5, R9 ;  /* 0x0000000507097c24 */ /* 0x000fe2000f8e0209 */
[----:B------:R-:W-:Y:S01]  /*fdd0*/  SHF.R.S32.HI R27, RZ, 0x1f, R4 ;  /* 0x0000001fff1b7819 */ /* 0x000fe20000011404 */
[----:B------:R-:W-:Y:S01]  /*fde0*/  IMAD R12, R8, -0xa0, R22 ;  /* 0xffffff60080c7824 */ /* 0x000fe200078e0216 */
[----:B------:R-:W-:Y:S01]  /*fdf0*/  LOP3.LUT P1, RZ, R17, 0x1, RZ, 0xc0, !PT ;  /* 0x0000000111ff7812 */ /* 0x000fe2000782c0ff */
[----:B------:R-:W-:-:S02]  /*fe00*/  IMAD.IADD R3, R3, 0x1, R9 ;  /* 0x0000000103037824 */ /* 0x000fc400078e0209 */
[----:B------:R-:W-:Y:S02]  /*fe10*/  IMAD R9, R26, UR6, RZ ;  /* 0x000000061a097c24 */ /* 0x000fe4000f8e02ff */
[----:B------:R-:W-:-:S04]  /*fe20*/  IMAD.WIDE.U32 R2, R6, UR6, R2 ;  /* 0x0000000606027c25 */ /* 0x000fc8000f8e0002 */
[----:B------:R-:W-:Y:S02]  /*fe30*/  IMAD R9, R6, UR7, R9 ;  /* 0x0000000706097c24 */ /* 0x000fe4000f8e0209 */
[----:B------:R-:W-:Y:S02]  /*fe40*/  IMAD R10, R25, UR4, RZ ;  /* 0x00000004190a7c24 */ /* 0x000fe4000f8e02ff */
[----:B------:R-:W-:Y:S02]  /*fe50*/  IMAD.IADD R9, R3, 0x1, R9 ;  /* 0x0000000103097824 */ /* 0x000fe400078e0209 */
[----:B------:R-:W-:Y:S02]  /*fe60*/  IMAD.MOV.U32 R8, RZ, RZ, R2 ;  /* 0x000000ffff087224 */ /* 0x000fe400078e0002 */
[C---:B------:R-:W-:Y:S02]  /*fe70*/  IMAD R10, R5.reuse, UR5, R10 ;  /* 0x00000005050a7c24 */ /* 0x040fe4000f8e020a */
[----:B------:R-:W-:Y:S01]  /*fe80*/  IMAD.WIDE.U32 R2, R5, UR4, RZ ;  /* 0x0000000405027c25 */ /* 0x000fe2000f8e00ff */
[----:B------:R-:W-:Y:S01]  /*fe90*/  ULDC.64 UR4, c[0x0][0x330] ;  /* 0x0000cc0000047ab9 */ /* 0x000fe20000000a00 */
[----:B-1----:R-:W-:-:S02]  /*fea0*/  LOP3.LUT R13, R13, 0x7f, RZ, 0xc0, !PT ;  /* 0x0000007f0d0d7812 */ /* 0x002fc400078ec0ff */
[----:B------:R-:W-:Y:S02]  /*feb0*/  IMAD.IADD R3, R3, 0x1, R10 ;  /* 0x0000000103037824 */ /* 0x000fe400078e020a */
[----:B------:R-:W-:Y:S01]  /*fec0*/  IMAD R10, R27, UR6, RZ ;  /* 0x000000061b0a7c24 */ /* 0x000fe2000f8e02ff */
[----:B------:R-:W-:Y:S01]  /*fed0*/  SHF.R.U32.HI R14, RZ, 0x2, R13 ;  /* 0x00000002ff0e7819 */ /* 0x000fe2000001160d */
[----:B------:R-:W-:Y:S01]  /*fee0*/  IMAD.WIDE.U32 R2, R4, UR6, R2 ;  /* 0x0000000604027c25 */ /* 0x000fe2000f8e0002 */
[----:B------:R-:W-:-:S03]  /*fef0*/  SHF.R.U32.HI R13, RZ, 0x5, R13 ;  /* 0x00000005ff0d7819 */ /* 0x000fc6000001160d */
[----:B------:R-:W-:Y:S01]  /*ff00*/  IMAD R10, R4, UR7, R10 ;  /* 0x00000007040a7c24 */ /* 0x000fe2000f8e020a */
[----:B------:R-:W-:Y:S01]  /*ff10*/  ULDC.64 UR6, c[0x0][0x318] ;  /* 0x0000c60000067ab9 */ /* 0x000fe20000000a00 */
[C---:B------:R-:W-:Y:S02]  /*ff20*/  IMAD R22, R18.reuse, UR5, RZ ;  /* 0x0000000512167c24 */ /* 0x040fe4000f8e02ff */
[----:B------:R-:W-:Y:S02]  /*ff30*/  IMAD.IADD R3, R3, 0x1, R10 ;  /* 0x0000000103037824 */ /* 0x000fe400078e020a */
[----:B------:R-:W-:-:S04]  /*ff40*/  IMAD.WIDE.U32 R10, R18, UR4, R8 ;  /* 0x00000004120a7c25 */ /* 0x000fc8000f8e0008 */
[----:B------:R-:W-:Y:S01]  /*ff50*/  IMAD.WIDE.U32 R2, R18, UR4, R2 ;  /* 0x0000000412027c25 */ /* 0x000fe2000f8e0002 */
[----:B------:R-:W-:Y:S01]  /*ff60*/  IADD3 R9, P0, R10, UR6, RZ ;  /* 0x000000060a097c10 */ /* 0x000fe2000ff1e0ff */
[----:B------:R-:W-:Y:S02]  /*ff70*/  UMOV UR4, 0xffffffff ;  /* 0xffffffff00047882 */ /* 0x000fe40000000000 */
[----:B------:R-:W-:Y:S01]  /*ff80*/  IMAD.IADD R10, R12, 0x1, -R14 ;  /* 0x000000010c0a7824 */ /* 0x000fe200078e0a0e */
[----:B------:R-:W-:Y:S01]  /*ff90*/  IADD3.X R8, R11, UR7, R22, P0, !PT ;  /* 0x000000070b087c10 */ /* 0x000fe200087fe416 */
[----:B------:R-:W-:Y:S01]  /*ffa0*/  IMAD.SHL.U32 R13, R13, 0x400, RZ ;  /* 0x000004000d0d7824 */ /* 0x000fe200078e00ff */
[----:B------:R-:W-:Y:S02]  /*ffb0*/  IADD3 R23, P0, R2, UR6, RZ ;  /* 0x0000000602177c10 */ /* 0x000fe4000ff1e0ff */
[----:B------:R-:W-:Y:S02]  /*ffc0*/  ISETP.GE.AND P5, PT, R10, 0x1, PT ;  /* 0x000000010a00780c */ /* 0x000fe40003fa6270 */
[----:B------:R-:W-:Y:S01]  /*ffd0*/  IADD3.X R22, R22, UR7, R3, P0, !PT ;  /* 0x0000000716167c10 */ /* 0x000fe200087fe403 */
[----:B------:R-:W-:Y:S01]  /*ffe0*/  IMAD R3, R19, 0x5000, R13 ;  /* 0x0000500013037824 */ /* 0x000fe200078e020d */
[----:B------:R-:W-:Y:S09]  /*fff0*/  BRA.DIV UR4, `(.L_x_257) ;  /* 0x0000004a04147947 */ /* 0x000ff2000b800000 */
[----:B------:R-:W1:Y:S01]  /*10000*/  SHFL.IDX PT, R12, R9, RZ, 0x1c1f ;  /* 0x001c1fff090c7589 */ /* 0x000e6200000e0000 */
[C---:B------:R-:W-:Y:S02]  /*10010*/  LOP3.LUT P6, RZ, R17.reuse, 0x2, RZ, 0xc0, !PT ;  /* 0x0000000211ff7812 */ /* 0x040fe400078cc0ff */
[----:B------:R-:W-:Y:S01]  /*10020*/  LOP3.LUT R17, R17, 0xfffffeff, RZ, 0xc0, !PT ;  /* 0xfffffeff11117812 */ /* 0x000fe200078ec0ff */
[----:B------:R-:W2:Y:S01]  /*10030*/  SHFL.IDX PT, R2, R8, RZ, 0x1c1f ;  /* 0x001c1fff08027589 */ /* 0x000ea200000e0000 */
[C---:B------:R-:W-:Y:S02]  /*10040*/  ISETP.GE.AND P4, PT, R10.reuse, 0x21, PT ;  /* 0x000000210a00780c */ /* 0x040fe40003f86270 */
[C---:B------:R-:W-:Y:S01]  /*10050*/  ISETP.GE.AND P3, PT, R10.reuse, 0x41, PT ;  /* 0x000000410a00780c */ /* 0x040fe20003f66270 */
[----:B------:R-:W-:Y:S01]  /*10060*/  SHFL.IDX PT, R21, R8, 0x1, 0x1c1f ;  /* 0x003c1f0008157f89 */ /* 0x000fe200000e0000 */
[----:B------:R-:W-:-:S03]  /*10070*/  ISETP.GE.AND P2, PT, R10, 0x61, PT ;  /* 0x000000610a00780c */ /* 0x000fc60003f46270 */
[----:B------:R-:W-:Y:S01]  /*10080*/  SHFL.IDX PT, R20, R8, 0x3, 0x1c1f ;  /* 0x007c1f0008147f89 */ /* 0x000fe200000e0000 */
[----:B-1----:R-:W-:-:S05]  /*10090*/  IADD3 R12, P0, R35, R12, RZ ;  /* 0x0000000c230c7210 */ /* 0x002fca0007f1e0ff */
[----:B--2---:R-:W-:Y:S01]  /*100a0*/  IMAD.X R13, RZ, RZ, R2, P0 ;  /* 0x000000ffff0d7224 */ /* 0x004fe200000e0602 */
[----:B------:R-:W-:Y:S02]  /*100b0*/  ISETP.LT.OR P0, PT, R10, 0x1, P6 ;  /* 0x000000010a00780c */ /* 0x000fe40003701670 */
[----:B------:R-:W-:-:S05]  /*100c0*/  IADD3 R2, R16, R3, R33 ;  /* 0x0000000310027210 */ /* 0x000fca0007ffe021 */
[----:B------:R-:W-:-:S06]  /*100d0*/  IMAD.IADD R3, R34, 0x1, R2 ;  /* 0x0000000122037824 */ /* 0x000fcc00078e0202 */
[----:B------:R-:W-:Y:S01]  /*100e0*/  LDGSTS.E.BYPASS.LTC128B.128 [R2+0xa400], desc[UR50][R12.64], !P0 ;  /* 0x0a4000000c027fae */ /* 0x000fe2000c101d72 */
[----:B------:R-:W-:-:S13]  /*100f0*/  ISETP.LT.OR P0, PT, R10, 0x1, P1 ;  /* 0x000000010a00780c */ /* 0x000fda0000f01670 */
[----:B------:R1:W-:Y:S04]  /*10100*/  LDGSTS.E.BYPASS.LTC128B.128 [R3+0xa400], desc[UR50][R12.64+0x40], !P0 ;  /* 0x0a4000400c037fae */ /* 0x0003e8000c101d72 */
[----:B-1----:R-:W1:Y:S02]  /*10110*/  SHFL.IDX PT, R12, R9, 0x1, 0x1c1f ;  /* 0x003c1f00090c7f89 */ /* 0x002e6400000e0000 */
[----:B-1----:R-:W-:-:S05]  /*10120*/  IADD3 R12, P0, R35, R12, RZ ;  /* 0x0000000c230c7210 */ /* 0x002fca0007f1e0ff */
[----:B------:R-:W-:Y:S01]  /*10130*/  IMAD.X R13, RZ, RZ, R21, P0 ;  /* 0x000000ffff0d7224 */ /* 0x000fe200000e0615 */
[----:B------:R-:W-:Y:S01]  /*10140*/  ISETP.LT.OR P0, PT, R10, 0x21, P6 ;  /* 0x000000210a00780c */ /* 0x000fe20003701670 */
[----:B------:R-:W-:-:S12]  /*10150*/  SHFL.IDX PT, R21, R8, 0x2, 0x1c1f ;  /* 0x005c1f0008157f89 */ /* 0x000fd800000e0000 */
[----:B------:R-:W-:Y:S01]  /*10160*/  LDGSTS.E.BYPASS.LTC128B.128 [R2+0xb400], desc[UR50][R12.64], !P0 ;  /* 0x0b4000000c027fae */ /* 0x000fe2000c101d72 */
[----:B------:R-:W-:-:S13]  /*10170*/  ISETP.LT.OR P0, PT, R10, 0x21, P1 ;  /* 0x000000210a00780c */ /* 0x000fda0000f01670 */
[----:B------:R1:W-:Y:S04]  /*10180*/  LDGSTS.E.BYPASS.LTC128B.128 [R3+0xb400], desc[UR50][R12.64+0x40], !P0 ;  /* 0x0b4000400c037fae */ /* 0x0003e8000c101d72 */
[----:B-1----:R-:W1:Y:S04]  /*10190*/  SHFL.IDX PT, R12, R9, 0x2, 0x1c1f ;  /* 0x005c1f00090c7f89 */ /* 0x002e6800000e0000 */
[----:B------:R-:W2:Y:S01]  /*101a0*/  SHFL.IDX PT, R9, R9, 0x3, 0x1c1f ;  /* 0x007c1f0009097f89 */ /* 0x000ea200000e0000 */
[----:B-1----:R-:W-:-:S05]  /*101b0*/  IADD3 R12, P0, R35, R12, RZ ;  /* 0x0000000c230c7210 */ /* 0x002fca0007f1e0ff */
[----:B------:R-:W-:Y:S01]  /*101c0*/  IMAD.X R13, RZ, RZ, R21, P0 ;  /* 0x000000ffff0d7224 */ /* 0x000fe200000e0615 */
[----:B------:R-:W-:-:S13]  /*101d0*/  ISETP.LT.OR P0, PT, R10, 0x41, P6 ;  /* 0x000000410a00780c */ /* 0x000fda0003701670 */
[----:B------:R-:W-:Y:S01]  /*101e0*/  LDGSTS.E.BYPASS.LTC128B.128 [R2+0xc400], desc[UR50][R12.64], !P0 ;  /* 0x0c4000000c027fae */ /* 0x000fe2000c101d72 */
[----:B------:R-:W-:-:S13]  /*101f0*/  ISETP.LT.OR P0, PT, R10, 0x41, P1 ;  /* 0x000000410a00780c */ /* 0x000fda0000f01670 */
[----:B------:R-:W-:Y:S01]  /*10200*/  LDGSTS.E.BYPASS.LTC128B.128 [R3+0xc400], desc[UR50][R12.64+0x40], !P0 ;  /* 0x0c4000400c037fae */ /* 0x000fe2000c101d72 */
[----:B--2---:R-:W-:-:S05]  /*10210*/  IADD3 R8, P0, R35, R9, RZ ;  /* 0x0000000923087210 */ /* 0x004fca0007f1e0ff */
[----:B------:R-:W-:Y:S01]  /*10220*/  IMAD.X R9, RZ, RZ, R20, P0 ;  /* 0x000000ffff097224 */ /* 0x000fe200000e0614 */
[----:B------:R-:W-:-:S13]  /*10230*/  ISETP.LT.OR P0, PT, R10, 0x61, P6 ;  /* 0x000000610a00780c */ /* 0x000fda0003701670 */
[----:B------:R-:W-:Y:S01]  /*10240*/  LDGSTS.E.BYPASS.LTC128B.128 [R2+0xd400], desc[UR50][R8.64], !P0 ;  /* 0x0d40000008027fae */ /* 0x000fe2000c101d72 */
[----:B------:R-:W-:-:S13]  /*10250*/  ISETP.LT.OR P0, PT, R10, 0x61, P1 ;  /* 0x000000610a00780c */ /* 0x000fda0000f01670 */
[----:B------:R1:W-:Y:S01]  /*10260*/  LDGSTS.E.BYPASS.LTC128B.128 [R3+0xd400], desc[UR50][R8.64+0x40], !P0 ;  /* 0x0d40004008037fae */ /* 0x0003e2000c101d72 */
[----:B------:R-:W-:-:S03]  /*10270*/  ISETP.GE.AND P0, PT, R10, 0x81, PT ;  /* 0x000000810a00780c */ /* 0x000fc60003f06270 */
[----:B-1----:R1:W2:Y:S10]  /*10280*/  SHFL.IDX PT, R9, R22, RZ, 0x1c1f ;  /* 0x001c1fff16097589 */ /* 0x0022b400000e0000 */
[----:B------:R-:W-:Y:S01]  /*10290*/  @P0 LOP3.LUT R17, R17, 0x100, RZ, 0xfc, !PT ;  /* 0x0000010011110812 */ /* 0x000fe200078efcff */
[----:B------:R1:W3:Y:S06]  /*102a0*/  SHFL.IDX PT, R8, R23, RZ, 0x1c1f ;  /* 0x001c1fff17087589 */ /* 0x0002ec00000e0000 */
.L_x_346:
[----:B---3--:R-:W-:Y:S02]  /*102b0*/  IADD3 R8, P0, R35, R8, RZ ;  /* 0x0000000823087210 */ /* 0x008fe40007f1e0ff */
[----:B------:R-:W-:-:S03]  /*102c0*/  LOP3.LUT P6, RZ, R17, 0x2, RZ, 0xc0, !PT ;  /* 0x0000000211ff7812 */ /* 0x000fc600078cc0ff */
[----:B--2---:R-:W-:Y:S01]  /*102d0*/  IMAD.X R9, RZ, RZ, R9, P0 ;  /* 0x000000ffff097224 */ /* 0x004fe200000e0609 */
[----:B------:R-:W-:-:S13]  /*102e0*/  ISETP.LT.OR P0, PT, R10, 0x81, P6 ;  /* 0x000000810a00780c */ /* 0x000fda0003701670 */
[----:B------:R-:W-:Y:S01]  /*102f0*/  @!PT LDS RZ, [RZ] ;  /* 0x00000000fffff984 */ /* 0x000fe20000000800 */
[----:B------:R-:W-:Y:S01]  /*10300*/  @!PT LDS RZ, [RZ] ;  /* 0x00000000fffff984 */ /* 0x000fe20000000800 */
[----:B------:R-:W-:Y:S01]  /*10310*/  @!PT LDS RZ, [RZ] ;  /* 0x00000000fffff984 */ /* 0x000fe20000000800 */
[----:B------:R2:W-:Y:S01]  /*10320*/  LDGSTS.E.BYPASS.LTC128B.128 [R2+0xe400], desc[UR50][R8.64], !P0 ;  /* 0x0e40000008027fae */ /* 0x0005e2000c101d72 */
[----:B------:R-:W-:-:S13]  /*10330*/  ISETP.LT.OR P0, PT, R10, 0x81, P1 ;  /* 0x000000810a00780c */ /* 0x000fda0000f01670 */
[----:B------:R2:W-:Y:S01]  /*10340*/  LDGSTS.E.BYPASS.LTC128B.128 [R3+0xe400], desc[UR50][R8.64+0x40], !P0 ;  /* 0x0e40004008037fae */ /* 0x0005e2000c101d72 */
[----:B------:R-:W-:Y:S01]  /*10350*/  PLOP3.LUT P0, PT, PT, PT, PT, 0x80, 0x0 ;  /* 0x000000000000781c */ /* 0x000fe20003f0f070 */
[----:B------:R-:W-:-:S12]  /*10360*/  NOP ;  /* 0x0000000000007918 */ /* 0x000fd80000000000 */
.L_x_258:
[----:B------:R-:W-:Y:S02]  /*10370*/  PLOP3.LUT P1, PT, P1, P0, PT, 0xa2, 0x0 ;  /* 0x000000000000781c */ /* 0x000fe40000f21472 */
[----:B------:R-:W-:-:S08]  /*10380*/  @P0 R2UR P1, UR4, R0 ;  /* 0x00000000000402ca */ /* 0x000fd00000020000 */
[----:B------:R-:W-:-:S05]  /*10390*/  @P0 PLOP3.LUT P0, PT, P1, PT, PT, 0x80, 0x0 ;  /* 0x000000000000081c */ /* 0x000fca0000f0f070 */
[----:B------:R-:W-:Y:S01]  /*103a0*/  @!P1 SYNCS.ARRIVE.TRANS64.RED.A0T1 RZ, [UR4+0x29870], RZ ;  /* 0x029870ffffff99a7 */ /* 0x000fe20008200404 */
[----:B------:R-:W-:Y:S07]  /*103b0*/  @!P1 ARRIVES.LDGSTSBAR.64.TRANSCNT [UR4+0x29870] ;  /* 0x02987000ff0099b0 */ /* 0x000fee0008000a84 */
[----:B------:R-:W-:Y:S05]  /*103c0*/  @P0 BRA.U.ANY `(.L_x_258) ;  /* 0xfffffffd00e80947 */ /* 0x000fea000393ffff */
[----:B------:R-:W-:Y:S01]  /*103d0*/  NOP ;  /* 0x0000000000007918 */ /* 0x000fe20000000000 */
[----:B--2---:R-:W-:-:S05]  /*103e0*/  IMAD.U32 R2, RZ, RZ, UR44 ;  /* 0x0000002cff027e24 */ /* 0x004fca000f8e00ff */
[----:B------:R-:W-:-:S13]  /*103f0*/  ISETP.NE.AND P6, PT, R2, 0x3, PT ;  /* 0x000000030200780c */ /* 0x000fda0003fc5270 */
[----:B------:R-:W-:Y:S05]  /*10400*/  @!P6 BRA `(.L_x_259) ;  /* 0x000000000004e947 */ /* 0x000fea0003800000 */
[----:B------:R-:W-:Y:S01]  /*10410*/  BPT.TRAP 0x1 ;  /* 0x000000040000795c */ /* 0x000fe20000300000 */
.L_x_259:
[----:B------:R2:W-:Y:S01]  /*10420*/  SYNCS.ARRIVE.TRANS64.A1T0 RZ, [R0+URZ+0x29870], RZ ;  /* 0x029870ff00ff79a7 */ /* 0x0005e2000810003f */
[----:B------:R-:W-:Y:S05]  /*10430*/  @!P6 BRA `(.L_x_260) ;  /* 0x000000000004e947 */ /* 0x000fea0003800000 */
[----:B------:R-:W-:Y:S01]  /*10440*/  BPT.TRAP 0x1 ;  /* 0x000000040000795c */ /* 0x000fe20000300000 */
.L_x_260:
[----:B------:R-:W3:Y:S01]  /*10450*/  SYNCS.PHASECHK.TRANS64.TRYWAIT P0, [R0+URZ+0x29840], R28 ;  /* 0x0298401c000075a7 */ /* 0x000ee2000800017f */
[----:B------:R-:W-:Y:S04]  /*10460*/  BSSY B0, `(.L_x_261) ;  /* 0x0000002000007945 */ /* 0x000fe80003800000 */
[----:B---3--:R-:W-:Y:S05]  /*10470*/  @!P0 BRA `(.L_x_262) ;  /* 0x0000004800a48947 */ /* 0x008fea0003800000 */
.L_x_347:
[----:B------:R-:W-:Y:S05]  /*10480*/  BSYNC B0 ;  /* 0x0000000000007941 */ /* 0x000fea0003800000 */
.L_x_261:
[----:B------:R-:W4:Y:S01]  /*10490*/  LDL R9, [R1+0x14] ;  /* 0x0000140001097983 */ /* 0x000f220000100800 */
[----:B------:R-:W-:Y:S01]  /*104a0*/  ULDC.64 UR4, c[0x0][0x300] ;  /* 0x0000c00000047ab9 */ /* 0x000fe20000000a00 */
[----:B------:R-:W-:Y:S01]  /*104b0*/  ULDC.64 UR6, c[0x0][0x310] ;  /* 0x0000c40000067ab9 */ /* 0x000fe20000000a00 */
[----:B------:R-:W-:Y:S02]  /*104c0*/  IMAD R8, R24, UR4, RZ ;  /* 0x0000000418087c24 */ /* 0x000fe4000f8e02ff */
[----:B------:R-:W-:-:S04]  /*104d0*/  IMAD.WIDE.U32 R2, R7, UR4, RZ ;  /* 0x0000000407027c25 */ /* 0x000fc8000f8e00ff */
[----:B------:R-:W-:Y:S02]  /*104e0*/  IMAD R8, R7, UR5, R8 ;  /* 0x0000000507087c24 */ /* 0x000fe4000f8e0208 */
[----:B------:R-:W-:Y:S02]  /*104f0*/  IMAD R26, R26, UR6, RZ ;  /* 0x000000061a1a7c24 */ /* 0x000fe4000f8e02ff */
[----:B------:R-:W-:Y:S02]  /*10500*/  IMAD.IADD R3, R3, 0x1, R8 ;  /* 0x0000000103037824 */ /* 0x000fe400078e0208 */
[----:B------:R-:W-:Y:S02]  /*10510*/  IMAD R8, R25, UR4, RZ ;  /* 0x0000000419087c24 */ /* 0x000fe4000f8e02ff */
[----:B------:R-:W-:-:S04]  /*10520*/  IMAD.WIDE.U32 R2, R6, UR6, R2 ;  /* 0x0000000606027c25 */ /* 0x000fc8000f8e0002 */
[----:B------:R-:W-:Y:S02]  /*10530*/  IMAD R6, R6, UR7, R26 ;  /* 0x0000000706067c24 */ /* 0x000fe4000f8e021a */
[----:B------:R-:W-:Y:S02]  /*10540*/  IMAD R8, R5, UR5, R8 ;  /* 0x0000000505087c24 */ /* 0x000fe4000f8e0208 */
[----:B------:R-:W-:Y:S02]  /*10550*/  IMAD.IADD R7, R3, 0x1, R6 ;  /* 0x0000000103077824 */ /* 0x000fe400078e0206 */
[----:B------:R-:W-:Y:S02]  /*10560*/  IMAD.MOV.U32 R6, RZ, RZ, R2 ;  /* 0x000000ffff067224 */ /* 0x000fe400078e0002 */
[----:B------:R-:W-:Y:S01]  /*10570*/  IMAD.WIDE.U32 R2, R5, UR4, RZ ;  /* 0x0000000405027c25 */ /* 0x000fe2000f8e00ff */
[----:B------:R-:W-:-:S03]  /*10580*/  ULDC.64 UR4, c[0x0][0x308] ;  /* 0x0000c20000047ab9 */ /* 0x000fc60000000a00 */
[----:B------:R-:W-:Y:S02]  /*10590*/  IMAD.IADD R3, R3, 0x1, R8 ;  /* 0x0000000103037824 */ /* 0x000fe400078e0208 */
[----:B------:R-:W-:Y:S02]  /*105a0*/  IMAD R8, R27, UR6, RZ ;  /* 0x000000061b087c24 */ /* 0x000fe4000f8e02ff */
[----:B------:R-:W-:-:S04]  /*105b0*/  IMAD.WIDE.U32 R2, R4, UR6, R2 ;  /* 0x0000000604027c25 */ /* 0x000fc8000f8e0002 */
[----:B------:R-:W-:Y:S01]  /*105c0*/  IMAD R8, R4, UR7, R8 ;  /* 0x0000000704087c24 */ /* 0x000fe2000f8e0208 */
[----:B------:R-:W-:Y:S01]  /*105d0*/  ULDC.64 UR6, c[0x0][0x2e8] ;  /* 0x0000ba0000067ab9 */ /* 0x000fe20000000a00 */
[----:B------:R-:W-:-:S04]  /*105e0*/  IMAD.WIDE.U32 R6, R18, UR4, R6 ;  /* 0x0000000412067c25 */ /* 0x000fc8000f8e0006 */
[----:B------:R-:W-:Y:S01]  /*105f0*/  IMAD.IADD R3, R3, 0x1, R8 ;  /* 0x0000000103037824 */ /* 0x000fe200078e0208 */
[----:B------:R-:W-:Y:S01]  /*10600*/  IADD3 R5, P0, R6, UR6, RZ ;  /* 0x0000000606057c10 */ /* 0x000fe2000ff1e0ff */
[C---:B------:R-:W-:Y:S02]  /*10610*/  IMAD R4, R18.reuse, UR5, RZ ;  /* 0x0000000512047c24 */ /* 0x040fe4000f8e02ff */
[----:B------:R-:W-:Y:S01]  /*10620*/  IMAD.WIDE.U32 R2, R18, UR4, R2 ;  /* 0x0000000412027c25 */ /* 0x000fe2000f8e0002 */
[----:B------:R-:W-:Y:S02]  /*10630*/  UMOV UR4, 0xffffffff ;  /* 0xffffffff00047882 */ /* 0x000fe40000000000 */
[----:B------:R-:W-:Y:S02]  /*10640*/  IADD3.X R6, R7, UR7, R4, P0, !PT ;  /* 0x0000000707067c10 */ /* 0x000fe400087fe404 */
[----:B------:R-:W-:-:S04]  /*10650*/  IADD3 R8, P0, R2, UR6, RZ ;  /* 0x0000000602087c10 */ /* 0x000fc8000ff1e0ff */
[----:B------:R-:W-:Y:S01]  /*10660*/  IADD3.X R7, R4, UR7, R3, P0, !PT ;  /* 0x0000000704077c10 */ /* 0x000fe200087fe403 */
[----:B----4-:R-:W-:Y:S01]  /*10670*/  IMAD R4, R19, 0x7800, R9 ;  /* 0x0000780013047824 */ /* 0x010fe200078e0209 */
[----:B------:R-:W-:Y:S07]  /*10680*/  BRA.DIV UR4, `(.L_x_263) ;  /* 0x0000004a04347947 */ /* 0x000fee000b800000 */
[----:B------:R-:W4:Y:S01]  /*10690*/  SHFL.IDX PT, R3, R5, RZ, 0x1c1f ;  /* 0x001c1fff05037589 */ /* 0x000f2200000e0000 */
[C---:B------:R-:W-:Y:S01]  /*106a0*/  LOP3.LUT P6, RZ, R17.reuse, 0x8, RZ, 0xc0, !PT ;  /* 0x0000000811ff7812 */ /* 0x040fe200078cc0ff */
[C-C-:B------:R-:W-:Y:S01]  /*106b0*/  @P5 IMAD.IADD R9, R16.reuse, 0x1, R4.reuse ;  /* 0x0000000110095824 */ /* 0x140fe200078e0204 */
[----:B------:R-:W-:Y:S01]  /*106c0*/  LOP3.LUT P1, RZ, R17, 0x4, RZ, 0xc0, !PT ;  /* 0x0000000411ff7812 */ /* 0x000fe2000782c0ff */
[----:B------:R-:W5:Y:S01]  /*106d0*/  SHFL.IDX PT, R2, R6, RZ, 0x1c1f ;  /* 0x001c1fff06027589 */ /* 0x000f6200000e0000 */
[----:B------:R-:W-:-:S03]  /*106e0*/  @P4 IMAD.IADD R21, R16, 0x1, R4 ;  /* 0x0000000110154824 */ /* 0x000fc600078e0204 */
[----:B------:R-:W-:Y:S04]  /*106f0*/  SHFL.IDX PT, R7, R7, RZ, 0x1c1f ;  /* 0x001c1fff07077589 */ /* 0x000fe800000e0000 */
[----:B------:R-:W-:Y:S01]  /*10700*/  SHFL.IDX PT, R14, R8, RZ, 0x1c1f ;  /* 0x001c1fff080e7589 */ /* 0x000fe200000e0000 */
[----:B----4-:R-:W-:-:S05]  /*10710*/  @P5 IADD3 R3, P0, R35, R3, RZ ;  /* 0x0000000323035210 */ /* 0x010fca0007f1e0ff */
[----:B-----5:R-:W-:Y:S01]  /*10720*/  @P5 IMAD.X R2, RZ, RZ, R2, P0 ;  /* 0x000000ffff025224 */ /* 0x020fe200000e0602 */
[----:B------:R-:W-:-:S04]  /*10730*/  LOP3.LUT P0, RZ, R17, 0x10, RZ, 0xc0, !PT ;  /* 0x0000001011ff7812 */ /* 0x000fc8000780c0ff */
[----:B------:R-:W-:-:S04]  /*10740*/  @P5 LOP3.LUT R3, R3, R2, RZ, 0x3c, !PT ;  /* 0x0000000203035212 */ /* 0x000fc800078e3cff */
[----:B------:R-:W-:-:S04]  /*10750*/  @P5 LOP3.LUT R2, R3, R2, RZ, 0x3c, !PT ;  /* 0x0000000203025212 */ /* 0x000fc800078e3cff */
[----:B------:R-:W-:-:S05]  /*10760*/  @P5 LOP3.LUT R3, R3, R2, RZ, 0x3c, !PT ;  /* 0x0000000203035212 */ /* 0x000fca00078e3cff */
[----:B------:R-:W-:Y:S04]  /*10770*/  @P5 LDGSTS.E.BYPASS.LTC128B.128 [R9+0x1a400], desc[UR50][R2.64], !P0 ;  /* 0x1a40000002095fae */ /* 0x000fe8000c101d72 */
[----:B------:R-:W-:Y:S04]  /*10780*/  @P5 LDGSTS.E.BYPASS.LTC128B.128 [R9+0x1cc00], desc[UR50][R2.64+0x40], !P6 ;  /* 0x1cc0004002095fae */ /* 0x000fe8000f101d72 */
[----:B------:R4:W-:Y:S01]  /*10790*/  @P5 LDGSTS.E.BYPASS.LTC128B.128 [R9+0x1f400], desc[UR50][R2.64+0x80], !P1 ;  /* 0x1f40008002095fae */ /* 0x0009e2000c901d72 */
[----:B------:R-:W-:-:S03]  /*107a0*/  LOP3.LUT P5, RZ, R17, 0x10, RZ, 0xc0, !PT ;  /* 0x0000001011ff7812 */ /* 0x000fc600078ac0ff */
[----:B----4-:R-:W4:Y:S01]  /*107b0*/  SHFL.IDX PT, R3, R5, 0x1, 0x1c1f ;  /* 0x003c1f0005037f89 */ /* 0x010f2200000e0000 */
[----:B------:R-:W-:-:S03]  /*107c0*/  @P3 IADD3 R9, R16, R4, RZ ;  /* 0x0000000410093210 */ /* 0x000fc60007ffe0ff */
[----:B------:R-:W5:Y:S01]  /*107d0*/  SHFL.IDX PT, R2, R6, 0x1, 0x1c1f ;  /* 0x003c1f0006027f89 */ /* 0x000f6200000e0000 */
[----:B----4-:R-:W-:-:S05]  /*107e0*/  @P4 IADD3 R3, P0, R35, R3, RZ ;  /* 0x0000000323034210 */ /* 0x010fca0007f1e0ff */
[----:B-----5:R-:W-:-:S05]  /*107f0*/  @P4 IMAD.X R2, RZ, RZ, R2, P0 ;  /* 0x000000ffff024224 */ /* 0x020fca00000e0602 */
[----:B------:R-:W-:-:S04]  /*10800*/  @P4 LOP3.LUT R3, R3, R2, RZ, 0x3c, !PT ;  /* 0x0000000203034212 */ /* 0x000fc800078e3cff */
[----:B------:R-:W-:-:S04]  /*10810*/  @P4 LOP3.LUT R2, R3, R2, RZ, 0x3c, !PT ;  /* 0x0000000203024212 */ /* 0x000fc800078e3cff */
[----:B------:R-:W-:-:S05]  /*10820*/  @P4 LOP3.LUT R3, R3, R2, RZ, 0x3c, !PT ;  /* 0x0000000203034212 */ /* 0x000fca00078e3cff */
[----:B------:R-:W-:Y:S04]  /*10830*/  @P4 LDGSTS.E.BYPASS.LTC128B.128 [R21+0x1ac00], desc[UR50][R2.64], !P5 ;  /* 0x1ac0000002154fae */ /* 0x000fe8000e901d72 */
[----:B------:R-:W-:Y:S04]  /*10840*/  @P4 LDGSTS.E.BYPASS.LTC128B.128 [R21+0x1d400], desc[UR50][R2.64+0x40], !P6 ;  /* 0x1d40004002154fae */ /* 0x000fe8000f101d72 */
[----:B------:R4:W-:Y:S04]  /*10850*/  @P4 LDGSTS.E.BYPASS.LTC128B.128 [R21+0x1fc00], desc[UR50][R2.64+0x80], !P1 ;  /* 0x1fc0008002154fae */ /* 0x0009e8000c901d72 */
[----:B----4-:R-:W4:Y:S01]  /*10860*/  SHFL.IDX PT, R3, R5, 0x2, 0x1c1f ;  /* 0x005c1f0005037f89 */ /* 0x010f2200000e0000 */
[----:B------:R-:W-:-:S03]  /*10870*/  @P2 IMAD.IADD R21, R16, 0x1, R4 ;  /* 0x0000000110152824 */ /* 0x000fc600078e0204 */
[----:B------:R-:W5:Y:S04]  /*10880*/  SHFL.IDX PT, R2, R6, 0x2, 0x1c1f ;  /* 0x005c1f0006027f89 */ /* 0x000f6800000e0000 */
[----:B------:R-:W-:Y:S01]  /*10890*/  SHFL.IDX PT, R6, R6, 0x3, 0x1c1f ;  /* 0x007c1f0006067f89 */ /* 0x000fe200000e0000 */
        /* <DEDUP_REMOVED lines=8> */
[----:B----4-:R-:W4:Y:S02]  /*10920*/  SHFL.IDX PT, R2, R5, 0x3, 0x1c1f ;  /* 0x007c1f0005027f89 */ /* 0x010f2400000e0000 */
[----:B----4-:R-:W-:-:S05]  /*10930*/  @P2 IADD3 R2, P0, R35, R2, RZ ;  /* 0x0000000223022210 */ /* 0x010fca0007f1e0ff */
[----:B------:R-:W-:-:S05]  /*10940*/  @P2 IMAD.X R3, RZ, RZ, R6, P0 ;  /* 0x000000ffff032224 */ /* 0x000fca00000e0606 */
[----:B------:R4:W-:Y:S04]  /*10950*/  @P2 LDGSTS.E.BYPASS.LTC128B.128 [R21+0x1bc00], desc[UR50][R2.64], !P5 ;  /* 0x1bc0000002152fae */ /* 0x0009e8000e901d72 */
[----:B------:R4:W-:Y:S04]  /*10960*/  @P2 LDGSTS.E.BYPASS.LTC128B.128 [R21+0x1e400], desc[UR50][R2.64+0x40], !P6 ;  /* 0x1e40004002152fae */ /* 0x0009e8000f101d72 */
[----:B------:R4:W-:Y:S02]  /*10970*/  @P2 LDGSTS.E.BYPASS.LTC128B.128 [R21+0x20c00], desc[UR50][R2.64+0x80], !P1 ;  /* 0x20c0008002152fae */ /* 0x0009e4000c901d72 */
.L_x_359:
[----:B------:R-:W-:Y:S01]  /*10980*/  LOP3.LUT P0, RZ, R17, 0x100, RZ, 0xc0, !PT ;  /* 0x0000010011ff7812 */ /* 0x000fe2000780c0ff */
[----:B------:R-:W-:-:S12]  /*10990*/  BSSY B0, `(.L_x_264) ;  /* 0x000000e000007945 */ /* 0x000fd80003800000 */
[----:B------:R-:W-:Y:S05]  /*109a0*/  @!P0 BRA `(.L_x_265) ;  /* 0x0000000000308947 */ /* 0x000fea0003800000 */
[C---:B------:R-:W-:Y:S01]  /*109b0*/  LOP3.LUT P3, RZ, R17.reuse, 0x10, RZ, 0xc0, !PT ;  /* 0x0000001011ff7812 */ /* 0x040fe2000786c0ff */
[----:B------:R-:W-:Y:S01]  /*109c0*/  IMAD.IADD R5, R16, 0x1, R4 ;  /* 0x0000000110057824 */ /* 0x000fe200078e0204 */
[C---:B------:R-:W-:Y:S02]  /*109d0*/  LOP3.LUT P2, RZ, R17.reuse, 0x8, RZ, 0xc0, !PT ;  /* 0x0000000811ff7812 */ /* 0x040fe4000784c0ff */
[----:B------:R-:W-:Y:S02]  /*109e0*/  LOP3.LUT P1, RZ, R17, 0x4, RZ, 0xc0, !PT ;  /* 0x0000000411ff7812 */ /* 0x000fe4000782c0ff */
[----:B----4-:R-:W-:-:S05]  /*109f0*/  IADD3 R2, P0, R35, R14, RZ ;  /* 0x0000000e23027210 */ /* 0x010fca0007f1e0ff */
[----:B------:R-:W-:-:S05]  /*10a00*/  IMAD.X R3, RZ, RZ, R7, P0 ;  /* 0x000000ffff037224 */ /* 0x000fca00000e0607 */
[----:B------:R-:W-:Y:S01]  /*10a10*/  @!PT LDS RZ, [RZ] ;  /* 0x00000000fffff984 */ /* 0x000fe20000000800 */
[----:B------:R-:W-:Y:S01]  /*10a20*/  @!PT LDS RZ, [RZ] ;  /* 0x00000000fffff984 */ /* 0x000fe20000000800 */
[----:B------:R-:W-:Y:S01]  /*10a30*/  @!PT LDS RZ, [RZ] ;  /* 0x00000000fffff984 */ /* 0x000fe20000000800 */
[----:B------:R4:W-:Y:S04]  /*10a40*/  LDGSTS.E.BYPASS.LTC128B.128 [R5+0x1c400], desc[UR50][R2.64], !P3 ;  /* 0x1c40000002057fae */ /* 0x0009e8000d901d72 */
[----:B------:R4:W-:Y:S04]  /*10a50*/  LDGSTS.E.BYPASS.LTC128B.128 [R5+0x1ec00], desc[UR50][R2.64+0x40], !P2 ;  /* 0x1ec0004002057fae */ /* 0x0009e8000d101d72 */
[----:B------:R4:W-:Y:S02]  /*10a60*/  LDGSTS.E.BYPASS.LTC128B.128 [R5+0x21400], desc[UR50][R2.64+0x80], !P1 ;  /* 0x2140008002057fae */ /* 0x0009e4000c901d72 */
.L_x_265:
[----:B------:R-:W-:Y:S05]  /*10a70*/  BSYNC B0 ;  /* 0x0000000000007941 */ /* 0x000fea0003800000 */
.L_x_264:
[----:B------:R-:W-:Y:S01]  /*10a80*/  NOP ;  /* 0x0000000000007918 */ /* 0x000fe20000000000 */
[----:B------:R-:W-:-:S13]  /*10a90*/  PLOP3.LUT P0, PT, PT, PT, PT, 0x80, 0x0 ;  /* 0x000000000000781c */ /* 0x000fda0003f0f070 */
.L_x_266:
[----:B------:R-:W-:Y:S02]  /*10aa0*/  PLOP3.LUT P1, PT, P1, P0, PT, 0xa2, 0x0 ;  /* 0x000000000000781c */ /* 0x000fe40000f21472 */
[----:B------:R-:W-:-:S08]  /*10ab0*/  @P0 R2UR P1, UR4, R0 ;  /* 0x00000000000402ca */ /* 0x000fd00000020000 */
[----:B------:R-:W-:-:S05]  /*10ac0*/  @P0 PLOP3.LUT P0, PT, P1, PT, PT, 0x80, 0x0 ;  /* 0x000000000000081c */ /* 0x000fca0000f0f070 */
[----:B------:R-:W-:Y:S01]  /*10ad0*/  @!P1 SYNCS.ARRIVE.TRANS64.RED.A0T1 RZ, [UR4+0x29830], RZ ;  /* 0x029830ffffff99a7 */ /* 0x000fe20008200404 */
[----:B------:R-:W-:Y:S07]  /*10ae0*/  @!P1 ARRIVES.LDGSTSBAR.64.TRANSCNT [UR4+0x29830] ;  /* 0x02983000ff0099b0 */ /* 0x000fee0008000a84 */
[----:B------:R-:W-:Y:S05]  /*10af0*/  @P0 BRA.U.ANY `(.L_x_266) ;  /* 0xfffffffd00e80947 */ /* 0x000fea000393ffff */
[----:B------:R-:W-:Y:S01]  /*10b00*/  NOP ;  /* 0x0000000000007918 */ /* 0x000fe20000000000 */
[----:B----4-:R-:W-:-:S05]  /*10b10*/  IMAD.U32 R2, RZ, RZ, UR44 ;  /* 0x0000002cff027e24 */ /* 0x010fca000f8e00ff */
[----:B------:R-:W-:-:S13]  /*10b20*/  ISETP.NE.AND P2, PT, R2, 0x3, PT ;  /* 0x000000030200780c */ /* 0x000fda0003f45270 */
[----:B------:R-:W-:Y:S05]  /*10b30*/  @!P2 BRA `(.L_x_267) ;  /* 0x000000000004a947 */ /* 0x000fea0003800000 */
[----:B------:R-:W-:Y:S01]  /*10b40*/  BPT.TRAP 0x1 ;  /* 0x000000040000795c */ /* 0x000fe20000300000 */
.L_x_267:
[----:B------:R4:W-:Y:S02]  /*10b50*/  SYNCS.ARRIVE.TRANS64.A1T0 RZ, [R0+URZ+0x29830], RZ ;  /* 0x029830ff00ff79a7 */ /* 0x0009e4000810003f */
[----:B------:R-:W-:Y:S05]  /*10b60*/  WARPSYNC.ALL ;  /* 0x0000000000007948 */ /* 0x000fea0003800000 */
[----:B0-234-:R-:W-:Y:S01]  /*10b70*/  VIADD R0, R16, 0x14400 ;  /* 0x0001440010007836 */ /* 0x01dfe20000000000 */
[----:B------:R-:W-:Y:S01]  /*10b80*/  USHF.R.S32.HI UR4, URZ, 0x1f, UR38 ;  /* 0x0000001f3f047899 */ /* 0x000fe20008011426 */
[----:B------:R-:W-:Y:S01]  /*10b90*/  BAR.SYNC.DEFER_BLOCKING 0x8, 0x180 ;  /* 0x0206000000007b1d */ /* 0x000fe20000010000 */
[----:B------:R-:W-:Y:S02]  /*10ba0*/  UISETP.NE.AND UP0, UPT, UR45, URZ, UPT ;  /* 0x0000003f2d00728c */ /* 0x000fe4000bf05270 */
[----:B------:R-:W-:-:S02]  /*10bb0*/  LOP3.LUT P0, RZ, R0, 0x1bf, RZ, 0xc0, !PT ;  /* 0x000001bf00ff7812 */ /* 0x000fc4000780c0ff */
[----:B------:R-:W-:Y:S01]  /*10bc0*/  USEL UR43, UR43, URZ, !UP0 ;  /* 0x0000003f2b2b7287 */ /* 0x000fe2000c000000 */
[----:B------:R-:W-:Y:S01]  /*10bd0*/  BSSY B6, `(.L_x_268) ;  /* 0x0000018000067945 */ /* 0x000fe20003800000 */
[----:B------:R-:W-:Y:S01]  /*10be0*/  ULDC.64 UR6, c[0x0][0x298] ;  /* 0x0000a60000067ab9 */ /* 0x000fe20000000a00 */
[----:B------:R-:W-:Y:S02]  /*10bf0*/  USEL UR41, UR41, URZ, !UP0 ;  /* 0x0000003f29297287 */ /* 0x000fe4000c000000 */
[----:B------:R-:W-:Y:S02]  /*10c00*/  UIMAD UR4, UR4, UR6, URZ ;  /* 0x00000006040472a4 */ /* 0x000fe4000f8e023f */
[----:B------:R-:W-:Y:S02]  /*10c10*/  UIMAD.WIDE.U32 UR36, UR38, UR6, URZ ;  /* 0x00000006262472a5 */ /* 0x000fe4000f8e003f */
[----:B------:R-:W-:-:S04]  /*10c20*/  UIMAD UR4, UR38, UR7, UR4 ;  /* 0x00000007260472a4 */ /* 0x000fc8000f8e0204 */
[----:B------:R-:W-:Y:S01]  /*10c30*/  UIADD3 UR45, UR37, UR4, URZ ;  /* 0x00000004252d7290 */ /* 0x000fe2000fffe03f */
[----:B------:R-:W-:Y:S11]  /*10c40*/  @!P0 BRA `(.L_x_269) ;  /* 0x0000000000408947 */ /* 0x000ff60003800000 */
        /* <DEDUP_REMOVED lines=15> */
[----:B01----:R-:W-:Y:S05]  /*10d40*/  CALL.ABS.NOINC R2 ;  /* 0x0000000002007343 */ /* 0x003fea0003c00000 */
.L_x_269:
[----:B------:R-:W-:Y:S05]  /*10d50*/  BSYNC B6 ;  /* 0x0000000000067941 */ /* 0x000fea0003800000 */
.L_x_268:
[----:B------:R-:W2:Y:S01]  /*10d60*/  LDL.LU R20, [R1+0x4] ;  /* 0x0000040001147983 */ /* 0x000ea20000300800 */
[----:B------:R-:W0:Y:S01]  /*10d70*/  LDC R5, c[0x0][0x448] ;  /* 0x00011200ff057b82 */ /* 0x000e220000000800 */
[----:B------:R-:W3:Y:S01]  /*10d80*/  S2R R2, SR_TID.X ;  /* 0x0000000000027919 */ /* 0x000ee20000002100 */
[C---:B------:R-:W-:Y:S01]  /*10d90*/  R2UR UR8, R18.reuse ;  /* 0x00000000120872ca */ /* 0x040fe200000e0000 */
[----:B------:R-:W-:Y:S01]  /*10da0*/  ULDC.64 UR6, c[0x0][0x2d8] ;  /* 0x0000b60000067ab9 */ /* 0x000fe20000000a00 */
[----:B------:R4:W5:Y:S01]  /*10db0*/  LDL R9, [R1+0x24] ;  /* 0x0000240001097983 */ /* 0x0009620000100800 */
[----:B0-----:R-:W-:Y:S02]  /*10dc0*/  ISETP.NE.AND P0, PT, R5, 0x1, PT ;  /* 0x000000010500780c */ /* 0x001fe40003f05270 */
[----:B------:R-:W-:Y:S02]  /*10dd0*/  R2UR UR10, R18 ;  /* 0x00000000120a72ca */ /* 0x000fe400000e0000 */
[----:B---3--:R-:W-:-:S09]  /*10de0*/  LOP3.LUT R21, R2, 0x7f, RZ, 0xc0, !PT ;  /* 0x0000007f02157812 */ /* 0x008fd200078ec0ff */
[----:B------:R-:W0:Y:S01]  /*10df0*/  @P0 LDC R3, c[0x0][0x44c] ;  /* 0x00011300ff030b82 */ /* 0x000e220000000800 */
[----:B------:R-:W-:Y:S01]  /*10e00*/  IMAD.SHL.U32 R2, R2, 0x20, RZ ;  /* 0x0000002002027824 */ /* 0x000fe200078e00ff */
[----:B------:R-:W-:-:S06]  /*10e10*/  SHF.R.U32.HI R21, RZ, 0x2, R21 ;  /* 0x00000002ff157819 */ /* 0x000fcc0000011615 */
[----:B------:R-:W3:Y:S01]  /*10e20*/  @P0 LDC R0, c[0x0][0x450] ;  /* 0x00011400ff000b82 */ /* 0x000ee20000000800 */
[----:B------:R-:W-:Y:S01]  /*10e30*/  LOP3.LUT R2, R21, 0x60, R2, 0xf8, !PT ;  /* 0x0000006015027812 */ /* 0x000fe200078ef802 */
[----:B------:R-:W-:Y:S01]  /*10e40*/  UMOV UR4, UR36 ;  /* 0x0000002400047c82 */ /* 0x000fe20008000000 */
[----:B------:R-:W-:Y:S02]  /*10e50*/  UMOV UR5, UR45 ;  /* 0x0000002d00057c82 */ /* 0x000fe40008000000 */
[----:B------:R-:W-:-:S03]  /*10e60*/  UIMAD.WIDE.U32 UR4, UR8, UR6, UR4 ;  /* 0x00000006080472a5 */ /* 0x000fc6000f8e0004 */
[----:B------:R-:W-:Y:S01]  /*10e70*/  ULDC.64 UR8, c[0x0][0x2e0] ;  /* 0x0000b80000087ab9 */ /* 0x000fe20000000a00 */
[----:B------:R-:W-:Y:S02]  /*10e80*/  UIMAD UR5, UR10, UR7, UR5 ;  /* 0x000000070a0572a4 */ /* 0x000fe4000f8e0205 */
[----:B------:R-:W-:Y:S02]  /*10e90*/  UIMAD UR6, UR41, UR8, URZ ;  /* 0x00000008290672a4 */ /* 0x000fe4000f8e023f */
[----:B------:R-:W-:Y:S02]  /*10ea0*/  UIMAD.WIDE.U32 UR4, UR43, UR8, UR4 ;  /* 0x000000082b0472a5 */ /* 0x000fe4000f8e0004 */
[----:B------:R-:W-:-:S03]  /*10eb0*/  UIMAD UR6, UR43, UR9, UR6 ;  /* 0x000000092b0672a4 */ /* 0x000fc6000f8e0206 */
[----:B------:R-:W-:Y:S01]  /*10ec0*/  ULDC.64 UR8, c[0x0][0x2d0] ;  /* 0x0000b40000087ab9 */ /* 0x000fe20000000a00 */
[----:B------:R-:W-:Y:S01]  /*10ed0*/  UIADD3 UR5, UR5, UR6, URZ ;  /* 0x0000000605057290 */ /* 0x000fe2000fffe03f */
[C---:B------:R-:W-:Y:S02]  /*10ee0*/  LOP3.LUT R10, R35.reuse, 0x40, RZ, 0xfc, !PT ;  /* 0x00000040230a7812 */ /* 0x040fe400078efcff */
[----:B------:R-:W-:Y:S01]  /*10ef0*/  LOP3.LUT R8, R35, 0x80, RZ, 0xfc, !PT ;  /* 0x0000008023087812 */ /* 0x000fe200078efcff */
[----:B--2---:R-:W-:-:S05]  /*10f00*/  IMAD.SHL.U32 R6, R20, 0x80, RZ ;  /* 0x0000008014067824 */ /* 0x004fca00078e00ff */
[----:B------:R-:W-:-:S05]  /*10f10*/  LOP3.LUT R4, R2, R6, RZ, 0xfc, !PT ;  /* 0x0000000602047212 */ /* 0x000fca00078efcff */
[----:B0-----:R-:W-:Y:S01]  /*10f20*/  @P0 IMAD.HI.U32 R3, R4, R3, RZ ;  /* 0x0000000304030227 */ /* 0x001fe200078e00ff */
[----:B------:R-:W0:Y:S03]  /*10f30*/  S2R R20, SR_TID.X ;  /* 0x0000000000147919 */ /* 0x000e260000002100 */
[----:B------:R-:W-:Y:S01]  /*10f40*/  IMAD.MOV.U32 R2, RZ, RZ, R4 ;  /* 0x000000ffff027224 */ /* 0x000fe200078e0004 */
[----:B---3--:R-:W-:-:S04]  /*10f50*/  @P0 SHF.R.U32.HI R2, RZ, R0, R3 ;  /* 0x00000000ff020219 */ /* 0x008fc80000011603 */
[--C-:B------:R-:W-:Y:S01]  /*10f60*/  SHF.R.S32.HI R3, RZ, 0x1f, R2.reuse ;  /* 0x0000001fff037819 */ /* 0x100fe20000011402 */
[----:B------:R-:W-:-:S04]  /*10f70*/  IMAD.MOV R0, RZ, RZ, -R2 ;  /* 0x000000ffff007224 */ /* 0x000fc800078e0a02 */
[----:B------:R-:W-:Y:S02]  /*10f80*/  IMAD R7, R3, UR8, RZ ;  /* 0x0000000803077c24 */ /* 0x000fe4000f8e02ff */
[----:B------:R-:W-:Y:S02]  /*10f90*/  IMAD R0, R5, R0, R4 ;  /* 0x0000000005007224 */ /* 0x000fe400078e0204 */
[----:B------:R-:W-:Y:S02]  /*10fa0*/  IMAD.U32 R3, RZ, RZ, UR8 ;  /* 0x00000008ff037e24 */ /* 0x000fe4000f8e00ff */
[C---:B------:R-:W-:Y:S01]  /*10fb0*/  IMAD R7, R2.reuse, UR9, R7 ;  /* 0x0000000902077c24 */ /* 0x040fe2000f8e0207 */
[----:B------:R-:W-:Y:S01]  /*10fc0*/  SHF.R.S32.HI R4, RZ, 0x1f, R0 ;  /* 0x0000001fff047819 */ /* 0x000fe20000011400 */
[----:B------:R-:W-:Y:S01]  /*10fd0*/  IMAD.WIDE.U32 R2, R2, R3, UR4 ;  /* 0x0000000402027e25 */ /* 0x000fe2000f8e0003 */
[----:B------:R-:W-:-:S03]  /*10fe0*/  ULDC.64 UR4, c[0x0][0x2c8] ;  /* 0x0000b20000047ab9 */ /* 0x000fc60000000a00 */
[----:B------:R-:W-:Y:S02]  /*10ff0*/  IMAD.IADD R3, R3, 0x1, R7 ;  /* 0x0000000103037824 */ /* 0x000fe400078e0207 */
[----:B------:R-:W-:Y:S02]  /*11000*/  IMAD R4, R4, UR4, RZ ;  /* 0x0000000404047c24 */ /* 0x000fe4000f8e02ff */
[----:B------:R-:W-:-:S04]  /*11010*/  IMAD.WIDE.U32 R2, R0, UR4, R2 ;  /* 0x0000000400027c25 */ /* 0x000fc8000f8e0002 */
[----:B------:R-:W-:Y:S01]  /*11020*/  IMAD R7, R0, UR5, R4 ;  /* 0x0000000500077c24 */ /* 0x000fe2000f8e0204 */
[----:B------:R-:W-:Y:S02]  /*11030*/  ULDC.64 UR4, c[0x0][0x280] ;  /* 0x0000a00000047ab9 */ /* 0x000fe40000000a00 */
[----:B------:R-:W-:Y:S01]  /*11040*/  IADD3 R0, P0, R2, UR4, RZ ;  /* 0x0000000402007c10 */ /* 0x000fe2000ff1e0ff */
[----:B------:R-:W-:Y:S01]  /*11050*/  ULDC UR4, c[0x0][0x2b8] ;  /* 0x0000ae0000047ab9 */ /* 0x000fe20000000800 */
[----:B0-----:R-:W-:Y:S02]  /*11060*/  LOP3.LUT R20, R20, 0x7f, RZ, 0xc0, !PT ;  /* 0x0000007f14147812 */ /* 0x001fe400078ec0ff */
[----:B------:R-:W-:Y:S01]  /*11070*/  IADD3.X R4, R3, UR5, R7, P0, !PT ;  /* 0x0000000503047c10 */ /* 0x000fe200087fe407 */
[----:B------:R-:W-:Y:S01]  /*11080*/  UMOV UR5, 0xffffffff ;  /* 0xffffffff00057882 */ /* 0x000fe20000000000 */
[----:B------:R-:W-:Y:S02]  /*11090*/  ISETP.GE.AND P3, PT, R35, UR4, PT ;  /* 0x0000000423007c0c */ /* 0x000fe4000bf66270 */
[----:B------:R-:W-:-:S02]  /*110a0*/  ISETP.GE.AND P2, PT, R10, UR4, PT ;  /* 0x000000040a007c0c */ /* 0x000fc4000bf46270 */
[----:B------:R-:W-:Y:S02]  /*110b0*/  ISETP.GE.AND P1, PT, R8, UR4, PT ;  /* 0x0000000408007c0c */ /* 0x000fe4000bf26270 */
[----:B------:R-:W-:Y:S01]  /*110c0*/  SHF.R.U32.HI R10, RZ, 0x2, R20 ;  /* 0x00000002ff0a7819 */ /* 0x000fe20000011614 */
[----:B----4-:R-:W-:Y:S10]  /*110d0*/  BRA.DIV UR5, `(.L_x_270) ;  /* 0x00000046057c7947 */ /* 0x010ff4000b800000 */
[----:B------:R-:W0:Y:S01]  /*110e0*/  SHFL.IDX PT, R3, R0, RZ, 0x1c1f ;  /* 0x001c1fff00037589 */ /* 0x000e2200000e0000 */
[----:B------:R-:W-:Y:S02]  /*110f0*/  IMAD R5, R5, UR40, RZ ;  /* 0x0000002805057c24 */ /* 0x000fe4000f8e02ff */
[----:B------:R-:W-:Y:S01]  /*11100*/  IMAD.IADD R6, R10, 0x1, R6 ;  /* 0x000000010a067824 */ /* 0x000fe200078e0206 */
[----:B------:R-:W2:Y:S03]  /*11110*/  SHFL.IDX PT, R2, R4, RZ, 0x1c1f ;  /* 0x001c1fff04027589 */ /* 0x000ea600000e0000 */
[C---:B------:R-:W-:Y:S01]  /*11120*/  VIADD R8, R6.reuse, 0x20 ;  /* 0x0000002006087836 */ /* 0x040fe20000000000 */
[----:B------:R-:W-:Y:S01]  /*11130*/  ISETP.GE.AND P0, PT, R6, R5, PT ;  /* 0x000000050600720c */ /* 0x000fe20003f06270 */
[----:B------:R-:W3:-:S12]  /*11140*/  SHFL.IDX PT, R14, R0, 0x1, 0x1c1f ;  /* 0x003c1f00000e7f89 */ /* 0x000ed800000e0000 */
[----:B0-----:R-:W-:-:S05]  /*11150*/  @!P0 IADD3 R7, P4, R35, R3, RZ ;  /* 0x0000000323078210 */ /* 0x001fca0007f9e0ff */
[----:B--2---:R-:W-:Y:S02]  /*11160*/  @!P0 IMAD.X R3, RZ, RZ, R2, P4 ;  /* 0x000000ffff038224 */ /* 0x004fe400020e0602 */
[----:B------:R-:W-:-:S05]  /*11170*/  @!P0 IMAD.MOV.U32 R2, RZ, RZ, R7 ;  /* 0x000000ffff028224 */ /* 0x000fca00078e0007 */
[----:B-----5:R-:W-:Y:S04]  /*11180*/  @!P0 LDGSTS.E.BYPASS.LTC128B.128 [R9+0x14400], desc[UR50][R2.64], !P3 ;  /* 0x1440000002098fae */ /* 0x020fe8000d901d72 */
[----:B------:R-:W-:Y:S04]  /*11190*/  @!P0 LDGSTS.E.BYPASS.LTC128B.128 [R9+0x16400], desc[UR50][R2.64+0x40], !P2 ;  /* 0x1640004002098fae */ /* 0x000fe8000d101d72 */
[----:B------:R0:W-:Y:S01]  /*111a0*/  @!P0 LDGSTS.E.BYPASS.LTC128B.128 [R9+0x18400], desc[UR50][R2.64+0x80], !P1 ;  /* 0x1840008002098fae */ /* 0x0001e2000c901d72 */
[----:B------:R-:W-:-:S03]  /*111b0*/  ISETP.GE.AND P0, PT, R8, R5, PT ;  /* 0x000000050800720c */ /* 0x000fc60003f06270 */
[----:B0-----:R-:W0:Y:S10]  /*111c0*/  SHFL.IDX PT, R2, R4, 0x1, 0x1c1f ;  /* 0x003c1f0004027f89 */ /* 0x001e3400000e0000 */
[----:B---3--:R-:W-:-:S02]  /*111d0*/  @!P0 IADD3 R7, P4, R35, R14, RZ ;  /* 0x0000000e23078210 */ /* 0x008fc40007f9e0ff */
[----:B------:R-:W2:Y:S03]  /*111e0*/  SHFL.IDX PT, R14, R0, 0x2, 0x1c1f ;  /* 0x005c1f00000e7f89 */ /* 0x000ea600000e0000 */
[----:B0-----:R-:W-:Y:S02]  /*111f0*/  @!P0 IMAD.X R8, RZ, RZ, R2, P4 ;  /* 0x000000ffff088224 */ /* 0x001fe400020e0602 */
[----:B------:R-:W-:Y:S02]  /*11200*/  @!P0 IMAD.MOV.U32 R2, RZ, RZ, R7 ;  /* 0x000000ffff028224 */ /* 0x000fe400078e0007 */
[----:B------:R-:W-:Y:S02]  /*11210*/  @!P0 IMAD.MOV.U32 R3, RZ, RZ, R8 ;  /* 0x000000ffff038224 */ /* 0x000fe400078e0008 */
[----:B------:R-:W-:-:S03]  /*11220*/  VIADD R8, R6, 0x40 ;  /* 0x0000004006087836 */ /* 0x000fc60000000000 */
[----:B------:R-:W-:Y:S04]  /*11230*/  @!P0 LDGSTS.E.BYPASS.LTC128B.128 [R9+0x14c00], desc[UR50][R2.64], !P3 ;  /* 0x14c0000002098fae */ /* 0x000fe8000d901d72 */
[----:B------:R-:W-:Y:S04]  /*11240*/  @!P0 LDGSTS.E.BYPASS.LTC128B.128 [R9+0x16c00], desc[UR50][R2.64+0x40], !P2 ;  /* 0x16c0004002098fae */ /* 0x000fe8000d101d72 */
[----:B------:R0:W-:Y:S01]  /*11250*/  @!P0 LDGSTS.E.BYPASS.LTC128B.128 [R9+0x18c00], desc[UR50][R2.64+0x80], !P1 ;  /* 0x18c0008002098fae */ /* 0x0001e2000c901d72 */
[----:B------:R-:W-:-:S03]  /*11260*/  ISETP.GE.AND P0, PT, R8, R5, PT ;  /* 0x000000050800720c */ /* 0x000fc60003f06270 */
[----:B0-----:R-:W0:Y:S10]  /*11270*/  SHFL.IDX PT, R2, R4, 0x2, 0x1c1f ;  /* 0x005c1f0004027f89 */ /* 0x001e3400000e0000 */
[----:B--2---:R-:W-:-:S02]  /*11280*/  @!P0 IADD3 R7, P4, R35, R14, RZ ;  /* 0x0000000e23078210 */ /* 0x004fc40007f9e0ff */
[----:B------:R2:W3:Y:S04]  /*11290*/  SHFL.IDX PT, R14, R0, 0x3, 0x1c1f ;  /* 0x007c1f00000e7f89 */ /* 0x0004e800000e0000 */
[----:B------:R-:W4:Y:S01]  /*112a0*/  SHFL.IDX PT, R4, R4, 0x3, 0x1c1f ;  /* 0x007c1f0004047f89 */ /* 0x000f2200000e0000 */
[----:B0-----:R-:W-:Y:S02]  /*112b0*/  @!P0 IMAD.X R8, RZ, RZ, R2, P4 ;  /* 0x000000ffff088224 */ /* 0x001fe400020e0602 */
[----:B------:R-:W-:Y:S02]  /*112c0*/  @!P0 IMAD.MOV.U32 R2, RZ, RZ, R7 ;  /* 0x000000ffff028224 */ /* 0x000fe400078e0007 */
[----:B------:R-:W-:-:S05]  /*112d0*/  @!P0 IMAD.MOV.U32 R3, RZ, RZ, R8 ;  /* 0x000000ffff038224 */ /* 0x000fca00078e0008 */
[----:B------:R2:W-:Y:S04]  /*112e0*/  @!P0 LDGSTS.E.BYPASS.LTC128B.128 [R9+0x15400], desc[UR50][R2.64], !P3 ;  /* 0x1540000002098fae */ /* 0x0005e8000d901d72 */
[----:B------:R2:W-:Y:S04]  /*112f0*/  @!P0 LDGSTS.E.BYPASS.LTC128B.128 [R9+0x17400], desc[UR50][R2.64+0x40], !P2 ;  /* 0x1740004002098fae */ /* 0x0005e8000d101d72 */
[----:B---34-:R2:W-:Y:S02]  /*11300*/  @!P0 LDGSTS.E.BYPASS.LTC128B.128 [R9+0x19400], desc[UR50][R2.64+0x80], !P1 ;  /* 0x1940008002098fae */ /* 0x0185e4000c901d72 */
.L_x_368:
[----:B------:R-:W-:Y:S01]  /*11310*/  VIADD R6, R6, 0x60 ;  /* 0x0000006006067836 */ /* 0x000fe20000000000 */
[----:B------:R-:W-:Y:S04]  /*11320*/  BSSY B0, `(.L_x_271) ;  /* 0x000000b000007945 */ /* 0x000fe80003800000 */
[----:B------:R-:W-:-:S13]  /*11330*/  ISETP.GE.AND P0, PT, R6, R5, PT ;  /* 0x000000050600720c */ /* 0x000fda0003f06270 */
[----:B------:R-:W-:Y:S05]  /*11340*/  @P0 BRA `(.L_x_272) ;  /* 0x0000000000200947 */ /* 0x000fea0003800000 */
[----:B--2---:R-:W-:-:S05]  /*11350*/  IADD3 R2, P0, R35, R14, RZ ;  /* 0x0000000e23027210 */ /* 0x004fca0007f1e0ff */
[----:B------:R-:W-:-:S05]  /*11360*/  IMAD.X R3, RZ, RZ, R4, P0 ;  /* 0x000000ffff037224 */ /* 0x000fca00000e0604 */
[----:B------:R-:W-:Y:S01]  /*11370*/  @!PT LDS RZ, [RZ] ;  /* 0x00000000fffff984 */ /* 0x000fe20000000800 */
[----:B------:R-:W-:Y:S01]  /*11380*/  @!PT LDS RZ, [RZ] ;  /* 0x00000000fffff984 */ /* 0x000fe20000000800 */
[----:B------:R-:W-:Y:S01]  /*11390*/  @!PT LDS RZ, [RZ] ;  /* 0x00000000fffff984 */ /* 0x000fe20000000800 */
[----:B------:R0:W-:Y:S04]  /*113a0*/  LDGSTS.E.BYPASS.LTC128B.128 [R9+0x15c00], desc[UR50][R2.64], !P3 ;  /* 0x15c0000002097fae */ /* 0x0001e8000d901d72 */
[----:B------:R0:W-:Y:S04]  /*113b0*/  LDGSTS.E.BYPASS.LTC128B.128 [R9+0x17c00], desc[UR50][R2.64+0x40], !P2 ;  /* 0x17c0004002097fae */ /* 0x0001e8000d101d72 */
[----:B------:R0:W-:Y:S02]  /*113c0*/  LDGSTS.E.BYPASS.LTC128B.128 [R9+0x19c00], desc[UR50][R2.64+0x80], !P1 ;  /* 0x19c0008002097fae */ /* 0x0001e4000c901d72 */
.L_x_272:
[----:B------:R-:W-:Y:S05]  /*113d0*/  BSYNC B0 ;  /* 0x0000000000007941 */ /* 0x000fea0003800000 */
.L_x_271:
[----:B------:R-:W-:Y:S01]  /*113e0*/  NOP ;  /* 0x0000000000007918 */ /* 0x000fe20000000000 */
[----:B------:R-:W-:-:S13]  /*113f0*/  PLOP3.LUT P0, PT, PT, PT, PT, 0x80, 0x0 ;  /* 0x000000000000781c */ /* 0x000fda0003f0f070 */
.L_x_273:
[----:B------:R-:W-:Y:S02]  /*11400*/  PLOP3.LUT P1, PT, P1, P0, PT, 0xa2, 0x0 ;  /* 0x000000000000781c */ /* 0x000fe40000f21472 */
[----:B------:R-:W-:-:S08]  /*11410*/  @P0 R2UR P1, UR4, R16 ;  /* 0x00000000100402ca */ /* 0x000fd00000020000 */
[----:B------:R-:W-:-:S05]  /*11420*/  @P0 PLOP3.LUT P0, PT, P1, PT, PT, 0x80, 0x0 ;  /* 0x000000000000081c */ /* 0x000fca0000f0f070 */
[----:B------:R-:W-:Y:S01]  /*11430*/  @!P1 SYNCS.ARRIVE.TRANS64.RED.A0T1 RZ, [UR4+0x29800], RZ ;  /* 0x029800ffffff99a7 */ /* 0x000fe20008200404 */
[----:B------:R-:W-:Y:S07]  /*11440*/  @!P1 ARRIVES.LDGSTSBAR.64.TRANSCNT [UR4+0x29800] ;  /* 0x02980000ff0099b0 */ /* 0x000fee0008000a84 */
[----:B------:R-:W-:Y:S05]  /*11450*/  @P0 BRA.U.ANY `(.L_x_273) ;  /* 0xfffffffd00e80947 */ /* 0x000fea000393ffff */
[----:B0-2---:R-:W2:Y:S02]  /*11460*/  LDL.LU R2, [R1+0x28] ;  /* 0x0000280001027983 */ /* 0x005ea40000300800 */
[----:B--2---:R-:W-:-:S05]  /*11470*/  VIADD R2, R2, 0x1 ;  /* 0x0000000102027836 */ /* 0x004fca0000000000 */
[----:B------:R0:W-:Y:S01]  /*11480*/  STL [R1+0x28], R2 ;  /* 0x0000280201007387 */ /* 0x0001e20000100800 */
[----:B------:R-:W-:-:S04]  /*11490*/  LEA.HI R0, R2, R2, RZ, 0x1 ;  /* 0x0000000202007211 */ /* 0x000fc800078f08ff */
[----:B------:R-:W-:-:S05]  /*114a0*/  LOP3.LUT R0, R0, 0xfffffffe, RZ, 0xc0, !PT ;  /* 0xfffffffe00007812 */ /* 0x000fca00078ec0ff */
[----:B------:R-:W-:-:S05]  /*114b0*/  IMAD.IADD R0, R2, 0x1, -R0 ;  /* 0x0000000102007824 */ /* 0x000fca00078e0a00 */
[----:B------:R-:W-:Y:S01]  /*114c0*/  SHF.L.U32 R3, R0, 0x1f, RZ ;  /* 0x0000001f00037819 */ /* 0x000fe200000006ff */
[----:B------:R-:W-:Y:S01]  /*114d0*/  NOP ;  /* 0x0000000000007918 */ /* 0x000fe20000000000 */
[----:B------:R0:W-:Y:S01]  /*114e0*/  SYNCS.ARRIVE.TRANS64.A1T0 RZ, [R16+URZ+0x29800], RZ ;  /* 0x029800ff10ff79a7 */ /* 0x0001e2000810003f */
[----:B------:R-:W-:Y:S01]  /*114f0*/  BSSY B0, `(.L_x_274) ;  /* 0x0000003000007945 */ /* 0x000fe20003800000 */
[----:B------:R-:W2:Y:S03]  /*11500*/  SYNCS.PHASECHK.TRANS64.TRYWAIT P0, [R16+URZ+0x29820], R3 ;  /* 0x02982003100075a7 */ /* 0x000ea6000800017f */
[----:B0-2---:R-:W-:Y:S05]  /*11510*/  @!P0 BRA `(.L_x_275) ;  /* 0x0000004400ac8947 */ /* 0x005fea0003800000 */
.L_x_369:
[----:B------:R-:W-:Y:S05]  /*11520*/  BSYNC B0 ;  /* 0x0000000000007941 */ /* 0x000fea0003800000 */
.L_x_274:
[----:B------:R-:W2:Y:S01]  /*11530*/  LDL R0, [R1+0xc] ;  /* 0x00000c0001007983 */ /* 0x000ea20000100800 */
[----:B------:R-:W-:-:S06]  /*11540*/  UIADD3 UR4, UR48, -0x2, URZ ;  /* 0xfffffffe30047890 */ /* 0x000fcc000fffe03f */
[----:B--2---:R-:W-:-:S13]  /*11550*/  ISETP.LE.AND P0, PT, R0, UR4, PT ;  /* 0x0000000400007c0c */ /* 0x004fda000bf03270 */
[----:B------:R-:W-:Y:S05]  /*11560*/  @!P0 BRA `(.L_x_276) ;  /* 0x0000001400c48947 */ /* 0x000fea0003800000 */
[----:B------:R-:W-:Y:S02]  /*11570*/  IMAD.MOV.U32 R20, RZ, RZ, R32 ;  /* 0x000000ffff147224 */ /* 0x000fe400078e0020 */
[----:B------:R-:W-:Y:S02]  /*11580*/  IMAD.MOV.U32 R10, RZ, RZ, R19 ;  /* 0x000000ffff0a7224 */ /* 0x000fe400078e0013 */
[----:B------:R-:W-:-:S07]  /*11590*/  IMAD.U32 R30, RZ, RZ, UR4 ;  /* 0x00000004ff1e7e24 */ /* 0x000fce000f8e00ff */
.L_x_296:
[----:B--2---:R-:W2:Y:S01]  /*115a0*/  LDC R2, c[0x0][0x430] ;  /* 0x00010c00ff027b82 */ /* 0x004ea20000000800 */
[----:B------:R-:W3:Y:S01]  /*115b0*/  S2R R0, SR_TID.X ;  /* 0x0000000000007919 */ /* 0x000ee20000002100 */
[----:B------:R-:W-:Y:S01]  /*115c0*/  IMAD R5, R30, 0xa0, R36 ;  /* 0x000000a01e057824 */ /* 0x000fe200078e0224 */
[----:B------:R-:W4:Y:S01]  /*115d0*/  S2R R7, SR_TID.X ;  /* 0x0000000000077919 */ /* 0x000f220000002100 */
[----:B------:R-:W0:Y:S01]  /*115e0*/  S2R R8, SR_TID.X ;  /* 0x0000000000087919 */ /* 0x000e220000002100 */
[----:B------:R-:W4:Y:S01]  /*115f0*/  LDL R12, [R1+0xc] ;  /* 0x00000c00010c7983 */ /* 0x000f220000100800 */
[----:B--2---:R-:W-:Y:S02]  /*11600*/  ISETP.NE.AND P0, PT, R2, 0x1, PT ;  /* 0x000000010200780c */ /* 0x004fe40003f05270 */
[----:B---3--:R-:W-:-:S11]  /*11610*/  LOP3.LUT R2, R0, 0x7f, RZ, 0xc0, !PT ;  /* 0x0000007f00027812 */ /* 0x008fd600078ec0ff */
[----:B------:R-:W2:Y:S01]  /*11620*/  @P0 LDC R6, c[0x0][0x434] ;  /* 0x00010d00ff060b82 */ /* 0x000ea20000000800 */
[----:B------:R-:W-:Y:S01]  /*11630*/  SHF.R.U32.HI R2, RZ, 0x2, R2 ;  /* 0x00000002ff027819 */ /* 0x000fe20000011602 */
[C---:B----4-:R-:W-:Y:S01]  /*11640*/  IMAD.SHL.U32 R4, R7.reuse, 0x20, RZ ;  /* 0x0000002007047824 */ /* 0x050fe200078e00ff */
[----:B------:R-:W-:Y:S01]  /*11650*/  LOP3.LUT R7, R7, 0x7f, RZ, 0xc0, !PT ;  /* 0x0000007f07077812 */ /* 0x000fe200078ec0ff */
[----:B0-----:R-:W-:-:S03]  /*11660*/  IMAD.SHL.U32 R9, R8, 0x20, RZ ;  /* 0x0000002008097824 */ /* 0x001fc600078e00ff */
[----:B------:R-:W-:Y:S01]  /*11670*/  LOP3.LUT R4, R2, 0x60, R4, 0xf8, !PT ;  /* 0x0000006002047812 */ /* 0x000fe200078ef804 */
[----:B------:R-:W0:Y:S01]  /*11680*/  @P0 LDC R0, c[0x0][0x438] ;  /* 0x00010e00ff000b82 */ /* 0x000e220000000800 */
[----:B------:R-:W-:-:S03]  /*11690*/  SHF.R.U32.HI R7, RZ, 0x2, R7 ;  /* 0x00000002ff077819 */ /* 0x000fc60000011607 */
[----:B------:R-:W-:-:S04]  /*116a0*/  IMAD.IADD R4, R4, 0x1, R5 ;  /* 0x0000000104047824 */ /* 0x000fc800078e0205 */
[----:B------:R-:W3:Y:S01]  /*116b0*/  @P0 LDC R3, c[0x0][0x434] ;  /* 0x00010d00ff030b82 */ /* 0x000ee20000000800 */
[----:B------:R-:W-:-:S07]  /*116c0*/  LOP3.LUT R9, R7, 0x60, R9, 0xf8, !PT ;  /* 0x0000006007097812 */ /* 0x000fce00078ef809 */
[----:B------:R-:W4:Y:S01]  /*116d0*/  @P0 LDC R2, c[0x0][0x438] ;  /* 0x00010e00ff020b82 */ /* 0x000f220000000800 */
[----:B--2---:R-:W-:Y:S01]  /*116e0*/  @P0 IMAD.HI.U32 R6, R4, R6, RZ ;  /* 0x0000000604060227 */ /* 0x004fe200078e00ff */
[----:B------:R-:W-:-:S03]  /*116f0*/  LOP3.LUT R9, R9, 0x80, RZ, 0xfc, !PT ;  /* 0x0000008009097812 */ /* 0x000fc600078efcff */
[----:B------:R-:W-:Y:S01]  /*11700*/  IMAD.MOV.U32 R8, RZ, RZ, R4 ;  /* 0x000000ffff087224 */ /* 0x000fe200078e0004 */
[----:B0-----:R-:W-:Y:S01]  /*11710*/  @P0 SHF.R.U32.HI R8, RZ, R0, R6 ;  /* 0x00000000ff080219 */ /* 0x001fe20000011606 */
[C---:B------:R-:W-:Y:S01]  /*11720*/  IMAD.IADD R0, R9.reuse, 0x1, R5 ;  /* 0x0000000109007824 */ /* 0x040fe200078e0205 */
[----:B------:R-:W-:Y:S05]  /*11730*/  YIELD ;  /* 0x0000000000007946 */ /* 0x000fea0003800000 */
[----:B------:R-:W-:Y:S01]  /*11740*/  IMAD.MOV.U32 R11, RZ, RZ, R0 ;  /* 0x000000ffff0b7224 */ /* 0x000fe200078e0000 */
[----:B------:R-:W-:Y:S01]  /*11750*/  ULDC.64 UR6, c[0x0][0x428] ;  /* 0x00010a0000067ab9 */ /* 0x000fe20000000a00 */
[----:B---3--:R-:W-:Y:S01]  /*11760*/  @P0 IMAD.HI.U32 R3, R0, R3, RZ ;  /* 0x0000000300030227 */ /* 0x008fe200078e00ff */
[----:B------:R-:W-:Y:S01]  /*11770*/  ISETP.GT.U32.AND P1, PT, R9, 0x9f, PT ;  /* 0x0000009f0900780c */ /* 0x000fe20003f24070 */
[----:B------:R-:W-:Y:S01]  /*11780*/  ULDC.64 UR8, c[0x0][0x418] ;  /* 0x0001060000087ab9 */ /* 0x000fe20000000a00 */
[----:B------:R-:W-:Y:S01]  /*11790*/  ULDC UR4, c[0x0][0x430] ;  /* 0x00010c0000047ab9 */ /* 0x000fe20000000800 */
[----:B------:R-:W-:Y:S01]  /*117a0*/  IMAD R5, R37, UR6, RZ ;  /* 0x0000000625057c24 */ /* 0x000fe2000f8e02ff */
[----:B----4-:R-:W-:Y:S01]  /*117b0*/  @P0 SHF.R.U32.HI R11, RZ, R2, R3 ;  /* 0x00000002ff0b0219 */ /* 0x010fe20000011603 */
[--C-:B------:R-:W-:Y:S01]  /*117c0*/  IMAD.MOV.U32 R2, RZ, RZ, R8.reuse ;  /* 0x000000ffff027224 */ /* 0x100fe200078e0008 */
[----:B------:R-:W-:Y:S01]  /*117d0*/  SHF.R.S32.HI R3, RZ, 0x1f, R8 ;  /* 0x0000001fff037819 */ /* 0x000fe20000011408 */
[----:B------:R-:W-:-:S02]  /*117e0*/  IMAD R5, R31, UR7, R5 ;  /* 0x000000071f057c24 */ /* 0x000fc4000f8e0205 */
[----:B------:R-:W-:-:S04]  /*117f0*/  IMAD.WIDE.U32 R2, R31, UR6, R2 ;  /* 0x000000061f027c25 */ /* 0x000fc8000f8e0002 */
[----:B------:R-:W-:Y:S01]  /*11800*/  IMAD.IADD R3, R5, 0x1, R3 ;  /* 0x0000000105037824 */ /* 0x000fe200078e0203 */
[----:B------:R-:W-:-:S04]  /*11810*/  LEA R6, P0, R2, UR8, 0x2 ;  /* 0x0000000802067c11 */ /* 0x000fc8000f8010ff */
[----:B------:R-:W-:Y:S01]  /*11820*/  LEA.HI.X R7, R2, UR9, R3, 0x2, P0 ;  /* 0x0000000902077c11 */ /* 0x000fe200080f1403 */
[----:B------:R-:W-:Y:S01]  /*11830*/  IMAD.MOV R2, RZ, RZ, -R8 ;  /* 0x000000ffff027224 */ /* 0x000fe200078e0a08 */
[----:B------:R-:W-:-:S03]  /*11840*/  @!P1 SHF.R.S32.HI R3, RZ, 0x1f, R11 ;  /* 0x0000001fff039819 */ /* 0x000fc6000001140b */
[----:B------:R-:W-:Y:S02]  /*11850*/  IMAD R4, R2, UR4, R4 ;  /* 0x0000000402047c24 */ /* 0x000fe4000f8e0204 */
[----:B------:R-:W-:-:S04]  /*11860*/  @!P1 IMAD.MOV.U32 R2, RZ, RZ, R11 ;  /* 0x000000ffff029224 */ /* 0x000fc800078e000b */
[----:B------:R-:W-:-:S04]  /*11870*/  @!P1 IMAD.WIDE.U32 R2, R31, UR6, R2 ;  /* 0x000000061f029c25 */ /* 0x000fc8000f8e0002 */
[----:B------:R-:W-:Y:S01]  /*11880*/  @!P1 IMAD.IADD R5, R5, 0x1, R3 ;  /* 0x0000000105059824 */ /* 0x000fe200078e0203 */
[----:B------:R-:W-:-:S04]  /*11890*/  @!P1 LEA R8, P0, R2, UR8, 0x2 ;  /* 0x0000000802089c11 */ /* 0x000fc8000f8010ff */
[----:B------:R-:W-:Y:S02]  /*118a0*/  @!P1 LEA.HI.X R9, R2, UR9, R5, 0x2, P0 ;  /* 0x0000000902099c11 */ /* 0x000fe400080f1405 */
[----:B------:R0:W2:Y:S01]  /*118b0*/  LDG.E R5, desc[UR50][R6.64] ;  /* 0x0000003206057981 */ /* 0x0000a2000c1e1900 */
[----:B------:R-:W-:Y:S02]  /*118c0*/  IMAD.U32 R13, RZ, RZ, UR44 ;  /* 0x0000002cff0d7e24 */ /* 0x000fe4000f8e00ff */
[----:B0-----:R-:W-:Y:S02]  /*118d0*/  IMAD.MOV.U32 R6, RZ, RZ, RZ ;  /* 0x000000ffff067224 */ /* 0x001fe400078e00ff */
[----:B------:R-:W-:-:S04]  /*118e0*/  VIADD R19, R10, 0x1 ;  /* 0x000000010a137836 */ /* 0x000fc80000000000 */
[----:B------:R0:W5:Y:S01]  /*118f0*/  @!P1 LDG.E R6, desc[UR50][R8.64] ;  /* 0x0000003208069981 */ /* 0x000162000c1e1900 */
[----:B------:R-:W-:Y:S01]  /*11900*/  ISETP.NE.AND P1, PT, R13, 0x3, PT ;  /* 0x000000030d00780c */ /* 0x000fe20003f25270 */
[----:B------:R-:W-:Y:S01]  /*11910*/  IMAD.MOV R7, RZ, RZ, -R11 ;  /* 0x000000ffff077224 */ /* 0x000fe200078e0a0b */
[----:B------:R-:W-:-:S03]  /*11920*/  ISETP.NE.AND P0, PT, R19, 0x2, PT ;  /* 0x000000021300780c */ /* 0x000fc60003f05270 */
[----:B------:R-:W-:Y:S01]  /*11930*/  IMAD R7, R7, UR4, R0 ;  /* 0x0000000407077c24 */ /* 0x000fe2000f8e0200 */
[----:B------:R-:W-:Y:S01]  /*11940*/  SEL R32, RZ, 0x1, P0 ;  /* 0x00000001ff207807 */ /* 0x000fe20000000000 */
[----:B------:R-:W-:Y:S01]  /*11950*/  IMAD.MOV.U32 R0, RZ, RZ, R30 ;  /* 0x000000ffff007224 */ /* 0x000fe200078e001e */
[----:B------:R-:W-:Y:S01]  /*11960*/  SEL R19, R19, RZ, P0 ;  /* 0x000000ff13137207 */ /* 0x000fe20000000000 */
[----:B------:R-:W-:Y:S01]  /*11970*/  VIADD R30, R30, 0xffffffff ;  /* 0xffffffff1e1e7836 */ /* 0x000fe20000000000 */
[----:B------:R-:W-:Y:S02]  /*11980*/  LOP3.LUT R32, R20, R32, RZ, 0x3c, !PT ;  /* 0x0000002014207212 */ /* 0x000fe400078e3cff */
[----:B------:R-:W-:Y:S02]  /*11990*/  ISETP.GT.AND P2, PT, R0, R12, PT ;  /* 0x0000000c0000720c */ /* 0x000fe40003f44270 */
[----:B--2---:R-:W-:Y:S01]  /*119a0*/  SHF.R.S32.HI R28, RZ, 0x1f, R5 ;  /* 0x0000001fff1c7819 */ /* 0x004fe20000011405 */
[----:B0-----:R-:W-:Y:S10]  /*119b0*/  @!P1 BRA `(.L_x_277) ;  /* 0x0000000000049947 */ /* 0x001ff40003800000 */
[----:B------:R-:W-:Y:S01]  /*119c0*/  BPT.TRAP 0x1 ;  /* 0x000000040000795c */ /* 0x000fe20000300000 */
.L_x_277:
[----:B------:R-:W-:Y:S01]  /*119d0*/  IMAD R0, R19, 0x8, R16 ;  /* 0x0000000813007824 */ /* 0x000fe200078e0210 */
[----:B------:R-:W-:Y:S01]  /*119e0*/  SHF.L.U32 R29, R32, 0x1f, RZ ;  /* 0x0000001f201d7819 */ /* 0x000fe200000006ff */
[----:B------:R-:W-:Y:S01]  /*119f0*/  BSSY B0, `(.L_x_278) ;  /* 0x0000004000007945 */ /* 0x000fe20003800000 */
[----:B------:R-:W-:Y:S02]  /*11a00*/  SHF.R.S32.HI R25, RZ, 0x1f, R4 ;  /* 0x0000001fff197819 */ /* 0x000fe40000011404 */
[----:B------:R-:W0:Y:S02]  /*11a10*/  SYNCS.PHASECHK.TRANS64.TRYWAIT P0, [R0+URZ+0x29880], R29 ;  /* 0x0298801d000075a7 */ /* 0x000e24000800017f */
[----:B0-----:R-:W-:Y:S05]  /*11a20*/  @!P0 BRA `(.L_x_279) ;  /* 0x00000040007c8947 */ /* 0x001fea0003800000 */
.L_x_370:
[----:B------:R-:W-:Y:S05]  /*11a30*/  BSYNC B0 ;  /* 0x0000000000007941 */ /* 0x000fea0003800000 */
.L_x_278:
[----:B------:R-:W-:Y:S01]  /*11a40*/  ULDC.64 UR4, c[0x0][0x328] ;  /* 0x0000ca0000047ab9 */ /* 0x000fe20000000a00 */
[----:B------:R-:W2:Y:S01]  /*11a50*/  S2R R12, SR_TID.X ;  /* 0x00000000000c7919 */ /* 0x000ea20000002100 */
[----:B------:R-:W-:Y:S01]  /*11a60*/  IMAD R8, R25, UR4, RZ ;  /* 0x0000000419087c24 */ /* 0x000fe2000f8e02ff */
[----:B------:R-:W-:Y:S01]  /*11a70*/  ULDC.64 UR6, c[0x0][0x338] ;  /* 0x0000ce0000067ab9 */ /* 0x000fe20000000a00 */
[C---:B------:R-:W-:Y:S01]  /*11a80*/  IMAD.WIDE.U32 R2, R4.reuse, UR4, RZ ;  /* 0x0000000404027c25 */ /* 0x040fe2000f8e00ff */
[----:B------:R-:W-:Y:S02]  /*11a90*/  SHF.R.S32.HI R26, RZ, 0x1f, R7 ;  /* 0x0000001fff1a7819 */ /* 0x000fe40000011407 */
[----:B-----5:R-:W-:Y:S01]  /*11aa0*/  SHF.R.S32.HI R27, RZ, 0x1f, R6 ;  /* 0x0000001fff1b7819 */ /* 0x020fe20000011406 */
[----:B------:R-:W-:Y:S01]  /*11ab0*/  IMAD R8, R4, UR5, R8 ;  /* 0x0000000504087c24 */ /* 0x000fe2000f8e0208 */
[C---:B------:R-:W-:Y:S01]  /*11ac0*/  LOP3.LUT P3, RZ, R17.reuse, 0x2, RZ, 0xc0, !PT ;  /* 0x0000000211ff7812 */ /* 0x040fe2000786c0ff */
[----:B------:R-:W-:Y:S01]  /*11ad0*/  IMAD R11, R26, UR4, RZ ;  /* 0x000000041a0b7c24 */ /* 0x000fe2000f8e02ff */
[----:B------:R-:W-:Y:S01]  /*11ae0*/  LOP3.LUT P1, RZ, R17, 0x1, RZ, 0xc0, !PT ;  /* 0x0000000111ff7812 */ /* 0x000fe2000782c0ff */
[----:B------:R-:W-:-:S02]  /*11af0*/  IMAD.IADD R3, R3, 0x1, R8 ;  /* 0x0000000103037824 */ /* 0x000fc400078e0208 */
        /* <DEDUP_REMOVED lines=8> */
[----:B------:R-:W-:Y:S01]  /*11b80*/  IMAD.IADD R3, R3, 0x1, R11 ;  /* 0x0000000103037824 */ /* 0x000fe200078e020b */
[----:B--2---:R-:W-:Y:S01]  /*11b90*/  LOP3.LUT R12, R12, 0x7f, RZ, 0xc0, !PT ;  /* 0x0000007f0c0c7812 */ /* 0x004fe200078ec0ff */
[----:B------:R-:W-:Y:S02]  /*11ba0*/  IMAD R11, R27, UR6, RZ ;  /* 0x000000061b0b7c24 */ /* 0x000fe4000f8e02ff */
[----:B------:R-:W-:Y:S01]  /*11bb0*/  IMAD.WIDE.U32 R2, R6, UR6, R2 ;  /* 0x0000000606027c25 */ /* 0x000fe2000f8e0002 */
[----:B------:R-:W-:-:S03]  /*11bc0*/  SHF.R.U32.HI R12, RZ, 0x5, R12 ;  /* 0x00000005ff0c7819 */ /* 0x000fc6000001160c */
[----:B------:R-:W-:Y:S01]  /*11bd0*/  IMAD R11, R6, UR7, R11 ;  /* 0x00000007060b7c24 */ /* 0x000fe2000f8e020b */
[----:B------:R-:W-:Y:S01]  /*11be0*/  ULDC.64 UR6, c[0x0][0x318] ;  /* 0x0000c60000067ab9 */ /* 0x000fe20000000a00 */
[----:B------:R-:W-:-:S04]  /*11bf0*/  IMAD.WIDE.U32 R8, R18, UR4, R8 ;  /* 0x0000000412087c25 */ /* 0x000fc8000f8e0008 */
[----:B------:R-:W-:Y:S01]  /*11c00*/  IMAD.IADD R3, R3, 0x1, R11 ;  /* 0x0000000103037824 */ /* 0x000fe200078e020b */
[----:B------:R-:W-:Y:S01]  /*11c10*/  IADD3 R8, P0, R8, UR6, RZ ;  /* 0x0000000608087c10 */ /* 0x000fe2000ff1e0ff */
[C---:B-1----:R-:W-:Y:S02]  /*11c20*/  IMAD R23, R18.reuse, UR5, RZ ;  /* 0x0000000512177c24 */ /* 0x042fe4000f8e02ff */
[----:B------:R-:W-:Y:S01]  /*11c30*/  IMAD.WIDE.U32 R2, R18, UR4, R2 ;  /* 0x0000000412027c25 */ /* 0x000fe2000f8e0002 */
[----:B------:R-:W-:Y:S02]  /*11c40*/  UMOV UR4, 0xffffffff ;  /* 0xffffffff00047882 */ /* 0x000fe40000000000 */
[----:B------:R-:W-:Y:S01]  /*11c50*/  IADD3.X R22, R23, UR7, R9, P0, !PT ;  /* 0x0000000717167c10 */ /* 0x000fe200087fe409 */
[----:B------:R-:W-:Y:S01]  /*11c60*/  IMAD.SHL.U32 R12, R12, 0x400, RZ ;  /* 0x000004000c0c7824 */ /* 0x000fe200078e00ff */
[----:B------:R-:W-:-:S03]  /*11c70*/  IADD3 R24, P0, R2, UR6, RZ ;  /* 0x0000000602187c10 */ /* 0x000fc6000ff1e0ff */
[----:B------:R-:W-:Y:S01]  /*11c80*/  IMAD R9, R19, 0x5000, R12 ;  /* 0x0000500013097824 */ /* 0x000fe200078e020c */
[----:B------:R-:W-:Y:S01]  /*11c90*/  IADD3.X R23, R23, UR7, R3, P0, !PT ;  /* 0x0000000717177c10 */ /* 0x000fe200087fe403 */
[----:B------:R-:W-:Y:S08]  /*11ca0*/  BRA.DIV UR4, `(.L_x_280) ;  /* 0x0000003e04f07947 */ /* 0x000ff0000b800000 */
[----:B------:R-:W1:Y:S01]  /*11cb0*/  SHFL.IDX PT, R2, R8, RZ, 0x1c1f ;  /* 0x001c1fff08027589 */ /* 0x000e6200000e0000 */
[----:B------:R-:W-:-:S03]  /*11cc0*/  IADD3 R9, R16, R9, R33 ;  /* 0x0000000910097210 */ /* 0x000fc60007ffe021 */
[----:B------:R-:W2:Y:S02]  /*11cd0*/  SHFL.IDX PT, R3, R22, RZ, 0x1c1f ;  /* 0x001c1fff16037589 */ /* 0x000ea400000e0000 */
[----:B------:R-:W-:Y:S02]  /*11ce0*/  IMAD.IADD R21, R34, 0x1, R9 ;  /* 0x0000000122157824 */ /* 0x000fe400078e0209 */
[----:B------:R-:W-:Y:S01]  /*11cf0*/  SHFL.IDX PT, R23, R23, RZ, 0x1c1f ;  /* 0x001c1fff17177589 */ /* 0x000fe200000e0000 */
[----:B-1----:R-:W-:-:S05]  /*11d00*/  IADD3 R2, P0, R35, R2, RZ ;  /* 0x0000000223027210 */ /* 0x002fca0007f1e0ff */
[----:B--2---:R-:W-:-:S05]  /*11d10*/  IMAD.X R3, RZ, RZ, R3, P0 ;  /* 0x000000ffff037224 */ /* 0x004fca00000e0603 */
[----:B------:R-:W-:Y:S04]  /*11d20*/  LDGSTS.E.BYPASS.LTC128B.128 [R9+0xa400], desc[UR50][R2.64], !P3 ;  /* 0x0a40000002097fae */ /* 0x000fe8000d901d72 */
[----:B------:R1:W-:Y:S04]  /*11d30*/  LDGSTS.E.BYPASS.LTC128B.128 [R21+0xa400], desc[UR50][R2.64+0x40], !P1 ;  /* 0x0a40004002157fae */ /* 0x0003e8000c901d72 */
[----:B-1----:R-:W1:Y:S04]  /*11d40*/  SHFL.IDX PT, R2, R8, 0x1, 0x1c1f ;  /* 0x003c1f0008027f89 */ /* 0x002e6800000e0000 */
[----:B------:R-:W2:Y:S01]  /*11d50*/  SHFL.IDX PT, R3, R22, 0x1, 0x1c1f ;  /* 0x003c1f0016037f89 */ /* 0x000ea200000e0000 */
[----:B-1----:R-:W-:-:S05]  /*11d60*/  IADD3 R2, P0, R35, R2, RZ ;  /* 0x0000000223027210 */ /* 0x002fca0007f1e0ff */
[----:B--2---:R-:W-:-:S05]  /*11d70*/  IMAD.X R3, RZ, RZ, R3, P0 ;  /* 0x000000ffff037224 */ /* 0x004fca00000e0603 */
        /* <DEDUP_REMOVED lines=12> */
[----:B------:R-:W-:Y:S04]  /*11e40*/  LDGSTS.E.BYPASS.LTC128B.128 [R9+0xd400], desc[UR50][R2.64], !P3 ;  /* 0x0d40000002097fae */ /* 0x000fe8000d901d72 */
[----:B------:R1:W-:Y:S04]  /*11e50*/  LDGSTS.E.BYPASS.LTC128B.128 [R21+0xd400], desc[UR50][R2.64+0x40], !P1 ;  /* 0x0d40004002157fae */ /* 0x0003e8000c901d72 */
[----:B-1----:R1:W2:Y:S02]  /*11e60*/  SHFL.IDX PT, R2, R24, RZ, 0x1c1f ;  /* 0x001c1fff18027589 */ /* 0x0022a400000e0000 */
.L_x_382:
[----:B--2---:R-:W-:-:S05]  /*11e70*/  IADD3 R2, P0, R35, R2, RZ ;  /* 0x0000000223027210 */ /* 0x004fca0007f1e0ff */
[----:B------:R-:W-:Y:S01]  /*11e80*/  IMAD.X R3, RZ, RZ, R23, P0 ;  /* 0x000000ffff037224 */ /* 0x000fe200000e0617 */
[----:B------:R-:W-:-:S04]  /*11e90*/  PLOP3.LUT P0, PT, PT, PT, PT, 0x80, 0x0 ;  /* 0x000000000000781c */ /* 0x000fc80003f0f070 */
[----:B------:R-:W-:Y:S01]  /*11ea0*/  @!PT LDS RZ, [RZ] ;  /* 0x00000000fffff984 */ /* 0x000fe20000000800 */
[----:B------:R-:W-:Y:S01]  /*11eb0*/  @!PT LDS RZ, [RZ] ;  /* 0x00000000fffff984 */ /* 0x000fe20000000800 */
[----:B------:R-:W-:Y:S01]  /*11ec0*/  @!PT LDS RZ, [RZ] ;  /* 0x00000000fffff984 */ /* 0x000fe20000000800 */
[----:B------:R2:W-:Y:S04]  /*11ed0*/  LDGSTS.E.BYPASS.LTC128B.128 [R9+0xe400], desc[UR50][R2.64], !P3 ;  /* 0x0e40000002097fae */ /* 0x0005e8000d901d72 */
[----:B------:R2:W-:Y:S01]  /*11ee0*/  LDGSTS.E.BYPASS.LTC128B.128 [R21+0xe400], desc[UR50][R2.64+0x40], !P1 ;  /* 0x0e40004002157fae */ /* 0x0005e2000c901d72 */
[----:B------:R-:W-:-:S04]  /*11ef0*/  NOP ;  /* 0x0000000000007918 */ /* 0x000fc80000000000 */
.L_x_281:
[----:B------:R-:W-:Y:S02]  /*11f00*/  PLOP3.LUT P1, PT, P1, P0, PT, 0xa2, 0x0 ;  /* 0x000000000000781c */ /* 0x000fe40000f21472 */
[----:B------:R-:W-:-:S08]  /*11f10*/  @P0 R2UR P1, UR4, R0 ;  /* 0x00000000000402ca */ /* 0x000fd00000020000 */
[----:B------:R-:W-:-:S05]  /*11f20*/  @P0 PLOP3.LUT P0, PT, P1, PT, PT, 0x80, 0x0 ;  /* 0x000000000000081c */ /* 0x000fca0000f0f070 */
[----:B------:R-:W-:Y:S01]  /*11f30*/  @!P1 SYNCS.ARRIVE.TRANS64.RED.A0T1 RZ, [UR4+0x29870], RZ ;  /* 0x029870ffffff99a7 */ /* 0x000fe20008200404 */
[----:B------:R-:W-:Y:S07]  /*11f40*/  @!P1 ARRIVES.LDGSTSBAR.64.TRANSCNT [UR4+0x29870] ;  /* 0x02987000ff0099b0 */ /* 0x000fee0008000a84 */
[----:B------:R-:W-:Y:S05]  /*11f50*/  @P0 BRA.U.ANY `(.L_x_281) ;  /* 0xfffffffd00e80947 */ /* 0x000fea000393ffff */
[----:B------:R-:W-:Y:S01]  /*11f60*/  NOP ;  /* 0x0000000000007918 */ /* 0x000fe20000000000 */
[----:B--2---:R-:W-:-:S04]  /*11f70*/  MOV R2, UR44 ;  /* 0x0000002c00027c02 */ /* 0x004fc80008000f00 */
[----:B------:R-:W-:-:S13]  /*11f80*/  ISETP.NE.AND P3, PT, R2, 0x3, PT ;  /* 0x000000030200780c */ /* 0x000fda0003f65270 */
[----:B------:R-:W-:Y:S05]  /*11f90*/  @!P3 BRA `(.L_x_282) ;  /* 0x000000000004b947 */ /* 0x000fea0003800000 */
[----:B------:R-:W-:Y:S01]  /*11fa0*/  BPT.TRAP 0x1 ;  /* 0x000000040000795c */ /* 0x000fe20000300000 */
.L_x_282:
[----:B------:R2:W-:Y:S01]  /*11fb0*/  SYNCS.ARRIVE.TRANS64.A1T0 RZ, [R0+URZ+0x29870], RZ ;  /* 0x029870ff00ff79a7 */ /* 0x0005e2000810003f */
[----:B------:R-:W-:Y:S05]  /*11fc0*/  @!P3 BRA `(.L_x_283) ;  /* 0x000000000004b947 */ /* 0x000fea0003800000 */
[----:B------:R-:W-:Y:S01]  /*11fd0*/  BPT.TRAP 0x1 ;  /* 0x000000040000795c */ /* 0x000fe20000300000 */
.L_x_283:
[----:B------:R-:W3:Y:S01]  /*11fe0*/  SYNCS.PHASECHK.TRANS64.TRYWAIT P0, [R0+URZ+0x29840], R29 ;  /* 0x0298401d000075a7 */ /* 0x000ee2000800017f */
[----:B------:R-:W-:Y:S04]  /*11ff0*/  BSSY B0, `(.L_x_284) ;  /* 0x0000002000007945 */ /* 0x000fe80003800000 */
[----:B---3--:R-:W-:Y:S05]  /*12000*/  @!P0 BRA `(.L_x_285) ;  /* 0x00000040008c8947 */ /* 0x008fea0003800000 */
.L_x_383:
[----:B------:R-:W-:Y:S05]  /*12010*/  BSYNC B0 ;  /* 0x0000000000007941 */ /* 0x000fea0003800000 */
.L_x_284:
[----:B------:R-:W4:Y:S01]  /*12020*/  LDL R11, [R1+0x14] ;  /* 0x00001400010b7983 */ /* 0x000f220000100800 */
[----:B------:R-:W-:Y:S01]  /*12030*/  ULDC.64 UR4, c[0x0][0x300] ;  /* 0x0000c00000047ab9 */ /* 0x000fe20000000a00 */
[----:B------:R-:W-:Y:S01]  /*12040*/  ULDC.64 UR6, c[0x0][0x310] ;  /* 0x0000c40000067ab9 */ /* 0x000fe20000000a00 */
[----:B------:R-:W-:Y:S01]  /*12050*/  IMAD R8, R25, UR4, RZ ;  /* 0x0000000419087c24 */ /* 0x000fe2000f8e02ff */
[C---:B------:R-:W-:Y:S01]  /*12060*/  LOP3.LUT P4, RZ, R17.reuse, 0x10, RZ, 0xc0, !PT ;  /* 0x0000001011ff7812 */ /* 0x040fe2000788c0ff */
[C---:B------:R-:W-:Y:S01]  /*12070*/  IMAD.WIDE.U32 R2, R4.reuse, UR4, RZ ;  /* 0x0000000404027c25 */ /* 0x040fe2000f8e00ff */
[C---:B------:R-:W-:Y:S02]  /*12080*/  LOP3.LUT P3, RZ, R17.reuse, 0x8, RZ, 0xc0, !PT ;  /* 0x0000000811ff7812 */ /* 0x040fe4000786c0ff */
[----:B------:R-:W-:Y:S01]  /*12090*/  LOP3.LUT P1, RZ, R17, 0x4, RZ, 0xc0, !PT ;  /* 0x0000000411ff7812 */ /* 0x000fe2000782c0ff */
[----:B------:R-:W-:Y:S02]  /*120a0*/  IMAD R8, R4, UR5, R8 ;  /* 0x0000000504087c24 */ /* 0x000fe4000f8e0208 */
[----:B------:R-:W-:-:S02]  /*120b0*/  IMAD R28, R28, UR6, RZ ;  /* 0x000000061c1c7c24 */ /* 0x000fc4000f8e02ff */
[----:B------:R-:W-:Y:S02]  /*120c0*/  IMAD.IADD R3, R3, 0x1, R8 ;  /* 0x0000000103037824 */ /* 0x000fe400078e0208 */
[----:B------:R-:W-:Y:S02]  /*120d0*/  IMAD R8, R26, UR4, RZ ;  /* 0x000000041a087c24 */ /* 0x000fe4000f8e02ff */
[----:B------:R-:W-:-:S04]  /*120e0*/  IMAD.WIDE.U32 R2, R5, UR6, R2 ;  /* 0x0000000605027c25 */ /* 0x000fc8000f8e0002 */
[----:B------:R-:W-:Y:S02]  /*120f0*/  IMAD R5, R5, UR7, R28 ;  /* 0x0000000705057c24 */ /* 0x000fe4000f8e021c */
[----:B------:R-:W-:Y:S02]  /*12100*/  IMAD.MOV.U32 R4, RZ, RZ, R2 ;  /* 0x000000ffff047224 */ /* 0x000fe400078e0002 */
[----:B------:R-:W-:Y:S02]  /*12110*/  IMAD.IADD R5, R3, 0x1, R5 ;  /* 0x0000000103057824 */ /* 0x000fe400078e0205 */
[C---:B------:R-:W-:Y:S02]  /*12120*/  IMAD R8, R7.reuse, UR5, R8 ;  /* 0x0000000507087c24 */ /* 0x040fe4000f8e0208 */
[----:B------:R-:W-:Y:S01]  /*12130*/  IMAD.WIDE.U32 R2, R7, UR4, RZ ;  /* 0x0000000407027c25 */ /* 0x000fe2000f8e00ff */
[----:B------:R-:W-:-:S03]  /*12140*/  ULDC.64 UR4, c[0x0][0x308] ;  /* 0x0000c20000047ab9 */ /* 0x000fc60000000a00 */
[----:B------:R-:W-:Y:S02]  /*12150*/  IMAD.IADD R3, R3, 0x1, R8 ;  /* 0x0000000103037824 */ /* 0x000fe400078e0208 */
[----:B------:R-:W-:Y:S02]  /*12160*/  IMAD R8, R27, UR6, RZ ;  /* 0x000000061b087c24 */ /* 0x000fe4000f8e02ff */
[----:B------:R-:W-:Y:S02]  /*12170*/  IMAD R9, R18, UR5, RZ ;  /* 0x0000000512097c24 */ /* 0x000fe4000f8e02ff */
[C---:B------:R-:W-:Y:S02]  /*12180*/  IMAD R8, R6.reuse, UR7, R8 ;  /* 0x0000000706087c24 */ /* 0x040fe4000f8e0208 */
[----:B------:R-:W-:Y:S01]  /*12190*/  IMAD.WIDE.U32 R6, R6, UR6, R2 ;  /* 0x0000000606067c25 */ /* 0x000fe2000f8e0002 */
[----:B------:R-:W-:-:S03]  /*121a0*/  ULDC.64 UR6, c[0x0][0x2e8] ;  /* 0x0000ba0000067ab9 */ /* 0x000fc60000000a00 */
[----:B------:R-:W-:-:S03]  /*121b0*/  IMAD.WIDE.U32 R2, R18, UR4, R4 ;  /* 0x0000000412027c25 */ /* 0x000fc6000f8e0004 */
[----:B------:R-:W-:Y:S01]  /*121c0*/  IADD3 R4, P0, R2, UR6, RZ ;  /* 0x0000000602047c10 */ /* 0x000fe2000ff1e0ff */
[----:B------:R-:W-:-:S03]  /*121d0*/  IMAD.MOV.U32 R2, RZ, RZ, R6 ;  /* 0x000000ffff027224 */ /* 0x000fc600078e0006 */
[----:B------:R-:W-:Y:S01]  /*121e0*/  IADD3.X R5, R9, UR7, R3, P0, !PT ;  /* 0x0000000709057c10 */ /* 0x000fe200087fe403 */
[----:B------:R-:W-:Y:S02]  /*121f0*/  IMAD.IADD R3, R7, 0x1, R8 ;  /* 0x0000000107037824 */ /* 0x000fe400078e0208 */
[----:B------:R-:W-:Y:S01]  /*12200*/  IMAD.WIDE.U32 R2, R18, UR4, R2 ;  /* 0x0000000412027c25 */ /* 0x000fe2000f8e0002 */
[----:B------:R-:W-:Y:S02]  /*12210*/  UMOV UR4, 0xffffffff ;  /* 0xffffffff00047882 */ /* 0x000fe40000000000 */
[----:B------:R-:W-:-:S04]  /*12220*/  IADD3 R6, P0, R2, UR6, RZ ;  /* 0x0000000602067c10 */ /* 0x000fc8000ff1e0ff */
[----:B------:R-:W-:Y:S01]  /*12230*/  IADD3.X R8, R9, UR7, R3, P0, !PT ;  /* 0x0000000709087c10 */ /* 0x000fe200087fe403 */
[----:B----4-:R-:W-:Y:S01]  /*12240*/  IMAD R7, R19, 0x7800, R11 ;  /* 0x0000780013077824 */ /* 0x010fe200078e020b */
[----:B------:R-:W-:Y:S07]  /*12250*/  BRA.DIV UR4, `(.L_x_286) ;  /* 0x00000042040c7947 */ /* 0x000fee000b800000 */
[----:B------:R-:W4:Y:S01]  /*12260*/  SHFL.IDX PT, R2, R4, RZ, 0x1c1f ;  /* 0x001c1fff04027589 */ /* 0x000f2200000e0000 */
[----:B------:R-:W-:-:S03]  /*12270*/  IMAD.IADD R7, R16, 0x1, R7 ;  /* 0x0000000110077824 */ /* 0x000fc600078e0207 */
[----:B------:R-:W5:Y:S04]  /*12280*/  SHFL.IDX PT, R3, R5, RZ, 0x1c1f ;  /* 0x001c1fff05037589 */ /* 0x000f6800000e0000 */
[----:B------:R-:W-:Y:S04]  /*12290*/  SHFL.IDX PT, R9, R5, 0x2, 0x1c1f ;  /* 0x005c1f0005097f89 */ /* 0x000fe800000e0000 */
[----:B------:R-:W-:Y:S01]  /*122a0*/  SHFL.IDX PT, R8, R8, RZ, 0x1c1f ;  /* 0x001c1fff08087589 */ /* 0x000fe200000e0000 */
[----:B----4-:R-:W-:-:S05]  /*122b0*/  IADD3 R2, P0, R35, R2, RZ ;  /* 0x0000000223027210 */ /* 0x010fca0007f1e0ff */
[----:B-----5:R-:W-:-:S05]  /*122c0*/  IMAD.X R3, RZ, RZ, R3, P0 ;  /* 0x000000ffff037224 */ /* 0x020fca00000e0603 */
[----:B------:R-:W-:Y:S04]  /*122d0*/  LDGSTS.E.BYPASS.LTC128B.128 [R7+0x1a400], desc[UR50][R2.64], !P4 ;  /* 0x1a40000002077fae */ /* 0x000fe8000e101d72 */
[----:B------:R-:W-:Y:S04]  /*122e0*/  LDGSTS.E.BYPASS.LTC128B.128 [R7+0x1cc00], desc[UR50][R2.64+0x40], !P3 ;  /* 0x1cc0004002077fae */ /* 0x000fe8000d901d72 */
[----:B------:R4:W-:Y:S04]  /*122f0*/  LDGSTS.E.BYPASS.LTC128B.128 [R7+0x1f400], desc[UR50][R2.64+0x80], !P1 ;  /* 0x1f40008002077fae */ /* 0x0009e8000c901d72 */
[----:B----4-:R-:W4:Y:S04]  /*12300*/  SHFL.IDX PT, R2, R4, 0x1, 0x1c1f ;  /* 0x003c1f0004027f89 */ /* 0x010f2800000e0000 */
[----:B------:R-:W5:Y:S01]  /*12310*/  SHFL.IDX PT, R3, R5, 0x1, 0x1c1f ;  /* 0x003c1f0005037f89 */ /* 0x000f6200000e0000 */
[----:B----4-:R-:W-:-:S05]  /*12320*/  IADD3 R2, P0, R35, R2, RZ ;  /* 0x0000000223027210 */ /* 0x010fca0007f1e0ff */
[----:B-----5:R-:W-:-:S05]  /*12330*/  IMAD.X R3, RZ, RZ, R3, P0 ;  /* 0x000000ffff037224 */ /* 0x020fca00000e0603 */
[----:B------:R-:W-:Y:S04]  /*12340*/  LDGSTS.E.BYPASS.LTC128B.128 [R7+0x1ac00], desc[UR50][R2.64], !P4 ;  /* 0x1ac0000002077fae */ /* 0x000fe8000e101d72 */
[----:B------:R-:W-:Y:S04]  /*12350*/  LDGSTS.E.BYPASS.LTC128B.128 [R7+0x1d400], desc[UR50][R2.64+0x40], !P3 ;  /* 0x1d40004002077fae */ /* 0x000fe8000d901d72 */
[----:B------:R4:W-:Y:S04]  /*12360*/  LDGSTS.E.BYPASS.LTC128B.128 [R7+0x1fc00], desc[UR50][R2.64+0x80], !P1 ;  /* 0x1fc0008002077fae */ /* 0x0009e8000c901d72 */
[----:B----4-:R-:W4:Y:S02]  /*12370*/  SHFL.IDX PT, R2, R4, 0x2, 0x1c1f ;  /* 0x005c1f0004027f89 */ /* 0x010f2400000e0000 */
[----:B----4-:R-:W-:-:S05]  /*12380*/  IADD3 R2, P0, R35, R2, RZ ;  /* 0x0000000223027210 */ /* 0x010fca0007f1e0ff */
[----:B------:R-:W-:Y:S02]  /*12390*/  IMAD.X R3, RZ, RZ, R9, P0 ;  /* 0x000000ffff037224 */ /* 0x000fe400000e0609 */
[----:B------:R-:W-:Y:S04]  /*123a0*/  SHFL.IDX PT, R9, R5, 0x3, 0x1c1f ;  /* 0x007c1f0005097f89 */ /* 0x000fe800000e0000 */
[----:B------:R-:W-:Y:S04]  /*123b0*/  LDGSTS.E.BYPASS.LTC128B.128 [R7+0x1b400], desc[UR50][R2.64], !P4 ;  /* 0x1b40000002077fae */ /* 0x000fe8000e101d72 */
[----:B------:R-:W-:Y:S04]  /*123c0*/  LDGSTS.E.BYPASS.LTC128B.128 [R7+0x1dc00], desc[UR50][R2.64+0x40], !P3 ;  /* 0x1dc0004002077fae */ /* 0x000fe8000d901d72 */
[----:B------:R4:W-:Y:S04]  /*123d0*/  LDGSTS.E.BYPASS.LTC128B.128 [R7+0x20400], desc[UR50][R2.64+0x80], !P1 ;  /* 0x2040008002077fae */ /* 0x0009e8000c901d72 */
[----:B----4-:R-:W4:Y:S02]  /*123e0*/  SHFL.IDX PT, R2, R4, 0x3, 0x1c1f ;  /* 0x007c1f0004027f89 */ /* 0x010f2400000e0000 */
[----:B----4-:R-:W-:-:S05]  /*123f0*/  IADD3 R2, P0, R35, R2, RZ ;  /* 0x0000000223027210 */ /* 0x010fca0007f1e0ff */
[----:B------:R-:W-:-:S05]  /*12400*/  IMAD.X R3, RZ, RZ, R9, P0 ;  /* 0x000000ffff037224 */ /* 0x000fca00000e0609 */
[----:B------:R-:W-:Y:S04]  /*12410*/  LDGSTS.E.BYPASS.LTC128B.128 [R7+0x1bc00], desc[UR50][R2.64], !P4 ;  /* 0x1bc0000002077fae */ /* 0x000fe8000e101d72 */
[----:B------:R-:W-:Y:S04]  /*12420*/  LDGSTS.E.BYPASS.LTC128B.128 [R7+0x1e400], desc[UR50][R2.64+0x40], !P3 ;  /* 0x1e40004002077fae */ /* 0x000fe8000d901d72 */
[----:B------:R4:W-:Y:S04]  /*12430*/  LDGSTS.E.BYPASS.LTC128B.128 [R7+0x20c00], desc[UR50][R2.64+0x80], !P1 ;  /* 0x20c0008002077fae */ /* 0x0009e8000c901d72 */
[----:B----4-:R4:W0:Y:S02]  /*12440*/  SHFL.IDX PT, R2, R6, RZ, 0x1c1f ;  /* 0x001c1fff06027589 */ /* 0x01082400000e0000 */
.L_x_395:
[----:B0-----:R-:W-:-:S05]  /*12450*/  IADD3 R2, P0, R35, R2, RZ ;  /* 0x0000000223027210 */ /* 0x001fca0007f1e0ff */
[----:B------:R-:W-:Y:S01]  /*12460*/  IMAD.X R3, RZ, RZ, R8, P0 ;  /* 0x000000ffff037224 */ /* 0x000fe200000e0608 */
[----:B------:R-:W-:-:S04]  /*12470*/  PLOP3.LUT P0, PT, PT, PT, PT, 0x80, 0x0 ;  /* 0x000000000000781c */ /* 0x000fc80003f0f070 */
[----:B------:R-:W-:Y:S01]  /*12480*/  @!PT LDS RZ, [RZ] ;  /* 0x00000000fffff984 */ /* 0x000fe20000000800 */
[----:B------:R-:W-:Y:S01]  /*12490*/  @!PT LDS RZ, [RZ] ;  /* 0x00000000fffff984 */ /* 0x000fe20000000800 */
[----:B------:R-:W-:Y:S01]  /*124a0*/  @!PT LDS RZ, [RZ] ;  /* 0x00000000fffff984 */ /* 0x000fe20000000800 */
[----:B------:R0:W-:Y:S04]  /*124b0*/  LDGSTS.E.BYPASS.LTC128B.128 [R7+0x1c400], desc[UR50][R2.64], !P4 ;  /* 0x1c40000002077fae */ /* 0x0001e8000e101d72 */
[----:B------:R0:W-:Y:S04]  /*124c0*/  LDGSTS.E.BYPASS.LTC128B.128 [R7+0x1ec00], desc[UR50][R2.64+0x40], !P3 ;  /* 0x1ec0004002077fae */ /* 0x0001e8000d901d72 */
[----:B------:R0:W-:Y:S01]  /*124d0*/  LDGSTS.E.BYPASS.LTC128B.128 [R7+0x21400], desc[UR50][R2.64+0x80], !P1 ;  /* 0x2140008002077fae */ /* 0x0001e2000c901d72 */
[----:B------:R-:W-:Y:S01]  /*124e0*/  NOP ;  /* 0x0000000000007918 */ /* 0x000fe20000000000 */
.L_x_287:
[----:B------:R-:W-:Y:S02]  /*124f0*/  PLOP3.LUT P1, PT, P1, P0, PT, 0xa2, 0x0 ;  /* 0x000000000000781c */ /* 0x000fe40000f21472 */
[----:B------:R-:W-:-:S08]  /*12500*/  @P0 R2UR P1, UR4, R0 ;  /* 0x00000000000402ca */ /* 0x000fd00000020000 */
[----:B------:R-:W-:-:S05]  /*12510*/  @P0 PLOP3.LUT P0, PT, P1, PT, PT, 0x80, 0x0 ;  /* 0x000000000000081c */ /* 0x000fca0000f0f070 */
[----:B------:R-:W-:Y:S01]  /*12520*/  @!P1 SYNCS.ARRIVE.TRANS64.RED.A0T1 RZ, [UR4+0x29830], RZ ;  /* 0x029830ffffff99a7 */ /* 0x000fe20008200404 */
[----:B------:R-:W-:Y:S07]  /*12530*/  @!P1 ARRIVES.LDGSTSBAR.64.TRANSCNT [UR4+0x29830] ;  /* 0x02983000ff0099b0 */ /* 0x000fee0008000a84 */
[----:B------:R-:W-:Y:S05]  /*12540*/  @P0 BRA.U.ANY `(.L_x_287) ;  /* 0xfffffffd00e80947 */ /* 0x000fea000393ffff */
[----:B------:R-:W-:Y:S01]  /*12550*/  NOP ;  /* 0x0000000000007918 */ /* 0x000fe20000000000 */
[----:B0-----:R-:W-:-:S05]  /*12560*/  IMAD.U32 R2, RZ, RZ, UR44 ;  /* 0x0000002cff027e24 */ /* 0x001fca000f8e00ff */
[----:B------:R-:W-:-:S13]  /*12570*/  ISETP.NE.AND P3, PT, R2, 0x3, PT ;  /* 0x000000030200780c */ /* 0x000fda0003f65270 */
[----:B------:R-:W-:Y:S05]  /*12580*/  @!P3 BRA `(.L_x_288) ;  /* 0x000000000004b947 */ /* 0x000fea0003800000 */
[----:B------:R-:W-:Y:S01]  /*12590*/  BPT.TRAP 0x1 ;  /* 0x000000040000795c */ /* 0x000fe20000300000 */
.L_x_288:
[----:B------:R2:W-:Y:S02]  /*125a0*/  SYNCS.ARRIVE.TRANS64.A1T0 RZ, [R0+URZ+0x29830], RZ ;  /* 0x029830ff00ff79a7 */ /* 0x0005e4000810003f */
[----:B--23--:R-:W-:-:S05]  /*125b0*/  IMAD.U32 R0, RZ, RZ, UR46 ;  /* 0x0000002eff007e24 */ /* 0x00cfca000f8e00ff */
[----:B------:R-:W-:-:S13]  /*125c0*/  ISETP.NE.AND P0, PT, R0, 0x3, PT ;  /* 0x000000030000780c */ /* 0x000fda0003f05270 */
[----:B------:R-:W-:Y:S05]  /*125d0*/  @!P0 BRA `(.L_x_289) ;  /* 0x0000000000048947 */ /* 0x000fea0003800000 */
[----:B------:R-:W-:Y:S01]  /*125e0*/  BPT.TRAP 0x1 ;  /* 0x000000040000795c */ /* 0x000fe20000300000 */
.L_x_289:
[----:B------:R-:W-:Y:S01]  /*125f0*/  LOP3.LUT R3, R20, 0x1, RZ, 0x3c, !PT ;  /* 0x0000000114037812 */ /* 0x000fe200078e3cff */
[----:B------:R-:W-:Y:S01]  /*12600*/  IMAD R0, R10, 0x8, R16 ;  /* 0x000000080a007824 */ /* 0x000fe200078e0210 */
[----:B------:R-:W-:Y:S02]  /*12610*/  BSSY B0, `(.L_x_290) ;  /* 0x0000004000007945 */ /* 0x000fe40003800000 */
[----:B------:R-:W-:-:S04]  /*12620*/  SHF.L.U32 R3, R3, 0x1f, RZ ;  /* 0x0000001f03037819 */ /* 0x000fc800000006ff */
[----:B------:R-:W0:Y:S02]  /*12630*/  SYNCS.PHASECHK.TRANS64.TRYWAIT P1, [R0+URZ+0x29870], R3 ;  /* 0x02987003000075a7 */ /* 0x000e24000802017f */
[----:B0-----:R-:W-:Y:S05]  /*12640*/  @!P1 BRA `(.L_x_291) ;  /* 0x0000004000909947 */ /* 0x001fea0003800000 */
.L_x_396:
[----:B------:R-:W-:Y:S05]  /*12650*/  BSYNC B0 ;  /* 0x0000000000007941 */ /* 0x000fea0003800000 */
.L_x_290:
[----:B------:R-:W-:-:S05]  /*12660*/  IMAD.U32 R2, RZ, RZ, UR44 ;  /* 0x0000002cff027e24 */ /* 0x000fca000f8e00ff */
[----:B------:R-:W-:-:S13]  /*12670*/  ISETP.NE.AND P1, PT, R2, 0x3, PT ;  /* 0x000000030200780c */ /* 0x000fda0003f25270 */
[----:B------:R-:W-:Y:S05]  /*12680*/  @!P1 BRA `(.L_x_292) ;  /* 0x0000000000049947 */ /* 0x000fea0003800000 */
[----:B------:R-:W-:Y:S01]  /*12690*/  BPT.TRAP 0x1 ;  /* 0x000000040000795c */ /* 0x000fe20000300000 */
.L_x_292:
[----:B0-----:R-:W-:Y:S01]  /*126a0*/  SHF.L.U32 R3, R20, 0x1f, RZ ;  /* 0x0000001f14037819 */ /* 0x001fe200000006ff */
[----:B------:R-:W-:-:S03]  /*126b0*/  IMAD R12, R10, 0x5000, RZ ;  /* 0x000050000a0c7824 */ /* 0x000fc600078e02ff */
[----:B------:R-:W0:Y:S02]  /*126c0*/  SYNCS.PHASECHK.TRANS64.TRYWAIT P1, [R0+URZ+0x29860], R3 ;  /* 0x02986003000075a7 */ /* 0x000e24000802017f */
[----:B0-----:R-:W-:Y:S05]  /*126d0*/  @!P1 BRA `(.L_x_293) ;  /* 0x0000004000809947 */ /* 0x001fea0003800000 */
.L_x_397:
[----:B------:R-:W0:Y:S04]  /*126e0*/  LDL R4, [R1+0x1c] ;  /* 0x00001c0001047983 */ /* 0x000e280000100800 */
[----:B------:R-:W2:Y:S04]  /*126f0*/  LDL R2, [R1+0x20] ;  /* 0x0000200001027983 */ /* 0x000ea80000100800 */
[----:B------:R-:W1:Y:S01]  /*12700*/  LDL R13, [R1+0x18] ;  /* 0x00001800010d7983 */ /* 0x000e620000100800 */
[----:B------:R-:W-:Y:S05]  /*12710*/  WARPSYNC.ALL ;  /* 0x0000000000007948 */ /* 0x000fea0003800000 */
[----:B------:R-:W-:-:S05]  /*12720*/  IMAD.U32 R25, RZ, RZ, UR44 ;  /* 0x0000002cff197e24 */ /* 0x000fca000f8e00ff */
[----:B------:R-:W-:Y:S02]  /*12730*/  ISETP.NE.AND P1, PT, R25, 0x3, PT ;  /* 0x000000031900780c */ /* 0x000fe40003f25270 */
[----:B0-----:R-:W-:-:S05]  /*12740*/  LOP3.LUT R3, R12, R4, RZ, 0xfc, !PT ;  /* 0x000000040c037212 */ /* 0x001fca00078efcff */
[----:B------:R-:W-:Y:S01]  /*12750*/  IMAD.IADD R3, R16, 0x1, R3 ;  /* 0x0000000110037824 */ /* 0x000fe200078e0203 */
[----:B-1----:R-:W-:-:S03]  /*12760*/  LOP3.LUT R24, R12, R13, RZ, 0xfc, !PT ;  /* 0x0000000d0c187212 */ /* 0x002fc600078efcff */
[----:B--2---:R-:W-:Y:S01]  /*12770*/  IMAD.IADD R2, R2, 0x1, R3 ;  /* 0x0000000102027824 */ /* 0x004fe200078e0203 */
[----:B----4-:R-:W0:Y:S01]  /*12780*/  LDSM.16.MT88.4 R4, [R3+0xa400] ;  /* 0x00a400000304783b */ /* 0x010e220000004200 */
[----:B------:R-:W-:Y:S01]  /*12790*/  IMAD.IADD R24, R16, 0x1, R24 ;  /* 0x0000000110187824 */ /* 0x000fe200078e0218 */
[C-C-:B0-----:R-:W-:Y:S02]  /*127a0*/  PRMT R8, R4.reuse, 0x6420, R5.reuse ;  /* 0x0000642004087816 */ /* 0x141fe40000000005 */
[----:B------:R-:W-:Y:S02]  /*127b0*/  PRMT R9, R4, 0x7531, R5 ;  /* 0x0000753104097816 */ /* 0x000fe40000000005 */
[C-C-:B------:R-:W-:Y:S02]  /*127c0*/  PRMT R10, R6.reuse, 0x6420, R7.reuse ;  /* 0x00006420060a7816 */ /* 0x140fe40000000007 */
[----:B------:R-:W-:Y:S02]  /*127d0*/  PRMT R11, R6, 0x7531, R7 ;  /* 0x00007531060b7816 */ /* 0x000fe40000000007 */
[----:B------:R-:W0:Y:S04]  /*127e0*/  LDSM.16.MT88.4 R4, [R2+0xa400] ;  /* 0x00a400000204783b */ /* 0x000e280000004200 */
[----:B------:R-:W-:Y:S01]  /*127f0*/  STSM.16.M88.4 [R24+0x400], R8 ;  /* 0x0004000818007844 */ /* 0x000fe20000000200 */
[----:B0-----:R-:W-:-:S02]  /*12800*/  PRMT R12, R4, 0x6420, R5 ;  /* 0x00006420040c7816 */ /* 0x001fc40000000005 */
[----:B------:R-:W-:Y:S02]  /*12810*/  PRMT R13, R4, 0x7531, R5 ;  /* 0x00007531040d7816 */ /* 0x000fe40000000005 */
[C-C-:B------:R-:W-:Y:S02]  /*12820*/  PRMT R14, R6.reuse, 0x6420, R7.reuse ;  /* 0x00006420060e7816 */ /* 0x140fe40000000007 */
[----:B------:R-:W-:-:S05]  /*12830*/  PRMT R15, R6, 0x7531, R7 ;  /* 0x00007531060f7816 */ /* 0x000fca0000000007 */
[----:B------:R-:W-:Y:S04]  /*12840*/  STSM.16.M88.4 [R24+0xc00], R12 ;  /* 0x000c000c18007844 */ /* 0x000fe80000000200 */
[----:B------:R-:W0:Y:S02]  /*12850*/  LDSM.16.MT88.4 R8, [R3+0xb400] ;  /* 0x00b400000308783b */ /* 0x000e240000004200 */
[C-C-:B0-----:R-:W-:Y:S02]  /*12860*/  PRMT R4, R8.reuse, 0x6420, R9.reuse ;  /* 0x0000642008047816 */ /* 0x141fe40000000009 */
[----:B------:R-:W-:Y:S02]  /*12870*/  PRMT R5, R8, 0x7531, R9 ;  /* 0x0000753108057816 */ /* 0x000fe40000000009 */
[----:B------:R-:W-:-:S02]  /*12880*/  PRMT R6, R10, 0x6420, R11 ;  /* 0x000064200a067816 */ /* 0x000fc4000000000b */
[----:B------:R-:W-:Y:S02]  /*12890*/  PRMT R7, R10, 0x7531, R11 ;  /* 0x000075310a077816 */ /* 0x000fe4000000000b */
[----:B------:R-:W0:Y:S04]  /*128a0*/  LDSM.16.MT88.4 R8, [R2+0xb400] ;  /* 0x00b400000208783b */ /* 0x000e280000004200 */
[----:B------:R-:W-:Y:S01]  /*128b0*/  STSM.16.M88.4 [R24+0x1400], R4 ;  /* 0x0014000418007844 */ /* 0x000fe20000000200 */
[C-C-:B0-----:R-:W-:Y:S02]  /*128c0*/  PRMT R20, R8.reuse, 0x6420, R9.reuse ;  /* 0x0000642008147816 */ /* 0x141fe40000000009 */
[----:B------:R-:W-:Y:S02]  /*128d0*/  PRMT R21, R8, 0x7531, R9 ;  /* 0x0000753108157816 */ /* 0x000fe40000000009 */
[----:B------:R-:W-:-:S02]  /*128e0*/  PRMT R22, R10, 0x6420, R11 ;  /* 0x000064200a167816 */ /* 0x000fc4000000000b */
        /* <DEDUP_REMOVED lines=20> */
[----:B------:R0:W-:Y:S02]  /*12a30*/  STSM.16.M88.4 [R24+0x3400], R4 ;  /* 0x0034000418007844 */ /* 0x0001e40000000200 */
[C-C-:B0-----:R-:W-:Y:S02]  /*12a40*/  PRMT R4, R8.reuse, 0x6420, R9.reuse ;  /* 0x0000642008047816 */ /* 0x141fe40000000009 */
[----:B------:R-:W-:-:S02]  /*12a50*/  PRMT R5, R8, 0x7531, R9 ;  /* 0x0000753108057816 */ /* 0x000fc40000000009 */
[C-C-:B------:R-:W-:Y:S02]  /*12a60*/  PRMT R6, R10.reuse, 0x6420, R11.reuse ;  /* 0x000064200a067816 */ /* 0x140fe4000000000b */
[----:B------:R-:W-:-:S05]  /*12a70*/  PRMT R7, R10, 0x7531, R11 ;  /* 0x000075310a077816 */ /* 0x000fca000000000b */
[----:B------:R-:W-:Y:S04]  /*12a80*/  STSM.16.M88.4 [R24+0x3c00], R4 ;  /* 0x003c000418007844 */ /* 0x000fe80000000200 */
[----:B------:R-:W0:Y:S04]  /*12a90*/  LDSM.16.MT88.4 R8, [R3+0xe400] ;  /* 0x00e400000308783b */ /* 0x000e280000004200 */
        /* <DEDUP_REMOVED lines=19> */
.L_x_294:
[----:B-1----:R1:W-:Y:S01]  /*12bd0*/  SYNCS.ARRIVE.TRANS64.A1T0 RZ, [R0+URZ+0x29850], RZ ;  /* 0x029850ff00ff79a7 */ /* 0x0023e2000810003f */
[----:B------:R-:W-:Y:S06]  /*12be0*/  BAR.SYNC.DEFER_BLOCKING 0x2, 0x80 ;  /* 0x0082000000007b1d */ /* 0x000fec0000010000 */
[----:B------:R-:W-:Y:S05]  /*12bf0*/  @!P0 BRA `(.L_x_295) ;  /* 0x0000000000048947 */ /* 0x000fea0003800000 */
[----:B------:R-:W-:Y:S01]  /*12c00*/  BPT.TRAP 0x1 ;  /* 0x000000040000795c */ /* 0x000fe20000300000 */
.L_x_295:
[----:B------:R-:W2:Y:S01]  /*12c10*/  LDL R2, [R1+0x10] ;  /* 0x0000100001027983 */ /* 0x000ea20000100800 */
[----:B-1----:R-:W-:Y:S02]  /*12c20*/  VIADD R0, R0, 0x29880 ;  /* 0x0002988000007836 */ /* 0x002fe40000000000 */
[----:B------:R-:W-:Y:S02]  /*12c30*/  IMAD.MOV.U32 R20, RZ, RZ, R32 ;  /* 0x000000ffff147224 */ /* 0x000fe400078e0020 */
[----:B0-----:R-:W-:Y:S01]  /*12c40*/  IMAD.MOV.U32 R10, RZ, RZ, R19 ;  /* 0x000000ffff0a7224 */ /* 0x001fe200078e0013 */
[----:B--2---:R-:W-:-:S04]  /*12c50*/  PRMT R0, R2, 0x654, R0 ;  /* 0x0000065402007816 */ /* 0x004fc80000000000 */
[----:B------:R2:W-:Y:S01]  /*12c60*/  SYNCS.ARRIVE.TRANS64.RED.A1T0 RZ, [R0+URZ], RZ ;  /* 0x000000ff00ff79a7 */ /* 0x0005e2000810043f */
[----:B------:R-:W-:Y:S05]  /*12c70*/  @P2 BRA `(.L_x_296) ;  /* 0xffffffe800482947 */ /* 0x000fea000383ffff */
.L_x_276:
[----:B--2---:R-:W2:Y:S01]  /*12c80*/  S2R R0, SR_TID.X ;  /* 0x0000000000007919 */ /* 0x004ea20000002100 */
[----:B------:R-:W-:Y:S01]  /*12c90*/  BSSY B0, `(.L_x_297) ;  /* 0x0000013000007945 */ /* 0x000fe20003800000 */
[----:B--2---:R-:W-:Y:S01]  /*12ca0*/  LOP3.LUT R2, R0, 0x7f, RZ, 0xc0, !PT ;  /* 0x0000007f00027812 */ /* 0x004fe200078ec0ff */
[----:B------:R-:W-:-:S03]  /*12cb0*/  IMAD.U32 R0, RZ, RZ, UR46 ;  /* 0x0000002eff007e24 */ /* 0x000fc6000f8e00ff */
[----:B------:R-:W-:Y:S02]  /*12cc0*/  ISETP.NE.AND P1, PT, R2, RZ, PT ;  /* 0x000000ff0200720c */ /* 0x000fe40003f25270 */
[----:B------:R-:W-:-:S11]  /*12cd0*/  ISETP.NE.AND P0, PT, R0, 0x3, PT ;  /* 0x000000030000780c */ /* 0x000fd60003f05270 */
[----:B------:R-:W-:Y:S05]  /*12ce0*/  @P1 BRA `(.L_x_298) ;  /* 0x0000000000341947 */ /* 0x000fea0003800000 */
[----:B------:R-:W2:Y:S01]  /*12cf0*/  S2R R5, SR_LANEID ;  /* 0x0000000000057919 */ /* 0x000ea20000000000 */
[----:B------:R-:W-:Y:S01]  /*12d00*/  VOTEU.ANY UR4, UPT, PT ;  /* 0x0000000000047886 */ /* 0x000fe200038e0100 */
[----:B0-----:R-:W0:Y:S01]  /*12d10*/  LDC.64 R2, c[0x0][0xc60] ;  /* 0x00031800ff027b82 */ /* 0x001e220000000a00 */
[----:B------:R-:W2:Y:S02]  /*12d20*/  FLO.U32 R0, UR4 ;  /* 0x0000000400007d00 */ /* 0x000ea400080e0000 */
[----:B--2---:R-:W-:-:S06]  /*12d30*/  ISETP.EQ.U32.AND P1, PT, R0, R5, PT ;  /* 0x000000050000720c */ /* 0x004fcc0003f22070 */
[----:B------:R-:W0:Y:S07]  /*12d40*/  POPC R5, UR4 ;  /* 0x0000000400057d09 */ /* 0x000e2e0008000000 */
[----:B0-----:R-:W2:Y:S01]  /*12d50*/  @P1 ATOMG.E.ADD.STRONG.GPU PT, R3, desc[UR50][R2.64], R5 ;  /* 0x00000005020319a8 */ /* 0x001ea200081ee1f2 */
[----:B------:R-:W0:Y:S02]  /*12d60*/  S2R R4, SR_LTMASK ;  /* 0x0000000000047919 */ /* 0x000e240000003900 */
[----:B0-----:R-:W-:-:S04]  /*12d70*/  LOP3.LUT R4, R4, UR4, RZ, 0xc0, !PT ;  /* 0x0000000404047c12 */ /* 0x001fc8000f8ec0ff */
[----:B------:R-:W0:Y:S01]  /*12d80*/  POPC R7, R4 ;  /* 0x0000000400077309 */ /* 0x000e220000000000 */
[----:B--2---:R-:W0:Y:S02]  /*12d90*/  SHFL.IDX PT, R0, R3, R0, 0x1f ;  /* 0x00001f0003007589 */ /* 0x004e2400000e0000 */
[----:B0-----:R-:W-:-:S05]  /*12da0*/  IADD3 R0, R0, UR47, R7 ;  /* 0x0000002f00007c10 */ /* 0x001fca000fffe007 */
[----:B------:R2:W-:Y:S02]  /*12db0*/  STL [R1], R0 ;  /* 0x0000000001007387 */ /* 0x0005e40000100800 */
.L_x_298:
[----:B------:R-:W-:Y:S05]  /*12dc0*/  BSYNC B0 ;  /* 0x0000000000007941 */ /* 0x000fea0003800000 */
.L_x_297:
[----:B------:R-:W-:Y:S05]  /*12dd0*/  @!P0 BRA `(.L_x_299) ;  /* 0x0000000000048947 */ /* 0x000fea0003800000 */
[----:B------:R-:W-:Y:S01]  /*12de0*/  BPT.TRAP 0x1 ;  /* 0x000000040000795c */ /* 0x000fe20000300000 */
.L_x_299:
[----:B0-----:R-:W-:Y:S01]  /*12df0*/  LOP3.LUT R3, R32, 0x1, RZ, 0x3c, !PT ;  /* 0x0000000120037812 */ /* 0x001fe200078e3cff */
[----:B------:R-:W-:Y:S01]  /*12e00*/  IMAD R18, R19, 0x8, R16 ;  /* 0x0000000813127824 */ /* 0x000fe200078e0210 */
[----:B------:R-:W-:Y:S02]  /*12e10*/  BSSY B0, `(.L_x_300) ;  /* 0x0000004000007945 */ /* 0x000fe40003800000 */
[----:B------:R-:W-:-:S04]  /*12e20*/  SHF.L.U32 R3, R3, 0x1f, RZ ;  /* 0x0000001f03037819 */ /* 0x000fc800000006ff */
[----:B------:R-:W0:Y:S02]  /*12e30*/  SYNCS.PHASECHK.TRANS64.TRYWAIT P1, [R18+URZ+0x29870], R3 ;  /* 0x02987003120075a7 */ /* 0x000e24000802017f */
[----:B0-----:R-:W-:Y:S05]  /*12e40*/  @!P1 BRA `(.L_x_301) ;  /* 0x0000003800b89947 */ /* 0x001fea0003800000 */
.L_x_398:
[----:B------:R-:W-:Y:S05]  /*12e50*/  BSYNC B0 ;  /* 0x0000000000007941 */ /* 0x000fea0003800000 */
.L_x_300:
[----:B--2---:R-:W-:-:S05]  /*12e60*/  IMAD.U32 R0, RZ, RZ, UR44 ;  /* 0x0000002cff007e24 */ /* 0x004fca000f8e00ff */
[----:B------:R-:W-:-:S13]  /*12e70*/  ISETP.NE.AND P1, PT, R0, 0x3, PT ;  /* 0x000000030000780c */ /* 0x000fda0003f25270 */
[----:B------:R-:W-:Y:S05]  /*12e80*/  @!P1 BRA `(.L_x_302) ;  /* 0x0000000000049947 */ /* 0x000fea0003800000 */
[----:B------:R-:W-:Y:S01]  /*12e90*/  BPT.TRAP 0x1 ;  /* 0x000000040000795c */ /* 0x000fe20000300000 */
.L_x_302:
[----:B0-----:R-:W-:-:S04]  /*12ea0*/  SHF.L.U32 R3, R32, 0x1f, RZ ;  /* 0x0000001f20037819 */ /* 0x001fc800000006ff */
[----:B------:R-:W0:Y:S02]  /*12eb0*/  SYNCS.PHASECHK.TRANS64.TRYWAIT P1, [R18+URZ+0x29860], R3 ;  /* 0x02986003120075a7 */ /* 0x000e24000802017f */
[----:B0-----:R-:W-:Y:S05]  /*12ec0*/  @!P1 BRA `(.L_x_303) ;  /* 0x0000003800ac9947 */ /* 0x001fea0003800000 */
.L_x_399:
[----:B------:R-:W0:Y:S04]  /*12ed0*/  LDL R2, [R1+0x1c] ;  /* 0x00001c0001027983 */ /* 0x000e280000100800 */
[----:B------:R-:W2:Y:S04]  /*12ee0*/  LDL R13, [R1+0x20] ;  /* 0x00002000010d7983 */ /* 0x000ea80000100800 */
[----:B------:R-:W3:Y:S01]  /*12ef0*/  LDL R12, [R1+0x18] ;  /* 0x00001800010c7983 */ /* 0x000ee20000100800 */
[----:B------:R-:W-:Y:S01]  /*12f00*/  IMAD R0, R19, 0x5000, RZ ;  /* 0x0000500013007824 */ /* 0x000fe200078e02ff */
[----:B------:R-:W-:Y:S05]  /*12f10*/  WARPSYNC.ALL ;  /* 0x0000000000007948 */ /* 0x000fea0003800000 */
[----:B------:R-:W-:-:S05]  /*12f20*/  IMAD.U32 R24, RZ, RZ, UR44 ;  /* 0x0000002cff187e24 */ /* 0x000fca000f8e00ff */
[----:B------:R-:W-:Y:S02]  /*12f30*/  ISETP.NE.AND P1, PT, R24, 0x3, PT ;  /* 0x000000031800780c */ /* 0x000fe40003f25270 */
[----:B0-----:R-:W-:-:S05]  /*12f40*/  LOP3.LUT R3, R0, R2, RZ, 0xfc, !PT ;  /* 0x0000000200037212 */ /* 0x001fca00078efcff */
[----:B------:R-:W-:-:S04]  /*12f50*/  IMAD.IADD R2, R16, 0x1, R3 ;  /* 0x0000000110027824 */ /* 0x000fc800078e0203 */
[----:B--2---:R-:W-:Y:S01]  /*12f60*/  IMAD.IADD R3, R13, 0x1, R2 ;  /* 0x000000010d037824 */ /* 0x004fe200078e0202 */
[----:B------:R-:W0:Y:S01]  /*12f70*/  LDSM.16.MT88.4 R8, [R2+0xa400] ;  /* 0x00a400000208783b */ /* 0x000e220000004200 */
[----:B---3--:R-:W-:-:S05]  /*12f80*/  LOP3.LUT R13, R0, R12, RZ, 0xfc, !PT ;  /* 0x0000000c000d7212 */ /* 0x008fca00078efcff */
        /* <DEDUP_REMOVED lines=21> */
[----:B-1----:R-:W-:-:S02]  /*130e0*/  PRMT R22, R10, 0x6420, R11 ;  /* 0x000064200a167816 */ /* 0x002fc4000000000b */
        /* <DEDUP_REMOVED lines=46> */
.L_x_304:
[----:B-1----:R1:W-:Y:S01]  /*133d0*/  SYNCS.ARRIVE.TRANS64.A1T0 RZ, [R18+URZ+0x29850], RZ ;  /* 0x029850ff12ff79a7 */ /* 0x0023e2000810003f */
[----:B------:R-:W-:Y:S06]  /*133e0*/  BAR.SYNC.DEFER_BLOCKING 0x2, 0x80 ;  /* 0x0082000000007b1d */ /* 0x000fec0000010000 */
[----:B------:R-:W-:Y:S05]  /*133f0*/  @!P0 BRA `(.L_x_305) ;  /* 0x0000000000048947 */ /* 0x000fea0003800000 */
[----:B------:R-:W-:Y:S01]  /*13400*/  BPT.TRAP 0x1 ;  /* 0x000000040000795c */ /* 0x000fe20000300000 */
.L_x_305:
[----:B0-----:R-:W2:Y:S01]  /*13410*/  LDL R0, [R1+0x10] ;  /* 0x0000100001007983 */ /* 0x001ea20000100800 */
[----:B-1----:R-:W-:Y:S02]  /*13420*/  VIADD R18, R18, 0x29880 ;  /* 0x0002988012127836 */ /* 0x002fe40000000000 */
[----:B------:R-:W-:-:S05]  /*13430*/  VIADD R19, R19, 0x1 ;  /* 0x0000000113137836 */ /* 0x000fca0000000000 */
[----:B------:R-:W-:-:S04]  /*13440*/  ISETP.NE.AND P0, PT, R19, 0x2, PT ;  /* 0x000000021300780c */ /* 0x000fc80003f05270 */
[----:B------:R-:W-:Y:S02]  /*13450*/  SEL R3, RZ, 0x1, P0 ;  /* 0x00000001ff037807 */ /* 0x000fe40000000000 */
[----:B------:R-:W-:Y:S02]  /*13460*/  SEL R19, R19, RZ, P0 ;  /* 0x000000ff13137207 */ /* 0x000fe40000000000 */
[----:B------:R-:W-:Y:S02]  /*13470*/  LOP3.LUT R32, R32, R3, RZ, 0x3c, !PT ;  /* 0x0000000320207212 */ /* 0x000fe400078e3cff */
[----:B--2---:R-:W-:-:S04]  /*13480*/  PRMT R18, R0, 0x654, R18 ;  /* 0x0000065400127816 */ /* 0x004fc80000000012 */
[----:B------:R1:W-:Y:S03]  /*13490*/  SYNCS.ARRIVE.TRANS64.RED.A1T0 RZ, [R18+URZ], RZ ;  /* 0x000000ff12ff79a7 */ /* 0x0003e6000810043f */
.L_x_244:
[----:B------:R-:W-:Y:S05]  /*134a0*/  BSYNC B7 ;  /* 0x0000000000077941 */ /* 0x000fea0003800000 */
.L_x_242:
[----:B------:R-:W-:-:S13]  /*134b0*/  LOP3.LUT P0, RZ, R17, 0x200, RZ, 0xc0, !PT ;  /* 0x0000020011ff7812 */ /* 0x000fda000780c0ff */
[----:B------:R-:W-:Y:S05]  /*134c0*/  @!P0 BRA `(.L_x_306) ;  /* 0x0000000000348947 */ /* 0x000fea0003800000 */
[----:B------:R-:W0:Y:S08]  /*134d0*/  S2UR UR4, SR_CgaCtaId ;  /* 0x00000000000479c3 */ /* 0x000e300000008800 */
[----:B------:R-:W-:Y:S01]  /*134e0*/  BAR.SYNC.DEFER_BLOCKING 0x5, 0x180 ;  /* 0x0146000000007b1d */ /* 0x000fe20000010000 */
[----:B------:R-:W-:Y:S01]  /*134f0*/  MOV R16, 0x400 ;  /* 0x0000040000107802 */ /* 0x000fe20000000f00 */
[----:B0-----:R-:W-:-:S05]  /*13500*/  IMAD.U32 R0, RZ, RZ, UR4 ;  /* 0x00000004ff007e24 */ /* 0x001fca000f8e00ff */
[----:B------:R-:W-:Y:S01]  /*13510*/  LEA R16, R0, R16, 0x18 ;  /* 0x0000001000107211 */ /* 0x000fe200078ec0ff */
[----:B------:R-:W-:Y:S04]  /*13520*/  STL [R1+0x10], R0 ;  /* 0x0000100001007387 */ /* 0x000fe80000100800 */
[----:B------:R-:W0:Y:S04]  /*13530*/  LDS.128 R4, [R16+0x298d0] ;  /* 0x0298d00010047984 */ /* 0x000e280000000c00 */
[----:B0-----:R0:W-:Y:S01]  /*13540*/  STL.64 [R1], R4 ;  /* 0x0000000401007387 */ /* 0x0011e20000100a00 */
[----:B------:R-:W-:-:S03]  /*13550*/  IMAD.MOV.U32 R0, RZ, RZ, R7 ;  /* 0x000000ffff007224 */ /* 0x000fc600078e0007 */
[----:B------:R0:W-:Y:S02]  /*13560*/  STL [R1+0x8], R6 ;  /* 0x0000080601007387 */ /* 0x0001e40000100800 */
[----:B------:R-:W-:Y:S01]  /*13570*/  R2UR UR39, R0 ;  /* 0x00000000002772ca */ /* 0x000fe200000e0000 */
[----:B------:R-:W-:Y:S06]  /*13580*/  BAR.ARV 0x4, 0x180 ;  /* 0x0106000000007b1d */ /* 0x000fec0000002000 */
[----:B------:R-:W-:Y:S08]  /*13590*/  BRA `(.L_x_307) ;  /* 0x0000000800e07947 */ /* 0x000ff00003800000 */
.L_x_306:
[----:B0-----:R-:W2:Y:S01]  /*135a0*/  LDL.LU R0, [R1] ;  /* 0x0000000001007983 */ /* 0x001ea20000300800 */
[----:B------:R-:W-:Y:S01]  /*135b0*/  ULDC UR4, c[0x0][0xc3c] ;  /* 0x00030f0000047ab9 */ /* 0x000fe20000000800 */
[----:B------:R-:W0:Y:S02]  /*135c0*/  S2R R2, SR_TID.X ;  /* 0x0000000000027919 */ /* 0x000e240000002100 */
[----:B0-----:R-:W-:-:S04]  /*135d0*/  LOP3.LUT R9, R2, 0x1f, RZ, 0xc0, !PT ;  /* 0x0000001f02097812 */ /* 0x001fc800078ec0ff */
[C---:B------:R-:W-:Y:S01]  /*135e0*/  ISETP.NE.AND P0, PT, R9.reuse, 0x1f, PT ;  /* 0x0000001f0900780c */ /* 0x040fe20003f05270 */
[----:B------:R-:W-:-:S05]  /*135f0*/  VIADD R7, R9, UR39 ;  /* 0x0000002709077c36 */ /* 0x000fca0008000000 */
[----:B------:R-:W-:Y:S01]  /*13600*/  ISETP.GE.OR P1, PT, R7, UR4, !P0 ;  /* 0x0000000407007c0c */ /* 0x000fe2000c726670 */
[----:B------:R-:W-:-:S12]  /*13610*/  ULDC UR4, c[0x0][0xc3c] ;  /* 0x00030f0000047ab9 */ /* 0x000fd80000000800 */
[----:B------:R-:W0:Y:S08]  /*13620*/  @!P1 LDC.64 R2, c[0x0][0xc80] ;  /* 0x00032000ff029b82 */ /* 0x000e300000000a00 */
[----:B------:R-:W3:Y:S01]  /*13630*/  @!P1 LDC.64 R4, c[0x0][0xc78] ;  /* 0x00031e00ff049b82 */ /* 0x000ee20000000a00 */
[----:B0-----:R-:W-:-:S04]  /*13640*/  @!P1 IMAD.WIDE R2, R7, 0x4, R2 ;  /* 0x0000000407029825 */ /* 0x001fc800078e0202 */
[----:B--2---:R-:W-:Y:S02]  /*13650*/  IMAD.MOV.U32 R10, RZ, RZ, R0 ;  /* 0x000000ffff0a7224 */ /* 0x004fe400078e0000 */
[----:B------:R-:W-:-:S06]  /*13660*/  IMAD.MOV.U32 R0, RZ, RZ, RZ ;  /* 0x000000ffff007224 */ /* 0x000fcc00078e00ff */
[----:B------:R3:W2:Y:S02]  /*13670*/  @!P1 LDG.E R0, desc[UR50][R2.64] ;  /* 0x0000003202009981 */ /* 0x0006a4000c1e1900 */
[----:B---3--:R-:W-:-:S04]  /*13680*/  @!P1 IMAD.WIDE R2, R7, 0x4, R4 ;  /* 0x0000000407029825 */ /* 0x008fc800078e0204 */
[----:B------:R-:W-:-:S06]  /*13690*/  IMAD.MOV.U32 R5, RZ, RZ, RZ ;  /* 0x000000ffff057224 */ /* 0x000fcc00078e00ff */
[----:B------:R-:W2:Y:S01]  /*136a0*/  @!P1 LDG.E R5, desc[UR50][R2.64] ;  /* 0x0000003202059981 */ /* 0x000ea2000c1e1900 */
[C---:B------:R-:W-:Y:S02]  /*136b0*/  ISETP.NE.AND P1, PT, R9.reuse, RZ, PT ;  /* 0x000000ff0900720c */ /* 0x040fe40003f25270 */
[C---:B------:R-:W-:Y:S01]  /*136c0*/  ISETP.GE.U32.AND P2, PT, R9.reuse, 0x2, PT ;  /* 0x000000020900780c */ /* 0x040fe20003f46070 */
[----:B------:R-:W-:Y:S01]  /*136d0*/  SHFL.IDX PT, R11, R10, 0x1, 0x1f ;  /* 0x00201f000a0b7f89 */ /* 0x000fe200000e0000 */
[C---:B------:R-:W-:Y:S02]  /*136e0*/  ISETP.GE.U32.AND P3, PT, R9.reuse, 0x4, PT ;  /* 0x000000040900780c */ /* 0x040fe40003f66070 */
[C---:B------:R-:W-:Y:S02]  /*136f0*/  ISETP.GE.U32.AND P4, PT, R9.reuse, 0x8, PT ;  /* 0x000000080900780c */ /* 0x040fe40003f86070 */
[----:B------:R-:W-:Y:S01]  /*13700*/  ISETP.GE.U32.AND P5, PT, R9, 0x10, PT ;  /* 0x000000100900780c */ /* 0x000fe20003fa6070 */
[----:B--2---:R-:W-:-:S05]  /*13710*/  IMAD R4, R5, R0, RZ ;  /* 0x0000000005047224 */ /* 0x004fca00078e02ff */
        /* <DEDUP_REMOVED lines=8> */
[----:B------:R-:W-:Y:S02]  /*137a0*/  IMAD.IADD R4, R6, 0x1, R3 ;  /* 0x0000000106047824 */ /* 0x000fe400078e0203 */
[----:B------:R-:W-:Y:S04]  /*137b0*/  SHFL.IDX PT, R6, R10, RZ, 0x1f ;  /* 0x00001fff0a067589 */ /* 0x000fe800000e0000 */
[----:B------:R-:W0:Y:S02]  /*137c0*/  SHFL.UP PT, R2, R4, 0x8, RZ ;  /* 0x0500000004027989 */ /* 0x000e2400000e00ff */
[----:B0-----:R-:W-:-:S05]  /*137d0*/  SEL R3, R2, RZ, P4 ;  /* 0x000000ff02037207 */ /* 0x001fca0002000000 */
[----:B------:R-:W-:-:S05]  /*137e0*/  IMAD.IADD R7, R4, 0x1, R3 ;  /* 0x0000000104077824 */ /* 0x000fca00078e0203 */
[----:B------:R-:W0:Y:S02]  /*137f0*/  SHFL.UP PT, R2, R7, 0x10, RZ ;  /* 0x0600000007027989 */ /* 0x000e2400000e00ff */
[----:B0-----:R-:W-:-:S05]  /*13800*/  SEL R2, R2, RZ, P5 ;  /* 0x000000ff02027207 */ /* 0x001fca0002800000 */
[----:B------:R-:W-:Y:S02]  /*13810*/  IMAD.IADD R3, R7, 0x1, R2 ;  /* 0x0000000107037824 */ /* 0x000fe400078e0202 */
[----:B------:R-:W0:Y:S01]  /*13820*/  LDC R2, c[0x0][0xc38] ;  /* 0x00030e00ff027b82 */ /* 0x000e220000000800 */
[----:B------:R-:W-:Y:S02]  /*13830*/  IMAD.MOV.U32 R7, RZ, RZ, RZ ;  /* 0x000000ffff077224 */ /* 0x000fe400078e00ff */
[----:B------:R-:W0:Y:S02]  /*13840*/  SHFL.IDX PT, R9, R3, 0x1f, 0x1f ;  /* 0x03e01f0003097f89 */ /* 0x000e2400000e0000 */
[----:B0-----:R-:W-:-:S04]  /*13850*/  IMAD R4, R9, R2, RZ ;  /* 0x0000000209047224 */ /* 0x001fc800078e02ff */
[----:B------:R-:W-:-:S05]  /*13860*/  IMAD.IADD R9, R11, 0x1, R4 ;  /* 0x000000010b097824 */ /* 0x000fca00078e0204 */
[----:B------:R-:W-:-:S13]  /*13870*/  ISETP.GT.AND P6, PT, R9, R6, PT ;  /* 0x000000060900720c */ /* 0x000fda0003fc4270 */
[----:B------:R-:W-:Y:S05]  /*13880*/  @P6 BRA `(.L_x_308) ;  /* 0x0000000000986947 */ /* 0x000fea0003800000 */
.L_x_310:
[----:B------:R-:W-:-:S04]  /*13890*/  UIADD3 UR39, UR39, 0x1f, URZ ;  /* 0x0000001f27277890 */ /* 0x000fc8000fffe03f */
[----:B------:R-:W-:-:S06]  /*138a0*/  UISETP.GE.AND UP0, UPT, UR39, UR4, UPT ;  /* 0x000000042700728c */ /* 0x000fcc000bf06270 */
[----:B------:R-:W-:-:S13]  /*138b0*/  PLOP3.LUT P6, PT, PT, PT, UP0, 0x40, 0x0 ;  /* 0x000000000000781c */ /* 0x000fda0003fce808 */
[----:B------:R-:W-:Y:S05]  /*138c0*/  @!P6 BRA `(.L_x_309) ;  /* 0x0000000400b8e947 */ /* 0x000fea0003800000 */
[----:B------:R-:W0:Y:S02]  /*138d0*/  S2R R0, SR_TID.X ;  /* 0x0000000000007919 */ /* 0x000e240000002100 */
[----:B0-----:R-:W-:-:S05]  /*138e0*/  LOP3.LUT R0, R0, 0x1f, RZ, 0xc0, !PT ;  /* 0x0000001f00007812 */ /* 0x001fca00078ec0ff */
[----:B------:R-:W-:Y:S02]  /*138f0*/  VIADD R11, R0, UR39 ;  /* 0x00000027000b7c36 */ /* 0x000fe40008000000 */
[----:B------:R-:W-:-:S03]  /*13900*/  IMAD.MOV.U32 R0, RZ, RZ, RZ ;  /* 0x000000ffff007224 */ /* 0x000fc600078e00ff */
[----:B------:R-:W-:-:S13]  /*13910*/  ISETP.GE.OR P6, PT, R11, UR4, !P0 ;  /* 0x000000040b007c0c */ /* 0x000fda000c7c6670 */
[----:B------:R-:W0:Y:S08]  /*13920*/  @!P6 LDC.64 R2, c[0x0][0xc80] ;  /* 0x00032000ff02eb82 */ /* 0x000e300000000a00 */
[----:B------:R-:W2:Y:S01]  /*13930*/  @!P6 LDC.64 R4, c[0x0][0xc78] ;  /* 0x00031e00ff04eb82 */ /* 0x000ea20000000a00 */
[----:B0-----:R-:W-:-:S05]  /*13940*/  @!P6 IMAD.WIDE R2, R11, 0x4, R2 ;  /* 0x000000040b02e825 */ /* 0x001fca00078e0202 */
[----:B------:R2:W3:Y:S02]  /*13950*/  @!P6 LDG.E R0, desc[UR50][R2.64] ;  /* 0x000000320200e981 */ /* 0x0004e4000c1e1900 */
[----:B--2---:R-:W-:-:S04]  /*13960*/  @!P6 IMAD.WIDE R2, R11, 0x4, R4 ;  /* 0x000000040b02e825 */ /* 0x004fc800078e0204 */
[----:B------:R-:W-:-:S06]  /*13970*/  IMAD.MOV.U32 R5, RZ, RZ, RZ ;  /* 0x000000ffff057224 */ /* 0x000fcc00078e00ff */
[----:B------:R-:W3:Y:S02]  /*13980*/  @!P6 LDG.E R5, desc[UR50][R2.64] ;  /* 0x000000320205e981 */ /* 0x000ee4000c1e1900 */
        /* <DEDUP_REMOVED lines=16> */
[----:B------:R-:W0:Y:S03]  /*13a90*/  LDC R2, c[0x0][0xc38] ;  /* 0x00030e00ff027b82 */ /* 0x000e260000000800 */
[----:B------:R-:W0:Y:S02]  /*13aa0*/  SHFL.IDX PT, R13, R3, 0x1f, 0x1f ;  /* 0x03e01f00030d7f89 */ /* 0x000e2400000e0000 */
[----:B0-----:R-:W-:-:S04]  /*13ab0*/  IMAD R4, R13, R2, RZ ;  /* 0x000000020d047224 */ /* 0x001fc800078e02ff */
[----:B------:R-:W-:-:S05]  /*13ac0*/  IMAD.IADD R9, R4, 0x1, R9 ;  /* 0x0000000104097824 */ /* 0x000fca00078e0209 */
[----:B------:R-:W-:-:S13]  /*13ad0*/  ISETP.GT.AND P6, PT, R9, R6, PT ;  /* 0x000000060900720c */ /* 0x000fda0003fc4270 */
[----:B------:R-:W-:Y:S05]  /*13ae0*/  @!P6 BRA `(.L_x_310) ;  /* 0xfffffffc0068e947 */ /* 0x000fea000383ffff */
.L_x_308:
[----:B------:R-:W-:-:S04]  /*13af0*/  IMAD.IADD R9, R9, 0x1, -R4 ;  /* 0x0000000109097824 */ /* 0x000fc800078e0a04 */
        /* <DEDUP_REMOVED lines=8> */
[----:B------:R2:W3:Y:S01]  /*13b80*/  SHFL.IDX PT, R5, R5, R10, 0x1f ;  /* 0x00001f0a05057589 */ /* 0x0004e200000e0000 */
[----:B0-----:R-:W-:-:S04]  /*13b90*/  IABS R4, R0 ;  /* 0x0000000000047213 */ /* 0x001fc80000000000 */
[----:B------:R-:W0:Y:S08]  /*13ba0*/  I2F.RP R8, R4 ;  /* 0x0000000400087306 */ /* 0x000e300000209400 */
[----:B0-----:R-:W0:Y:S02]  /*13bb0*/  MUFU.RCP R8, R8 ;  /* 0x0000000800087308 */ /* 0x001e240000001000 */
[----:B0-----:R-:W-:-:S06]  /*13bc0*/  VIADD R11, R8, 0xffffffe ;  /* 0x0ffffffe080b7836 */ /* 0x001fcc0000000000 */
[----:B------:R-:W0:Y:S01]  /*13bd0*/  F2I.FTZ.U32.TRUNC.NTZ R11, R11 ;  /* 0x0000000b000b7305 */ /* 0x000e22000021f000 */
[----:B--23--:R-:W-:Y:S05]  /*13be0*/  @!P0 BRA `(.L_x_311) ;  /* 0x00000000000c8947 */ /* 0x00cfea0003800000 */
[----:B------:R-:W-:-:S06]  /*13bf0*/  UIADD3 UR5, UR4, -0x1, URZ ;  /* 0xffffffff04057890 */ /* 0x000fcc000fffe03f */
[----:B------:R-:W-:-:S05]  /*13c00*/  IMAD.U32 R8, RZ, RZ, UR5 ;  /* 0x00000005ff087e24 */ /* 0x000fca000f8e00ff */
[----:B------:R2:W3:Y:S02]  /*13c10*/  SHFL.IDX PT, R7, R3, R8, 0x1f ;  /* 0x00001f0803077589 */ /* 0x0004e400000e0000 */
.L_x_311:
[----:B---3--:R-:W-:Y:S01]  /*13c20*/  IMAD R10, R7, R2, R9 ;  /* 0x00000002070a7224 */ /* 0x008fe200078e0209 */
[----:B------:R-:W-:Y:S01]  /*13c30*/  IABS R7, R5 ;  /* 0x0000000500077213 */ /* 0x000fe20000000000 */
[--C-:B0-----:R-:W-:Y:S01]  /*13c40*/  IMAD.MOV R9, RZ, RZ, -R11.reuse ;  /* 0x000000ffff097224 */ /* 0x101fe200078e0a0b */
[----:B------:R-:W-:Y:S01]  /*13c50*/  UIADD3 UR39, UR4, UR39, URZ ;  /* 0x0000002704277290 */ /* 0x000fe2000fffe03f */
[----:B------:R-:W-:Y:S01]  /*13c60*/  IMAD.MOV.U32 R2, RZ, RZ, RZ ;  /* 0x000000ffff027224 */ /* 0x000fe200078e00ff */
[----:B--2---:R-:W0:Y:S01]  /*13c70*/  I2F.RP R8, R7 ;  /* 0x0000000700087306 */ /* 0x004e220000209400 */
[----:B------:R-:W-:Y:S01]  /*13c80*/  IMAD R9, R9, R4, RZ ;  /* 0x0000000409097224 */ /* 0x000fe200078e02ff */
[----:B------:R2:W-:Y:S01]  /*13c90*/  STL [R1], R10 ;  /* 0x0000000a01007387 */ /* 0x0005e20000100800 */
[----:B------:R-:W-:Y:S02]  /*13ca0*/  IMAD.MOV.U32 R3, RZ, RZ, R11 ;  /* 0x000000ffff037224 */ /* 0x000fe400078e000b */
[----:B------:R-:W-:Y:S01]  /*13cb0*/  IMAD.HI.U32 R11, R11, R9, R2 ;  /* 0x000000090b0b7227 */ /* 0x000fe200078e0002 */
[----:B------:R-:W-:-:S03]  /*13cc0*/  IABS R3, R0 ;  /* 0x0000000000037213 */ /* 0x000fc60000000000 */
[----:B------:R-:W-:Y:S02]  /*13cd0*/  IMAD.IADD R9, R6, 0x1, -R10 ;  /* 0x0000000106097824 */ /* 0x000fe400078e0a0a */
[----:B------:R-:W-:Y:S01]  /*13ce0*/  IMAD.MOV R3, RZ, RZ, -R3 ;  /* 0x000000ffff037224 */ /* 0x000fe200078e0a03 */
[----:B0-----:R-:W0:Y:S02]  /*13cf0*/  MUFU.RCP R8, R8 ;  /* 0x0000000800087308 */ /* 0x001e240000001000 */
[----:B------:R-:W-:-:S05]  /*13d00*/  IABS R2, R9 ;  /* 0x0000000900027213 */ /* 0x000fca0000000000 */
[----:B------:R-:W-:-:S04]  /*13d10*/  IMAD.HI.U32 R6, R11, R2, RZ ;  /* 0x000000020b067227 */ /* 0x000fc800078e00ff */
[----:B------:R-:W-:-:S05]  /*13d20*/  IMAD R11, R6, R3, R2 ;  /* 0x00000003060b7224 */ /* 0x000fca00078e0202 */
[----:B------:R-:W-:Y:S01]  /*13d30*/  ISETP.GT.U32.AND P1, PT, R4, R11, PT ;  /* 0x0000000b0400720c */ /* 0x000fe20003f24070 */
[----:B0-----:R-:W-:-:S06]  /*13d40*/  VIADD R3, R8, 0xffffffe ;  /* 0x0ffffffe08037836 */ /* 0x001fcc0000000000 */
[----:B------:R-:W0:Y:S06]  /*13d50*/  F2I.FTZ.U32.TRUNC.NTZ R3, R3 ;  /* 0x0000000300037305 */ /* 0x000e2c000021f000 */
[----:B------:R-:W-:Y:S02]  /*13d60*/  @!P1 IMAD.IADD R11, R11, 0x1, -R4 ;  /* 0x000000010b0b9824 */ /* 0x000fe400078e0a04 */
[----:B------:R-:W-:Y:S01]  /*13d70*/  @!P1 VIADD R6, R6, 0x1 ;  /* 0x0000000106069836 */ /* 0x000fe20000000000 */
[----:B------:R-:W-:Y:S02]  /*13d80*/  ISETP.NE.AND P1, PT, R0, RZ, PT ;  /* 0x000000ff0000720c */ /* 0x000fe40003f25270 */
[----:B------:R-:W-:Y:S01]  /*13d90*/  ISETP.GE.U32.AND P0, PT, R11, R4, PT ;  /* 0x000000040b00720c */ /* 0x000fe20003f06070 */
[----:B0-----:R-:W-:-:S04]  /*13da0*/  IMAD.MOV R2, RZ, RZ, -R3 ;  /* 0x000000ffff027224 */ /* 0x001fc800078e0a03 */
[----:B------:R-:W-:Y:S02]  /*13db0*/  IMAD R11, R2, R7, RZ ;  /* 0x00000007020b7224 */ /* 0x000fe400078e02ff */
[----:B------:R-:W-:-:S06]  /*13dc0*/  IMAD.MOV.U32 R2, RZ, RZ, RZ ;  /* 0x000000ffff027224 */ /* 0x000fcc00078e00ff */
[----:B------:R-:W-:Y:S01]  /*13dd0*/  @P0 IADD3 R6, R6, 0x1, RZ ;  /* 0x0000000106060810 */ /* 0x000fe20007ffe0ff */
[----:B------:R-:W-:Y:S01]  /*13de0*/  IMAD.HI.U32 R4, R3, R11, R2 ;  /* 0x0000000b03047227 */ /* 0x000fe200078e0002 */
[----:B------:R-:W-:-:S04]  /*13df0*/  LOP3.LUT R2, R9, R0, RZ, 0x3c, !PT ;  /* 0x0000000009027212 */ /* 0x000fc800078e3cff */
[----:B------:R-:W-:Y:S02]  /*13e00*/  ISETP.GE.AND P2, PT, R2, RZ, PT ;  /* 0x000000ff0200720c */ /* 0x000fe40003f46270 */
[----:B------:R-:W-:-:S05]  /*13e10*/  IABS R2, R5 ;  /* 0x0000000500027213 */ /* 0x000fca0000000000 */
[----:B------:R-:W-:-:S06]  /*13e20*/  IMAD.MOV R2, RZ, RZ, -R2 ;  /* 0x000000ffff027224 */ /* 0x000fcc00078e0a02 */
[----:B------:R-:W-:Y:S01]  /*13e30*/  @!P2 IMAD.MOV R6, RZ, RZ, -R6 ;  /* 0x000000ffff06a224 */ /* 0x000fe200078e0a06 */
[----:B------:R-:W-:-:S04]  /*13e40*/  @!P1 LOP3.LUT R6, RZ, R0, RZ, 0x33, !PT ;  /* 0x00000000ff069212 */ /* 0x000fc800078e33ff */
[-C--:B------:R-:W-:Y:S01]  /*13e50*/  IABS R3, R6.reuse ;  /* 0x0000000600037213 */ /* 0x080fe20000000000 */
[----:B------:R-:W-:-:S04]  /*13e60*/  IMAD R0, R0, R6, RZ ;  /* 0x0000000600007224 */ /* 0x000fc800078e02ff */
[----:B------:R-:W-:-:S04]  /*13e70*/  IMAD.HI.U32 R4, R4, R3, RZ ;  /* 0x0000000304047227 */ /* 0x000fc800078e00ff */
[----:B------:R-:W-:-:S05]  /*13e80*/  IMAD R2, R4, R2, R3 ;  /* 0x0000000204027224 */ /* 0x000fca00078e0203 */
[----:B------:R-:W-:-:S13]  /*13e90*/  ISETP.GT.U32.AND P1, PT, R7, R2, PT ;  /* 0x000000020700720c */ /* 0x000fda0003f24070 */
[----:B------:R-:W-:Y:S02]  /*13ea0*/  @!P1 IMAD.IADD R2, R2, 0x1, -R7 ;  /* 0x0000000102029824 */ /* 0x000fe400078e0a07 */
[----:B------:R-:W-:Y:S01]  /*13eb0*/  @!P1 VIADD R4, R4, 0x1 ;  /* 0x0000000104049836 */ /* 0x000fe20000000000 */
[----:B------:R-:W-:Y:S02]  /*13ec0*/  ISETP.NE.AND P1, PT, R5, RZ, PT ;  /* 0x000000ff0500720c */ /* 0x000fe40003f25270 */
[----:B------:R-:W-:Y:S02]  /*13ed0*/  ISETP.GE.U32.AND P0, PT, R2, R7, PT ;  /* 0x000000070200720c */ /* 0x000fe40003f06070 */
        /* <DEDUP_REMOVED lines=13> */
.L_x_309:
[----:B------:R0:W-:Y:S01]  /*13fb0*/  STL [R1], R6 ;  /* 0x0000000601007387 */ /* 0x0001e20000100800 */
[----:B------:R-:W-:-:S03]  /*13fc0*/  ULDC UR39, c[0x0][0xc3c] ;  /* 0x00030f0000277ab9 */ /* 0x000fc60000000800 */
[----:B------:R0:W-:Y:S04]  /*13fd0*/  STL [R1+0x4], RZ ;  /* 0x000004ff01007387 */ /* 0x0001e80000100800 */
[----:B------:R0:W-:Y:S02]  /*13fe0*/  STL [R1+0x8], RZ ;  /* 0x000008ff01007387 */ /* 0x0001e40000100800 */
.L_x_312:
[----:B------:R-:W3:Y:S04]  /*13ff0*/  LDL R3, [R1+0x4] ;  /* 0x0000040001037983 */ /* 0x000ee80000100800 */
[----:B--2---:R-:W2:Y:S04]  /*14000*/  LDL R2, [R1+0x8] ;  /* 0x0000080001027983 */ /* 0x004ea80000100800 */
[----:B------:R-:W4:Y:S01]  /*14010*/  LDL R4, [R1] ;  /* 0x0000000001047983 */ /* 0x000f220000100800 */
[----:B------:R-:W5:Y:S01]  /*14020*/  S2R R0, SR_TID.X ;  /* 0x0000000000007919 */ /* 0x000f620000002100 */
[----:B------:R-:W-:Y:S01]  /*14030*/  BAR.SYNC.DEFER_BLOCKING 0x4, 0x180 ;  /* 0x0106000000007b1d */ /* 0x000fe20000010000 */
[----:B---3--:R-:W-:-:S02]  /*14040*/  IMAD.MOV.U32 R5, RZ, RZ, R3 ;  /* 0x000000ffff057224 */ /* 0x008fc400078e0003 */
[----:B--2---:R-:W-:-:S03]  /*14050*/  IMAD.MOV.U32 R3, RZ, RZ, R2 ;  /* 0x000000ffff037224 */ /* 0x004fc600078e0002 */
[----:B------:R2:W3:Y:S01]  /*14060*/  LDL R2, [R1+0x10] ;  /* 0x0000100001027983 */ /* 0x0004e20000100800 */
[----:B-----5:R-:W-:Y:S01]  /*14070*/  LOP3.LUT R0, R0, 0x1f, RZ, 0xc0, !PT ;  /* 0x0000001f00007812 */ /* 0x020fe200078ec0ff */
[----:B0-----:R-:W-:-:S03]  /*14080*/  IMAD.MOV.U32 R6, RZ, RZ, R3 ;  /* 0x000000ffff067224 */ /* 0x001fc600078e0003 */
[----:B------:R-:W-:-:S13]  /*14090*/  ISETP.NE.AND P0, PT, R0, RZ, PT ;  /* 0x000000ff0000720c */ /* 0x000fda0003f05270 */
[----:B------:R-:W-:Y:S01]  /*140a0*/  @!P0 MOV R0, 0x400 ;  /* 0x0000040000008802 */ /* 0x000fe20000000f00 */
[----:B---3--:R-:W0:Y:S03]  /*140b0*/  @!P0 S2R R2, SR_CgaCtaId ;  /* 0x0000000000028919 */ /* 0x008e260000008800 */
[----:B0-----:R-:W-:Y:S01]  /*140c0*/  @!P0 LEA R16, R2, R0, 0x18 ;  /* 0x0000000002108211 */ /* 0x001fe200078ec0ff */
[----:B------:R-:W-:Y:S01]  /*140d0*/  IMAD.U32 R0, RZ, RZ, UR39 ;  /* 0x00000027ff007e24 */ /* 0x000fe2000f8e00ff */
[----:B------:R2:W-:Y:S03]  /*140e0*/  @!P0 STL [R1+0x10], R2 ;  /* 0x0000100201008387 */ /* 0x0005e60000100800 */
[----:B------:R-:W-:-:S05]  /*140f0*/  @!P0 IMAD.MOV.U32 R7, RZ, RZ, R0 ;  /* 0x000000ffff078224 */ /* 0x000fca00078e0000 */
[----:B----4-:R2:W-:Y:S01]  /*14100*/  @!P0 STS.128 [R16+0x298d0], R4 ;  /* 0x0298d00410008388 */ /* 0x0105e20000000c00 */
[----:B------:R-:W-:Y:S06]  /*14110*/  BAR.ARV 0x5, 0x180 ;  /* 0x0146000000007b1d */ /* 0x000fec0000002000 */
.L_x_307:
[----:B------:R-:W-:Y:S02]  /*14120*/  ULDC UR4, c[0x0][0xc3c] ;  /* 0x00030f0000047ab9 */ /* 0x000fe40000000800 */
[----:B------:R-:W-:-:S06]  /*14130*/  UISETP.GE.AND UP0, UPT, UR39, UR4, UPT ;  /* 0x000000042700728c */ /* 0x000fcc000bf06270 */
[----:B------:R-:W-:-:S13]  /*14140*/  PLOP3.LUT P0, PT, PT, PT, UP0, 0x80, 0x0 ;  /* 0x000000000000781c */ /* 0x000fda0003f0f008 */
[----:B------:R-:W-:Y:S05]  /*14150*/  @!P0 BRA `(.L_x_313) ;  /* 0xffffffa400a48947 */ /* 0x000fea000383ffff */
.L_x_237:
[----:B--2---:R-:W2:Y:S01]  /*14160*/  LDL.LU R0, [R1+0x28] ;  /* 0x0000280001007983 */ /* 0x004ea20000300800 */
[----:B------:R-:W-:Y:S01]  /*14170*/  BSSY B0, `(.L_x_314) ;  /* 0x000000b000007945 */ /* 0x000fe20003800000 */
[----:B0-----:R-:W0:Y:S01]  /*14180*/  S2R R5, SR_CgaCtaId ;  /* 0x0000000000057919 */ /* 0x001e220000008800 */
[----:B--2---:R-:W-:-:S05]  /*14190*/  VIADD R0, R0, 0x1 ;  /* 0x0000000100007836 */ /* 0x004fca0000000000 */
[----:B------:R-:W-:-:S04]  /*141a0*/  LEA.HI R2, R0, R0, RZ, 0x1 ;  /* 0x0000000000027211 */ /* 0x000fc800078f08ff */
[----:B------:R-:W-:Y:S02]  /*141b0*/  LOP3.LUT R3, R2, 0xfffffffe, RZ, 0xc0, !PT ;  /* 0xfffffffe02037812 */ /* 0x000fe400078ec0ff */
[----:B------:R-:W-:-:S03]  /*141c0*/  MOV R2, 0x400 ;  /* 0x0000040000027802 */ /* 0x000fc60000000f00 */
[----:B------:R-:W-:Y:S01]  /*141d0*/  IMAD.IADD R0, R0, 0x1, -R3 ;  /* 0x0000000100007824 */ /* 0x000fe200078e0a03 */
[----:B0-----:R-:W-:-:S04]  /*141e0*/  LEA R4, R5, R2, 0x18 ;  /* 0x0000000205047211 */ /* 0x001fc800078ec0ff */
[----:B------:R-:W-:-:S04]  /*141f0*/  SHF.L.U32 R0, R0, 0x1f, RZ ;  /* 0x0000001f00007819 */ /* 0x000fc800000006ff */
[----:B------:R-:W0:Y:S02]  /*14200*/  SYNCS.PHASECHK.TRANS64.TRYWAIT P0, [R4+URZ+0x29820], R0 ;  /* 0x02982000040075a7 */ /* 0x000e24000800017f */
[----:B0-----:R-:W-:Y:S05]  /*14210*/  @!P0 BRA `(.L_x_315) ;  /* 0x0000002400ec8947 */ /* 0x001fea0003800000 */
.L_x_400:
[----:B------:R-:W-:Y:S05]  /*14220*/  BSYNC B0 ;  /* 0x0000000000007941 */ /* 0x000fea0003800000 */
.L_x_314:
[----:B------:R-:W-:-:S03]  /*14230*/  UMOV UR4, 0xffffffff ;  /* 0xffffffff00047882 */ /* 0x000fc60000000000 */
[----:B------:R-:W-:Y:S05]  /*14240*/  BRA.DIV UR4, `(.L_x_316) ;  /* 0x0000002604f47947 */ /* 0x000fea000b800000 */
[----:B0-----:R-:W0:Y:S02]  /*14250*/  S2R R0, SR_TID.X ;  /* 0x0000000000007919 */ /* 0x001e240000002100 */
[----:B0-----:R-:W-:-:S04]  /*14260*/  SHF.R.U32.HI R0, RZ, 0x5, R0 ;  /* 0x00000005ff007819 */ /* 0x001fc80000011600 */
[----:B------:R-:W-:-:S05]  /*14270*/  LOP3.LUT R0, R0, 0x3, RZ, 0xc0, !PT ;  /* 0x0000000300007812 */ /* 0x000fca00078ec0ff */
[----:B------:R0:W2:Y:S02]  /*14280*/  SHFL.IDX PT, R14, R0, RZ, 0x1f ;  /* 0x00001fff000e7589 */ /* 0x0000a400000e0000 */
.L_x_403:
[----:B--2---:R-:W-:Y:S01]  /*14290*/  ISETP.NE.AND P0, PT, R14, RZ, PT ;  /* 0x000000ff0e00720c */ /* 0x004fe20003f05270 */
[----:B------:R-:W-:-:S12]  /*142a0*/  BSSY B0, `(.L_x_317) ;  /* 0x000002c000007945 */ /* 0x000fd80003800000 */
[----:B------:R-:W-:Y:S05]  /*142b0*/  @P0 BRA `(.L_x_318) ;  /* 0x0000000000a80947 */ /* 0x000fea0003800000 */
[----:B------:R-:W-:-:S03]  /*142c0*/  UMOV UR4, 0xffffffff ;  /* 0xffffffff00047882 */ /* 0x000fc60000000000 */
[----:B------:R-:W-:Y:S05]  /*142d0*/  BRA.DIV UR4, `(.L_x_319) ;  /* 0x0000002a04047947 */ /* 0x000fea000b800000 */
[----:B------:R-:W-:-:S13]  /*142e0*/  ELECT P6, URZ, PT ;  /* 0x00000000003f782f */ /* 0x000fda00038c0000 */
.L_x_406:
[----:B------:R-:W-:Y:S05]  /*142f0*/  @!P6 BRA `(.L_x_318) ;  /* 0x000000000098e947 */ /* 0x000fea0003800000 */
[----:B------:R-:W-:-:S06]  /*14300*/  ULOP3.LUT UR4, UR42, 0x2, URZ, 0xfc, !UPT ;  /* 0x000000022a047892 */ /* 0x000fcc000f8efc3f */
[----:B0-----:R-:W-:-:S05]  /*14310*/  IMAD.U32 R0, RZ, RZ, UR4 ;  /* 0x00000004ff007e24 */ /* 0x001fca000f8e00ff */
[----:B------:R-:W-:-:S13]  /*14320*/  ISETP.NE.AND P0, PT, R0, 0x3, PT ;  /* 0x000000030000780c */ /* 0x000fda0003f05270 */
[----:B------:R-:W-:Y:S05]  /*14330*/  @!P0 BRA `(.L_x_320) ;  /* 0x0000000000048947 */ /* 0x000fea0003800000 */
[----:B------:R-:W-:Y:S01]  /*14340*/  BPT.TRAP 0x1 ;  /* 0x000000040000795c */ /* 0x000fe20000300000 */
.L_x_320:
[C---:B------:R-:W-:Y:S01]  /*14350*/  IMAD R5, R19.reuse, 0x8, R4 ;  /* 0x0000000813057824 */ /* 0x040fe200078e0204 */
[----:B------:R-:W-:Y:S01]  /*14360*/  SHF.L.U32 R0, R32, 0x1f, RZ ;  /* 0x0000001f20007819 */ /* 0x000fe200000006ff */
[----:B------:R-:W-:-:S03]  /*14370*/  VIADD R19, R19, 0x1 ;  /* 0x0000000113137836 */ /* 0x000fc60000000000 */
[----:B------:R-:W0:Y:S02]  /*14380*/  SYNCS.PHASECHK.TRANS64.TRYWAIT P1, [R5+URZ+0x29840], R0 ;  /* 0x02984000050075a7 */ /* 0x000e24000802017f */
[----:B------:R-:W-:-:S04]  /*14390*/  ISETP.NE.AND P2, PT, R19, 0x2, PT ;  /* 0x000000021300780c */ /* 0x000fc80003f45270 */
[----:B------:R-:W-:Y:S01]  /*143a0*/  SEL R3, RZ, 0x1, P2 ;  /* 0x00000001ff037807 */ /* 0x000fe20001000000 */
[----:B0-----:R-:W-:Y:S08]  /*143b0*/  @!P1 BRA `(.L_x_321) ;  /* 0x0000002400ec9947 */ /* 0x001ff00003800000 */
.L_x_407:
[----:B------:R-:W-:Y:S02]  /*143c0*/  SEL R19, R19, RZ, P2 ;  /* 0x000000ff13137207 */ /* 0x000fe40001000000 */
[----:B------:R-:W-:Y:S01]  /*143d0*/  LOP3.LUT R2, R32, R3, RZ, 0x3c, !PT ;  /* 0x0000000320027212 */ /* 0x000fe200078e3cff */
[----:B------:R-:W-:Y:S06]  /*143e0*/  @!P0 BRA `(.L_x_322) ;  /* 0x0000000000048947 */ /* 0x000fec0003800000 */
[----:B------:R-:W-:Y:S01]  /*143f0*/  BPT.TRAP 0x1 ;  /* 0x000000040000795c */ /* 0x000fe20000300000 */
.L_x_322:
[----:B------:R-:W-:Y:S01]  /*14400*/  IMAD R19, R19, 0x8, R4 ;  /* 0x0000000813137824 */ /* 0x000fe200078e0204 */
[----:B------:R-:W-:-:S04]  /*14410*/  SHF.L.U32 R2, R2, 0x1f, RZ ;  /* 0x0000001f02027819 */ /* 0x000fc800000006ff */
[----:B------:R-:W2:Y:S02]  /*14420*/  SYNCS.PHASECHK.TRANS64.TRYWAIT P1, [R19+URZ+0x29840], R2 ;  /* 0x02984002130075a7 */ /* 0x000ea4000802017f */
[----:B--2---:R-:W-:Y:S05]  /*14430*/  @!P1 BRA `(.L_x_323) ;  /* 0x0000002400e09947 */ /* 0x004fea0003800000 */
.L_x_408:
[----:B------:R-:W-:Y:S05]  /*14440*/  @!P0 BRA `(.L_x_324) ;  /* 0x0000000000048947 */ /* 0x000fea0003800000 */
[----:B------:R-:W-:Y:S01]  /*14450*/  BPT.TRAP 0x1 ;  /* 0x000000040000795c */ /* 0x000fe20000300000 */
.L_x_324:
[----:B------:R-:W3:Y:S02]  /*14460*/  SYNCS.PHASECHK.TRANS64.TRYWAIT P1, [R5+URZ+0x29860], R0 ;  /* 0x02986000050075a7 */ /* 0x000ee4000802017f */
[----:B---3--:R-:W-:Y:S05]  /*14470*/  @!P1 BRA `(.L_x_325) ;  /* 0x0000002400e49947 */ /* 0x008fea0003800000 */
.L_x_409:
[----:B------:R-:W-:Y:S05]  /*14480*/  @!P0 BRA `(.L_x_326) ;  /* 0x0000000000048947 */ /* 0x000fea0003800000 */
[----:B------:R-:W-:Y:S01]  /*14490*/  BPT.TRAP 0x1 ;  /* 0x000000040000795c */ /* 0x000fe20000300000 */
.L_x_326:
[----:B------:R-:W4:Y:S02]  /*144a0*/  SYNCS.PHASECHK.TRANS64.TRYWAIT P1, [R19+URZ+0x29860], R2 ;  /* 0x02986002130075a7 */ /* 0x000f24000802017f */
[----:B----4-:R-:W-:Y:S05]  /*144b0*/  @!P1 BRA `(.L_x_327) ;  /* 0x0000002400e89947 */ /* 0x010fea0003800000 */
.L_x_410:
[----:B------:R-:W-:Y:S05]  /*144c0*/  @!P0 BRA `(.L_x_328) ;  /* 0x0000000000048947 */ /* 0x000fea0003800000 */
[----:B------:R-:W-:Y:S01]  /*144d0*/  BPT.TRAP 0x1 ;  /* 0x000000040000795c */ /* 0x000fe20000300000 */
.L_x_328:
[----:B------:R-:W5:Y:S02]  /*144e0*/  SYNCS.PHASECHK.TRANS64.TRYWAIT P1, [R5+URZ+0x29880], R0 ;  /* 0x02988000050075a7 */ /* 0x000f64000802017f */
[----:B-----5:R-:W-:Y:S05]  /*144f0*/  @!P1 BRA `(.L_x_329) ;  /* 0x0000002400ec9947 */ /* 0x020fea0003800000 */
.L_x_411:
[----:B------:R-:W-:Y:S05]  /*14500*/  @!P0 BRA `(.L_x_330) ;  /* 0x0000000000048947 */ /* 0x000fea0003800000 */
[----:B------:R-:W-:Y:S01]  /*14510*/  BPT.TRAP 0x1 ;  /* 0x000000040000795c */ /* 0x000fe20000300000 */
.L_x_330:
[----:B------:R0:W0:Y:S02]  /*14520*/  SYNCS.PHASECHK.TRANS64.TRYWAIT P0, [R19+URZ+0x29880], R2 ;  /* 0x02988002130075a7 */ /* 0x000024000800017f */
[----:B0-----:R-:W-:Y:S05]  /*14530*/  @!P0 NANOSLEEP.SYNCS 0x989680 ;  /* 0x009896800000895d */ /* 0x001fea0003900000 */
[----:B------:R-:W0:Y:S02]  /*14540*/  @!P0 SYNCS.PHASECHK.TRANS64 P0, [R19+URZ+0x29880], R2 ;  /* 0x02988002130085a7 */ /* 0x000e24000800007f */
[----:B0-----:R-:W-:Y:S05]  /*14550*/  @!P0 BRA `(.L_x_330) ;  /* 0xfffffffc00f08947 */ /* 0x001fea000383ffff */
.L_x_318:
[----:B------:R-:W-:Y:S05]  /*14560*/  BSYNC B0 ;  /* 0x0000000000007941 */ /* 0x000fea0003800000 */
.L_x_317:
[----:B------:R-:W-:Y:S05]  /*14570*/  EXIT ;  /* 0x000000000000794d */ /* 0x000fea0003800000 */
.L_x_185:
[----:B0-----:R-:W-:-:S04]  /*14580*/  IMAD.U32 R3, RZ, RZ, UR49 ;  /* 0x00000031ff037e24 */ /* 0x001fc8000f8e00ff */
[----:B------:R0:W1:Y:S03]  /*14590*/  SYNCS.PHASECHK.TRANS64.TRYWAIT P1, [R3+URZ+0x29800], R4 ;  /* 0x02980004030075a7 */ /* 0x000066000802017f */
[----:B-1----:R-:W-:Y:S05]  /*145a0*/  @!P1 NANOSLEEP.SYNCS 0x989680 ;  /* 0x009896800000995d */ /* 0x002fea0003900000 */
[----:B------:R-:W1:Y:S02]  /*145b0*/  @!P1 SYNCS.PHASECHK.TRANS64 P1, [R3+URZ+0x29800], R4 ;  /* 0x02980004030095a7 */ /* 0x000e64000802007f */
[----:B-1----:R-:W-:Y:S05]  /*145c0*/  @!P1 BRA `(.L_x_185) ;  /* 0xfffffffc00ec9947 */ /* 0x002fea000383ffff */
[----:B------:R-:W-:Y:S05]  /*145d0*/  BRA `(.L_x_331) ;  /* 0xfffffed400c07947 */ /* 0x000fea000383ffff */
.L_x_189:
[----:B-1----:R1:W2:Y:S02]  /*145e0*/  SYNCS.PHASECHK.TRANS64.TRYWAIT P1, [R3+URZ+0x29830], R4 ;  /* 0x02983004030075a7 */ /* 0x0022a4000802017f */
[----:B--2---:R-:W-:Y:S05]  /*145f0*/  @!P1 NANOSLEEP.SYNCS 0x989680 ;  /* 0x009896800000995d */ /* 0x004fea0003900000 */
[----:B------:R-:W2:Y:S02]  /*14600*/  @!P1 SYNCS.PHASECHK.TRANS64 P1, [R3+URZ+0x29830], R4 ;  /* 0x02983004030095a7 */ /* 0x000ea4000802007f */
[----:B--2---:R-:W-:Y:S05]  /*14610*/  @!P1 BRA `(.L_x_189) ;  /* 0xfffffffc00f09947 */ /* 0x004fea000383ffff */
[----:B------:R-:W-:Y:S05]  /*14620*/  BRA `(.L_x_188) ;  /* 0xfffffed400e07947 */ /* 0x000fea000383ffff */
.L_x_195:
[----:B-1----:R-:W-:-:S04]  /*14630*/  IMAD.U32 R8, RZ, RZ, UR6 ;  /* 0x00000006ff087e24 */ /* 0x002fc8000f8e00ff */
[----:B------:R1:W2:Y:S03]  /*14640*/  SYNCS.PHASECHK.TRANS64.TRYWAIT P1, [R8+URZ+0x29830], R7 ;  /* 0x02983007080075a7 */ /* 0x0002a6000802017f */
[----:B--2---:R-:W-:Y:S05]  /*14650*/  @!P1 NANOSLEEP.SYNCS 0x989680 ;  /* 0x009896800000995d */ /* 0x004fea0003900000 */
[----:B------:R-:W2:Y:S02]  /*14660*/  @!P1 SYNCS.PHASECHK.TRANS64 P1, [R8+URZ+0x29830], R7 ;  /* 0x02983007080095a7 */ /* 0x000ea4000802007f */
[----:B--2---:R-:W-:Y:S05]  /*14670*/  @!P1 BRA `(.L_x_195) ;  /* 0xfffffffc00ec9947 */ /* 0x004fea000383ffff */
[----:B------:R-:W-:Y:S05]  /*14680*/  BRA `(.L_x_192) ;  /* 0xffffff14004c7947 */ /* 0x000fea000383ffff */
.L_x_199:
[----:B-1----:R-:W-:-:S04]  /*14690*/  IMAD.U32 R8, RZ, RZ, UR6 ;  /* 0x00000006ff087e24 */ /* 0x002fc8000f8e00ff */
[----:B------:R1:W2:Y:S03]  /*146a0*/  SYNCS.PHASECHK.TRANS64.TRYWAIT P1, [R8+URZ+0x29850], R7 ;  /* 0x02985007080075a7 */ /* 0x0002a6000802017f */
[----:B--2---:R-:W-:Y:S05]  /*146b0*/  @!P1 NANOSLEEP.SYNCS 0x989680 ;  /* 0x009896800000995d */ /* 0x004fea0003900000 */
[----:B------:R-:W2:Y:S02]  /*146c0*/  @!P1 SYNCS.PHASECHK.TRANS64 P1, [R8+URZ+0x29850], R7 ;  /* 0x02985007080095a7 */ /* 0x000ea4000802007f */
[----:B--2---:R-:W-:Y:S05]  /*146d0*/  @!P1 BRA `(.L_x_199) ;  /* 0xfffffffc00ec9947 */ /* 0x004fea000383ffff */
[----:B------:R-:W-:Y:S05]  /*146e0*/  BRA `(.L_x_196) ;  /* 0xffffff2000607947 */ /* 0x000fea000383ffff */
.L_x_206:
[----:B-1----:R-:W-:-:S04]  /*146f0*/  IMAD.U32 R3, RZ, RZ, UR5 ;  /* 0x00000005ff037e24 */ /* 0x002fc8000f8e00ff */
[----:B------:R1:W2:Y:S03]  /*14700*/  SYNCS.PHASECHK.TRANS64.TRYWAIT P1, [R3+URZ+0x29850], R0 ;  /* 0x02985000030075a7 */ /* 0x0002a6000802017f */
[----:B--2---:R-:W-:Y:S05]  /*14710*/  @!P1 NANOSLEEP.SYNCS 0x989680 ;  /* 0x009896800000995d */ /* 0x004fea0003900000 */
[----:B------:R-:W2:Y:S02]  /*14720*/  @!P1 SYNCS.PHASECHK.TRANS64 P1, [R3+URZ+0x29850], R0 ;  /* 0x02985000030095a7 */ /* 0x000ea4000802007f */
[----:B--2---:R-:W-:Y:S05]  /*14730*/  @!P1 BRA `(.L_x_206) ;  /* 0xfffffffc00ec9947 */ /* 0x004fea000383ffff */
[----:B------:R-:W-:Y:S05]  /*14740*/  BRA `(.L_x_205) ;  /* 0xffffff4800d47947 */ /* 0x000fea000383ffff */
.L_x_253:
[----:B------:R-:W0:Y:S01]  /*14750*/  S2R R21, SR_TID.X ;  /* 0x0000000000157919 */ /* 0x000e220000002100 */
[----:B------:R-:W-:Y:S02]  /*14760*/  IMAD.MOV.U32 R12, RZ, RZ, RZ ;  /* 0x000000ffff0c7224 */ /* 0x000fe400078e00ff */
[----:B------:R-:W-:Y:S02]  /*14770*/  IMAD.MOV.U32 R11, RZ, RZ, 0x1f ;  /* 0x0000001fff0b7424 */ /* 0x000fe400078e00ff */
[----:B------:R-:W-:Y:S01]  /*14780*/  IMAD.MOV.U32 R15, RZ, RZ, -0x1 ;  /* 0xffffffffff0f7424 */ /* 0x000fe200078e00ff */
[----:B0-----:R-:W-:-:S04]  /*14790*/  SHF.R.U32.HI R21, RZ, 0x5, R21 ;  /* 0x00000005ff157819 */ /* 0x001fc80000011615 */
[----:B------:R-:W-:-:S05]  /*147a0*/  LOP3.LUT R21, R21, 0x3, RZ, 0xc0, !PT ;  /* 0x0000000315157812 */ /* 0x000fca00078ec0ff */
[----:B------:R-:W-:-:S07]  /*147b0*/  IMAD.MOV.U32 R13, RZ, RZ, R21 ;  /* 0x000000ffff0d7224 */ /* 0x000fce00078e0015 */
[----:B-----5:R-:W-:Y:S05]  /*147c0*/  WARPSYNC.COLLECTIVE R15, `(.L_x_332) ;  /* 0x000000000f087348 */ /* 0x020fea0003c00000 */
[----:B------:R0:W1:Y:S02]  /*147d0*/  SHFL.IDX P6, R14, R13, R12, R11 ;  /* 0x0000000c0d0e7389 */ /* 0x00006400000c000b */
[----:B01---5:R-:W-:Y:S01]  /*147e0*/  ENDCOLLECTIVE ;  /* 0x000000000000791b */ /* 0x023fe20003800000 */
.L_x_332:
[----:B------:R-:W-:Y:S05]  /*147f0*/  BRA `(.L_x_333) ;  /* 0xffffffb000247947 */ /* 0x000fea000383ffff */
.L_x_256:
[----:B0-----:R0:W1:Y:S02]  /*14800*/  SYNCS.PHASECHK.TRANS64.TRYWAIT P0, [R0+URZ+0x29880], R28 ;  /* 0x0298801c000075a7 */ /* 0x001064000800017f */
[----:B-1----:R-:W-:Y:S05]  /*14810*/  @!P0 NANOSLEEP.SYNCS 0x989680 ;  /* 0x009896800000895d */ /* 0x002fea0003900000 */
[----:B------:R-:W1:Y:S02]  /*14820*/  @!P0 SYNCS.PHASECHK.TRANS64 P0, [R0+URZ+0x29880], R28 ;  /* 0x0298801c000085a7 */ /* 0x000e64000800007f */
[----:B-1----:R-:W-:Y:S05]  /*14830*/  @!P0 BRA `(.L_x_256) ;  /* 0xfffffffc00f08947 */ /* 0x002fea000383ffff */
[----:B------:R-:W-:Y:S05]  /*14840*/  BRA `(.L_x_334) ;  /* 0xffffffb4003c7947 */ /* 0x000fea000383ffff */
.L_x_257:
[----:B------:R-:W-:Y:S01]  /*14850*/  BSSY B0, `(.L_x_335) ;  /* 0x0000008000007945 */ /* 0x000fe20003800000 */
[----:B------:R-:W-:Y:S02]  /*14860*/  IMAD.MOV.U32 R13, RZ, RZ, R8 ;  /* 0x000000ffff0d7224 */ /* 0x000fe400078e0008 */
[----:B------:R-:W-:Y:S02]  /*14870*/  IMAD.MOV.U32 R12, RZ, RZ, RZ ;  /* 0x000000ffff0c7224 */ /* 0x000fe400078e00ff */
[----:B------:R-:W-:Y:S02]  /*14880*/  IMAD.MOV.U32 R11, RZ, RZ, 0x1c1f ;  /* 0x00001c1fff0b7424 */ /* 0x000fe400078e00ff */
[----:B------:R-:W-:-:S07]  /*14890*/  IMAD.MOV.U32 R15, RZ, RZ, -0x1 ;  /* 0xffffffffff0f7424 */ /* 0x000fce00078e00ff */
[----:B0-----:R-:W-:Y:S05]  /*148a0*/  WARPSYNC.COLLECTIVE R15, `(.L_x_336) ;  /* 0x000000000f087348 */ /* 0x001fea0003c00000 */
[----:B------:R1:W2:Y:S02]  /*148b0*/  SHFL.IDX P6, R14, R13, R12, R11 ;  /* 0x0000000c0d0e7389 */ /* 0x0002a400000c000b */
[----:B012---:R-:W-:Y:S01]  /*148c0*/  ENDCOLLECTIVE ;  /* 0x000000000000791b */ /* 0x007fe20003800000 */
.L_x_336:
[----:B------:R-:W-:Y:S05]  /*148d0*/  BSYNC B0 ;  /* 0x0000000000007941 */ /* 0x000fea0003800000 */
.L_x_335:
[----:B------:R-:W-:Y:S01]  /*148e0*/  IMAD.MOV.U32 R13, RZ, RZ, R9 ;  /* 0x000000ffff0d7224 */ /* 0x000fe200078e0009 */
[C---:B------:R-:W-:Y:S01]  /*148f0*/  LOP3.LUT P2, RZ, R17.reuse, 0x2, RZ, 0xc0, !PT ;  /* 0x0000000211ff7812 */ /* 0x040fe2000784c0ff */
[----:B------:R-:W-:Y:S01]  /*14900*/  IMAD.MOV.U32 R12, RZ, RZ, RZ ;  /* 0x000000ffff0c7224 */ /* 0x000fe200078e00ff */
[----:B------:R-:W-:Y:S01]  /*14910*/  LOP3.LUT R17, R17, 0xfffffeff, RZ, 0xc0, !PT ;  /* 0xfffffeff11117812 */ /* 0x000fe200078ec0ff */
[----:B------:R-:W-:Y:S01]  /*14920*/  IMAD.MOV.U32 R11, RZ, RZ, 0x1c1f ;  /* 0x00001c1fff0b7424 */ /* 0x000fe200078e00ff */
[C---:B------:R-:W-:Y:S01]  /*14930*/  ISETP.GE.AND P4, PT, R10.reuse, 0x21, PT ;  /* 0x000000210a00780c */ /* 0x040fe20003f86270 */
[----:B------:R-:W-:Y:S01]  /*14940*/  IMAD.MOV.U32 R15, RZ, RZ, -0x1 ;  /* 0xffffffffff0f7424 */ /* 0x000fe200078e00ff */
[----:B------:R-:W-:Y:S01]  /*14950*/  ISETP.GE.AND P3, PT, R10, 0x41, PT ;  /* 0x000000410a00780c */ /* 0x000fe20003f66270 */
[----:B------:R-:W-:-:S12]  /*14960*/  IMAD.MOV.U32 R2, RZ, RZ, R14 ;  /* 0x000000ffff027224 */ /* 0x000fd800078e000e */
[----:B------:R-:W-:Y:S05]  /*14970*/  WARPSYNC.COLLECTIVE R15, `(.L_x_337) ;  /* 0x000000000f087348 */ /* 0x000fea0003c00000 */
[----:B------:R0:W1:Y:S02]  /*14980*/  SHFL.IDX P6, R14, R13, R12, R11 ;  /* 0x0000000c0d0e7389 */ /* 0x00006400000c000b */
[----:B01----:R-:W-:Y:S01]  /*14990*/  ENDCOLLECTIVE ;  /* 0x000000000000791b */ /* 0x003fe20003800000 */
.L_x_337:
[----:B------:R-:W-:Y:S02]  /*149a0*/  IMAD.MOV.U32 R13, RZ, RZ, R8 ;  /* 0x000000ffff0d7224 */ /* 0x000fe400078e0008 */
[----:B------:R-:W-:-:S05]  /*149b0*/  IMAD.MOV.U32 R12, RZ, RZ, R14 ;  /* 0x000000ffff0c7224 */ /* 0x000fca00078e000e */
[----:B------:R-:W-:Y:S01]  /*149c0*/  IADD3 R20, P0, R35, R12, RZ ;  /* 0x0000000c23147210 */ /* 0x000fe20007f1e0ff */
[----:B------:R-:W-:-:S04]  /*149d0*/  IMAD.MOV.U32 R12, RZ, RZ, 0x1 ;  /* 0x00000001ff0c7424 */ /* 0x000fc800078e00ff */
[----:B------:R-:W-:Y:S01]  /*149e0*/  IMAD.X R21, RZ, RZ, R2, P0 ;  /* 0x000000ffff157224 */ /* 0x000fe200000e0602 */
[----:B------:R-:W-:-:S13]  /*149f0*/  ISETP.LT.OR P0, PT, R10, 0x1, P2 ;  /* 0x000000010a00780c */ /* 0x000fda0001701670 */
[----:B------:R-:W-:Y:S05]  /*14a00*/  WARPSYNC.COLLECTIVE R15, `(.L_x_338) ;  /* 0x000000000f087348 */ /* 0x000fea0003c00000 */
[----:B------:R0:W1:Y:S02]  /*14a10*/  SHFL.IDX P6, R14, R13, R12, R11 ;  /* 0x0000000c0d0e7389 */ /* 0x00006400000c000b */
[----:B01----:R-:W-:Y:S01]  /*14a20*/  ENDCOLLECTIVE ;  /* 0x000000000000791b */ /* 0x003fe20003800000 */
.L_x_338:
[----:B------:R-:W-:-:S05]  /*14a30*/  IADD3 R2, R16, R3, R33 ;  /* 0x0000000310027210 */ /* 0x000fca0007ffe021 */
[----:B------:R-:W-:Y:S01]  /*14a40*/  IMAD.IADD R3, R34, 0x1, R2 ;  /* 0x0000000122037824 */ /* 0x000fe200078e0202 */
[----:B------:R-:W-:Y:S01]  /*14a50*/  @!PT LDS RZ, [RZ] ;  /* 0x00000000fffff984 */ /* 0x000fe20000000800 */
[----:B------:R-:W-:Y:S01]  /*14a60*/  @!PT LDS RZ, [RZ] ;  /* 0x00000000fffff984 */ /* 0x000fe20000000800 */
[----:B------:R-:W-:Y:S01]  /*14a70*/  @!PT LDS RZ, [RZ] ;  /* 0x00000000fffff984 */ /* 0x000fe20000000800 */
[----:B------:R-:W-:Y:S01]  /*14a80*/  LDGSTS.E.BYPASS.LTC128B.128 [R2+0xa400], desc[UR50][R20.64], !P0 ;  /* 0x0a40000014027fae */ /* 0x000fe2000c101d72 */
[----:B------:R-:W-:Y:S01]  /*14a90*/  ISETP.LT.OR P0, PT, R10, 0x1, P1 ;  /* 0x000000010a00780c */ /* 0x000fe20000f01670 */
[----:B------:R-:W-:-:S12]  /*14aa0*/  IMAD.MOV.U32 R13, RZ, RZ, R9 ;  /* 0x000000ffff0d7224 */ /* 0x000fd800078e0009 */
[----:B------:R0:W-:Y:S02]  /*14ab0*/  LDGSTS.E.BYPASS.LTC128B.128 [R3+0xa400], desc[UR50][R20.64+0x40], !P0 ;  /* 0x0a40004014037fae */ /* 0x0001e4000c101d72 */
[----:B0-----:R-:W-:-:S07]  /*14ac0*/  IMAD.MOV.U32 R21, RZ, RZ, R14 ;  /* 0x000000ffff157224 */ /* 0x001fce00078e000e */
[----:B------:R-:W-:Y:S05]  /*14ad0*/  WARPSYNC.COLLECTIVE R15, `(.L_x_339) ;  /* 0x000000000f087348 */ /* 0x000fea0003c00000 */
[----:B------:R0:W1:Y:S02]  /*14ae0*/  SHFL.IDX P6, R14, R13, R12, R11 ;  /* 0x0000000c0d0e7389 */ /* 0x00006400000c000b */
[----:B01----:R-:W-:Y:S01]  /*14af0*/  ENDCOLLECTIVE ;  /* 0x000000000000791b */ /* 0x003fe20003800000 */
.L_x_339:
        /* <DEDUP_REMOVED lines=9> */
.L_x_340:
        /* <DEDUP_REMOVED lines=11> */
.L_x_341:
        /* <DEDUP_REMOVED lines=9> */
.L_x_342:
        /* <DEDUP_REMOVED lines=11> */
.L_x_343:
[----:B------:R-:W-:Y:S02]  /*14d80*/  IMAD.MOV.U32 R13, RZ, RZ, R22 ;  /* 0x000000ffff0d7224 */ /* 0x000fe400078e0016 */
[----:B------:R-:W-:Y:S02]  /*14d90*/  IMAD.MOV.U32 R12, RZ, RZ, RZ ;  /* 0x000000ffff0c7224 */ /* 0x000fe400078e00ff */
[----:B------:R-:W-:-:S07]  /*14da0*/  IMAD.MOV.U32 R9, RZ, RZ, R14 ;  /* 0x000000ffff097224 */ /* 0x000fce00078e000e */
[----:B------:R-:W-:Y:S05]  /*14db0*/  WARPSYNC.COLLECTIVE R15, `(.L_x_344) ;  /* 0x000000000f087348 */ /* 0x000fea0003c00000 */
[----:B------:R0:W1:Y:S02]  /*14dc0*/  SHFL.IDX P6, R14, R13, R12, R11 ;  /* 0x0000000c0d0e7389 */ /* 0x00006400000c000b */
[----:B01----:R-:W-:Y:S01]  /*14dd0*/  ENDCOLLECTIVE ;  /* 0x000000000000791b */ /* 0x003fe20003800000 */
.L_x_344:
        /* <DEDUP_REMOVED lines=8> */
[----:B------:R-:W-:Y:S01]  /*14e60*/  LDGSTS.E.BYPASS.LTC128B.128 [R2+0xd400], desc[UR50][R8.64], !P0 ;  /* 0x0d40000008027fae */ /* 0x000fe2000c101d72 */
[----:B------:R-:W-:-:S13]  /*14e70*/  ISETP.LT.OR P0, PT, R10, 0x61, P1 ;  /* 0x000000610a00780c */ /* 0x000fda0000f01670 */
[----:B------:R0:W-:Y:S01]  /*14e80*/  LDGSTS.E.BYPASS.LTC128B.128 [R3+0xd400], desc[UR50][R8.64+0x40], !P0 ;  /* 0x0d40004008037fae */ /* 0x0001e2000c101d72 */
[----:B------:R-:W-:Y:S01]  /*14e90*/  ISETP.GE.AND P0, PT, R10, 0x81, PT ;  /* 0x000000810a00780c */ /* 0x000fe20003f06270 */
[----:B0-----:R-:W-:-:S12]  /*14ea0*/  IMAD.MOV.U32 R9, RZ, RZ, R14 ;  /* 0x000000ffff097224 */ /* 0x001fd800078e000e */
[----:B------:R-:W-:Y:S05]  /*14eb0*/  WARPSYNC.COLLECTIVE R15, `(.L_x_345) ;  /* 0x000000000f087348 */ /* 0x000fea0003c00000 */
[----:B------:R0:W1:Y:S02]  /*14ec0*/  SHFL.IDX P6, R14, R13, R12, R11 ;  /* 0x0000000c0d0e7389 */ /* 0x00006400000c000b */
[----:B01----:R-:W-:Y:S01]  /*14ed0*/  ENDCOLLECTIVE ;  /* 0x000000000000791b */ /* 0x003fe20003800000 */
.L_x_345:
[----:B------:R-:W-:Y:S01]  /*14ee0*/  @P0 LOP3.LUT R17, R17, 0x100, RZ, 0xfc, !PT ;  /* 0x0000010011110812 */ /* 0x000fe200078efcff */
[----:B------:R-:W-:Y:S01]  /*14ef0*/  IMAD.MOV.U32 R8, RZ, RZ, R14 ;  /* 0x000000ffff087224 */ /* 0x000fe200078e000e */
[----:B------:R-:W-:Y:S06]  /*14f00*/  BRA `(.L_x_346) ;  /* 0xffffffb000e87947 */ /* 0x000fec000383ffff */
.L_x_262:
[----:B---3--:R3:W4:Y:S02]  /*14f10*/  SYNCS.PHASECHK.TRANS64.TRYWAIT P0, [R0+URZ+0x29840], R28 ;  /* 0x0298401c000075a7 */ /* 0x008724000800017f */
[----:B----4-:R-:W-:Y:S05]  /*14f20*/  @!P0 NANOSLEEP.SYNCS 0x989680 ;  /* 0x009896800000895d */ /* 0x010fea0003900000 */
[----:B------:R-:W4:Y:S02]  /*14f30*/  @!P0 SYNCS.PHASECHK.TRANS64 P0, [R0+URZ+0x29840], R28 ;  /* 0x0298401c000085a7 */ /* 0x000f24000800007f */
[----:B----4-:R-:W-:Y:S05]  /*14f40*/  @!P0 BRA `(.L_x_262) ;  /* 0xfffffffc00f08947 */ /* 0x010fea000383ffff */
[----:B------:R-:W-:Y:S05]  /*14f50*/  BRA `(.L_x_347) ;  /* 0xffffffb400487947 */ /* 0x000fea000383ffff */
.L_x_263:
[----:B------:R-:W-:Y:S01]  /*14f60*/  BSSY B0, `(.L_x_348) ;  /* 0x0000008000007945 */ /* 0x000fe20003800000 */
[----:B------:R-:W-:Y:S02]  /*14f70*/  IMAD.MOV.U32 R13, RZ, RZ, R6 ;  /* 0x000000ffff0d7224 */ /* 0x000fe400078e0006 */
[----:B------:R-:W-:Y:S02]  /*14f80*/  IMAD.MOV.U32 R12, RZ, RZ, RZ ;  /* 0x000000ffff0c7224 */ /* 0x000fe400078e00ff */
[----:B------:R-:W-:Y:S02]  /*14f90*/  IMAD.MOV.U32 R11, RZ, RZ, 0x1c1f ;  /* 0x00001c1fff0b7424 */ /* 0x000fe400078e00ff */
[----:B------:R-:W-:-:S07]  /*14fa0*/  IMAD.MOV.U32 R15, RZ, RZ, -0x1 ;  /* 0xffffffffff0f7424 */ /* 0x000fce00078e00ff */
[----:B0123--:R-:W-:Y:S05]  /*14fb0*/  WARPSYNC.COLLECTIVE R15, `(.L_x_349) ;  /* 0x000000000f087348 */ /* 0x00ffea0003c00000 */
[----:B------:R4:W0:Y:S02]  /*14fc0*/  SHFL.IDX P6, R14, R13, R12, R11 ;  /* 0x0000000c0d0e7389 */ /* 0x00082400000c000b */
[----:B01234-:R-:W-:Y:S01]  /*14fd0*/  ENDCOLLECTIVE ;  /* 0x000000000000791b */ /* 0x01ffe20003800000 */
.L_x_349:
[----:B------:R-:W-:Y:S05]  /*14fe0*/  BSYNC B0 ;  /* 0x0000000000007941 */ /* 0x000fea0003800000 */
.L_x_348:
[----:B------:R-:W-:Y:S01]  /*14ff0*/  MOV R13, R5 ;  /* 0x00000005000d7202 */ /* 0x000fe20000000f00 */
[----:B------:R-:W-:Y:S01]  /*15000*/  IMAD.MOV.U32 R12, RZ, RZ, RZ ;  /* 0x000000ffff0c7224 */ /* 0x000fe200078e00ff */
[----:B------:R-:W-:Y:S01]  /*15010*/  LOP3.LUT P1, RZ, R17, 0x4, RZ, 0xc0, !PT ;  /* 0x0000000411ff7812 */ /* 0x000fe2000782c0ff */
[----:B------:R-:W-:Y:S02]  /*15020*/  IMAD.MOV.U32 R11, RZ, RZ, 0x1c1f ;  /* 0x00001c1fff0b7424 */ /* 0x000fe400078e00ff */
[----:B------:R-:W-:Y:S02]  /*15030*/  IMAD.MOV.U32 R15, RZ, RZ, -0x1 ;  /* 0xffffffffff0f7424 */ /* 0x000fe400078e00ff */
[----:B------:R-:W-:Y:S02]  /*15040*/  IMAD.MOV.U32 R2, RZ, RZ, R14 ;  /* 0x000000ffff027224 */ /* 0x000fe400078e000e */
[----:B------:R-:W-:-:S07]  /*15050*/  @P5 IMAD.IADD R9, R16, 0x1, R4 ;  /* 0x0000000110095824 */ /* 0x000fce00078e0204 */
[----:B------:R-:W-:Y:S05]  /*15060*/  WARPSYNC.COLLECTIVE R15, `(.L_x_350) ;  /* 0x000000000f087348 */ /* 0x000fea0003c00000 */
[----:B------:R0:W1:Y:S02]  /*15070*/  SHFL.IDX P6, R14, R13, R12, R11 ;  /* 0x0000000c0d0e7389 */ /* 0x00006400000c000b */
[----:B01----:R-:W-:Y:S01]  /*15080*/  ENDCOLLECTIVE ;  /* 0x000000000000791b */ /* 0x003fe20003800000 */
.L_x_350:
[----:B------:R-:W-:Y:S02]  /*15090*/  @P4 IMAD.IADD R21, R16, 0x1, R4 ;  /* 0x0000000110154824 */ /* 0x000fe400078e0204 */
[----:B------:R-:W-:Y:S02]  /*150a0*/  IMAD.MOV.U32 R13, RZ, RZ, R6 ;  /* 0x000000ffff0d7224 */ /* 0x000fe400078e0006 */
[----:B------:R-:W-:Y:S02]  /*150b0*/  IMAD.MOV.U32 R12, RZ, RZ, 0x1 ;  /* 0x00000001ff0c7424 */ /* 0x000fe400078e00ff */
[----:B------:R-:W-:Y:S01]  /*150c0*/  IMAD.MOV.U32 R3, RZ, RZ, R14 ;  /* 0x000000ffff037224 */ /* 0x000fe200078e000e */
[----:B------:R-:W-:-:S04]  /*150d0*/  LOP3.LUT P6, RZ, R17, 0x8, RZ, 0xc0, !PT ;  /* 0x0000000811ff7812 */ /* 0x000fc800078cc0ff */
[----:B------:R-:W-:-:S05]  /*150e0*/  @P5 IADD3 R3, P0, R35, R3, RZ ;  /* 0x0000000323035210 */ /* 0x000fca0007f1e0ff */
[----:B------:R-:W-:Y:S01]  /*150f0*/  @P5 IMAD.X R2, RZ, RZ, R2, P0 ;  /* 0x000000ffff025224 */ /* 0x000fe200000e0602 */
[----:B------:R-:W-:-:S04]  /*15100*/  LOP3.LUT P0, RZ, R17, 0x10, RZ, 0xc0, !PT ;  /* 0x0000001011ff7812 */ /* 0x000fc8000780c0ff */
[----:B------:R-:W-:-:S04]  /*15110*/  @P5 LOP3.LUT R3, R3, R2, RZ, 0x3c, !PT ;  /* 0x0000000203035212 */ /* 0x000fc800078e3cff */
[----:B------:R-:W-:-:S04]  /*15120*/  @P5 LOP3.LUT R2, R3, R2, RZ, 0x3c, !PT ;  /* 0x0000000203025212 */ /* 0x000fc800078e3cff */
[----:B------:R-:W-:-:S05]  /*15130*/  @P5 LOP3.LUT R3, R3, R2, RZ, 0x3c, !PT ;  /* 0x0000000203035212 */ /* 0x000fca00078e3cff */
        /* <DEDUP_REMOVED lines=8> */
.L_x_351:
[----:B------:R-:W-:Y:S01]  /*151c0*/  @!PT LDS RZ, [RZ] ;  /* 0x00000000fffff984 */ /* 0x000fe20000000800 */
[----:B------:R-:W-:Y:S01]  /*151d0*/  @!PT LDS RZ, [RZ] ;  /* 0x00000000fffff984 */ /* 0x000fe20000000800 */
[----:B------:R-:W-:Y:S01]  /*151e0*/  @!PT LDS RZ, [RZ] ;  /* 0x00000000fffff984 */ /* 0x000fe20000000800 */
[----:B------:R0:W-:Y:S01]  /*151f0*/  @P5 LDGSTS.E.BYPASS.LTC128B.128 [R9+0x1f400], desc[UR50][R2.64+0x80], !P1 ;  /* 0x1f40008002095fae */ /* 0x0001e2000c901d72 */
[----:B------:R-:W-:Y:S01]  /*15200*/  LOP3.LUT P5, RZ, R17, 0x8, RZ, 0xc0, !PT ;  /* 0x0000000811ff7812 */ /* 0x000fe200078ac0ff */
[----:B------:R-:W-:Y:S02]  /*15210*/  IMAD.MOV.U32 R13, RZ, RZ, R5 ;  /* 0x000000ffff0d7224 */ /* 0x000fe400078e0005 */
[----:B0-----:R-:W-:Y:S02]  /*15220*/  @P3 IMAD.IADD R9, R16, 0x1, R4 ;  /* 0x0000000110093824 */ /* 0x001fe400078e0204 */
[----:B------:R-:W-:-:S08]  /*15230*/  IMAD.MOV.U32 R2, RZ, RZ, R14 ;  /* 0x000000ffff027224 */ /* 0x000fd000078e000e */
[----:B------:R-:W-:Y:S05]  /*15240*/  WARPSYNC.COLLECTIVE R15, `(.L_x_352) ;  /* 0x000000000f087348 */ /* 0x000fea0003c00000 */
[----:B------:R0:W1:Y:S02]  /*15250*/  SHFL.IDX P6, R14, R13, R12, R11 ;  /* 0x0000000c0d0e7389 */ /* 0x00006400000c000b */
[----:B01----:R-:W-:Y:S01]  /*15260*/  ENDCOLLECTIVE ;  /* 0x000000000000791b */ /* 0x003fe20003800000 */
.L_x_352:
[----:B------:R-:W-:Y:S02]  /*15270*/  IMAD.MOV.U32 R13, RZ, RZ, R6 ;  /* 0x000000ffff0d7224 */ /* 0x000fe400078e0006 */
[----:B------:R-:W-:Y:S02]  /*15280*/  IMAD.MOV.U32 R12, RZ, RZ, 0x2 ;  /* 0x00000002ff0c7424 */ /* 0x000fe400078e00ff */
[----:B------:R-:W-:Y:S01]  /*15290*/  IMAD.MOV.U32 R3, RZ, RZ, R14 ;  /* 0x000000ffff037224 */ /* 0x000fe200078e000e */
[----:B------:R-:W-:-:S04]  /*152a0*/  LOP3.LUT P6, RZ, R17, 0x10, RZ, 0xc0, !PT ;  /* 0x0000001011ff7812 */ /* 0x000fc800078cc0ff */
[----:B------:R-:W-:-:S05]  /*152b0*/  @P4 IADD3 R3, P0, R35, R3, RZ ;  /* 0x0000000323034210 */ /* 0x000fca0007f1e0ff */
[----:B------:R-:W-:-:S05]  /*152c0*/  @P4 IMAD.X R2, RZ, RZ, R2, P0 ;  /* 0x000000ffff024224 */ /* 0x000fca00000e0602 */
[----:B------:R-:W-:-:S04]  /*152d0*/  @P4 LOP3.LUT R3, R3, R2, RZ, 0x3c, !PT ;  /* 0x0000000203034212 */ /* 0x000fc800078e3cff */
[----:B------:R-:W-:-:S04]  /*152e0*/  @P4 LOP3.LUT R2, R3, R2, RZ, 0x3c, !PT ;  /* 0x0000000203024212 */ /* 0x000fc800078e3cff */
[----:B------:R-:W-:-:S05]  /*152f0*/  @P4 LOP3.LUT R3, R3, R2, RZ, 0x3c, !PT ;  /* 0x0000000203034212 */ /* 0x000fca00078e3cff */
[----:B------:R-:W-:Y:S01]  /*15300*/  @!PT LDS RZ, [RZ] ;  /* 0x00000000fffff984 */ /* 0x000fe20000000800 */
[----:B------:R-:W-:Y:S01]  /*15310*/  @!PT LDS RZ, [RZ] ;  /* 0x00000000fffff984 */ /* 0x000fe20000000800 */
[----:B------:R-:W-:Y:S01]  /*15320*/  @!PT LDS RZ, [RZ] ;  /* 0x00000000fffff984 */ /* 0x000fe20000000800 */
[----:B------:R0:W-:Y:S02]  /*15330*/  @P4 LDGSTS.E.BYPASS.LTC128B.128 [R21+0x1ac00], desc[UR50][R2.64], !P6 ;  /* 0x1ac0000002154fae */ /* 0x0001e4000f101d72 */
[----:B0-----:R-:W-:Y:S05]  /*15340*/  WARPSYNC.COLLECTIVE R15, `(.L_x_353) ;  /* 0x000000000f087348 */ /* 0x001fea0003c00000 */
[----:B------:R1:W2:Y:S02]  /*15350*/  SHFL.IDX P6, R14, R13, R12, R11 ;  /* 0x0000000c0d0e7389 */ /* 0x0002a400000c000b */
[----:B012---:R-:W-:Y:S01]  /*15360*/  ENDCOLLECTIVE ;  /* 0x000000000000791b */ /* 0x007fe20003800000 */
.L_x_353:
[----:B------:R-:W-:Y:S01]  /*15370*/  @!PT LDS RZ, [RZ] ;  /* 0x00000000fffff984 */ /* 0x000fe20000000800 */
[----:B------:R-:W-:Y:S01]  /*15380*/  @!PT LDS RZ, [RZ] ;  /* 0x00000000fffff984 */ /* 0x000fe20000000800 */
[----:B------:R-:W-:Y:S01]  /*15390*/  @!PT LDS RZ, [RZ] ;  /* 0x00000000fffff984 */ /* 0x000fe20000000800 */
[----:B------:R-:W-:Y:S04]  /*153a0*/  @P4 LDGSTS.E.BYPASS.LTC128B.128 [R21+0x1d400], desc[UR50][R2.64+0x40], !P5 ;  /* 0x1d40004002154fae */ /* 0x000fe8000e901d72 */
        /* <DEDUP_REMOVED lines=8> */
.L_x_354:
[----:B------:R-:W-:Y:S02]  /*15430*/  IMAD.MOV.U32 R13, RZ, RZ, R6 ;  /* 0x000000ffff0d7224 */ /* 0x000fe400078e0006 */
[----:B------:R-:W-:Y:S02]  /*15440*/  IMAD.MOV.U32 R12, RZ, RZ, 0x3 ;  /* 0x00000003ff0c7424 */ /* 0x000fe400078e00ff */
[----:B------:R-:W-:-:S07]  /*15450*/  IMAD.MOV.U32 R3, RZ, RZ, R14 ;  /* 0x000000ffff037224 */ /* 0x000fce00078e000e */
[----:B------:R-:W-:Y:S05]  /*15460*/  WARPSYNC.COLLECTIVE R15, `(.L_x_355) ;  /* 0x000000000f087348 */ /* 0x000fea0003c00000 */
[----:B------:R0:W1:Y:S02]  /*15470*/  SHFL.IDX P6, R14, R13, R12, R11 ;  /* 0x0000000c0d0e7389 */ /* 0x00006400000c000b */
[----:B01----:R-:W-:Y:S01]  /*15480*/  ENDCOLLECTIVE ;  /* 0x000000000000791b */ /* 0x003fe20003800000 */
.L_x_355:
[----:B------:R-:W-:-:S05]  /*15490*/  @P3 IADD3 R3, P0, R35, R3, RZ ;  /* 0x0000000323033210 */ /* 0x000fca0007f1e0ff */
[----:B------:R-:W-:-:S05]  /*154a0*/  @P3 IMAD.X R2, RZ, RZ, R2, P0 ;  /* 0x000000ffff023224 */ /* 0x000fca00000e0602 */
[----:B------:R-:W-:Y:S01]  /*154b0*/  @P3 LOP3.LUT R3, R3, R2, RZ, 0x3c, !PT ;  /* 0x0000000203033212 */ /* 0x000fe200078e3cff */
[----:B------:R-:W-:-:S03]  /*154c0*/  IMAD.MOV.U32 R13, RZ, RZ, R5 ;  /* 0x000000ffff0d7224 */ /* 0x000fc600078e0005 */
[----:B------:R-:W-:-:S04]  /*154d0*/  @P3 LOP3.LUT R2, R3, R2, RZ, 0x3c, !PT ;  /* 0x0000000203023212 */ /* 0x000fc800078e3cff */
[----:B------:R-:W-:Y:S01]  /*154e0*/  @P3 LOP3.LUT R3, R3, R2, RZ, 0x3c, !PT ;  /* 0x0000000203033212 */ /* 0x000fe200078e3cff */
[----:B------:R-:W-:-:S07]  /*154f0*/  IMAD.MOV.U32 R6, RZ, RZ, R14 ;  /* 0x000000ffff067224 */ /* 0x000fce00078e000e */
[----:B------:R-:W-:Y:S05]  /*15500*/  WARPSYNC.COLLECTIVE R15, `(.L_x_356) ;  /* 0x000000000f087348 */ /* 0x000fea0003c00000 */
[----:B------:R0:W1:Y:S02]  /*15510*/  SHFL.IDX P6, R14, R13, R12, R11 ;  /* 0x0000000c0d0e7389 */ /* 0x00006400000c000b */
[----:B01----:R-:W-:Y:S01]  /*15520*/  ENDCOLLECTIVE ;  /* 0x000000000000791b */ /* 0x003fe20003800000 */
.L_x_356:
[----:B------:R-:W-:Y:S01]  /*15530*/  @!PT LDS RZ, [RZ] ;  /* 0x00000000fffff984 */ /* 0x000fe20000000800 */
[----:B------:R-:W-:Y:S01]  /*15540*/  @!PT LDS RZ, [RZ] ;  /* 0x00000000fffff984 */ /* 0x000fe20000000800 */
[----:B------:R-:W-:Y:S01]  /*15550*/  @!PT LDS RZ, [RZ] ;  /* 0x00000000fffff984 */ /* 0x000fe20000000800 */
[----:B------:R-:W-:Y:S04]  /*15560*/  @P3 LDGSTS.E.BYPASS.LTC128B.128 [R9+0x1b400], desc[UR50][R2.64], !P4 ;  /* 0x1b40000002093fae */ /* 0x000fe8000e101d72 */
[----:B------:R-:W-:Y:S04]  /*15570*/  @P3 LDGSTS.E.BYPASS.LTC128B.128 [R9+0x1dc00], desc[UR50][R2.64+0x40], !P5 ;  /* 0x1dc0004002093fae */ /* 0x000fe8000e901d72 */
[----:B------:R0:W-:Y:S01]  /*15580*/  @P3 LDGSTS.E.BYPASS.LTC128B.128 [R9+0x20400], desc[UR50][R2.64+0x80], !P1 ;  /* 0x2040008002093fae */ /* 0x0001e2000c901d72 */
[----:B------:R-:W-:Y:S02]  /*15590*/  IMAD.MOV.U32 R13, RZ, RZ, R7 ;  /* 0x000000ffff0d7224 */ /* 0x000fe400078e0007 */
[----:B------:R-:W-:-:S02]  /*155a0*/  IMAD.MOV.U32 R12, RZ, RZ, RZ ;  /* 0x000000ffff0c7224 */ /* 0x000fc400078e00ff */
[----:B0-----:R-:W-:-:S07]  /*155b0*/  IMAD.MOV.U32 R2, RZ, RZ, R14 ;  /* 0x000000ffff027224 */ /* 0x001fce00078e000e */
[----:B------:R-:W-:Y:S05]  /*155c0*/  WARPSYNC.COLLECTIVE R15, `(.L_x_357) ;  /* 0x000000000f087348 */ /* 0x000fea0003c00000 */
[----:B------:R0:W1:Y:S02]  /*155d0*/  SHFL.IDX P6, R14, R13, R12, R11 ;  /* 0x0000000c0d0e7389 */ /* 0x00006400000c000b */
[----:B01----:R-:W-:Y:S01]  /*155e0*/  ENDCOLLECTIVE ;  /* 0x000000000000791b */ /* 0x003fe20003800000 */
.L_x_357:
[----:B------:R-:W-:-:S05]  /*155f0*/  @P2 IADD3 R2, P0, R35, R2, RZ ;  /* 0x0000000223022210 */ /* 0x000fca0007f1e0ff */
[----:B------:R-:W-:-:S05]  /*15600*/  @P2 IMAD.X R3, RZ, RZ, R6, P0 ;  /* 0x000000ffff032224 */ /* 0x000fca00000e0606 */
        /* <DEDUP_REMOVED lines=11> */
.L_x_358:
[----:B------:R-:W-:Y:S05]  /*156c0*/  BRA `(.L_x_359) ;  /* 0xffffffb000ac7947 */ /* 0x000fea000383ffff */
.L_x_270:
[----:B------:R-:W-:Y:S02]  /*156d0*/  IMAD.MOV.U32 R13, RZ, RZ, R4 ;  /* 0x000000ffff0d7224 */ /* 0x000fe400078e0004 */
[----:B------:R-:W-:Y:S02]  /*156e0*/  IMAD.MOV.U32 R12, RZ, RZ, RZ ;  /* 0x000000ffff0c7224 */ /* 0x000fe400078e00ff */
[----:B------:R-:W-:Y:S02]  /*156f0*/  IMAD.MOV.U32 R11, RZ, RZ, 0x1c1f ;  /* 0x00001c1fff0b7424 */ /* 0x000fe400078e00ff */
[----:B------:R-:W-:Y:S02]  /*15700*/  IMAD.MOV.U32 R15, RZ, RZ, -0x1 ;  /* 0xffffffffff0f7424 */ /* 0x000fe400078e00ff */
[----:B------:R-:W-:Y:S02]  /*15710*/  IMAD R5, R5, UR40, RZ ;  /* 0x0000002805057c24 */ /* 0x000fe4000f8e02ff */
[----:B------:R-:W-:-:S07]  /*15720*/  IMAD.IADD R6, R10, 0x1, R6 ;  /* 0x000000010a067824 */ /* 0x000fce00078e0206 */
[----:B-1---5:R-:W-:Y:S05]  /*15730*/  WARPSYNC.COLLECTIVE R15, `(.L_x_360) ;  /* 0x000000000f087348 */ /* 0x022fea0003c00000 */
[----:B------:R0:W2:Y:S02]  /*15740*/  SHFL.IDX P6, R14, R13, R12, R11 ;  /* 0x0000000c0d0e7389 */ /* 0x0000a400000c000b */
[----:B012--5:R-:W-:Y:S01]  /*15750*/  ENDCOLLECTIVE ;  /* 0x000000000000791b */ /* 0x027fe20003800000 */
.L_x_360:
[C---:B------:R-:W-:Y:S01]  /*15760*/  VIADD R8, R6.reuse, 0x20 ;  /* 0x0000002006087836 */ /* 0x040fe20000000000 */
[----:B------:R-:W-:Y:S01]  /*15770*/  ISETP.GE.AND P0, PT, R6, R5, PT ;  /* 0x000000050600720c */ /* 0x000fe20003f06270 */
[----:B------:R-:W-:Y:S02]  /*15780*/  IMAD.MOV.U32 R13, RZ, RZ, R0 ;  /* 0x000000ffff0d7224 */ /* 0x000fe400078e0000 */
[----:B------:R-:W-:-:S10]  /*15790*/  IMAD.MOV.U32 R2, RZ, RZ, R14 ;  /* 0x000000ffff027224 */ /* 0x000fd400078e000e */
[----:B------:R-:W-:Y:S05]  /*157a0*/  WARPSYNC.COLLECTIVE R15, `(.L_x_361) ;  /* 0x000000000f087348 */ /* 0x000fea0003c00000 */
[----:B------:R0:W1:Y:S02]  /*157b0*/  SHFL.IDX P6, R14, R13, R12, R11 ;  /* 0x0000000c0d0e7389 */ /* 0x00006400000c000b */
[----:B01----:R-:W-:Y:S01]  /*157c0*/  ENDCOLLECTIVE ;  /* 0x000000000000791b */ /* 0x003fe20003800000 */
.L_x_361:
[----:B------:R-:W-:Y:S02]  /*157d0*/  IMAD.MOV.U32 R13, RZ, RZ, R4 ;  /* 0x000000ffff0d7224 */ /* 0x000fe400078e0004 */
[----:B------:R-:W-:Y:S02]  /*157e0*/  IMAD.MOV.U32 R12, RZ, RZ, 0x1 ;  /* 0x00000001ff0c7424 */ /* 0x000fe400078e00ff */
[----:B------:R-:W-:-:S07]  /*157f0*/  IMAD.MOV.U32 R3, RZ, RZ, R14 ;  /* 0x000000ffff037224 */ /* 0x000fce00078e000e */
[----:B------:R-:W-:Y:S05]  /*15800*/  WARPSYNC.COLLECTIVE R15, `(.L_x_362) ;  /* 0x000000000f087348 */ /* 0x000fea0003c00000 */
[----:B------:R0:W1:Y:S02]  /*15810*/  SHFL.IDX P6, R14, R13, R12, R11 ;  /* 0x0000000c0d0e7389 */ /* 0x00006400000c000b */
[----:B01----:R-:W-:Y:S01]  /*15820*/  ENDCOLLECTIVE ;  /* 0x000000000000791b */ /* 0x003fe20003800000 */
.L_x_362:
[----:B------:R-:W-:-:S05]  /*15830*/  @!P0 IADD3 R7, P4, R35, R3, RZ ;  /* 0x0000000323078210 */ /* 0x000fca0007f9e0ff */
[----:B------:R-:W-:Y:S02]  /*15840*/  @!P0 IMAD.X R3, RZ, RZ, R2, P4 ;  /* 0x000000ffff038224 */ /* 0x000fe400020e0602 */
[----:B------:R-:W-:Y:S02]  /*15850*/  @!P0 IMAD.MOV.U32 R2, RZ, RZ, R7 ;  /* 0x000000ffff028224 */ /* 0x000fe400078e0007 */
[----:B------:R-:W-:-:S03]  /*15860*/  IMAD.MOV.U32 R13, RZ, RZ, R0 ;  /* 0x000000ffff0d7224 */ /* 0x000fc600078e0000 */
[----:B------:R-:W-:Y:S01]  /*15870*/  @!PT LDS RZ, [RZ] ;  /* 0x00000000fffff984 */ /* 0x000fe20000000800 */
[----:B------:R-:W-:Y:S01]  /*15880*/  @!PT LDS RZ, [RZ] ;  /* 0x00000000fffff984 */ /* 0x000fe20000000800 */
[----:B------:R-:W-:Y:S01]  /*15890*/  @!PT LDS RZ, [RZ] ;  /* 0x00000000fffff984 */ /* 0x000fe20000000800 */
[----:B------:R-:W-:Y:S04]  /*158a0*/  @!P0 LDGSTS.E.BYPASS.LTC128B.128 [R9+0x14400], desc[UR50][R2.64], !P3 ;  /* 0x1440000002098fae */ /* 0x000fe8000d901d72 */
[----:B------:R-:W-:Y:S04]  /*158b0*/  @!P0 LDGSTS.E.BYPASS.LTC128B.128 [R9+0x16400], desc[UR50][R2.64+0x40], !P2 ;  /* 0x1640004002098fae */ /* 0x000fe8000d101d72 */
[----:B------:R0:W-:Y:S01]  /*158c0*/  @!P0 LDGSTS.E.BYPASS.LTC128B.128 [R9+0x18400], desc[UR50][R2.64+0x80], !P1 ;  /* 0x1840008002098fae */ /* 0x0001e2000c901d72 */
[----:B------:R-:W-:Y:S01]  /*158d0*/  ISETP.GE.AND P0, PT, R8, R5, PT ;  /* 0x000000050800720c */ /* 0x000fe20003f06270 */
[----:B0-----:R-:W-:-:S12]  /*158e0*/  IMAD.MOV.U32 R2, RZ, RZ, R14 ;  /* 0x000000ffff027224 */ /* 0x001fd800078e000e */
[----:B------:R-:W-:Y:S05]  /*158f0*/  WARPSYNC.COLLECTIVE R15, `(.L_x_363) ;  /* 0x000000000f087348 */ /* 0x000fea0003c00000 */
[----:B------:R0:W1:Y:S02]  /*15900*/  SHFL.IDX P6, R14, R13, R12, R11 ;  /* 0x0000000c0d0e7389 */ /* 0x00006400000c000b */
[----:B01----:R-:W-:Y:S01]  /*15910*/  ENDCOLLECTIVE ;  /* 0x000000000000791b */ /* 0x003fe20003800000 */
.L_x_363:
[----:B------:R-:W-:Y:S02]  /*15920*/  IMAD.MOV.U32 R13, RZ, RZ, R4 ;  /* 0x000000ffff0d7224 */ /* 0x000fe400078e0004 */
[----:B------:R-:W-:Y:S01]  /*15930*/  IMAD.MOV.U32 R12, RZ, RZ, 0x2 ;  /* 0x00000002ff0c7424 */ /* 0x000fe200078e00ff */
[----:B------:R-:W-:-:S13]  /*15940*/  @!P0 IADD3 R7, P4, R35, R14, RZ ;  /* 0x0000000e23078210 */ /* 0x000fda0007f9e0ff */
[----:B------:R-:W-:Y:S05]  /*15950*/  WARPSYNC.COLLECTIVE R15, `(.L_x_364) ;  /* 0x000000000f087348 */ /* 0x000fea0003c00000 */
[----:B------:R0:W1:Y:S02]  /*15960*/  SHFL.IDX P6, R14, R13, R12, R11 ;  /* 0x0000000c0d0e7389 */ /* 0x00006400000c000b */
[----:B01----:R-:W-:Y:S01]  /*15970*/  ENDCOLLECTIVE ;  /* 0x000000000000791b */ /* 0x003fe20003800000 */
.L_x_364:
[----:B------:R-:W-:Y:S02]  /*15980*/  @!P0 IMAD.X R8, RZ, RZ, R2, P4 ;  /* 0x000000ffff088224 */ /* 0x000fe400020e0602 */
[----:B------:R-:W-:Y:S02]  /*15990*/  @!P0 IMAD.MOV.U32 R2, RZ, RZ, R7 ;  /* 0x000000ffff028224 */ /* 0x000fe400078e0007 */
[----:B------:R-:W-:Y:S02]  /*159a0*/  @!P0 IMAD.MOV.U32 R3, RZ, RZ, R8 ;  /* 0x000000ffff038224 */ /* 0x000fe400078e0008 */
[----:B------:R-:W-:-:S03]  /*159b0*/  VIADD R8, R6, 0x40 ;  /* 0x0000004006087836 */ /* 0x000fc60000000000 */
[----:B------:R-:W-:Y:S01]  /*159c0*/  @!PT LDS RZ, [RZ] ;  /* 0x00000000fffff984 */ /* 0x000fe20000000800 */
[----:B------:R-:W-:Y:S01]  /*159d0*/  @!PT LDS RZ, [RZ] ;  /* 0x00000000fffff984 */ /* 0x000fe20000000800 */
[----:B------:R-:W-:Y:S01]  /*159e0*/  @!PT LDS RZ, [RZ] ;  /* 0x00000000fffff984 */ /* 0x000fe20000000800 */
[----:B------:R-:W-:Y:S01]  /*159f0*/  @!P0 LDGSTS.E.BYPASS.LTC128B.128 [R9+0x14c00], desc[UR50][R2.64], !P3 ;  /* 0x14c0000002098fae */ /* 0x000fe2000d901d72 */
[----:B------:R-:W-:-:S03]  /*15a00*/  IMAD.MOV.U32 R13, RZ, RZ, R0 ;  /* 0x000000ffff0d7224 */ /* 0x000fc600078e0000 */
[----:B------:R-:W-:Y:S04]  /*15a10*/  @!P0 LDGSTS.E.BYPASS.LTC128B.128 [R9+0x16c00], desc[UR50][R2.64+0x40], !P2 ;  /* 0x16c0004002098fae */ /* 0x000fe8000d101d72 */
[----:B------:R0:W-:Y:S01]  /*15a20*/  @!P0 LDGSTS.E.BYPASS.LTC128B.128 [R9+0x18c00], desc[UR50][R2.64+0x80], !P1 ;  /* 0x18c0008002098fae */ /* 0x0001e2000c901d72 */
[----:B------:R-:W-:Y:S01]  /*15a30*/  ISETP.GE.AND P0, PT, R8, R5, PT ;  /* 0x000000050800720c */ /* 0x000fe20003f06270 */
[----:B0-----:R-:W-:-:S12]  /*15a40*/  IMAD.MOV.U32 R2, RZ, RZ, R14 ;  /* 0x000000ffff027224 */ /* 0x001fd800078e000e */
[----:B------:R-:W-:Y:S05]  /*15a50*/  WARPSYNC.COLLECTIVE R15, `(.L_x_365) ;  /* 0x000000000f087348 */ /* 0x000fea0003c00000 */
[----:B------:R0:W1:Y:S02]  /*15a60*/  SHFL.IDX P6, R14, R13, R12, R11 ;  /* 0x0000000c0d0e7389 */ /* 0x00006400000c000b */
[----:B01----:R-:W-:Y:S01]  /*15a70*/  ENDCOLLECTIVE ;  /* 0x000000000000791b */ /* 0x003fe20003800000 */
.L_x_365:
[----:B------:R-:W-:Y:S02]  /*15a80*/  IMAD.MOV.U32 R13, RZ, RZ, R4 ;  /* 0x000000ffff0d7224 */ /* 0x000fe400078e0004 */
[----:B------:R-:W-:Y:S01]  /*15a90*/  IMAD.MOV.U32 R12, RZ, RZ, 0x3 ;  /* 0x00000003ff0c7424 */ /* 0x000fe200078e00ff */
[----:B------:R-:W-:-:S13]  /*15aa0*/  @!P0 IADD3 R7, P4, R35, R14, RZ ;  /* 0x0000000e23078210 */ /* 0x000fda0007f9e0ff */
[----:B------:R-:W-:Y:S05]  /*15ab0*/  WARPSYNC.COLLECTIVE R15, `(.L_x_366) ;  /* 0x000000000f087348 */ /* 0x000fea0003c00000 */
[----:B------:R0:W1:Y:S02]  /*15ac0*/  SHFL.IDX P6, R14, R13, R12, R11 ;  /* 0x0000000c0d0e7389 */ /* 0x00006400000c000b */
[----:B01----:R-:W-:Y:S01]  /*15ad0*/  ENDCOLLECTIVE ;  /* 0x000000000000791b */ /* 0x003fe20003800000 */
.L_x_366:
[----:B------:R-:W-:Y:S02]  /*15ae0*/  @!P0 IMAD.X R8, RZ, RZ, R2, P4 ;  /* 0x000000ffff088224 */ /* 0x000fe400020e0602 */
[----:B------:R-:W-:Y:S02]  /*15af0*/  @!P0 IMAD.MOV.U32 R2, RZ, RZ, R7 ;  /* 0x000000ffff028224 */ /* 0x000fe400078e0007 */
        /* <DEDUP_REMOVED lines=12> */
.L_x_367:
[----:B------:R-:W-:Y:S05]  /*15bc0*/  BRA `(.L_x_368) ;  /* 0xffffffb400d07947 */ /* 0x000fea000383ffff */
.L_x_275:
[----:B0-----:R0:W2:Y:S02]  /*15bd0*/  SYNCS.PHASECHK.TRANS64.TRYWAIT P0, [R16+URZ+0x29820], R3 ;  /* 0x02982003100075a7 */ /* 0x0010a4000800017f */
[----:B--2---:R-:W-:Y:S05]  /*15be0*/  @!P0 NANOSLEEP.SYNCS 0x989680 ;  /* 0x009896800000895d */ /* 0x004fea0003900000 */
[----:B------:R-:W2:Y:S02]  /*15bf0*/  @!P0 SYNCS.PHASECHK.TRANS64 P0, [R16+URZ+0x29820], R3 ;  /* 0x02982003100085a7 */ /* 0x000ea4000800007f */
[----:B--2---:R-:W-:Y:S05]  /*15c00*/  @!P0 BRA `(.L_x_275) ;  /* 0xfffffffc00f08947 */ /* 0x004fea000383ffff */
[----:B------:R-:W-:Y:S05]  /*15c10*/  BRA `(.L_x_369) ;  /* 0xffffffb800407947 */ /* 0x000fea000383ffff */
.L_x_279:
[----:B0-----:R0:W2:Y:S02]  /*15c20*/  SYNCS.PHASECHK.TRANS64.TRYWAIT P0, [R0+URZ+0x29880], R29 ;  /* 0x0298801d000075a7 */ /* 0x0010a4000800017f */
[----:B--2---:R-:W-:Y:S05]  /*15c30*/  @!P0 NANOSLEEP.SYNCS 0x989680 ;  /* 0x009896800000895d */ /* 0x004fea0003900000 */
[----:B------:R-:W2:Y:S02]  /*15c40*/  @!P0 SYNCS.PHASECHK.TRANS64 P0, [R0+URZ+0x29880], R29 ;  /* 0x0298801d000085a7 */ /* 0x000ea4000800007f */
[----:B--2---:R-:W-:Y:S05]  /*15c50*/  @!P0 BRA `(.L_x_279) ;  /* 0xfffffffc00f08947 */ /* 0x004fea000383ffff */
[----:B------:R-:W-:Y:S05]  /*15c60*/  BRA `(.L_x_370) ;  /* 0xffffffbc00707947 */ /* 0x000fea000383ffff */
.L_x_280:
        /* <DEDUP_REMOVED lines=8> */
.L_x_372:
[----:B------:R-:W-:Y:S05]  /*15cf0*/  BSYNC B0 ;  /* 0x0000000000007941 */ /* 0x000fea0003800000 */
.L_x_371:
[----:B------:R-:W-:Y:S01]  /*15d00*/  IMAD.MOV.U32 R13, RZ, RZ, R8 ;  /* 0x000000ffff0d7224 */ /* 0x000fe200078e0008 */
[----:B------:R-:W-:Y:S01]  /*15d10*/  MOV R11, 0x1c1f ;  /* 0x00001c1f000b7802 */ /* 0x000fe20000000f00 */
[----:B------:R-:W-:Y:S01]  /*15d20*/  IMAD.MOV.U32 R12, RZ, RZ, RZ ;  /* 0x000000ffff0c7224 */ /* 0x000fe200078e00ff */
[----:B------:R-:W-:Y:S01]  /*15d30*/  IADD3 R9, R16, R9, R33 ;  /* 0x0000000910097210 */ /* 0x000fe20007ffe021 */
[----:B------:R-:W-:Y:S02]  /*15d40*/  IMAD.MOV.U32 R15, RZ, RZ, -0x1 ;  /* 0xffffffffff0f7424 */ /* 0x000fe400078e00ff */
[----:B------:R-:W-:Y:S02]  /*15d50*/  IMAD.MOV.U32 R3, RZ, RZ, R14 ;  /* 0x000000ffff037224 */ /* 0x000fe400078e000e */
[----:B------:R-:W-:-:S07]  /*15d60*/  IMAD.IADD R21, R34, 0x1, R9 ;  /* 0x0000000122157824 */ /* 0x000fce00078e0209 */
[----:B------:R-:W-:Y:S05]  /*15d70*/  WARPSYNC.COLLECTIVE R15, `(.L_x_373) ;  /* 0x000000000f087348 */ /* 0x000fea0003c00000 */
[----:B------:R0:W1:Y:S02]  /*15d80*/  SHFL.IDX P6, R14, R13, R12, R11 ;  /* 0x0000000c0d0e7389 */ /* 0x00006400000c000b */
[----:B01----:R-:W-:Y:S01]  /*15d90*/  ENDCOLLECTIVE ;  /* 0x000000000000791b */ /* 0x003fe20003800000 */
.L_x_373:
[----:B------:R-:W-:Y:S02]  /*15da0*/  IMAD.MOV.U32 R13, RZ, RZ, R22 ;  /* 0x000000ffff0d7224 */ /* 0x000fe400078e0016 */
[----:B------:R-:W-:Y:S02]  /*15db0*/  IMAD.MOV.U32 R12, RZ, RZ, 0x1 ;  /* 0x00000001ff0c7424 */ /* 0x000fe400078e00ff */
[----:B------:R-:W-:-:S07]  /*15dc0*/  IMAD.MOV.U32 R2, RZ, RZ, R14 ;  /* 0x000000ffff027224 */ /* 0x000fce00078e000e */
[----:B------:R-:W-:Y:S05]  /*15dd0*/  WARPSYNC.COLLECTIVE R15, `(.L_x_374) ;  /* 0x000000000f087348 */ /* 0x000fea0003c00000 */
[----:B------:R0:W1:Y:S02]  /*15de0*/  SHFL.IDX P6, R14, R13, R12, R11 ;  /* 0x0000000c0d0e7389 */ /* 0x00006400000c000b */
[----:B01----:R-:W-:Y:S01]  /*15df0*/  ENDCOLLECTIVE ;  /* 0x000000000000791b */ /* 0x003fe20003800000 */
.L_x_374:
        /* <DEDUP_REMOVED lines=8> */
[----:B0-----:R-:W-:-:S07]  /*15e80*/  IMAD.MOV.U32 R3, RZ, RZ, R14 ;  /* 0x000000ffff037224 */ /* 0x001fce00078e000e */
[----:B------:R-:W-:Y:S05]  /*15e90*/  WARPSYNC.COLLECTIVE R15, `(.L_x_375) ;  /* 0x000000000f087348 */ /* 0x000fea0003c00000 */
[----:B------:R0:W1:Y:S02]  /*15ea0*/  SHFL.IDX P6, R14, R13, R12, R11 ;  /* 0x0000000c0d0e7389 */ /* 0x00006400000c000b */
[----:B01----:R-:W-:Y:S01]  /*15eb0*/  ENDCOLLECTIVE ;  /* 0x000000000000791b */ /* 0x003fe20003800000 */
.L_x_375:
[----:B------:R-:W-:Y:S02]  /*15ec0*/  IMAD.MOV.U32 R13, RZ, RZ, R22 ;  /* 0x000000ffff0d7224 */ /* 0x000fe400078e0016 */
[----:B------:R-:W-:Y:S02]  /*15ed0*/  IMAD.MOV.U32 R12, RZ, RZ, 0x2 ;  /* 0x00000002ff0c7424 */ /* 0x000fe400078e00ff */
[----:B------:R-:W-:-:S07]  /*15ee0*/  IMAD.MOV.U32 R2, RZ, RZ, R14 ;  /* 0x000000ffff027224 */ /* 0x000fce00078e000e */
[----:B------:R-:W-:Y:S05]  /*15ef0*/  WARPSYNC.COLLECTIVE R15, `(.L_x_376) ;  /* 0x000000000f087348 */ /* 0x000fea0003c00000 */
[----:B------:R0:W1:Y:S02]  /*15f00*/  SHFL.IDX P6, R14, R13, R12, R11 ;  /* 0x0000000c0d0e7389 */ /* 0x00006400000c000b */
[----:B01----:R-:W-:Y:S01]  /*15f10*/  ENDCOLLECTIVE ;  /* 0x000000000000791b */ /* 0x003fe20003800000 */
.L_x_376:
        /* <DEDUP_REMOVED lines=12> */
.L_x_377:
[----:B------:R-:W-:Y:S02]  /*15fe0*/  IMAD.MOV.U32 R13, RZ, RZ, R22 ;  /* 0x000000ffff0d7224 */ /* 0x000fe400078e0016 */
[----:B------:R-:W-:Y:S02]  /*15ff0*/  IMAD.MOV.U32 R12, RZ, RZ, 0x3 ;  /* 0x00000003ff0c7424 */ /* 0x000fe400078e00ff */
[----:B------:R-:W-:-:S07]  /*16000*/  IMAD.MOV.U32 R2, RZ, RZ, R14 ;  /* 0x000000ffff027224 */ /* 0x000fce00078e000e */
[----:B------:R-:W-:Y:S05]  /*16010*/  WARPSYNC.COLLECTIVE R15, `(.L_x_378) ;  /* 0x000000000f087348 */ /* 0x000fea0003c00000 */
[----:B------:R0:W1:Y:S02]  /*16020*/  SHFL.IDX P6, R14, R13, R12, R11 ;  /* 0x0000000c0d0e7389 */ /* 0x00006400000c000b */
[----:B01----:R-:W-:Y:S01]  /*16030*/  ENDCOLLECTIVE ;  /* 0x000000000000791b */ /* 0x003fe20003800000 */
.L_x_378:
        /* <DEDUP_REMOVED lines=12> */
.L_x_379:
[----:B------:R-:W-:Y:S02]  /*16100*/  IMAD.MOV.U32 R13, RZ, RZ, R23 ;  /* 0x000000ffff0d7224 */ /* 0x000fe400078e0017 */
[----:B------:R-:W-:Y:S02]  /*16110*/  IMAD.MOV.U32 R12, RZ, RZ, RZ ;  /* 0x000000ffff0c7224 */ /* 0x000fe400078e00ff */
[----:B------:R-:W-:-:S07]  /*16120*/  IMAD.MOV.U32 R2, RZ, RZ, R14 ;  /* 0x000000ffff027224 */ /* 0x000fce00078e000e */
[----:B------:R-:W-:Y:S05]  /*16130*/  WARPSYNC.COLLECTIVE R15, `(.L_x_380) ;  /* 0x000000000f087348 */ /* 0x000fea0003c00000 */
[----:B------:R0:W1:Y:S02]  /*16140*/  SHFL.IDX P6, R14, R13, R12, R11 ;  /* 0x0000000c0d0e7389 */ /* 0x00006400000c000b */
[----:B01----:R-:W-:Y:S01]  /*16150*/  ENDCOLLECTIVE ;  /* 0x000000000000791b */ /* 0x003fe20003800000 */
.L_x_380:
        /* <DEDUP_REMOVED lines=12> */
.L_x_381:
[----:B------:R-:W-:Y:S01]  /*16220*/  IMAD.MOV.U32 R2, RZ, RZ, R14 ;  /* 0x000000ffff027224 */ /* 0x000fe200078e000e */
[----:B------:R-:W-:Y:S06]  /*16230*/  BRA `(.L_x_382) ;  /* 0xffffffbc000c7947 */ /* 0x000fec000383ffff */
.L_x_285:
[----:B---3--:R3:W4:Y:S02]  /*16240*/  SYNCS.PHASECHK.TRANS64.TRYWAIT P0, [R0+URZ+0x29840], R29 ;  /* 0x0298401d000075a7 */ /* 0x008724000800017f */
[----:B----4-:R-:W-:Y:S05]  /*16250*/  @!P0 NANOSLEEP.SYNCS 0x989680 ;  /* 0x009896800000895d */ /* 0x010fea0003900000 */
[----:B------:R-:W4:Y:S02]  /*16260*/  @!P0 SYNCS.PHASECHK.TRANS64 P0, [R0+URZ+0x29840], R29 ;  /* 0x0298401d000085a7 */ /* 0x000f24000800007f */
[----:B----4-:R-:W-:Y:S05]  /*16270*/  @!P0 BRA `(.L_x_285) ;  /* 0xfffffffc00f08947 */ /* 0x010fea000383ffff */
[----:B------:R-:W-:Y:S05]  /*16280*/  BRA `(.L_x_383) ;  /* 0xffffffbc00607947 */ /* 0x000fea000383ffff */
.L_x_286:
        /* <DEDUP_REMOVED lines=8> */
.L_x_385:
[----:B------:R-:W-:Y:S05]  /*16310*/  BSYNC B0 ;  /* 0x0000000000007941 */ /* 0x000fea0003800000 */
.L_x_384:
[----:B------:R-:W-:Y:S02]  /*16320*/  IMAD.MOV.U32 R13, RZ, RZ, R4 ;  /* 0x000000ffff0d7224 */ /* 0x000fe400078e0004 */
[----:B------:R-:W-:Y:S02]  /*16330*/  IMAD.MOV.U32 R12, RZ, RZ, RZ ;  /* 0x000000ffff0c7224 */ /* 0x000fe400078e00ff */
[----:B------:R-:W-:Y:S02]  /*16340*/  IMAD.MOV.U32 R11, RZ, RZ, 0x1c1f ;  /* 0x00001c1fff0b7424 */ /* 0x000fe400078e00ff */
[----:B------:R-:W-:Y:S02]  /*16350*/  IMAD.MOV.U32 R15, RZ, RZ, -0x1 ;  /* 0xffffffffff0f7424 */ /* 0x000fe400078e00ff */
[----:B------:R-:W-:Y:S02]  /*16360*/  IMAD.MOV.U32 R3, RZ, RZ, R14 ;  /* 0x000000ffff037224 */ /* 0x000fe400078e000e */
[----:B------:R-:W-:-:S07]  /*16370*/  IMAD.IADD R7, R16, 0x1, R7 ;  /* 0x0000000110077824 */ /* 0x000fce00078e0207 */
[----:B------:R-:W-:Y:S05]  /*16380*/  WARPSYNC.COLLECTIVE R15, `(.L_x_386) ;  /* 0x000000000f087348 */ /* 0x000fea0003c00000 */
[----:B------:R0:W1:Y:S02]  /*16390*/  SHFL.IDX P6, R14, R13, R12, R11 ;  /* 0x0000000c0d0e7389 */ /* 0x00006400000c000b */
[----:B01----:R-:W-:Y:S01]  /*163a0*/  ENDCOLLECTIVE ;  /* 0x000000000000791b */ /* 0x003fe20003800000 */
.L_x_386:
[----:B------:R-:W-:Y:S02]  /*163b0*/  IMAD.MOV.U32 R13, RZ, RZ, R5 ;  /* 0x000000ffff0d7224 */ /* 0x000fe400078e0005 */
[----:B------:R-:W-:Y:S02]  /*163c0*/  IMAD.MOV.U32 R12, RZ, RZ, 0x1 ;  /* 0x00000001ff0c7424 */ /* 0x000fe400078e00ff */
[----:B------:R-:W-:-:S07]  /*163d0*/  IMAD.MOV.U32 R2, RZ, RZ, R14 ;  /* 0x000000ffff027224 */ /* 0x000fce00078e000e */
[----:B------:R-:W-:Y:S05]  /*163e0*/  WARPSYNC.COLLECTIVE R15, `(.L_x_387) ;  /* 0x000000000f087348 */ /* 0x000fea0003c00000 */
[----:B------:R0:W1:Y:S02]  /*163f0*/  SHFL.IDX P6, R14, R13, R12, R11 ;  /* 0x0000000c0d0e7389 */ /* 0x00006400000c000b */
[----:B01----:R-:W-:Y:S01]  /*16400*/  ENDCOLLECTIVE ;  /* 0x000000000000791b */ /* 0x003fe20003800000 */
.L_x_387:
[----:B------:R-:W-:-:S05]  /*16410*/  IADD3 R2, P0, R35, R2, RZ ;  /* 0x0000000223027210 */ /* 0x000fca0007f1e0ff */
[----:B------:R-:W-:-:S05]  /*16420*/  IMAD.X R3, RZ, RZ, R3, P0 ;  /* 0x000000ffff037224 */ /* 0x000fca00000e0603 */
[----:B------:R-:W-:Y:S01]  /*16430*/  @!PT LDS RZ, [RZ] ;  /* 0x00000000fffff984 */ /* 0x000fe20000000800 */
[----:B------:R-:W-:Y:S01]  /*16440*/  @!PT LDS RZ, [RZ] ;  /* 0x00000000fffff984 */ /* 0x000fe20000000800 */
[----:B------:R-:W-:Y:S01]  /*16450*/  @!PT LDS RZ, [RZ] ;  /* 0x00000000fffff984 */ /* 0x000fe20000000800 */
[----:B------:R-:W-:Y:S01]  /*16460*/  LDGSTS.E.BYPASS.LTC128B.128 [R7+0x1a400], desc[UR50][R2.64], !P4 ;  /* 0x1a40000002077fae */ /* 0x000fe2000e101d72 */
[----:B------:R-:W-:-:S03]  /*16470*/  IMAD.MOV.U32 R13, RZ, RZ, R4 ;  /* 0x000000ffff0d7224 */ /* 0x000fc600078e0004 */
[----:B------:R-:W-:Y:S04]  /*16480*/  LDGSTS.E.BYPASS.LTC128B.128 [R7+0x1cc00], desc[UR50][R2.64+0x40], !P3 ;  /* 0x1cc0004002077fae */ /* 0x000fe8000d901d72 */
[----:B------:R0:W-:Y:S02]  /*16490*/  LDGSTS.E.BYPASS.LTC128B.128 [R7+0x1f400], desc[UR50][R2.64+0x80], !P1 ;  /* 0x1f40008002077fae */ /* 0x0001e4000c901d72 */
[----:B0-----:R-:W-:-:S07]  /*164a0*/  IMAD.MOV.U32 R3, RZ, RZ, R14 ;  /* 0x000000ffff037224 */ /* 0x001fce00078e000e */
[----:B------:R-:W-:Y:S05]  /*164b0*/  WARPSYNC.COLLECTIVE R15, `(.L_x_388) ;  /* 0x000000000f087348 */ /* 0x000fea0003c00000 */
[----:B------:R0:W1:Y:S02]  /*164c0*/  SHFL.IDX P6, R14, R13, R12, R11 ;  /* 0x0000000c0d0e7389 */ /* 0x00006400000c000b */
[----:B01----:R-:W-:Y:S01]  /*164d0*/  ENDCOLLECTIVE ;  /* 0x000000000000791b */ /* 0x003fe20003800000 */
.L_x_388:
[----:B------:R-:W-:Y:S02]  /*164e0*/  IMAD.MOV.U32 R13, RZ, RZ, R5 ;  /* 0x000000ffff0d7224 */ /* 0x000fe400078e0005 */
[----:B------:R-:W-:Y:S02]  /*164f0*/  IMAD.MOV.U32 R12, RZ, RZ, 0x2 ;  /* 0x00000002ff0c7424 */ /* 0x000fe400078e00ff */
[----:B------:R-:W-:-:S07]  /*16500*/  IMAD.MOV.U32 R2, RZ, RZ, R14 ;  /* 0x000000ffff027224 */ /* 0x000fce00078e000e */
[----:B------:R-:W-:Y:S05]  /*16510*/  WARPSYNC.COLLECTIVE R15, `(.L_x_389) ;  /* 0x000000000f087348 */ /* 0x000fea0003c00000 */
[----:B------:R0:W1:Y:S02]  /*16520*/  SHFL.IDX P6, R14, R13, R12, R11 ;  /* 0x0000000c0d0e7389 */ /* 0x00006400000c000b */
[----:B01----:R-:W-:Y:S01]  /*16530*/  ENDCOLLECTIVE ;  /* 0x000000000000791b */ /* 0x003fe20003800000 */
.L_x_389:
[----:B------:R-:W-:-:S05]  /*16540*/  IADD3 R2, P0, R35, R2, RZ ;  /* 0x0000000223027210 */ /* 0x000fca0007f1e0ff */
[----:B------:R-:W-:-:S05]  /*16550*/  IMAD.X R3, RZ, RZ, R3, P0 ;  /* 0x000000ffff037224 */ /* 0x000fca00000e0603 */
[----:B------:R-:W-:Y:S01]  /*16560*/  @!PT LDS RZ, [RZ] ;  /* 0x00000000fffff984 */ /* 0x000fe20000000800 */
[----:B------:R-:W-:Y:S01]  /*16570*/  @!PT LDS RZ, [RZ] ;  /* 0x00000000fffff984 */ /* 0x000fe20000000800 */
[----:B------:R-:W-:Y:S01]  /*16580*/  @!PT LDS RZ, [RZ] ;  /* 0x00000000fffff984 */ /* 0x000fe20000000800 */
[----:B------:R0:W-:Y:S01]  /*16590*/  LDGSTS.E.BYPASS.LTC128B.128 [R7+0x1ac00], desc[UR50][R2.64], !P4 ;  /* 0x1ac0000002077fae */ /* 0x0001e2000e101d72 */
[----:B------:R-:W-:-:S03]  /*165a0*/  IMAD.MOV.U32 R13, RZ, RZ, R4 ;  /* 0x000000ffff0d7224 */ /* 0x000fc600078e0004 */
[----:B------:R0:W-:Y:S04]  /*165b0*/  LDGSTS.E.BYPASS.LTC128B.128 [R7+0x1d400], desc[UR50][R2.64+0x40], !P3 ;  /* 0x1d40004002077fae */ /* 0x0001e8000d901d72 */
[----:B------:R0:W-:Y:S01]  /*165c0*/  LDGSTS.E.BYPASS.LTC128B.128 [R7+0x1fc00], desc[UR50][R2.64+0x80], !P1 ;  /* 0x1fc0008002077fae */ /* 0x0001e2000c901d72 */
[----:B------:R-:W-:-:S07]  /*165d0*/  IMAD.MOV.U32 R9, RZ, RZ, R14 ;  /* 0x000000ffff097224 */ /* 0x000fce00078e000e */
[----:B0-----:R-:W-:Y:S05]  /*165e0*/  WARPSYNC.COLLECTIVE R15, `(.L_x_390) ;  /* 0x000000000f087348 */ /* 0x001fea0003c00000 */
[----:B------:R1:W2:Y:S02]  /*165f0*/  SHFL.IDX P6, R14, R13, R12, R11 ;  /* 0x0000000c0d0e7389 */ /* 0x0002a400000c000b */
[----:B012---:R-:W-:Y:S01]  /*16600*/  ENDCOLLECTIVE ;  /* 0x000000000000791b */ /* 0x007fe20003800000 */
.L_x_390:
[----:B------:R-:W-:Y:S02]  /*16610*/  IMAD.MOV.U32 R13, RZ, RZ, R5 ;  /* 0x000000ffff0d7224 */ /* 0x000fe400078e0005 */
[----:B------:R-:W-:Y:S02]  /*16620*/  IMAD.MOV.U32 R12, RZ, RZ, 0x3 ;  /* 0x00000003ff0c7424 */ /* 0x000fe400078e00ff */
[----:B------:R-:W-:-:S07]  /*16630*/  IMAD.MOV.U32 R2, RZ, RZ, R14 ;  /* 0x000000ffff027224 */ /* 0x000fce00078e000e */
[----:B------:R-:W-:Y:S05]  /*16640*/  WARPSYNC.COLLECTIVE R15, `(.L_x_391) ;  /* 0x000000000f087348 */ /* 0x000fea0003c00000 */
[----:B------:R0:W1:Y:S02]  /*16650*/  SHFL.IDX P6, R14, R13, R12, R11 ;  /* 0x0000000c0d0e7389 */ /* 0x00006400000c000b */
[----:B01----:R-:W-:Y:S01]  /*16660*/  ENDCOLLECTIVE ;  /* 0x000000000000791b */ /* 0x003fe20003800000 */
.L_x_391:
        /* <DEDUP_REMOVED lines=13> */
.L_x_392:
[----:B------:R-:W-:Y:S02]  /*16740*/  IMAD.MOV.U32 R13, RZ, RZ, R8 ;  /* 0x000000ffff0d7224 */ /* 0x000fe400078e0008 */
[----:B------:R-:W-:Y:S02]  /*16750*/  IMAD.MOV.U32 R12, RZ, RZ, RZ ;  /* 0x000000ffff0c7224 */ /* 0x000fe400078e00ff */
[----:B------:R-:W-:-:S07]  /*16760*/  IMAD.MOV.U32 R2, RZ, RZ, R14 ;  /* 0x000000ffff027224 */ /* 0x000fce00078e000e */
[----:B------:R-:W-:Y:S05]  /*16770*/  WARPSYNC.COLLECTIVE R15, `(.L_x_393) ;  /* 0x000000000f087348 */ /* 0x000fea0003c00000 */
[----:B------:R0:W1:Y:S02]  /*16780*/  SHFL.IDX P6, R14, R13, R12, R11 ;  /* 0x0000000c0d0e7389 */ /* 0x00006400000c000b */
[----:B01----:R-:W-:Y:S01]  /*16790*/  ENDCOLLECTIVE ;  /* 0x000000000000791b */ /* 0x003fe20003800000 */
.L_x_393:
        /* <DEDUP_REMOVED lines=13> */
.L_x_394:
[----:B------:R-:W-:Y:S01]  /*16870*/  IMAD.MOV.U32 R2, RZ, RZ, R14 ;  /* 0x000000ffff027224 */ /* 0x000fe200078e000e */
[----:B------:R-:W-:Y:S06]  /*16880*/  BRA `(.L_x_395) ;  /* 0xffffffb800f07947 */ /* 0x000fec000383ffff */
.L_x_291:
[----:B0-----:R0:W2:Y:S02]  /*16890*/  SYNCS.PHASECHK.TRANS64.TRYWAIT P1, [R0+URZ+0x29870], R3 ;  /* 0x02987003000075a7 */ /* 0x0010a4000802017f */
[----:B--2---:R-:W-:Y:S05]  /*168a0*/  @!P1 NANOSLEEP.SYNCS 0x989680 ;  /* 0x009896800000995d */ /* 0x004fea0003900000 */
[----:B------:R-:W2:Y:S02]  /*168b0*/  @!P1 SYNCS.PHASECHK.TRANS64 P1, [R0+URZ+0x29870], R3 ;  /* 0x02987003000095a7 */ /* 0x000ea4000802007f */
[----:B--2---:R-:W-:Y:S05]  /*168c0*/  @!P1 BRA `(.L_x_291) ;  /* 0xfffffffc00f09947 */ /* 0x004fea000383ffff */
[----:B------:R-:W-:Y:S05]  /*168d0*/  BRA `(.L_x_396) ;  /* 0xffffffbc005c7947 */ /* 0x000fea000383ffff */
.L_x_293:
[----:B0-----:R0:W2:Y:S02]  /*168e0*/  SYNCS.PHASECHK.TRANS64.TRYWAIT P1, [R0+URZ+0x29860], R3 ;  /* 0x02986003000075a7 */ /* 0x0010a4000802017f */
[----:B--2---:R-:W-:Y:S05]  /*168f0*/  @!P1 NANOSLEEP.SYNCS 0x989680 ;  /* 0x009896800000995d */ /* 0x004fea0003900000 */
[----:B------:R-:W2:Y:S02]  /*16900*/  @!P1 SYNCS.PHASECHK.TRANS64 P1, [R0+URZ+0x29860], R3 ;  /* 0x02986003000095a7 */ /* 0x000ea4000802007f */
[----:B--2---:R-:W-:Y:S05]  /*16910*/  @!P1 BRA `(.L_x_293) ;  /* 0xfffffffc00f09947 */ /* 0x004fea000383ffff */
[----:B------:R-:W-:Y:S05]  /*16920*/  BRA `(.L_x_397) ;  /* 0xffffffbc006c7947 */ /* 0x000fea000383ffff */
.L_x_301:
[----:B0-----:R0:W3:Y:S02]  /*16930*/  SYNCS.PHASECHK.TRANS64.TRYWAIT P1, [R18+URZ+0x29870], R3 ;  /* 0x02987003120075a7 */ /* 0x0010e4000802017f */
[----:B---3--:R-:W-:Y:S05]  /*16940*/  @!P1 NANOSLEEP.SYNCS 0x989680 ;  /* 0x009896800000995d */ /* 0x008fea0003900000 */
[----:B------:R-:W3:Y:S02]  /*16950*/  @!P1 SYNCS.PHASECHK.TRANS64 P1, [R18+URZ+0x29870], R3 ;  /* 0x02987003120095a7 */ /* 0x000ee4000802007f */
[----:B---3--:R-:W-:Y:S05]  /*16960*/  @!P1 BRA `(.L_x_301) ;  /* 0xfffffffc00f09947 */ /* 0x008fea000383ffff */
[----:B------:R-:W-:Y:S05]  /*16970*/  BRA `(.L_x_398) ;  /* 0xffffffc400347947 */ /* 0x000fea000383ffff */
.L_x_303:
[----:B0-----:R0:W2:Y:S02]  /*16980*/  SYNCS.PHASECHK.TRANS64.TRYWAIT P1, [R18+URZ+0x29860], R3 ;  /* 0x02986003120075a7 */ /* 0x0010a4000802017f */
[----:B--2---:R-:W-:Y:S05]  /*16990*/  @!P1 NANOSLEEP.SYNCS 0x989680 ;  /* 0x009896800000995d */ /* 0x004fea0003900000 */
[----:B------:R-:W2:Y:S02]  /*169a0*/  @!P1 SYNCS.PHASECHK.TRANS64 P1, [R18+URZ+0x29860], R3 ;  /* 0x02986003120095a7 */ /* 0x000ea4000802007f */
[----:B--2---:R-:W-:Y:S05]  /*169b0*/  @!P1 BRA `(.L_x_303) ;  /* 0xfffffffc00f09947 */ /* 0x004fea000383ffff */
[----:B------:R-:W-:Y:S05]  /*169c0*/  BRA `(.L_x_399) ;  /* 0xffffffc400407947 */ /* 0x000fea000383ffff */
.L_x_315:
[----:B0-----:R0:W2:Y:S02]  /*169d0*/  SYNCS.PHASECHK.TRANS64.TRYWAIT P0, [R4+URZ+0x29820], R0 ;  /* 0x02982000040075a7 */ /* 0x0010a4000800017f */
[----:B--2---:R-:W-:Y:S05]  /*169e0*/  @!P0 NANOSLEEP.SYNCS 0x989680 ;  /* 0x009896800000895d */ /* 0x004fea0003900000 */
[----:B------:R-:W2:Y:S02]  /*169f0*/  @!P0 SYNCS.PHASECHK.TRANS64 P0, [R4+URZ+0x29820], R0 ;  /* 0x02982000040085a7 */ /* 0x000ea4000800007f */
[----:B--2---:R-:W-:Y:S05]  /*16a00*/  @!P0 BRA `(.L_x_315) ;  /* 0xfffffffc00f08947 */ /* 0x004fea000383ffff */
[----:B------:R-:W-:Y:S05]  /*16a10*/  BRA `(.L_x_400) ;  /* 0xffffffd800007947 */ /* 0x000fea000383ffff */
.L_x_316:
[----:B------:R-:W2:Y:S01]  /*16a20*/  S2R R2, SR_TID.X ;  /* 0x0000000000027919 */ /* 0x000ea20000002100 */
[----:B------:R-:W-:Y:S01]  /*16a30*/  BSSY B0, `(.L_x_401) ;  /* 0x000000a000007945 */ /* 0x000fe20003800000 */
[----:B------:R-:W-:Y:S02]  /*16a40*/  IMAD.MOV.U32 R12, RZ, RZ, RZ ;  /* 0x000000ffff0c7224 */ /* 0x000fe400078e00ff */
[----:B------:R-:W-:Y:S02]  /*16a50*/  IMAD.MOV.U32 R11, RZ, RZ, 0x1f ;  /* 0x0000001fff0b7424 */ /* 0x000fe400078e00ff */
[----:B------:R-:W-:Y:S01]  /*16a60*/  IMAD.MOV.U32 R15, RZ, RZ, -0x1 ;  /* 0xffffffffff0f7424 */ /* 0x000fe200078e00ff */
[----:B--2---:R-:W-:-:S04]  /*16a70*/  SHF.R.U32.HI R2, RZ, 0x5, R2 ;  /* 0x00000005ff027819 */ /* 0x004fc80000011602 */
[----:B------:R-:W-:-:S05]  /*16a80*/  LOP3.LUT R2, R2, 0x3, RZ, 0xc0, !PT ;  /* 0x0000000302027812 */ /* 0x000fca00078ec0ff */
[----:B------:R-:W-:-:S07]  /*16a90*/  IMAD.MOV.U32 R13, RZ, RZ, R2 ;  /* 0x000000ffff0d7224 */ /* 0x000fce00078e0002 */
[----:B01----:R-:W-:Y:S05]  /*16aa0*/  WARPSYNC.COLLECTIVE R15, `(.L_x_402) ;  /* 0x000000000f087348 */ /* 0x003fea0003c00000 */
[----:B------:R2:W3:Y:S02]  /*16ab0*/  SHFL.IDX P6, R14, R13, R12, R11 ;  /* 0x0000000c0d0e7389 */ /* 0x0004e400000c000b */
[----:B0123--:R-:W-:Y:S01]  /*16ac0*/  ENDCOLLECTIVE ;  /* 0x000000000000791b */ /* 0x00ffe20003800000 */
.L_x_402:
[----:B------:R-:W-:Y:S05]  /*16ad0*/  BSYNC B0 ;  /* 0x0000000000007941 */ /* 0x000fea0003800000 */
.L_x_401:
[----:B------:R-:W-:Y:S05]  /*16ae0*/  BRA `(.L_x_403) ;  /* 0xffffffd400e87947 */ /* 0x000fea000383ffff */
.L_x_319:
[----:B------:R-:W-:Y:S01]  /*16af0*/  BSSY B1, `(.L_x_404) ;  /* 0x0000006000017945 */ /* 0x000fe20003800000 */
[----:B------:R-:W-:-:S07]  /*16b00*/  IMAD.MOV.U32 R15, RZ, RZ, -0x1 ;  /* 0xffffffffff0f7424 */ /* 0x000fce00078e00ff */
[----:B01----:R-:W-:Y:S05]  /*16b10*/  WARPSYNC.COLLECTIVE R15, `(.L_x_405) ;  /* 0x000000000f0c7348 */ /* 0x003fea0003c00000 */
[----:B------:R-:W-:Y:S02]  /*16b20*/  ELECT P6, UR62, PT ;  /* 0x00000000003e782f */ /* 0x000fe400038c0000 */
[----:B------:R-:W-:Y:S01]  /*16b30*/  MOV R14, UR62 ;  /* 0x0000003e000e7c02 */ /* 0x000fe20008000f00 */
[----:B01----:R-:W-:Y:S10]  /*16b40*/  ENDCOLLECTIVE ;  /* 0x000000000000791b */ /* 0x003ff40003800000 */
.L_x_405:
[----:B------:R-:W-:Y:S05]  /*16b50*/  BSYNC B1 ;  /* 0x0000000000017941 */ /* 0x000fea0003800000 */
.L_x_404:
[----:B------:R-:W-:Y:S05]  /*16b60*/  BRA `(.L_x_406) ;  /* 0xffffffd400e07947 */ /* 0x000fea000383ffff */
.L_x_321:
[----:B0-----:R0:W2:Y:S02]  /*16b70*/  SYNCS.PHASECHK.TRANS64.TRYWAIT P1, [R5+URZ+0x29840], R0 ;  /* 0x02984000050075a7 */ /* 0x0010a4000802017f */
[----:B--2---:R-:W-:Y:S05]  /*16b80*/  @!P1 NANOSLEEP.SYNCS 0x989680 ;  /* 0x009896800000995d */ /* 0x004fea0003900000 */
[----:B------:R-:W2:Y:S02]  /*16b90*/  @!P1 SYNCS.PHASECHK.TRANS64 P1, [R5+URZ+0x29840], R0 ;  /* 0x02984000050095a7 */ /* 0x000ea4000802007f */
[----:B--2---:R-:W-:Y:S05]  /*16ba0*/  @!P1 BRA `(.L_x_321) ;  /* 0xfffffffc00f09947 */ /* 0x004fea000383ffff */
[----:B------:R-:W-:Y:S05]  /*16bb0*/  BRA `(.L_x_407) ;  /* 0xffffffd800007947 */ /* 0x000fea000383ffff */
.L_x_323:
[----:B--2---:R2:W3:Y:S02]  /*16bc0*/  SYNCS.PHASECHK.TRANS64.TRYWAIT P1, [R19+URZ+0x29840], R2 ;  /* 0x02984002130075a7 */ /* 0x0044e4000802017f */
[----:B---3--:R-:W-:Y:S05]  /*16bd0*/  @!P1 NANOSLEEP.SYNCS 0x989680 ;  /* 0x009896800000995d */ /* 0x008fea0003900000 */
[----:B------:R-:W3:Y:S02]  /*16be0*/  @!P1 SYNCS.PHASECHK.TRANS64 P1, [R19+URZ+0x29840], R2 ;  /* 0x02984002130095a7 */ /* 0x000ee4000802007f */
[----:B---3--:R-:W-:Y:S05]  /*16bf0*/  @!P1 BRA `(.L_x_323) ;  /* 0xfffffffc00f09947 */ /* 0x008fea000383ffff */
[----:B------:R-:W-:Y:S05]  /*16c00*/  BRA `(.L_x_408) ;  /* 0xffffffd8000c7947 */ /* 0x000fea000383ffff */
.L_x_325:
[----:B---3--:R3:W4:Y:S02]  /*16c10*/  SYNCS.PHASECHK.TRANS64.TRYWAIT P1, [R5+URZ+0x29860], R0 ;  /* 0x02986000050075a7 */ /* 0x008724000802017f */
[----:B----4-:R-:W-:Y:S05]  /*16c20*/  @!P1 NANOSLEEP.SYNCS 0x989680 ;  /* 0x009896800000995d */ /* 0x010fea0003900000 */
[----:B------:R-:W4:Y:S02]  /*16c30*/  @!P1 SYNCS.PHASECHK.TRANS64 P1, [R5+URZ+0x29860], R0 ;  /* 0x02986000050095a7 */ /* 0x000f24000802007f */
[----:B----4-:R-:W-:Y:S05]  /*16c40*/  @!P1 BRA `(.L_x_325) ;  /* 0xfffffffc00f09947 */ /* 0x010fea000383ffff */
[----:B------:R-:W-:Y:S05]  /*16c50*/  BRA `(.L_x_409) ;  /* 0xffffffd800087947 */ /* 0x000fea000383ffff */
.L_x_327:
[----:B----4-:R4:W0:Y:S02]  /*16c60*/  SYNCS.PHASECHK.TRANS64.TRYWAIT P1, [R19+URZ+0x29860], R2 ;  /* 0x02986002130075a7 */ /* 0x010824000802017f */
[----:B0-----:R-:W-:Y:S05]  /*16c70*/  @!P1 NANOSLEEP.SYNCS 0x989680 ;  /* 0x009896800000995d */ /* 0x001fea0003900000 */
[----:B------:R-:W0:Y:S02]  /*16c80*/  @!P1 SYNCS.PHASECHK.TRANS64 P1, [R19+URZ+0x29860], R2 ;  /* 0x02986002130095a7 */ /* 0x000e24000802007f */
[----:B0-----:R-:W-:Y:S05]  /*16c90*/  @!P1 BRA `(.L_x_327) ;  /* 0xfffffffc00f09947 */ /* 0x001fea000383ffff */
[----:B------:R-:W-:Y:S05]  /*16ca0*/  BRA `(.L_x_410) ;  /* 0xffffffd800047947 */ /* 0x000fea000383ffff */
.L_x_329:
[----:B------:R0:W0:Y:S02]  /*16cb0*/  SYNCS.PHASECHK.TRANS64.TRYWAIT P1, [R5+URZ+0x29880], R0 ;  /* 0x02988000050075a7 */ /* 0x000024000802017f */
[----:B0-----:R-:W-:Y:S05]  /*16cc0*/  @!P1 NANOSLEEP.SYNCS 0x989680 ;  /* 0x009896800000995d */ /* 0x001fea0003900000 */
[----:B------:R-:W0:Y:S02]  /*16cd0*/  @!P1 SYNCS.PHASECHK.TRANS64 P1, [R5+URZ+0x29880], R0 ;  /* 0x02988000050095a7 */ /* 0x000e24000802007f */
[----:B0-----:R-:W-:Y:S05]  /*16ce0*/  @!P1 BRA `(.L_x_329) ;  /* 0xfffffffc00f09947 */ /* 0x001fea000383ffff */
[----:B------:R-:W-:Y:S05]  /*16cf0*/  BRA `(.L_x_411) ;  /* 0xffffffd800007947 */ /* 0x000fea000383ffff */
.L_x_412:
        /* <DEDUP_REMOVED lines=16> */
.L_x_3315:


//--------------------- .text._ZN7cutlass13device_kernelIN5flash11enable_sm90INS1_16FlashAttnFwdSm90INS1_25CollectiveMainloopFwdSm90ILi2EN4cute5tupleIJNS5_1CILi1EEES8_S8_EEENS6_IJNS7_ILi128EEENS7_ILi160EEENS7_ILi192EEEEEELi128ENS_12float_e4m3_tEfNS_4arch4Sm90ELb0ELb0ELb1ELb1ELb1ELb1ELb0ELb1ELb1ELb1ELb1ELb0EEENS1_21CollectiveEpilogueFwdINS6_IJSA_SA_SB_EEES9_NS_10bfloat16_tESG_Li256ELb1ELb1ELb1ELb1EEENS1_36VarlenDynamicPersistentTileSchedulerILi128ELi160ELi256ELi128ELb1ELb1ELb1ELb0ELb1ELb1EEEEEEEEEvNT_6ParamsE --------------------------
	.section	.text._ZN7cutlass13device_kernelIN5flash11enable_sm90INS1_16FlashAttnFwdSm90INS1_25CollectiveMainloopFwdSm90ILi2EN4cute5tupleIJNS5_1CILi1EEES8_S8_EEENS6_IJNS7_ILi128EEENS7_ILi160EEENS7_ILi192EEEEEELi128ENS_12float_e4m3_tEfNS_4arch4Sm90ELb0ELb0ELb1ELb1ELb1ELb1ELb0ELb1ELb1ELb1ELb1ELb0EEENS1_21CollectiveEpilogueFwdINS6_IJSA_SA_SB_EEES9_NS_10bfloat16_tESG_Li256ELb1ELb1ELb1ELb1EEENS1_36VarlenDynamicPersistentTileSchedulerILi128ELi160ELi256ELi128ELb1ELb1ELb1ELb0ELb1ELb1EEEEEEEEEvNT_6ParamsE,"ax",@progbits
	.align	128
.text._ZN7cutlass13device_kernelIN5flash11enable_sm90INS1_16FlashAttnFwdSm90INS1_25CollectiveMainloopFwdSm90ILi2EN4cute5tupleIJNS5_1CILi1EEES8_S8_EEENS6_IJNS7_ILi128EEENS7_ILi160EEENS7_ILi192EEEEEELi128ENS_12float_e4m3_tEfNS_4arch4Sm90ELb0ELb0ELb1ELb1ELb1ELb1ELb0ELb1ELb1ELb1ELb1ELb0EEENS1_21CollectiveEpilogueFwdINS6_IJSA_SA_SB_EEES9_NS_10bfloat16_tESG_Li256ELb1ELb1ELb1ELb1EEENS1_36VarlenDynamicPersistentTileSchedulerILi128ELi160ELi256ELi128ELb1ELb1ELb1ELb0ELb1ELb1EEEEEEEEEvNT_6ParamsE:
        .type           _ZN7cutlass13device_kernelIN5flash11enable_sm90INS1_16FlashAttnFwdSm90INS1_25CollectiveMainloopFwdSm90ILi2EN4cute5tupleIJNS5_1CILi1EEES8_S8_EEENS6_IJNS7_ILi128EEENS7_ILi160EEENS7_ILi192EEEEEELi128ENS_12float_e4m3_tEfNS_4arch4Sm90ELb0ELb0ELb1ELb1ELb1ELb1ELb0ELb1ELb1ELb1ELb1ELb0EEENS1_21CollectiveEpilogueFwdINS6_IJSA_SA_SB_EEES9_NS_10bfloat16_tESG_Li256ELb1ELb1ELb1ELb1EEENS1_36VarlenDynamicPersistentTileSchedulerILi128ELi160ELi256ELi128ELb1ELb1ELb1ELb0ELb1ELb1EEEEEEEEEvNT_6ParamsE,@function
        .size           _ZN7cutlass13device_kernelIN5flash11enable_sm90INS1_16FlashAttnFwdSm90INS1_25CollectiveMainloopFwdSm90ILi2EN4cute5tupleIJNS5_1CILi1EEES8_S8_EEENS6_IJNS7_ILi128EEENS7_ILi160EEENS7_ILi192EEEEEELi128ENS_12float_e4m3_tEfNS_4arch4Sm90ELb0ELb0ELb1ELb1ELb1ELb1ELb0ELb1ELb1ELb1ELb1ELb0EEENS1_21CollectiveEpilogueFwdINS6_IJSA_SA_SB_EEES9_NS_10bfloat16_tESG_Li256ELb1ELb1ELb1ELb1EEENS1_36VarlenDynamicPersistentTileSchedulerILi128ELi160ELi256ELi128ELb1ELb1ELb1ELb0ELb1ELb1EEEEEEEEEvNT_6ParamsE,(.L_x_3316 - _ZN7cutlass13device_kernelIN5flash11enable_sm90INS1_16FlashAttnFwdSm90INS1_25CollectiveMainloopFwdSm90ILi2EN4cute5tupleIJNS5_1CILi1EEES8_S8_EEENS6_IJNS7_ILi128EEENS7_ILi160EEENS7_ILi192EEEEEELi128ENS_12float_e4m3_tEfNS_4arch4Sm90ELb0ELb0ELb1ELb1ELb1ELb1ELb0ELb1ELb1ELb1ELb1ELb0EEENS1_21CollectiveEpilogueFwdINS6_IJSA_SA_SB_EEES9_NS_10bfloat16_tESG_Li256ELb1ELb1ELb1ELb1EEENS1_36VarlenDynamicPersistentTileSchedulerILi128ELi160ELi256ELi128ELb1ELb1ELb1ELb0ELb1ELb1EEEEEEEEEvNT_6ParamsE)
        .other          _ZN7cutlass13device_kernelIN5flash11enable_sm90INS1_16FlashAttnFwdSm90INS1_25CollectiveMainloopFwdSm90ILi2EN4cute5tupleIJNS5_1CILi1EEES8_S8_EEENS6_IJNS7_ILi128EEENS7_ILi160EEENS7_ILi192EEEEEELi128ENS_12float_e4m3_tEfNS_4arch4Sm90ELb0ELb0ELb1ELb1ELb1ELb1ELb0ELb1ELb1ELb1ELb1ELb0EEENS1_21CollectiveEpilogueFwdINS6_IJSA_SA_SB_EEES9_NS_10bfloat16_tESG_Li256ELb1ELb1ELb1ELb1EEENS1_36VarlenDynamicPersistentTileSchedulerILi128ELi160ELi256ELi128ELb1ELb1ELb1ELb0ELb1ELb1EEEEEEEEEvNT_6ParamsE,@"STO_CUDA_ENTRY STV_DEFAULT"
_ZN7cutlass13device_kernelIN5flash11enable_sm90INS1_16FlashAttnFwdSm90INS1_25CollectiveMainloopFwdSm90ILi2EN4cute5tupleIJNS5_1CILi1EEES8_S8_EEENS6_IJNS7_ILi128EEENS7_ILi160EEENS7_ILi192EEEEEELi128ENS_12float_e4m3_tEfNS_4arch4Sm90ELb0ELb0ELb1ELb1ELb1ELb1ELb0ELb1ELb1ELb1ELb1ELb0EEENS1_21CollectiveEpilogueFwdINS6_IJSA_SA_SB_EEES9_NS_10bfloat16_tESG_Li256ELb1ELb1ELb1ELb1EEENS1_36VarlenDynamicPersistentTileSchedulerILi128ELi160ELi256ELi128ELb1ELb1ELb1ELb0ELb1ELb1EEEEEEEEEvNT_6ParamsE:
[----:B------:R-:W0:Y:S02]  /*0000*/  LDC R1, c[0x0][0x28] ;  /* 0x00000a00ff017b82 */ /* 0x000e240000000800 */
[----:B0-----:R-:W-:Y:S01]  /*0010*/  VIADD R1, R1, 0xffffffa8 ;  /* 0xffffffa801017836 */ /* 0x001fe20000000000 */
[----:B------:R-:W0:Y:S01]  /*0020*/  S2R R3, SR_TID.X ;  /* 0x0000000000037919 */ /* 0x000e220000002100 */
[----:B------:R-:W-:Y:S01]  /*0030*/  ELECT P0, URZ, PT ;  /* 0x00000000003f782f */ /* 0x000fe20003800000 */
[----:B------:R-:W-:Y:S01]  /*0040*/  BSSY B0, `(.L_x_413) ;  /* 0x000000e000007945 */ /* 0x000fe20003800000 */
[--C-:B0-----:R-:W-:Y:S02]  /*0050*/  SHF.R.U32.HI R0, RZ, 0x5, R3.reuse ;  /* 0x00000005ff007819 */ /* 0x101fe40000011603 */
[----:B------:R-:W-:-:S03]  /*0060*/  SHF.R.U32.HI R3, RZ, 0x7, R3 ;  /* 0x00000007ff037819 */ /* 0x000fc60000011603 */
[----:B------:R-:W0:Y:S02]  /*0070*/  SHFL.IDX PT, R2, R0, RZ, 0x1f ;  /* 0x00001fff00027589 */ /* 0x000e2400000e0000 */
[----:B0-----:R-:W-:-:S13]  /*0080*/  ISETP.EQ.AND P0, PT, R2, RZ, P0 ;  /* 0x000000ff0200720c */ /* 0x001fda0000702270 */
[----:B------:R-:W-:Y:S05]  /*0090*/  @!P0 BRA `(.L_x_414) ;  /* 0x0000000000208947 */ /* 0x000fea0003800000 */
[----:B------:R-:W-:Y:S02]  /*00a0*/  ULDC.64 UR4, c[0x0][0x198] ;  /* 0x0000660000047ab9 */ /* 0x000fe40000000a00 */
[----:B------:R-:W-:Y:S02]  /*00b0*/  UIADD3 UR6, UP0, UR4, 0x570, URZ ;  /* 0x0000057004067890 */ /* 0x000fe4000ff1e03f */
[----:B------:R-:W-:Y:S02]  /*00c0*/  UIADD3 UR4, UP1, UR4, 0x670, URZ ;  /* 0x0000067004047890 */ /* 0x000fe4000ff3e03f */
[----:B------:R-:W-:Y:S02]  /*00d0*/  UIADD3.X UR7, URZ, UR5, URZ, UP0, !UPT ;  /* 0x000000053f077290 */ /* 0x000fe400087fe43f */
[----:B------:R-:W-:-:S07]  /*00e0*/  UIADD3.X UR5, URZ, UR5, URZ, UP1, !UPT ;  /* 0x000000053f057290 */ /* 0x000fce0008ffe43f */
[----:B------:R0:W-:Y:S02]  /*00f0*/  UTMACCTL.PF [UR6] ;  /* 0x00000000060079b9 */ /* 0x0001e40008040000 */
[----:B------:R0:W-:Y:S02]  /*0100*/  UTMACCTL.PF [UR4] ;  /* 0x00000000040079b9 */ /* 0x0001e40008040000 */
[----:B0-----:R-:W-:Y:S01]  /*0110*/  NOP ;  /* 0x0000000000007918 */ /* 0x001fe20000000000 */
.L_x_414:
[----:B------:R-:W-:Y:S05]  /*0120*/  BSYNC B0 ;  /* 0x0000000000007941 */ /* 0x000fea0003800000 */
.L_x_413:
[----:B------:R-:W-:Y:S01]  /*0130*/  VOTEU.ANY UP0, P0 ;  /* 0x00000000003f7886 */ /* 0x000fe20000000100 */
[----:B------:R-:W0:Y:S01]  /*0140*/  SHFL.IDX PT, R3, R3, RZ, 0x1f ;  /* 0x00001fff03037589 */ /* 0x000e2200000e0000 */
[----:B------:R-:W-:Y:S01]  /*0150*/  UMOV UR4, 0x80 ;  /* 0x0000008000047882 */ /* 0x000fe20000000000 */
[----:B------:R-:W-:Y:S01]  /*0160*/  UMOV UR7, 0x100 ;  /* 0x0000010000077882 */ /* 0x000fe20000000000 */
[----:B------:R-:W-:Y:S01]  /*0170*/  VOTEU.ANY UP1, P0 ;  /* 0x00000000003f7886 */ /* 0x000fe20000020100 */
[----:B------:R-:W1:Y:S01]  /*0180*/  @UP0 S2UR UR8, SR_CgaCtaId ;  /* 0x00000000000809c3 */ /* 0x000e620000008800 */
[----:B------:R-:W2:Y:S01]  /*0190*/  SHFL.IDX PT, R2, R0, RZ, 0x1f ;  /* 0x00001fff00027589 */ /* 0x000ea200000e0000 */
[----:B------:R-:W-:Y:S01]  /*01a0*/  @UP0 UMOV UR6, 0x400 ;  /* 0x0000040000060882 */ /* 0x000fe20000000000 */
[----:B------:R-:W-:-:S04]  /*01b0*/  @UP0 UIADD3 UR4, -UR4, 0x100000, URZ ;  /* 0x0010000004040890 */ /* 0x000fc8000fffe13f */
[----:B------:R-:W-:Y:S02]  /*01c0*/  @UP0 USHF.L.U32 UR5, UR4, 0xb, URZ ;  /* 0x0000000b04050899 */ /* 0x000fe4000800063f */
[----:B------:R-:W-:Y:S01]  /*01d0*/  @UP0 USHF.L.U32 UR4, UR4, 0x1, URZ ;  /* 0x0000000104040899 */ /* 0x000fe2000800063f */
[----:B------:R-:W-:Y:S01]  /*01e0*/  VOTEU.ANY UP2, P0 ;  /* 0x00000000003f7886 */ /* 0x000fe20000040100 */
[----:B0-----:R-:W-:Y:S01]  /*01f0*/  R2UR UR9, R3 ;  /* 0x00000000030972ca */ /* 0x001fe200000e0000 */
[----:B-1----:R-:W-:Y:S01]  /*0200*/  @UP0 ULEA UR8, UR8, UR6, 0x18 ;  /* 0x0000000608080291 */ /* 0x002fe2000f8ec03f */
[----:B--2---:R-:W-:Y:S01]  /*0210*/  ISETP.NE.AND P1, PT, R2, RZ, PT ;  /* 0x000000ff0200720c */ /* 0x004fe20003f25270 */
[----:B------:R-:W-:-:S04]  /*0220*/  @UP0 UIADD3 UR6, -UR7, 0x100000, URZ ;  /* 0x0010000007060890 */ /* 0x000fc8000fffe13f */
[----:B------:R-:W-:Y:S02]  /*0230*/  @UP0 USHF.L.U32 UR7, UR6, 0xb, URZ ;  /* 0x0000000b06070899 */ /* 0x000fe4000800063f */
[----:B------:R-:W-:-:S04]  /*0240*/  @UP0 USHF.L.U32 UR6, UR6, 0x1, URZ ;  /* 0x0000000106060899 */ /* 0x000fc8000800063f */
[----:B------:R-:W-:Y:S01]  /*0250*/  UISETP.NE.AND UP0, UPT, UR9, URZ, UPT ;  /* 0x0000003f0900728c */ /* 0x000fe2000bf05270 */
[----:B------:R-:W0:Y:S02]  /*0260*/  FENCE.VIEW.ASYNC.S ;  /* 0x00000000000073c6 */ /* 0x000e240000000000 */
[----:B0-----:R0:W1:Y:S05]  /*0270*/  @UP1 SYNCS.EXCH.64 URZ, [UR8+0x29800], UR4 ;  /* 0x02980004083f15b2 */ /* 0x00106a0008000100 */
[----:B------:R0:W2:Y:S01]  /*0280*/  @UP2 SYNCS.EXCH.64 URZ, [UR8+0x29820], UR6 ;  /* 0x02982006083f25b2 */ /* 0x0000a20008000100 */
        /* <DEDUP_REMOVED lines=14> */
[----:B0-----:R3:W4:Y:S08]  /*0370*/  SYNCS.EXCH.64 URZ, [UR8+0x29830], UR4 ;  /* 0x02983004083f75b2 */ /* 0x0017300008000100 */
[----:B------:R3:W0:Y:S01]  /*0380*/  SYNCS.EXCH.64 URZ, [UR8+0x29840], UR6 ;  /* 0x02984006083f75b2 */ /* 0x0006220008000100 */
[----:B------:R3:W0:Y:S01]  /*0390*/  SYNCS.EXCH.64 URZ, [UR8+0x29838], UR4 ;  /* 0x02983804083f75b2 */ /* 0x0006220008000100 */
[----:B------:R3:W0:Y:S02]  /*03a0*/  SYNCS.EXCH.64 URZ, [UR8+0x29848], UR6 ;  /* 0x02984806083f75b2 */ /* 0x0006240008000100 */
[----:B---3--:R-:W-:Y:S01]  /*03b0*/  NOP ;  /* 0x0000000000007918 */ /* 0x008fe20000000000 */
.L_x_415:
[----:B------:R-:W3:Y:S01]  /*03c0*/  SHFL.IDX PT, R2, R0, RZ, 0x1f ;  /* 0x00001fff00027589 */ /* 0x000ee200000e0000 */
[----:B------:R-:W-:Y:S01]  /*03d0*/  NOP ;  /* 0x0000000000007918 */ /* 0x000fe20000000000 */
[----:B---3--:R-:W-:-:S13]  /*03e0*/  ISETP.NE.AND P0, PT, R2, RZ, PT ;  /* 0x000000ff0200720c */ /* 0x008fda0003f05270 */
        /* <DEDUP_REMOVED lines=17> */
[----:B------:R3:W0:Y:S02]  /*0500*/  SYNCS.EXCH.64 URZ, [UR8+0x29868], UR6 ;  /* 0x02986806083f75b2 */ /* 0x0006240008000100 */
[----:B---3--:R-:W-:Y:S01]  /*0510*/  NOP ;  /* 0x0000000000007918 */ /* 0x008fe20000000000 */
.L_x_416:
[----:B------:R-:W3:Y:S01]  /*0520*/  SHFL.IDX PT, R2, R0, RZ, 0x1f ;  /* 0x00001fff00027589 */ /* 0x000ee200000e0000 */
[----:B------:R-:W-:Y:S01]  /*0530*/  NOP ;  /* 0x0000000000007918 */ /* 0x000fe20000000000 */
[----:B---3--:R-:W-:-:S13]  /*0540*/  ISETP.NE.AND P0, PT, R2, RZ, PT ;  /* 0x000000ff0200720c */ /* 0x008fda0003f05270 */
        /* <DEDUP_REMOVED lines=13> */
[----:B------:R3:W0:Y:S02]  /*0620*/  SYNCS.EXCH.64 URZ, [UR6+0x29888], UR4 ;  /* 0x02988804063f75b2 */ /* 0x0006240008000100 */
[----:B---3--:R-:W-:Y:S01]  /*0630*/  NOP ;  /* 0x0000000000007918 */ /* 0x008fe20000000000 */
.L_x_417:
        /* <DEDUP_REMOVED lines=22> */
.L_x_418:
[----:B------:R-:W3:Y:S01]  /*07a0*/  SHFL.IDX PT, R3, R0, RZ, 0x1f ;  /* 0x00001fff00037589 */ /* 0x000ee200000e0000 */
[----:B------:R-:W-:Y:S01]  /*07b0*/  NOP ;  /* 0x0000000000007918 */ /* 0x000fe20000000000 */
[----:B------:R-:W0:Y:S01]  /*07c0*/  S2R R2, SR_CgaCtaId ;  /* 0x0000000000027919 */ /* 0x000e220000008800 */
[----:B---3--:R-:W-:-:S13]  /*07d0*/  ISETP.NE.AND P0, PT, R3, RZ, PT ;  /* 0x000000ff0300720c */ /* 0x008fda0003f05270 */
[----:B0-----:R-:W-:Y:S05]  /*07e0*/  @P0 BRA `(.L_x_419) ;  /* 0x0000000000480947 */ /* 0x001fea0003800000 */
        /* <DEDUP_REMOVED lines=13> */
[----:B0-----:R0:W3:Y:S08]  /*08c0*/  SYNCS.EXCH.64 URZ, [UR8+0x298b0], UR4 ;  /* 0x0298b004083f75b2 */ /* 0x0010f00008000100 */
[----:B------:R0:W0:Y:S01]  /*08d0*/  SYNCS.EXCH.64 URZ, [UR8+0x298c0], UR6 ;  /* 0x0298c006083f75b2 */ /* 0x0000220008000100 */
[----:B------:R0:W0:Y:S01]  /*08e0*/  SYNCS.EXCH.64 URZ, [UR8+0x298b8], UR4 ;  /* 0x0298b804083f75b2 */ /* 0x0000220008000100 */
[----:B------:R0:W0:Y:S01]  /*08f0*/  SYNCS.EXCH.64 URZ, [UR8+0x298c8], UR6 ;  /* 0x0298c806083f75b2 */ /* 0x0000220008000100 */
[----:B------:R-:W-:Y:S01]  /*0900*/  NOP ;  /* 0x0000000000007918 */ /* 0x000fe20000000000 */
.L_x_419:
[----:B------:R-:W-:Y:S01]  /*0910*/  PLOP3.LUT P0, PT, PT, PT, UP0, 0x80, 0x0 ;  /* 0x000000000000781c */ /* 0x000fe20003f0f008 */
[----:B------:R-:W-:Y:S01]  /*0920*/  UMOV UR36, 0x1 ;  /* 0x0000000100247882 */ /* 0x000fe20000000000 */
[----:B------:R-:W-:Y:S01]  /*0930*/  NOP ;  /* 0x0000000000007918 */ /* 0x000fe20000000000 */
[----:B------:R-:W-:Y:S01]  /*0940*/  USEL UR36, UR36, 0x2, !UP0 ;  /* 0x0000000224247887 */ /* 0x000fe2000c000000 */
[----:B------:R-:W-:Y:S01]  /*0950*/  BSSY B8, `(.L_x_420) ;  /* 0x0002c05000087945 */ /* 0x000fe20003800000 */
[----:B------:R-:W-:Y:S01]  /*0960*/  ULDC.64 UR50, c[0x0][0x208] ;  /* 0x0000820000327ab9 */ /* 0x000fe20000000a00 */
[----:B01234-:R-:W-:Y:S07]  /*0970*/  BAR.SYNC.DEFER_BLOCKING 0x0 ;  /* 0x0000000000007b1d */ /* 0x01ffee0000010000 */
[----:B------:R-:W-:Y:S05]  /*0980*/  @!P0 BRA `(.L_x_421) ;  /* 0x0000023c00608947 */ /* 0x000fea0003800000 */
.L_x_422:
[----:B------:R-:W-:-:S08]  /*0990*/  NOP ;  /* 0x0000000000007918 */ /* 0x000fd00000000000 */
[----:B------:R-:W0:Y:S02]  /*09a0*/  USETMAXREG.TRY_ALLOC.CTAPOOL UP0, 0xe8 ;  /* 0x000000e8000079c8 */ /* 0x000e240008000600 */
[----:B0-----:R-:W-:-:S13]  /*09b0*/  PLOP3.LUT P0, PT, PT, PT, UP0, 0x80, 0x0 ;  /* 0x000000000000781c */ /* 0x001fda0003f0f008 */
[----:B------:R-:W-:Y:S05]  /*09c0*/  @!P0 BRA `(.L_x_422) ;  /* 0xfffffffc00f08947 */ /* 0x000fea000383ffff */
[----:B------:R-:W2:Y:S01]  /*09d0*/  LDL.LU R0, [R1] ;  /* 0x0000000001007983 */ /* 0x000ea20000300800 */
[----:B------:R-:W0:Y:S01]  /*09e0*/  S2R R2, SR_TID.X ;  /* 0x0000000000027919 */ /* 0x000e220000002100 */
[----:B------:R-:W1:Y:S01]  /*09f0*/  S2UR UR38, SR_CgaCtaId ;  /* 0x00000000002679c3 */ /* 0x000e620000008800 */
[----:B------:R-:W-:Y:S01]  /*0a00*/  UMOV UR4, 0x400 ;  /* 0x0000040000047882 */ /* 0x000fe20000000000 */
[----:B0-----:R-:W-:-:S06]  /*0a10*/  SHF.R.U32.HI R2, RZ, 0x7, R2 ;  /* 0x00000007ff027819 */ /* 0x001fcc0000011602 */
[----:B------:R-:W-:Y:S06]  /*0a20*/  BAR.ARV 0x8, 0x180 ;  /* 0x0206000000007b1d */ /* 0x000fec0000002000 */
[----:B------:R-:W-:-:S13]  /*0a30*/  ISETP.NE.AND P0, PT, R2, 0x1, PT ;  /* 0x000000010200780c */ /* 0x000fda0003f05270 */
[----:B------:R-:W-:Y:S08]  /*0a40*/  @!P0 BAR.ARV 0x9, 0x100 ;  /* 0x0244000000008b1d */ /* 0x000ff00000002000 */
[----:B------:R-:W-:Y:S01]  /*0a50*/  BAR.SYNC.DEFER_BLOCKING 0x5, 0x180 ;  /* 0x0146000000007b1d */ /* 0x000fe20000010000 */
[----:B-1----:R-:W-:-:S06]  /*0a60*/  ULEA UR4, UR38, UR4, 0x18 ;  /* 0x0000000426047291 */ /* 0x002fcc000f8ec03f */
[----:B------:R-:W-:Y:S01]  /*0a70*/  IMAD.U32 R18, RZ, RZ, UR4 ;  /* 0x00000004ff127e24 */ /* 0x000fe2000f8e00ff */
[----:B------:R-:W-:-:S04]  /*0a80*/  ULDC UR4, c[0x0][0xc3c] ;  /* 0x00030f0000047ab9 */ /* 0x000fc80000000800 */
[----:B------:R-:W0:Y:S01]  /*0a90*/  LDS.128 R136, [R18+0x298d0] ;  /* 0x0298d00012887984 */ /* 0x000e220000000c00 */
[----:B------:R-:W-:Y:S06]  /*0aa0*/  BAR.ARV 0x4, 0x180 ;  /* 0x0106000000007b1d */ /* 0x000fec0000002000 */
[----:B--2---:R-:W-:-:S04]  /*0ab0*/  LOP3.LUT R0, R0, 0xfffffffb, RZ, 0xc0, !PT ;  /* 0xfffffffb00007812 */ /* 0x004fc800078ec0ff */
[----:B------:R-:W-:-:S05]  /*0ac0*/  @P0 LOP3.LUT R0, R0, 0x4, RZ, 0xfc, !PT ;  /* 0x0000000400000812 */ /* 0x000fca00078efcff */
[----:B------:R1:W-:Y:S01]  /*0ad0*/  STL [R1], R0 ;  /* 0x0000000001007387 */ /* 0x0003e20000100800 */
[----:B0-----:R-:W-:-:S13]  /*0ae0*/  ISETP.GE.AND P0, PT, R139, UR4, PT ;  /* 0x000000048b007c0c */ /* 0x001fda000bf06270 */
[----:B-1----:R-:W-:Y:S05]  /*0af0*/  @P0 BRA `(.L_x_423) ;  /* 0x000002bc00a80947 */ /* 0x002fea0003800000 */
[----:B------:R-:W0:Y:S01]  /*0b00*/  S2R R0, SR_TID.X ;  /* 0x0000000000007919 */ /* 0x000e220000002100 */
[----:B------:R-:W-:Y:S01]  /*0b10*/  R2UR UR39, R18 ;  /* 0x00000000122772ca */ /* 0x000fe200000e0000 */
[----:B------:R-:W-:Y:S01]  /*0b20*/  IMAD.MOV.U32 R208, RZ, RZ, RZ ;  /* 0x000000ffffd07224 */ /* 0x000fe200078e00ff */
[----:B------:R-:W-:Y:S01]  /*0b30*/  MOV R196, RZ ;  /* 0x000000ff00c47202 */ /* 0x000fe20000000f00 */
[----:B------:R-:W-:Y:S01]  /*0b40*/  IMAD.MOV.U32 R202, RZ, RZ, RZ ;  /* 0x000000ffffca7224 */ /* 0x000fe200078e00ff */
[----:B------:R-:W-:Y:S01]  /*0b50*/  ULOP3.LUT UR48, UR36, 0x1, URZ, 0xfc, !UPT ;  /* 0x0000000124307892 */ /* 0x000fe2000f8efc3f */
[----:B------:R-:W-:-:S08]  /*0b60*/  UMOV UR37, URZ ;  /* 0x0000003f00257c82 */ /* 0x000fd00008000000 */
[----:B------:R-:W-:Y:S01]  /*0b70*/  UIADD3 UR39, UR39, 0x14400, URZ ;  /* 0x0001440027277890 */ /* 0x000fe2000fffe03f */
[----:B0-----:R-:W-:-:S05]  /*0b80*/  VIADD R21, R0, 0xffffff80 ;  /* 0xffffff8000157836 */ /* 0x001fca0000000000 */
[----:B------:R-:W-:Y:S02]  /*0b90*/  SHF.R.S32.HI R0, RZ, 0x1f, R21 ;  /* 0x0000001fff007819 */ /* 0x000fe40000011415 */
[-C--:B------:R-:W-:Y:S02]  /*0ba0*/  LEA.HI R6, R21, R21.reuse, RZ, 0x1 ;  /* 0x0000001515067211 */ /* 0x080fe400078f08ff */
[CC--:B------:R-:W-:Y:S02]  /*0bb0*/  LEA.HI R3, R0.reuse, R21.reuse, RZ, 0x5 ;  /* 0x0000001500037211 */ /* 0x0c0fe400078f28ff */
[----:B------:R-:W-:Y:S02]  /*0bc0*/  LEA.HI R2, R0, R21, RZ, 0x4 ;  /* 0x0000001500027211 */ /* 0x000fe400078f20ff */
[----:B------:R-:W-:Y:S01]  /*0bd0*/  LOP3.LUT R7, R6, 0xfffffffe, RZ, 0xc0, !PT ;  /* 0xfffffffe06077812 */ /* 0x000fe200078ec0ff */
[----:B------:R-:W-:Y:S01]  /*0be0*/  IMAD.SHL.U32 R4, R3, 0x20, RZ ;  /* 0x0000002003047824 */ /* 0x000fe200078e00ff */
[----:B------:R-:W-:-:S02]  /*0bf0*/  LOP3.LUT R3, R2, 0x3fffff0, RZ, 0xc0, !PT ;  /* 0x03fffff002037812 */ /* 0x000fc400078ec0ff */
[----:B------:R-:W-:Y:S01]  /*0c00*/  LEA.HI R8, R0, R21, RZ, 0x2 ;  /* 0x0000001500087211 */ /* 0x000fe200078f10ff */
[C---:B------:R-:W-:Y:S01]  /*0c10*/  IMAD.IADD R12, R21.reuse, 0x1, -R7 ;  /* 0x00000001150c7824 */ /* 0x040fe200078e0a07 */
[----:B------:R-:W-:Y:S02]  /*0c20*/  LOP3.LUT R4, R4, 0xfffffc00, RZ, 0xc0, !PT ;  /* 0xfffffc0004047812 */ /* 0x000fe400078ec0ff */
[----:B------:R-:W-:Y:S01]  /*0c30*/  IADD3 R3, R21, -R3, RZ ;  /* 0x8000000315037210 */ /* 0x000fe20007ffe0ff */
[C---:B------:R-:W-:Y:S01]  /*0c40*/  IMAD.SHL.U32 R22, R12.reuse, 0x8, RZ ;  /* 0x000000080c167824 */ /* 0x040fe200078e00ff */
[--C-:B------:R-:W-:Y:S01]  /*0c50*/  SHF.R.S32.HI R9, RZ, 0x2, R8.reuse ;  /* 0x00000002ff097819 */ /* 0x100fe20000011408 */
[----:B------:R-:W-:Y:S01]  /*0c60*/  IMAD.SHL.U32 R16, R12, 0x10, RZ ;  /* 0x000000100c107824 */ /* 0x000fe200078e00ff */
[----:B------:R-:W-:Y:S01]  /*0c70*/  SHF.R.S32.HI R10, RZ, 0x1f, R8 ;  /* 0x0000001fff0a7819 */ /* 0x000fe20000011408 */
[----:B------:R-:W-:Y:S01]  /*0c80*/  IMAD R5, R3, 0x40, R4 ;  /* 0x0000004003057824 */ /* 0x000fe200078e0204 */
[----:B------:R-:W-:Y:S01]  /*0c90*/  SHF.R.S32.HI R3, RZ, 0x4, R2 ;  /* 0x00000004ff037819 */ /* 0x000fe20000011402 */
[----:B------:R-:W-:Y:S01]  /*0ca0*/  VIADD R198, R22, 0x40 ;  /* 0x0000004016c67836 */ /* 0x000fe20000000000 */
[----:B------:R-:W-:Y:S01]  /*0cb0*/  LEA.HI R10, R10, R9, RZ, 0x2 ;  /* 0x000000090a0a7211 */ /* 0x000fe200078f10ff */
[----:B------:R-:W-:Y:S01]  /*0cc0*/  VIADD R192, R16, 0x80 ;  /* 0x0000008010c07836 */ /* 0x000fe20000000000 */
[----:B------:R-:W-:Y:S01]  /*0cd0*/  LOP3.LUT R8, R8, 0xfffffffc, RZ, 0xc0, !PT ;  /* 0xfffffffc08087812 */ /* 0x000fe200078ec0ff */
[----:B------:R-:W-:Y:S01]  /*0ce0*/  VIADD R193, R16, 0xa0 ;  /* 0x000000a010c17836 */ /* 0x000fe20000000000 */
[----:B------:R-:W-:Y:S01]  /*0cf0*/  LEA.HI R2, R2, R3, RZ, 0x1 ;  /* 0x0000000302027211 */ /* 0x000fe200078f08ff */
[----:B------:R-:W-:Y:S01]  /*0d00*/  VIADD R197, R22, 0x10 ;  /* 0x0000001016c57836 */ /* 0x000fe20000000000 */
[----:B------:R-:W-:Y:S01]  /*0d10*/  LOP3.LUT R10, R10, 0xfffffffc, RZ, 0xc0, !PT ;  /* 0xfffffffc0a0a7812 */ /* 0x000fe200078ec0ff */
[----:B------:R-:W-:Y:S01]  /*0d20*/  IMAD.IADD R8, R21, 0x1, -R8 ;  /* 0x0000000115087824 */ /* 0x000fe200078e0a08 */
[C---:B------:R-:W-:Y:S01]  /*0d30*/  IADD3 R199, R22.reuse, 0x20, RZ ;  /* 0x0000002016c77810 */ /* 0x040fe20007ffe0ff */
[----:B------:R-:W-:Y:S01]  /*0d40*/  VIADD R201, R22, 0x50 ;  /* 0x0000005016c97836 */ /* 0x000fe20000000000 */
[----:B------:R-:W-:Y:S01]  /*0d50*/  LOP3.LUT R2, R2, 0x1ffffffe, RZ, 0xc0, !PT ;  /* 0x1ffffffe02027812 */ /* 0x000fe200078ec0ff */
[----:B------:R-:W-:Y:S01]  /*0d60*/  IMAD.IADD R10, R9, 0x1, -R10 ;  /* 0x00000001090a7824 */ /* 0x000fe200078e0a0a */
[----:B------:R-:W-:Y:S01]  /*0d70*/  LEA.HI R4, R8, R8, RZ, 0x1 ;  /* 0x0000000808047211 */ /* 0x000fe200078f08ff */
[----:B------:R-:W-:Y:S01]  /*0d80*/  IMAD.IADD R9, R22, 0x1, R199 ;  /* 0x0000000116097824 */ /* 0x000fe200078e02c7 */
[----:B------:R-:W-:Y:S01]  /*0d90*/  SHF.R.S32.HI R195, RZ, 0x1, R6 ;  /* 0x00000001ffc37819 */ /* 0x000fe20000011406 */
[----:B------:R-:W-:Y:S01]  /*0da0*/  IMAD.IADD R2, R3, 0x1, -R2 ;  /* 0x0000000103027824 */ /* 0x000fe200078e0a02 */
[----:B------:R-:W-:Y:S01]  /*0db0*/  LOP3.LUT R7, R4, 0x1ffffffe, RZ, 0xc0, !PT ;  /* 0x1ffffffe04077812 */ /* 0x000fe200078ec0ff */
[----:B------:R-:W-:Y:S01]  /*0dc0*/  IMAD.SHL.U32 R205, R10, 0x80, RZ ;  /* 0x000000800acd7824 */ /* 0x000fe200078e00ff */
[----:B------:R-:W-:Y:S01]  /*0dd0*/  SHF.R.S32.HI R4, RZ, 0x1f, R9 ;  /* 0x0000001fff047819 */ /* 0x000fe20000011409 */
[----:B------:R-:W-:Y:S01]  /*0de0*/  VIADD R15, R195, 0x80 ;  /* 0x00000080c30f7836 */ /* 0x000fe20000000000 */
[----:B------:R-:W-:Y:S01]  /*0df0*/  LEA R2, R2, R5, 0x3 ;  /* 0x0000000502027211 */ /* 0x000fe200078e18ff */
[----:B------:R-:W-:Y:S01]  /*0e00*/  IMAD.IADD R5, R22, 0x1, R198 ;  /* 0x0000000116057824 */ /* 0x000fe200078e02c6 */
[-C--:B------:R-:W-:Y:S01]  /*0e10*/  LEA.HI R170, R4, R9.reuse, RZ, 0x4 ;  /* 0x0000000904aa7211 */ /* 0x080fe200078f20ff */
[----:B------:R-:W-:Y:S01]  /*0e20*/  IMAD.IADD R11, R8, 0x1, -R7 ;  /* 0x00000001080b7824 */ /* 0x000fe200078e0a07 */
[----:B------:R-:W-:Y:S01]  /*0e30*/  LEA.HI R17, R4, R9, RZ, 0x6 ;  /* 0x0000000904117211 */ /* 0x000fe200078f30ff */
[----:B------:R0:W-:Y:S01]  /*0e40*/  STL [R1+0x54], R2 ;  /* 0x0000540201007387 */ /* 0x0001e20000100800 */
[----:B------:R-:W-:-:S02]  /*0e50*/  SHF.R.S32.HI R4, RZ, 0x1f, R6 ;  /* 0x0000001fff047819 */ /* 0x000fc40000011406 */
[----:B------:R-:W-:Y:S01]  /*0e60*/  SHF.R.S32.HI R8, RZ, 0x1f, R5 ;  /* 0x0000001fff087819 */ /* 0x000fe20000011405 */
[----:B------:R-:W-:Y:S01]  /*0e70*/  IMAD.SHL.U32 R17, R17, 0x80, RZ ;  /* 0x0000008011117824 */ /* 0x000fe200078e00ff */
[----:B------:R-:W-:Y:S02]  /*0e80*/  LEA.HI R4, R4, R195, RZ, 0x3 ;  /* 0x000000c304047211 */ /* 0x000fe400078f18ff */
[CC--:B------:R-:W-:Y:S02]  /*0e90*/  LEA.HI R14, R8.reuse, R5.reuse, RZ, 0x4 ;  /* 0x00000005080e7211 */ /* 0x0c0fe400078f20ff */
[----:B------:R-:W-:Y:S02]  /*0ea0*/  LEA.HI R19, R8, R5, RZ, 0x6 ;  /* 0x0000000508137211 */ /* 0x000fe400078f30ff */
[----:B0-----:R-:W-:Y:S02]  /*0eb0*/  LEA.HI R2, R0, R21, RZ, 0x7 ;  /* 0x0000001500027211 */ /* 0x001fe400078f38ff */
[----:B------:R-:W-:Y:S01]  /*0ec0*/  LOP3.LUT R4, R4, 0xfffffff8, RZ, 0xc0, !PT ;  /* 0xfffffff804047812 */ /* 0x000fe200078ec0ff */
[----:B------:R-:W-:Y:S01]  /*0ed0*/  IMAD.SHL.U32 R19, R19, 0x80, RZ ;  /* 0x0000008013137824 */ /* 0x000fe200078e00ff */
[----:B------:R-:W-:-:S02]  /*0ee0*/  LOP3.LUT R5, R2, 0xffffff80, RZ, 0xc0, !PT ;  /* 0xffffff8002057812 */ /* 0x000fc400078ec0ff */
[----:B------:R-:W-:Y:S01]  /*0ef0*/  LEA.HI R13, R15, R15, RZ, 0x1 ;  /* 0x0000000f0f0d7211 */ /* 0x000fe200078f08ff */
[----:B------:R-:W-:Y:S01]  /*0f00*/  IMAD.IADD R4, R195, 0x1, -R4 ;  /* 0x00000001c3047824 */ /* 0x000fe200078e0a04 */
[----:B------:R-:W-:Y:S02]  /*0f10*/  IADD3 R20, R21, -R5, RZ ;  /* 0x8000000515147210 */ /* 0x000fe40007ffe0ff */
[----:B------:R-:W-:Y:S02]  /*0f20*/  SHF.R.S32.HI R5, RZ, 0x1f, R15 ;  /* 0x0000001fff057819 */ /* 0x000fe4000001140f */
[----:B------:R-:W-:Y:S01]  /*0f30*/  SHF.R.S32.HI R7, RZ, 0x1f, R20 ;  /* 0x0000001fff077819 */ /* 0x000fe20000011414 */
[----:B------:R0:W-:Y:S01]  /*0f40*/  STL [R1+0x4c], R4 ;  /* 0x00004c0401007387 */ /* 0x0001e20000100800 */
[----:B------:R-:W-:Y:S02]  /*0f50*/  LEA.HI R5, R5, R15, RZ, 0x3 ;  /* 0x0000000f05057211 */ /* 0x000fe400078f18ff */
[----:B------:R-:W-:-:S02]  /*0f60*/  LOP3.LUT R9, R13, 0x3fffffe, RZ, 0xc0, !PT ;  /* 0x03fffffe0d097812 */ /* 0x000fc400078ec0ff */
[----:B------:R-:W-:Y:S02]  /*0f70*/  SHF.L.U32 R12, R5, 0x6, RZ ;  /* 0x00000006050c7819 */ /* 0x000fe400000006ff */
[----:B------:R-:W-:Y:S01]  /*0f80*/  LEA.HI R8, R7, R20, RZ, 0x2 ;  /* 0x0000001407087211 */ /* 0x000fe200078f10ff */
[----:B------:R-:W-:Y:S01]  /*0f90*/  IMAD.IADD R210, R15, 0x1, -R9 ;  /* 0x000000010fd27824 */ /* 0x000fe200078e0a09 */
[----:B------:R-:W-:Y:S01]  /*0fa0*/  LOP3.LUT R15, R12, 0xfffffe00, RZ, 0xc0, !PT ;  /* 0xfffffe000c0f7812 */ /* 0x000fe200078ec0ff */
[----:B0-----:R-:W-:Y:S01]  /*0fb0*/  IMAD.SHL.U32 R4, R4, 0x80, RZ ;  /* 0x0000008004047824 */ /* 0x001fe200078e00ff */
[----:B------:R-:W-:Y:S02]  /*0fc0*/  LEA.HI R6, R6, R195, RZ, 0x1 ;  /* 0x000000c306067211 */ /* 0x000fe400078f08ff */
[----:B------:R-:W-:Y:S01]  /*0fd0*/  SHF.R.S32.HI R9, RZ, 0x2, R8 ;  /* 0x00000002ff097819 */ /* 0x000fe20000011408 */
[----:B------:R-:W-:Y:S01]  /*0fe0*/  IMAD R210, R210, 0x40, R15 ;  /* 0x00000040d2d27824 */ /* 0x000fe200078e020f */
[----:B------:R-:W-:-:S02]  /*0ff0*/  LOP3.LUT R5, R4, 0x380, RZ, 0xc0, !PT ;  /* 0x0000038004057812 */ /* 0x000fc400078ec0ff */
[----:B------:R-:W-:Y:S02]  /*1000*/  SHF.R.S32.HI R12, RZ, 0x1f, R8 ;  /* 0x0000001fff0c7819 */ /* 0x000fe40000011408 */
[----:B------:R-:W-:Y:S02]  /*1010*/  LOP3.LUT R6, R6, 0x3fffffe, RZ, 0xc0, !PT ;  /* 0x03fffffe06067812 */ /* 0x000fe400078ec0ff */
[----:B------:R-:W-:Y:S02]  /*1020*/  SHF.R.U32.HI R4, RZ, 0x3, R5 ;  /* 0x00000003ff047819 */ /* 0x000fe40000011605 */
[----:B------:R-:W-:Y:S01]  /*1030*/  LEA.HI R12, R12, R9, RZ, 0x3 ;  /* 0x000000090c0c7211 */ /* 0x000fe200078f18ff */
[----:B------:R-:W-:Y:S01]  /*1040*/  IMAD.IADD R6, R195, 0x1, -R6 ;  /* 0x00000001c3067824 */ /* 0x000fe200078e0a06 */
[----:B------:R-:W-:Y:S02]  /*1050*/  SHF.R.S32.HI R24, RZ, 0x7, R2 ;  /* 0x00000007ff187819 */ /* 0x000fe40000011402 */
[----:B------:R-:W-:-:S02]  /*1060*/  LOP3.LUT R5, R5, 0x10, R16, 0xf8, !PT ;  /* 0x0000001005057812 */ /* 0x000fc400078ef810 */
[----:B------:R-:W-:Y:S02]  /*1070*/  LOP3.LUT R12, R12, 0xfffffff8, RZ, 0xc0, !PT ;  /* 0xfffffff80c0c7812 */ /* 0x000fe400078ec0ff */
[----:B------:R-:W-:Y:S02]  /*1080*/  LEA.HI R2, R2, R24, RZ, 0x1 ;  /* 0x0000001802027211 */ /* 0x000fe400078f08ff */
[----:B------:R-:W-:Y:S01]  /*1090*/  LEA.HI R7, R7, R20, RZ, 0x5 ;  /* 0x0000001407077211 */ /* 0x000fe200078f28ff */
[----:B------:R-:W-:Y:S01]  /*10a0*/  IMAD.IADD R12, R9, 0x1, -R12 ;  /* 0x00000001090c7824 */ /* 0x000fe200078e0a0c */
[----:B------:R-:W-:Y:S02]  /*10b0*/  LOP3.LUT R4, R5, R4, RZ, 0x3c, !PT ;  /* 0x0000000405047212 */ /* 0x000fe400078e3cff */
[----:B------:R-:W-:Y:S02]  /*10c0*/  LOP3.LUT R205, R205, 0x180, RZ, 0xc0, !PT ;  /* 0x00000180cdcd7812 */ /* 0x000fe400078ec0ff */
[----:B------:R-:W-:Y:S01]  /*10d0*/  LOP3.LUT R2, R2, 0x3fffffe, RZ, 0xc0, !PT ;  /* 0x03fffffe02027812 */ /* 0x000fe200078ec0ff */
[----:B------:R-:W-:Y:S01]  /*10e0*/  IMAD R216, R3, 0x400, R4 ;  /* 0x0000040003d87824 */ /* 0x000fe200078e0204 */
[----:B------:R-:W-:-:S02]  /*10f0*/  SHF.R.S32.HI R7, RZ, 0x5, R7 ;  /* 0x00000005ff077819 */ /* 0x000fc40000011407 */
[----:B------:R-:W-:Y:S02]  /*1100*/  LEA R6, R3, R6, 0x3 ;  /* 0x0000000603067211 */ /* 0x000fe400078e18ff */
[----:B------:R-:W-:Y:S01]  /*1110*/  LOP3.LUT R3, R205, 0x30, R170, 0xf8, !PT ;  /* 0x00000030cd037812 */ /* 0x000fe200078ef8aa */
[----:B------:R-:W-:Y:S01]  /*1120*/  IMAD R7, R7, 0x10, R12 ;  /* 0x0000001007077824 */ /* 0x000fe200078e020c */
[----:B------:R-:W-:Y:S02]  /*1130*/  SHF.R.U32.HI R206, RZ, 0x3, R205 ;  /* 0x00000003ffce7819 */ /* 0x000fe400000116cd */
[----:B------:R-:W-:Y:S02]  /*1140*/  IADD3 R2, R24, -R2, RZ ;  /* 0x8000000218027210 */ /* 0x000fe40007ffe0ff */
[----:B------:R-:W-:Y:S02]  /*1150*/  LOP3.LUT R5, R205, 0x30, R14, 0xf8, !PT ;  /* 0x00000030cd057812 */ /* 0x000fe400078ef80e */
[----:B------:R-:W-:Y:S01]  /*1160*/  SHF.L.U32 R207, R6, 0x6, RZ ;  /* 0x0000000606cf7819 */ /* 0x000fe200000006ff */
[----:B------:R-:W-:Y:S01]  /*1170*/  IMAD R7, R2, 0x40, R7 ;  /* 0x0000004002077824 */ /* 0x000fe200078e0207 */
[----:B------:R-:W-:Y:S01]  /*1180*/  LOP3.LUT R4, R17, 0xffffe000, RZ, 0xc0, !PT ;  /* 0xffffe00011047812 */ /* 0x000fe200078ec0ff */
[----:B------:R-:W-:Y:S01]  /*1190*/  IMAD.MOV.U32 R2, RZ, RZ, 0x20 ;  /* 0x00000020ff027424 */ /* 0x000fe200078e00ff */
[----:B------:R-:W-:-:S02]  /*11a0*/  LOP3.LUT R3, R3, R206, RZ, 0x3c, !PT ;  /* 0x000000ce03037212 */ /* 0x000fc400078e3cff */
[----:B------:R-:W-:Y:S01]  /*11b0*/  LOP3.LUT R8, R8, 0x7ffffffc, RZ, 0xc0, !PT ;  /* 0x7ffffffc08087812 */ /* 0x000fe200078ec0ff */
[----:B------:R-:W-:Y:S01]  /*11c0*/  STL [R1+0x48], R7 ;  /* 0x0000480701007387 */ /* 0x000fe20000100800 */
[----:B------:R-:W-:Y:S01]  /*11d0*/  LOP3.LUT R6, R19, 0xffffe000, RZ, 0xc0, !PT ;  /* 0xffffe00013067812 */ /* 0x000fe200078ec0ff */
[----:B------:R-:W-:Y:S01]  /*11e0*/  IMAD.MOV.U32 R19, RZ, RZ, RZ ;  /* 0x000000ffff137224 */ /* 0x000fe200078e00ff */
[----:B------:R-:W-:Y:S01]  /*11f0*/  LOP3.LUT R5, R5, R206, RZ, 0x3c, !PT ;  /* 0x000000ce05057212 */ /* 0x000fe200078e3cff */
[----:B------:R-:W-:Y:S01]  /*1200*/  IMAD.IADD R8, R20, 0x1, -R8 ;  /* 0x0000000114087824 */ /* 0x000fe200078e0a08 */
[----:B------:R-:W-:Y:S02]  /*1210*/  LEA.HI R0, R0, R21, RZ, 0x3 ;  /* 0x0000001500007211 */ /* 0x000fe400078f18ff */
[----:B------:R-:W-:Y:S02]  /*1220*/  LOP3.LUT P0, RZ, R10, 0x2, RZ, 0xc0, !PT ;  /* 0x000000020aff7812 */ /* 0x000fe4000780c0ff */
[----:B------:R-:W-:-:S02]  /*1230*/  IADD3 R9, R3, R207, R4 ;  /* 0x000000cf03097210 */ /* 0x000fc40007ffe004 */
[----:B------:R-:W-:Y:S02]  /*1240*/  LOP3.LUT R3, R205, 0x10, R16, 0xf8, !PT ;  /* 0x00000010cd037812 */ /* 0x000fe400078ef810 */
[----:B------:R-:W-:Y:S02]  /*1250*/  IADD3 R15, R5, R207, R6 ;  /* 0x000000cf050f7210 */ /* 0x000fe40007ffe006 */
[----:B------:R-:W-:Y:S02]  /*1260*/  LOP3.LUT R217, R0, 0xfffffff8, RZ, 0xc0, !PT ;  /* 0xfffffff800d97812 */ /* 0x000fe400078ec0ff */
[----:B------:R-:W-:Y:S02]  /*1270*/  SHF.R.S32.HI R0, RZ, 0x3, R0 ;  /* 0x00000003ff007819 */ /* 0x000fe40000011400 */
[----:B------:R-:W-:Y:S01]  /*1280*/  LOP3.LUT R5, R205, 0x30, R16, 0xf8, !PT ;  /* 0x00000030cd057812 */ /* 0x000fe200078ef810 */
[----:B------:R-:W-:Y:S01]  /*1290*/  IMAD.IADD R217, R21, 0x1, -R217 ;  /* 0x0000000115d97824 */ /* 0x000fe200078e0ad9 */
[----:B------:R-:W-:-:S02]  /*12a0*/  SEL R0, R2, 0xffffffe0, !P0 ;  /* 0xffffffe002007807 */ /* 0x000fc40004000000 */
[-C--:B------:R-:W-:Y:S02]  /*12b0*/  LOP3.LUT R2, R3, R206.reuse, RZ, 0x3c, !PT ;  /* 0x000000ce03027212 */ /* 0x080fe400078e3cff */
[----:B------:R-:W-:Y:S02]  /*12c0*/  SHF.L.U32 R218, R8, 0x1, RZ ;  /* 0x0000000108da7819 */ /* 0x000fe400000006ff */
[----:B------:R-:W-:Y:S01]  /*12d0*/  LOP3.LUT R5, R5, R206, RZ, 0x3c, !PT ;  /* 0x000000ce05057212 */ /* 0x000fe200078e3cff */
[----:B------:R-:W-:Y:S01]  /*12e0*/  IMAD.IADD R213, R207, 0x1, R2 ;  /* 0x00000001cfd57824 */ /* 0x000fe200078e0202 */
[C---:B------:R-:W-:Y:S01]  /*12f0*/  IADD3 R229, R218.reuse, 0x68, RZ ;  /* 0x00000068dae57810 */ /* 0x040fe20007ffe0ff */
[----:B------:R-:W-:Y:S01]  /*1300*/  VIADD R10, R218, 0x50 ;  /* 0x00000050da0a7836 */ /* 0x000fe20000000000 */
[----:B------:R-:W-:Y:S01]  /*1310*/  IADD3 R2, R18, R207, R5 ;  /* 0x000000cf12027210 */ /* 0x000fe20007ffe005 */
[C---:B------:R-:W-:Y:S01]  /*1320*/  VIADD R20, R218.reuse, 0x40 ;  /* 0x00000040da147836 */ /* 0x040fe20000000000 */
[----:B------:R-:W-:Y:S01]  /*1330*/  SHF.R.S32.HI R13, RZ, 0x1, R13 ;  /* 0x00000001ff0d7819 */ /* 0x000fe2000001140d */
[----:B------:R-:W-:Y:S01]  /*1340*/  VIADD R6, R218, 0x58 ;  /* 0x00000058da067836 */ /* 0x000fe20000000000 */
[----:B------:R-:W-:Y:S01]  /*1350*/  IADD3 R168, R16, 0x60, RZ ;  /* 0x0000006010a87810 */ /* 0x000fe20007ffe0ff */
[----:B------:R0:W-:Y:S01]  /*1360*/  STL [R1+0x44], R2 ;  /* 0x0000440201007387 */ /* 0x0001e20000100800 */
[----:B------:R-:W-:Y:S01]  /*1370*/  VIADD R228, R218, 0x70 ;  /* 0x00000070dae47836 */ /* 0x000fe20000000000 */
[----:B------:R-:W-:Y:S01]  /*1380*/  SHF.R.S32.HI R3, RZ, 0x1f, R20 ;  /* 0x0000001fff037819 */ /* 0x000fe20000011414 */
[----:B------:R-:W-:Y:S01]  /*1390*/  IMAD.IADD R215, R0, 0x1, R213 ;  /* 0x0000000100d77824 */ /* 0x000fe200078e02d5 */
[----:B------:R-:W-:Y:S01]  /*13a0*/  SHF.R.S32.HI R3, RZ, 0x1f, R6 ;  /* 0x0000001fff037819 */ /* 0x000fe20000011406 */
[----:B------:R-:W-:Y:S01]  /*13b0*/  VIADD R4, R218, 0x60 ;  /* 0x00000060da047836 */ /* 0x000fe20000000000 */
[----:B------:R-:W-:Y:S01]  /*13c0*/  SHF.R.S32.HI R3, RZ, 0x1f, R228 ;  /* 0x0000001fff037819 */ /* 0x000fe200000114e4 */
[----:B------:R-:W-:Y:S01]  /*13d0*/  IMAD.IADD R3, R18, 0x1, R15 ;  /* 0x0000000112037824 */ /* 0x000fe200078e020f */
[C---:B------:R-:W-:Y:S01]  /*13e0*/  IADD3 R12, R218.reuse, 0x48, RZ ;  /* 0x00000048da0c7810 */ /* 0x040fe20007ffe0ff */
[----:B------:R-:W-:Y:S01]  /*13f0*/  IMAD.SHL.U32 R13, R13, 0x80, RZ ;  /* 0x000000800d0d7824 */ /* 0x000fe200078e00ff */
[----:B0-----:R-:W-:Y:S01]  /*1400*/  SHF.R.S32.HI R2, RZ, 0x1f, R10 ;  /* 0x0000001fff027819 */ /* 0x001fe2000001140a */
[C---:B------:R-:W-:Y:S01]  /*1410*/  VIADD R227, R218.reuse, 0x78 ;  /* 0x00000078dae37836 */ /* 0x040fe20000000000 */
[----:B------:R-:W-:Y:S01]  /*1420*/  SHF.R.S32.HI R2, RZ, 0x1f, R229 ;  /* 0x0000001fff027819 */ /* 0x000fe200000114e5 */
[----:B------:R-:W-:Y:S01]  /*1430*/  VIADD R225, R218, 0x8 ;  /* 0x00000008dae17836 */ /* 0x000fe20000000000 */
[----:B------:R-:W-:Y:S01]  /*1440*/  IADD3 R2, R18, R9, RZ ;  /* 0x0000000912027210 */ /* 0x000fe20007ffe0ff */
[----:B------:R-:W-:Y:S01]  /*1450*/  VIADD R224, R218, 0x38 ;  /* 0x00000038dae07836 */ /* 0x000fe20000000000 */
[----:B------:R-:W-:-:S02]  /*1460*/  SHF.R.S32.HI R4, RZ, 0x1f, R4 ;  /* 0x0000001fff047819 */ /* 0x000fc40000011404 */
[----:B------:R-:W-:Y:S01]  /*1470*/  SHF.R.S32.HI R17, RZ, 0x1f, R16 ;  /* 0x0000001fff117819 */ /* 0x000fe20000011410 */
[----:B------:R0:W-:Y:S01]  /*1480*/  STL [R1+0x40], R2 ;  /* 0x0000400201007387 */ /* 0x0001e20000100800 */
[----:B------:R-:W-:Y:S02]  /*1490*/  IADD3 R200, R22, 0x30, RZ ;  /* 0x0000003016c87810 */ /* 0x000fe40007ffe0ff */
[----:B------:R-:W-:Y:S01]  /*14a0*/  SHF.R.S32.HI R194, RZ, 0x1f, R168 ;  /* 0x0000001fffc27819 */ /* 0x000fe200000114a8 */
[----:B------:R1:W-:Y:S01]  /*14b0*/  STL [R1+0x3c], R3 ;  /* 0x00003c0301007387 */ /* 0x0003e20000100800 */
[----:B------:R-:W-:Y:S02]  /*14c0*/  SHF.R.S32.HI R204, RZ, 0x1f, R192 ;  /* 0x0000001fffcc7819 */ /* 0x000fe400000114c0 */
[----:B------:R-:W-:Y:S02]  /*14d0*/  SHF.R.S32.HI R203, RZ, 0x1f, R193 ;  /* 0x0000001fffcb7819 */ /* 0x000fe400000114c1 */
[----:B------:R-:W-:-:S02]  /*14e0*/  LOP3.LUT R209, R13, 0x180, RZ, 0xc0, !PT ;  /* 0x000001800dd17812 */ /* 0x000fc400078ec0ff */
[----:B0-----:R-:W-:Y:S01]  /*14f0*/  IADD3 R2, R0, UR39, R213 ;  /* 0x0000002700027c10 */ /* 0x001fe2000fffe0d5 */
[----:B------:R-:W-:Y:S01]  /*1500*/  IMAD R0, R11, 0x8, R7 ;  /* 0x000000080b007824 */ /* 0x000fe200078e0207 */
[----:B------:R-:W-:Y:S02]  /*1510*/  SHF.R.S32.HI R170, RZ, 0x4, R170 ;  /* 0x00000004ffaa7819 */ /* 0x000fe400000114aa */
[----:B------:R-:W-:Y:S01]  /*1520*/  SHF.R.S32.HI R171, RZ, 0x4, R14 ;  /* 0x00000004ffab7819 */ /* 0x000fe2000001140e */
[----:B------:R1:W-:Y:S01]  /*1530*/  STL [R1+0x14], R2 ;  /* 0x0000140201007387 */ /* 0x0003e20000100800 */
[----:B------:R-:W-:Y:S02]  /*1540*/  SHF.R.S32.HI R5, RZ, 0x1f, R12 ;  /* 0x0000001fff057819 */ /* 0x000fe4000001140c */
[----:B------:R-:W-:Y:S01]  /*1550*/  SHF.R.S32.HI R4, RZ, 0x1f, R227 ;  /* 0x0000001fff047819 */ /* 0x000fe200000114e3 */
[----:B------:R1:W-:Y:S06]  /*1560*/  STL [R1+0x50], R0 ;  /* 0x0000500001007387 */ /* 0x0003ec0000100800 */
.L_x_635:
[----:B01--4-:R-:W0:Y:S02]  /*1570*/  LDC.64 R2, c[0x0][0xc88] ;  /* 0x00032200ff027b82 */ /* 0x013e240000000a00 */
[----:B0-----:R-:W-:-:S05]  /*1580*/  IMAD.WIDE R2, R139, 0x4, R2 ;  /* 0x000000048b027825 */ /* 0x001fca00078e0202 */
[----:B------:R-:W2:Y:S01]  /*1590*/  LDG.E R214, desc[UR50][R2.64] ;  /* 0x0000003202d67981 */ /* 0x000ea2000c1e1900 */
[----:B------:R-:W-:Y:S05]  /*15a0*/  YIELD ;  /* 0x0000000000007946 */ /* 0x000fea0003800000 */
[----:B------:R-:W-:Y:S01]  /*15b0*/  ULDC.64 UR4, c[0x0][0xa28] ;  /* 0x00028a0000047ab9 */ /* 0x000fe20000000a00 */
[----:B------:R-:W-:Y:S01]  /*15c0*/  ULDC.64 UR8, c[0x0][0xa18] ;  /* 0x0002860000087ab9 */ /* 0x000fe20000000a00 */
[----:B------:R-:W-:Y:S01]  /*15d0*/  ISETP.NE.U32.AND P1, PT, RZ, UR4, PT ;  /* 0x00000004ff007c0c */ /* 0x000fe2000bf25070 */
[----:B------:R-:W-:Y:S01]  /*15e0*/  ULDC.64 UR6, c[0x0][0xa08] ;  /* 0x0002820000067ab9 */ /* 0x000fe20000000a00 */
[----:B------:R-:W-:Y:S01]  /*15f0*/  IMAD.MOV.U32 R10, RZ, RZ, RZ ;  /* 0x000000ffff0a7224 */ /* 0x000fe200078e00ff */
[----:B------:R-:W-:Y:S01]  /*1600*/  ISETP.NE.U32.AND P0, PT, RZ, UR6, PT ;  /* 0x00000006ff007c0c */ /* 0x000fe2000bf05070 */
[----:B------:R-:W-:Y:S01]  /*1610*/  IMAD.MOV.U32 R26, RZ, RZ, RZ ;  /* 0x000000ffff1a7224 */ /* 0x000fe200078e00ff */
[----:B------:R-:W-:-:S02]  /*1620*/  ISETP.NE.AND.EX P1, PT, RZ, UR5, PT, P1 ;  /* 0x00000005ff007c0c */ /* 0x000fc4000bf25310 */
[----:B------:R-:W-:Y:S02]  /*1630*/  ISETP.NE.AND.EX P0, PT, RZ, UR7, PT, P0 ;  /* 0x00000007ff007c0c */ /* 0x000fe4000bf05300 */
[----:B--2---:R-:W-:-:S09]  /*1640*/  SHF.R.S32.HI R222, RZ, 0x1f, R214 ;  /* 0x0000001fffde7819 */ /* 0x004fd200000114d6 */
[C---:B------:R-:W-:Y:S02]  /*1650*/  @P1 LEA R4, P2, R214.reuse, UR4, 0x2 ;  /* 0x00000004d6041c11 */ /* 0x040fe4000f8410ff */
[C---:B------:R-:W-:Y:S02]  /*1660*/  SHF.L.U32 R220, R214.reuse, 0x2, RZ ;  /* 0x00000002d6dc7819 */ /* 0x040fe400000006ff */
[C-C-:B------:R-:W-:Y:S02]  /*1670*/  @P1 LEA.HI.X R5, R214.reuse, UR5, R222.reuse, 0x2, P2 ;  /* 0x00000005d6051c11 */ /* 0x140fe400090f14de */
[----:B------:R-:W-:Y:S01]  /*1680*/  ISETP.NE.U32.AND P2, PT, RZ, UR8, PT ;  /* 0x00000008ff007c0c */ /* 0x000fe2000bf45070 */
[----:B------:R-:W-:Y:S01]  /*1690*/  ULDC UR4, c[0x0][0x288] ;  /* 0x0000a20000047ab9 */ /* 0x000fe20000000800 */
[----:B------:R-:W-:Y:S01]  /*16a0*/  SHF.L.U64.HI R221, R214, 0x2, R222 ;  /* 0x00000002d6dd7819 */ /* 0x000fe200000102de */
[----:B------:R0:W5:Y:S01]  /*16b0*/  @P1 LDG.E R10, desc[UR50][R4.64] ;  /* 0x00000032040a1981 */ /* 0x000162000c1e1900 */
[----:B------:R-:W-:-:S02]  /*16c0*/  ISETP.NE.AND.EX P2, PT, RZ, UR9, PT, P2 ;  /* 0x00000009ff007c0c */ /* 0x000fc4000bf45320 */
[----:B------:R-:W-:Y:S01]  /*16d0*/  IADD3 R8, P3, R220, UR6, RZ ;  /* 0x00000006dc087c10 */ /* 0x000fe2000ff7e0ff */
[----:B------:R-:W-:Y:S01]  /*16e0*/  IMAD.U32 R152, RZ, RZ, UR4 ;  /* 0x00000004ff987e24 */ /* 0x000fe2000f8e00ff */
[----:B------:R-:W-:Y:S02]  /*16f0*/  ULDC.64 UR4, c[0x0][0x418] ;  /* 0x0001060000047ab9 */ /* 0x000fe40000000a00 */
[----:B------:R-:W-:-:S05]  /*1700*/  IADD3.X R9, R221, UR7, RZ, P3, !PT ;  /* 0x00000007dd097c10 */ /* 0x000fca0009ffe4ff */
[----:B------:R0:W5:Y:S02]  /*1710*/  @P0 LDG.E R26, desc[UR50][R8.64] ;  /* 0x00000032081a0981 */ /* 0x000164000c1e1900 */
[----:B------:R-:W-:-:S04]  /*1720*/  @P2 IADD3 R6, P1, R220, UR8, RZ ;  /* 0x00000008dc062c10 */ /* 0x000fc8000ff3e0ff */
[----:B------:R-:W-:-:S05]  /*1730*/  @P2 IADD3.X R7, R221, UR9, RZ, P1, !PT ;  /* 0x00000009dd072c10 */ /* 0x000fca0008ffe4ff */
[----:B------:R0:W5:Y:S01]  /*1740*/  @P2 LDG.E R152, desc[UR50][R6.64] ;  /* 0x0000003206982981 */ /* 0x000162000c1e1900 */
[----:B------:R-:W-:-:S03]  /*1750*/  UISETP.NE.U32.AND UP0, UPT, UR4, URZ, UPT ;  /* 0x0000003f0400728c */ /* 0x000fc6000bf05070 */
[----:B------:R-:W-:Y:S01]  /*1760*/  ULDC UR4, c[0x0][0x424] ;  /* 0x0001090000047ab9 */ /* 0x000fe20000000800 */
[----:B------:R-:W-:-:S03]  /*1770*/  UISETP.NE.AND.EX UP0, UPT, UR5, URZ, UPT, UP0 ;  /* 0x0000003f0500728c */ /* 0x000fc6000bf05300 */
[----:B------:R-:W-:Y:S01]  /*1780*/  ULDC UR5, c[0x0][0x2f0] ;  /* 0x0000bc0000057ab9 */ /* 0x000fe20000000800 */
[----:B------:R-:W-:-:S04]  /*1790*/  USEL UR4, UR4, 0x1, UP0 ;  /* 0x0000000104047887 */ /* 0x000fc80008000000 */
[----:B------:R-:W-:-:S03]  /*17a0*/  UIMAD UR4, UR4, UR5, URZ ;  /* 0x00000005040472a4 */ /* 0x000fc6000f8e023f */
[----:B------:R-:W-:Y:S02]  /*17b0*/  ULDC UR5, c[0x0][0x348] ;  /* 0x0000d20000057ab9 */ /* 0x000fe40000000800 */
[----:B------:R-:W-:Y:S01]  /*17c0*/  MOV R2, UR5 ;  /* 0x0000000500027c02 */ /* 0x000fe20008000f00 */
[----:B------:R-:W-:Y:S01]  /*17d0*/  IMAD.U32 R25, RZ, RZ, UR4 ;  /* 0x00000004ff197e24 */ /* 0x000fe2000f8e00ff */
[----:B0--3--:R-:W-:Y:S06]  /*17e0*/  @P2 BRA `(.L_x_424) ;  /* 0x0000000000242947 */ /* 0x009fec0003800000 */
[----:B------:R-:W-:Y:S02]  /*17f0*/  ULDC.64 UR4, c[0x0][0xa00] ;  /* 0x0002800000047ab9 */ /* 0x000fe40000000a00 */
[----:B------:R-:W-:-:S04]  /*1800*/  ISETP.NE.U32.AND P1, PT, RZ, UR4, PT ;  /* 0x00000004ff007c0c */ /* 0x000fc8000bf25070 */
[----:B------:R-:W-:-:S13]  /*1810*/  ISETP.NE.AND.EX P1, PT, RZ, UR5, PT, P1 ;  /* 0x00000005ff007c0c */ /* 0x000fda000bf25310 */
[----:B------:R-:W-:Y:S05]  /*1820*/  @!P1 BRA `(.L_x_424) ;  /* 0x0000000000149947 */ /* 0x000fea0003800000 */
[----:B------:R-:W0:Y:S02]  /*1830*/  LDC.64 R4, c[0x0][0xa00] ;  /* 0x00028000ff047b82 */ /* 0x000e240000000a00 */
[----:B0-----:R-:W-:-:S05]  /*1840*/  IMAD.WIDE R4, R214, 0x4, R4 ;  /* 0x00000004d6047825 */ /* 0x001fca00078e0204 */
[----:B-----5:R-:W2:Y:S04]  /*1850*/  LDG.E R152, desc[UR50][R4.64] ;  /* 0x0000003204987981 */ /* 0x020ea8000c1e1900 */
[----:B------:R-:W2:Y:S02]  /*1860*/  LDG.E R3, desc[UR50][R4.64+0x4] ;  /* 0x0000043204037981 */ /* 0x000ea4000c1e1900 */
[----:B--2---:R-:W-:-:S07]  /*1870*/  IMAD.IADD R152, R3, 0x1, -R152 ;  /* 0x0000000103987824 */ /* 0x004fce00078e0a98 */
.L_x_424:
[----:B------:R-:W-:Y:S01]  /*1880*/  ULDC.64 UR4, c[0x0][0xa20] ;  /* 0x0002880000047ab9 */ /* 0x000fe20000000a00 */
[C---:B------:R-:W-:Y:S01]  /*1890*/  LOP3.LUT R3, R138.reuse, 0xff000000, RZ, 0xc0, !PT ;  /* 0xff0000008a037812 */ /* 0x040fe200078ec0ff */
[----:B------:R-:W-:Y:S01]  /*18a0*/  IMAD.MOV.U32 R223, RZ, RZ, R137 ;  /* 0x000000ffffdf7224 */ /* 0x000fe200078e0089 */
[----:B------:R-:W-:Y:S02]  /*18b0*/  ISETP.NE.U32.AND P1, PT, RZ, UR4, PT ;  /* 0x00000004ff007c0c */ /* 0x000fe4000bf25070 */
[C---:B------:R-:W-:Y:S02]  /*18c0*/  LOP3.LUT R0, R138.reuse, 0xff0000, RZ, 0xc0, !PT ;  /* 0x00ff00008a007812 */ /* 0x040fe400078ec0ff */
[----:B------:R-:W-:Y:S02]  /*18d0*/  ISETP.NE.AND.EX P1, PT, RZ, UR5, PT, P1 ;  /* 0x00000005ff007c0c */ /* 0x000fe4000bf25310 */
[----:B------:R-:W-:Y:S02]  /*18e0*/  SHF.R.U32.HI R3, RZ, 0x8, R3 ;  /* 0x00000008ff037819 */ /* 0x000fe40000011603 */
[----:B------:R-:W-:-:S02]  /*18f0*/  LOP3.LUT R169, R138, 0xffff, RZ, 0xc0, !PT ;  /* 0x0000ffff8aa97812 */ /* 0x000fc400078ec0ff */
[----:B------:R-:W-:-:S07]  /*1900*/  LEA.HI R219, R0, R3, RZ, 0x10 ;  /* 0x0000000300db7211 */ /* 0x000fce00078f80ff */
[----:B------:R-:W-:Y:S05]  /*1910*/  @!P1 BRA `(.L_x_425) ;  /* 0x0000000000109947 */ /* 0x000fea0003800000 */
[----:B------:R-:W-:-:S04]  /*1920*/  IADD3 R4, P0, R220, UR4, RZ ;  /* 0x00000004dc047c10 */ /* 0x000fc8000ff1e0ff */
[----:B------:R-:W-:-:S05]  /*1930*/  IADD3.X R5, R221, UR5, RZ, P0, !PT ;  /* 0x00000005dd057c10 */ /* 0x000fca00087fe4ff */
[----:B------:R0:W5:Y:S01]  /*1940*/  LDG.E R25, desc[UR50][R4.64] ;  /* 0x0000003204197981 */ /* 0x000162000c1e1900 */
[----:B------:R-:W-:Y:S05]  /*1950*/  BRA `(.L_x_426) ;  /* 0x0000000000107947 */ /* 0x000fea0003800000 */
.L_x_425:
[----:B------:R-:W-:Y:S05]  /*1960*/  @!P0 BRA `(.L_x_426) ;  /* 0x00000000000c8947 */ /* 0x000fea0003800000 */
[----:B------:R-:W2:Y:S04]  /*1970*/  LDG.E R0, desc[UR50][R8.64] ;  /* 0x0000003208007981 */ /* 0x000ea8000c1e1900 */
[----:B------:R-:W2:Y:S02]  /*1980*/  LDG.E R25, desc[UR50][R8.64+0x4] ;  /* 0x0000043208197981 */ /* 0x000ea4000c1e1900 */
[----:B--2---:R-:W-:-:S07]  /*1990*/  IADD3 R25, -R0, R25, RZ ;  /* 0x0000001900197210 */ /* 0x004fce0007ffe1ff */
.L_x_426:
[----:B------:R-:W-:Y:S01]  /*19a0*/  ULDC.64 UR4, c[0x0][0xa10] ;  /* 0x0002840000047ab9 */ /* 0x000fe20000000a00 */
[----:B------:R-:W2:Y:S01]  /*19b0*/  LDL.LU R27, [R1] ;  /* 0x00000000011b7983 */ /* 0x000ea20000300800 */
[----:B------:R-:W-:-:S04]  /*19c0*/  ISETP.NE.U32.AND P0, PT, RZ, UR4, PT ;  /* 0x00000004ff007c0c */ /* 0x000fc8000bf05070 */
[----:B------:R-:W-:Y:S01]  /*19d0*/  ISETP.NE.AND.EX P0, PT, RZ, UR5, PT, P0 ;  /* 0x00000005ff007c0c */ /* 0x000fe2000bf05300 */
[----:B------:R-:W-:-:S12]  /*19e0*/  ULDC.64 UR4, c[0x0][0xa30] ;  /* 0x00028c0000047ab9 */ /* 0x000fd80000000a00 */
[----:B0-----:R-:W0:Y:S02]  /*19f0*/  @P0 LDC.64 R4, c[0x0][0xa10] ;  /* 0x00028400ff040b82 */ /* 0x001e240000000a00 */
[----:B0-----:R-:W-:-:S05]  /*1a00*/  @P0 IMAD.WIDE R4, R214, 0x4, R4 ;  /* 0x00000004d6040825 */ /* 0x001fca00078e0204 */
[----:B------:R-:W3:Y:S04]  /*1a10*/  @P0 LDG.E R0, desc[UR50][R4.64] ;  /* 0x0000003204000981 */ /* 0x000ee8000c1e1900 */
[----:B------:R-:W3:Y:S01]  /*1a20*/  @P0 LDG.E R3, desc[UR50][R4.64+0x4] ;  /* 0x0000043204030981 */ /* 0x000ee2000c1e1900 */
[----:B------:R-:W-:Y:S01]  /*1a30*/  ISETP.NE.U32.AND P1, PT, RZ, UR4, PT ;  /* 0x00000004ff007c0c */ /* 0x000fe2000bf25070 */
[----:B-----5:R-:W-:-:S03]  /*1a40*/  IMAD.MOV.U32 R138, RZ, RZ, R25 ;  /* 0x000000ffff8a7224 */ /* 0x020fc600078e0019 */
[----:B------:R-:W-:-:S13]  /*1a50*/  ISETP.NE.AND.EX P1, PT, RZ, UR5, PT, P1 ;  /* 0x00000005ff007c0c */ /* 0x000fda000bf25310 */
[----:B------:R-:W-:-:S04]  /*1a60*/  @P1 IADD3 R6, P2, R220, UR4, RZ ;  /* 0x00000004dc061c10 */ /* 0x000fc8000ff5e0ff */
[----:B------:R-:W-:-:S05]  /*1a70*/  @P1 IADD3.X R7, R221, UR5, RZ, P2, !PT ;  /* 0x00000005dd071c10 */ /* 0x000fca00097fe4ff */
[----:B------:R0:W5:Y:S01]  /*1a80*/  @P1 LDG.E R138, desc[UR50][R6.64] ;  /* 0x00000032068a1981 */ /* 0x000162000c1e1900 */
[----:B------:R-:W-:Y:S01]  /*1a90*/  IMAD.IADD R9, R25, 0x1, -R10 ;  /* 0x0000000119097824 */ /* 0x000fe200078e0a0a */
[----:B------:R-:W-:Y:S01]  /*1aa0*/  BSSY B0, `(.L_x_427) ;  /* 0x000002c000007945 */ /* 0x000fe20003800000 */
[----:B------:R-:W-:Y:S02]  /*1ab0*/  LOP3.LUT R226, R219, 0xff, RZ, 0xc0, !PT ;  /* 0x000000ffdbe27812 */ /* 0x000fe400078ec0ff */
[----:B------:R-:W-:Y:S02]  /*1ac0*/  SHF.R.U32.HI R219, RZ, 0x10, R219 ;  /* 0x00000010ffdb7819 */ /* 0x000fe400000116db */
[----:B--2---:R-:W-:Y:S01]  /*1ad0*/  LOP3.LUT R27, R27, 0xfffffff7, RZ, 0xc0, !PT ;  /* 0xfffffff71b1b7812 */ /* 0x004fe200078ec0ff */
[----:B---3--:R-:W-:-:S05]  /*1ae0*/  @P0 IMAD.IADD R2, R3, 0x1, -R0 ;  /* 0x0000000103020824 */ /* 0x008fca00078e0a00 */
[----:B------:R-:W-:-:S04]  /*1af0*/  IADD3 R159, R9, R2, RZ ;  /* 0x00000002099f7210 */ /* 0x000fc80007ffe0ff */
[C---:B------:R-:W-:Y:S01]  /*1b00*/  ISETP.GE.AND P3, PT, R159.reuse, 0x1, PT ;  /* 0x000000019f00780c */ /* 0x040fe20003f66270 */
[----:B------:R-:W-:-:S04]  /*1b10*/  VIADD R0, R159, 0x9f ;  /* 0x0000009f9f007836 */ /* 0x000fc80000000000 */
[----:B------:R-:W-:-:S05]  /*1b20*/  IMAD.HI R0, R0, 0x66666667, RZ ;  /* 0x6666666700007827 */ /* 0x000fca00078e02ff */
[----:B------:R-:W-:-:S03]  /*1b30*/  SHF.R.U32.HI R147, RZ, 0x1f, R0 ;  /* 0x0000001fff937819 */ /* 0x000fc60000011600 */
[----:B------:R-:W-:Y:S02]  /*1b40*/  @P3 LOP3.LUT R27, R27, 0x8, RZ, 0xfc, !PT ;  /* 0x000000081b1b3812 */ /* 0x000fe400078efcff */
[----:B------:R-:W-:Y:S01]  /*1b50*/  LEA.HI.SX32 R147, R0, R147, 0x1a ;  /* 0x0000009300937211 */ /* 0x000fe200078fd2ff */
[----:B------:R-:W-:Y:S02]  /*1b60*/  IMAD.MOV.U32 R0, RZ, RZ, RZ ;  /* 0x000000ffff007224 */ /* 0x000fe400078e00ff */
[----:B------:R0:W-:Y:S01]  /*1b70*/  STL [R1], R27 ;  /* 0x0000001b01007387 */ /* 0x0001e20000100800 */
[----:B------:R-:W-:Y:S05]  /*1b80*/  @!P3 BRA `(.L_x_428) ;  /* 0x000000000074b947 */ /* 0x000fea0003800000 */
[----:B------:R-:W-:Y:S01]  /*1b90*/  ISETP.NE.AND P0, PT, R219, RZ, PT ;  /* 0x000000ffdb00720c */ /* 0x000fe20003f05270 */
[----:B------:R-:W-:-:S03]  /*1ba0*/  ULDC UR4, c[0x0][0x9f0] ;  /* 0x00027c0000047ab9 */ /* 0x000fc60000000800 */
[----:B------:R-:W-:-:S04]  /*1bb0*/  SEL R10, R219, UR4, P0 ;  /* 0x00000004db0a7c07 */ /* 0x000fc80008000000 */
[-C--:B0-----:R-:W-:Y:S02]  /*1bc0*/  IABS R6, R10.reuse ;  /* 0x0000000a00067213 */ /* 0x081fe40000000000 */
[----:B------:R-:W-:Y:S02]  /*1bd0*/  IADD3 R0, R147, -0x1, R10 ;  /* 0xffffffff93007810 */ /* 0x000fe40007ffe00a */
[----:B------:R-:W0:Y:S01]  /*1be0*/  I2F.RP R3, R6 ;  /* 0x0000000600037306 */ /* 0x000e220000209400 */
[----:B------:R-:W-:Y:S02]  /*1bf0*/  IABS R11, R10 ;  /* 0x0000000a000b7213 */ /* 0x000fe40000000000 */
[----:B------:R-:W-:Y:S02]  /*1c00*/  IABS R8, R0 ;  /* 0x0000000000087213 */ /* 0x000fe40000000000 */
[----:B------:R-:W-:-:S04]  /*1c10*/  LOP3.LUT R0, R0, R10, RZ, 0x3c, !PT ;  /* 0x0000000a00007212 */ /* 0x000fc800078e3cff */
[----:B------:R-:W-:Y:S01]  /*1c20*/  ISETP.GE.AND P2, PT, R0, RZ, PT ;  /* 0x000000ff0000720c */ /* 0x000fe20003f46270 */
[----:B0-----:R-:W0:Y:S02]  /*1c30*/  MUFU.RCP R3, R3 ;  /* 0x0000000300037308 */ /* 0x001e240000001000 */
[----:B0-----:R-:W-:Y:S02]  /*1c40*/  VIADD R4, R3, 0xffffffe ;  /* 0x0ffffffe03047836 */ /* 0x001fe40000000000 */
[----:B------:R-:W-:-:S04]  /*1c50*/  IMAD.MOV R3, RZ, RZ, -R11 ;  /* 0x000000ffff037224 */ /* 0x000fc800078e0a0b */
[----:B------:R0:W1:Y:S02]  /*1c60*/  F2I.FTZ.U32.TRUNC.NTZ R5, R4 ;  /* 0x0000000400057305 */ /* 0x000064000021f000 */
[----:B0-----:R-:W-:Y:S01]  /*1c70*/  IMAD.MOV.U32 R4, RZ, RZ, RZ ;  /* 0x000000ffff047224 */ /* 0x001fe200078e00ff */
[----:B-1----:R-:W-:-:S05]  /*1c80*/  IADD3 R7, RZ, -R5, RZ ;  /* 0x80000005ff077210 */ /* 0x002fca0007ffe0ff */
[----:B------:R-:W-:-:S04]  /*1c90*/  IMAD R7, R7, R6, RZ ;  /* 0x0000000607077224 */ /* 0x000fc800078e02ff */
[----:B------:R-:W-:-:S06]  /*1ca0*/  IMAD.HI.U32 R5, R5, R7, R4 ;  /* 0x0000000705057227 */ /* 0x000fcc00078e0004 */
[----:B------:R-:W-:-:S04]  /*1cb0*/  IMAD.HI.U32 R5, R5, R8, RZ ;  /* 0x0000000805057227 */ /* 0x000fc800078e00ff */
[----:B------:R-:W-:-:S05]  /*1cc0*/  IMAD R3, R5, R3, R8 ;  /* 0x0000000305037224 */ /* 0x000fca00078e0208 */
[----:B------:R-:W-:-:S13]  /*1cd0*/  ISETP.GT.U32.AND P1, PT, R6, R3, PT ;  /* 0x000000030600720c */ /* 0x000fda0003f24070 */
[----:B------:R-:W-:Y:S01]  /*1ce0*/  @!P1 IMAD.IADD R3, R3, 0x1, -R6 ;  /* 0x0000000103039824 */ /* 0x000fe200078e0a06 */
[----:B------:R-:W-:Y:S02]  /*1cf0*/  @!P1 IADD3 R5, R5, 0x1, RZ ;  /* 0x0000000105059810 */ /* 0x000fe40007ffe0ff */
[----:B------:R-:W-:Y:S02]  /*1d00*/  ISETP.NE.AND P1, PT, R10, RZ, PT ;  /* 0x000000ff0a00720c */ /* 0x000fe40003f25270 */
[----:B------:R-:W-:-:S13]  /*1d10*/  ISETP.GE.U32.AND P0, PT, R3, R6, PT ;  /* 0x000000060300720c */ /* 0x000fda0003f06070 */
[----:B------:R-:W-:-:S04]  /*1d20*/  @P0 VIADD R5, R5, 0x1 ;  /* 0x0000000105050836 */ /* 0x000fc80000000000 */
[----:B------:R-:W-:-:S04]  /*1d30*/  IMAD.MOV.U32 R0, RZ, RZ, R5 ;  /* 0x000000ffff007224 */ /* 0x000fc800078e0005 */
[----:B------:R-:W-:Y:S01]  /*1d40*/  @!P2 IMAD.MOV R0, RZ, RZ, -R0 ;  /* 0x000000ffff00a224 */ /* 0x000fe200078e0a00 */
[----:B------:R-:W-:-:S07]  /*1d50*/  @!P1 LOP3.LUT R0, RZ, R10, RZ, 0x33, !PT ;  /* 0x0000000aff009212 */ /* 0x000fce00078e33ff */
.L_x_428:
[----:B------:R-:W-:Y:S05]  /*1d60*/  BSYNC B0 ;  /* 0x0000000000007941 */ /* 0x000fea0003800000 */
.L_x_427:
[----:B------:R-:W-:-:S05]  /*1d70*/  IMAD R3, R226, R0, RZ ;  /* 0x00000000e2037224 */ /* 0x000fca00078e02ff */
[C---:B------:R-:W-:Y:S01]  /*1d80*/  VIADDMNMX R0, R3.reuse, R0, R147, PT ;  /* 0x0000000003007246 */ /* 0x040fe20003800193 */
[----:B------:R-:W-:-:S04]  /*1d90*/  IMAD R3, R3, 0xa0, -R9 ;  /* 0x000000a003037824 */ /* 0x000fc800078e0a09 */
[----:B------:R-:W-:Y:S01]  /*1da0*/  IMAD R5, R0, 0xa0, -R9 ;  /* 0x000000a000057824 */ /* 0x000fe200078e0a09 */
[----:B------:R-:W-:-:S04]  /*1db0*/  VIMNMX R3, RZ, R3, !PT ;  /* 0x00000003ff037248 */ /* 0x000fc80007fe0100 */
[----:B------:R-:W-:Y:S01]  /*1dc0*/  VIMNMX R0, R5, R2, PT ;  /* 0x0000000205007248 */ /* 0x000fe20003fe0100 */
[----:B------:R-:W-:-:S03]  /*1dd0*/  IMAD.WIDE.U32 R4, R3, -0x33333333, RZ ;  /* 0xcccccccd03047825 */ /* 0x000fc600078e00ff */
[----:B------:R-:W-:Y:S02]  /*1de0*/  ISETP.GT.AND P0, PT, R0, R3, PT ;  /* 0x000000030000720c */ /* 0x000fe40003f04270 */
[----:B------:R-:W-:-:S05]  /*1df0*/  SHF.R.U32.HI R119, RZ, 0x7, R5 ;  /* 0x00000007ff777819 */ /* 0x000fca0000011605 */
[----:B------:R-:W-:-:S06]  /*1e00*/  IMAD.MOV.U32 R24, RZ, RZ, R119 ;  /* 0x000000ffff187224 */ /* 0x000fcc00078e0077 */
[----:B------:R-:W-:-:S05]  /*1e10*/  @P0 IADD3 R0, R0, 0x9f, RZ ;  /* 0x0000009f00000810 */ /* 0x000fca0007ffe0ff */
[----:B------:R-:W-:-:S05]  /*1e20*/  @P0 IMAD.HI R0, R0, 0x66666667, RZ ;  /* 0x6666666700000827 */ /* 0x000fca00078e02ff */
[----:B------:R-:W-:-:S04]  /*1e30*/  @P0 SHF.R.U32.HI R3, RZ, 0x1f, R0 ;  /* 0x0000001fff030819 */ /* 0x000fc80000011600 */
[----:B------:R-:W-:Y:S02]  /*1e40*/  @P0 LEA.HI.SX32 R24, R0, R3, 0x1a ;  /* 0x0000000300180211 */ /* 0x000fe400078fd2ff */
[----:B------:R-:W-:Y:S02]  /*1e50*/  PLOP3.LUT P0, PT, PT, PT, PT, 0x80, 0x0 ;  /* 0x000000000000781c */ /* 0x000fe40003f0f070 */
[----:B------:R-:W-:-:S13]  /*1e60*/  ISETP.GT.AND P1, PT, R24, R119, PT ;  /* 0x000000771800720c */ /* 0x000fda0003f24270 */
[----:B------:R-:W-:Y:S05]  /*1e70*/  @!P1 BRA `(.L_x_429) ;  /* 0x000000e400649947 */ /* 0x000fea0003800000 */
[----:B------:R-:W-:Y:S01]  /*1e80*/  VIADD R0, R18, 0x1a400 ;  /* 0x0001a40012007836 */ /* 0x000fe20000000000 */
[----:B------:R-:W-:Y:S04]  /*1e90*/  BSSY B6, `(.L_x_430) ;  /* 0x0000013000067945 */ /* 0x000fe80003800000 */
[----:B------:R-:W-:-:S13]  /*1ea0*/  LOP3.LUT P0, RZ, R0, 0x1bf, RZ, 0xc0, !PT ;  /* 0x000001bf00ff7812 */ /* 0x000fda000780c0ff */
[----:B------:R-:W-:Y:S05]  /*1eb0*/  @!P0 BRA `(.L_x_431) ;  /* 0x0000000000408947 */ /* 0x000fea0003800000 */
[----:B------:R-:W-:Y:S01]  /*1ec0*/  MOV R0, 0x0 ;  /* 0x0000000000007802 */ /* 0x000fe20000000f00 */
[----:B------:R-:W-:Y:S01]  /*1ed0*/  ULDC.64 UR4, c[0x4][0xc8] ;  /* 0x0100320000047ab9 */ /* 0x000fe20000000a00 */
[----:B------:R-:W-:Y:S01]  /*1ee0*/  ULDC.64 UR6, c[0x4][0x30] ;  /* 0x01000c0000067ab9 */ /* 0x000fe20000000a00 */
[----:B------:R-:W-:Y:S01]  /*1ef0*/  IMAD.U32 R4, RZ, RZ, UR4 ;  /* 0x00000004ff047e24 */ /* 0x000fe2000f8e00ff */
[----:B------:R1:W2:Y:S01]  /*1f00*/  LDC.64 R14, c[0x4][R0] ;  /* 0x01000000000e7b82 */ /* 0x0002a20000000a00 */
[----:B------:R-:W-:Y:S01]  /*1f10*/  MOV R5, UR5 ;  /* 0x0000000500057c02 */ /* 0x000fe20008000f00 */
[----:B------:R-:W-:Y:S01]  /*1f20*/  ULDC.64 UR4, c[0x4][0xd0] ;  /* 0x0100340000047ab9 */ /* 0x000fe20000000a00 */
[----:B------:R-:W-:Y:S01]  /*1f30*/  IMAD.U32 R10, RZ, RZ, UR6 ;  /* 0x00000006ff0a7e24 */ /* 0x000fe2000f8e00ff */
[----:B------:R-:W-:Y:S01]  /*1f40*/  MOV R11, UR7 ;  /* 0x00000007000b7c02 */ /* 0x000fe20008000f00 */
[----:B0-----:R-:W-:Y:S02]  /*1f50*/  IMAD.U32 R6, RZ, RZ, UR4 ;  /* 0x00000004ff067e24 */ /* 0x001fe4000f8e00ff */
[----:B------:R-:W-:-:S02]  /*1f60*/  IMAD.U32 R7, RZ, RZ, UR5 ;  /* 0x00000005ff077e24 */ /* 0x000fc4000f8e00ff */
[----:B------:R-:W-:Y:S02]  /*1f70*/  IMAD.MOV.U32 R8, RZ, RZ, 0x70 ;  /* 0x00000070ff087424 */ /* 0x000fe400078e00ff */
[----:B------:R-:W-:Y:S02]  /*1f80*/  IMAD.MOV.U32 R12, RZ, RZ, 0x1 ;  /* 0x00000001ff0c7424 */ /* 0x000fe400078e00ff */
[----:B-1----:R-:W-:-:S07]  /*1f90*/  IMAD.MOV.U32 R13, RZ, RZ, RZ ;  /* 0x000000ffff0d7224 */ /* 0x002fce00078e00ff */
[----:B------:R-:W-:-:S07]  /*1fa0*/  LEPC R20, `(.L_x_431) ;  /* 0x000000001014794e */ /* 0x000fce0000000000 */
[----:B--2--5:R-:W-:Y:S05]  /*1fb0*/  CALL.ABS.NOINC R14 ;  /* 0x000000000e007343 */ /* 0x024fea0003c00000 */
.L_x_431:
[----:B------:R-:W-:Y:S05]  /*1fc0*/  BSYNC B6 ;  /* 0x0000000000067941 */ /* 0x000fea0003800000 */
.L_x_430:
[----:B------:R-:W-:Y:S01]  /*1fd0*/  IADD3 R0, R18, 0xa400, RZ ;  /* 0x0000a40012007810 */ /* 0x000fe20007ffe0ff */
[----:B------:R-:W-:Y:S03]  /*1fe0*/  BSSY B6, `(.L_x_432) ;  /* 0x0000013000067945 */ /* 0x000fe60003800000 */
[----:B------:R-:W-:-:S13]  /*1ff0*/  LOP3.LUT P0, RZ, R0, 0x3ff, RZ, 0xc0, !PT ;  /* 0x000003ff00ff7812 */ /* 0x000fda000780c0ff */
[----:B------:R-:W-:Y:S05]  /*2000*/  @!P0 BRA `(.L_x_433) ;  /* 0x0000000000408947 */ /* 0x000fea0003800000 */
[----:B------:R-:W-:Y:S01]  /*2010*/  MOV R0, 0x0 ;  /* 0x0000000000007802 */ /* 0x000fe20000000f00 */
[----:B------:R-:W-:Y:S01]  /*2020*/  ULDC.64 UR4, c[0x4][0xc8] ;  /* 0x0100320000047ab9 */ /* 0x000fe20000000a00 */
[----:B------:R-:W-:Y:S01]  /*2030*/  ULDC.64 UR6, c[0x4][0xd0] ;  /* 0x0100340000067ab9 */ /* 0x000fe20000000a00 */
[----:B------:R-:W-:Y:S01]  /*2040*/  IMAD.U32 R4, RZ, RZ, UR4 ;  /* 0x00000004ff047e24 */ /* 0x000fe2000f8e00ff */
[----:B------:R1:W2:Y:S01]  /*2050*/  LDC.64 R14, c[0x4][R0] ;  /* 0x01000000000e7b82 */ /* 0x0002a20000000a00 */
[----:B------:R-:W-:Y:S01]  /*2060*/  IMAD.U32 R5, RZ, RZ, UR5 ;  /* 0x00000005ff057e24 */ /* 0x000fe2000f8e00ff */
[----:B------:R-:W-:Y:S01]  /*2070*/  ULDC.64 UR4, c[0x4][0x20] ;  /* 0x0100080000047ab9 */ /* 0x000fe20000000a00 */
[----:B0-----:R-:W-:Y:S01]  /*2080*/  IMAD.U32 R6, RZ, RZ, UR6 ;  /* 0x00000006ff067e24 */ /* 0x001fe2000f8e00ff */
[----:B------:R-:W-:Y:S01]  /*2090*/  MOV R7, UR7 ;  /* 0x0000000700077c02 */ /* 0x000fe20008000f00 */
[----:B------:R-:W-:Y:S01]  /*20a0*/  IMAD.U32 R10, RZ, RZ, UR4 ;  /* 0x00000004ff0a7e24 */ /* 0x000fe2000f8e00ff */
[----:B------:R-:W-:Y:S01]  /*20b0*/  MOV R12, 0x1 ;  /* 0x00000001000c7802 */ /* 0x000fe20000000f00 */
[----:B------:R-:W-:-:S02]  /*20c0*/  IMAD.U32 R11, RZ, RZ, UR5 ;  /* 0x00000005ff0b7e24 */ /* 0x000fc4000f8e00ff */
[----:B------:R-:W-:Y:S02]  /*20d0*/  IMAD.MOV.U32 R8, RZ, RZ, 0x70 ;  /* 0x00000070ff087424 */ /* 0x000fe400078e00ff */
[----:B-1----:R-:W-:-:S07]  /*20e0*/  IMAD.MOV.U32 R13, RZ, RZ, RZ ;  /* 0x000000ffff0d7224 */ /* 0x002fce00078e00ff */
[----:B------:R-:W-:-:S07]  /*20f0*/  LEPC R20, `(.L_x_433) ;  /* 0x000000001014794e */ /* 0x000fce0000000000 */
[----:B--2--5:R-:W-:Y:S05]  /*2100*/  CALL.ABS.NOINC R14 ;  /* 0x000000000e007343 */ /* 0x024fea0003c00000 */
.L_x_433:
[----:B------:R-:W-:Y:S05]  /*2110*/  BSYNC B6 ;  /* 0x0000000000067941 */ /* 0x000fea0003800000 */
.L_x_432:
[----:B------:R-:W-:Y:S01]  /*2120*/  IMAD.IADD R125, R26, 0x1, R25 ;  /* 0x000000011a7d7824 */ /* 0x000fe200078e0219 */
[----:B------:R-:W-:Y:S01]  /*2130*/  ULDC.64 UR4, c[0x0][0x9f8] ;  /* 0x00027e0000047ab9 */ /* 0x000fe20000000a00 */
[----:B------:R-:W2:Y:S01]  /*2140*/  LDL R25, [R1+0x4c] ;  /* 0x00004c0001197983 */ /* 0x000ea20000100800 */
[----:B------:R-:W-:Y:S01]  /*2150*/  ISETP.NE.U32.AND P0, PT, RZ, UR4, PT ;  /* 0x00000004ff007c0c */ /* 0x000fe2000bf05070 */
[----:B------:R-:W-:Y:S01]  /*2160*/  IMAD.MOV.U32 R0, RZ, RZ, R214 ;  /* 0x000000ffff007224 */ /* 0x000fe200078e00d6 */
[----:B------:R-:W1:Y:S02]  /*2170*/  S2R R20, SR_TID.X ;  /* 0x0000000000147919 */ /* 0x000e640000002100 */
[----:B------:R-:W-:Y:S01]  /*2180*/  ISETP.NE.AND.EX P0, PT, RZ, UR5, PT, P0 ;  /* 0x00000005ff007c0c */ /* 0x000fe2000bf05300 */
[C---:B------:R-:W-:Y:S01]  /*2190*/  VIADD R3, R16.reuse, 0x20 ;  /* 0x0000002010037836 */ /* 0x040fe20000000000 */
[----:B------:R-:W-:Y:S01]  /*21a0*/  IADD3 R4, R16, 0x40, RZ ;  /* 0x0000004010047810 */ /* 0x000fe20007ffe0ff */
[----:B------:R-:W3:Y:S08]  /*21b0*/  LDC R21, c[0x0][0x3f4] ;  /* 0x0000fd00ff157b82 */ /* 0x000ef00000000800 */
[----:B------:R-:W4:Y:S02]  /*21c0*/  LDC.64 R94, c[0x0][0x408] ;  /* 0x00010200ff5e7b82 */ /* 0x000f240000000a00 */
[----:B0-----:R-:W-:Y:S01]  /*21d0*/  @P0 IADD3 R6, P1, R220, UR4, RZ ;  /* 0x00000004dc060c10 */ /* 0x001fe2000ff3e0ff */
[----:B------:R-:W-:-:S03]  /*21e0*/  ULDC UR4, c[0x0][0x320] ;  /* 0x0000c80000047ab9 */ /* 0x000fc60000000800 */
[----:B------:R-:W-:Y:S02]  /*21f0*/  @P0 IADD3.X R7, R221, UR5, RZ, P1, !PT ;  /* 0x00000005dd070c10 */ /* 0x000fe40008ffe4ff */
[----:B------:R-:W0:Y:S03]  /*2200*/  LDC.64 R100, c[0x0][0x3f8] ;  /* 0x0000fe00ff647b82 */ /* 0x000e260000000a00 */
[----:B------:R0:W2:Y:S01]  /*2210*/  @P0 LDG.E R0, desc[UR50][R6.64] ;  /* 0x0000003206000981 */ /* 0x0000a2000c1e1900 */
[----:B------:R-:W-:Y:S02]  /*2220*/  ISETP.GE.AND P3, PT, R16, UR4, PT ;  /* 0x0000000410007c0c */ /* 0x000fe4000bf66270 */
[----:B------:R-:W-:Y:S02]  /*2230*/  ISETP.GE.AND P2, PT, R3, UR4, PT ;  /* 0x0000000403007c0c */ /* 0x000fe4000bf46270 */
[----:B------:R-:W-:-:S02]  /*2240*/  ISETP.GE.AND P0, PT, R4, UR4, PT ;  /* 0x0000000404007c0c */ /* 0x000fc4000bf06270 */
[----:B------:R-:W-:Y:S02]  /*2250*/  ISETP.GE.AND P1, PT, R168, UR4, PT ;  /* 0x00000004a8007c0c */ /* 0x000fe4000bf26270 */
[----:B-1----:R-:W-:Y:S02]  /*2260*/  SHF.R.U32.HI R20, RZ, 0x7, R20 ;  /* 0x00000007ff147819 */ /* 0x002fe40000011614 */
[----:B------:R-:W-:Y:S02]  /*2270*/  SHF.R.S32.HI R13, RZ, 0x1f, R195 ;  /* 0x0000001fff0d7819 */ /* 0x000fe400000114c3 */
[----:B------:R-:W-:Y:S01]  /*2280*/  ISETP.NE.AND P6, PT, R20, 0x1, PT ;  /* 0x000000011400780c */ /* 0x000fe20003fc5270 */
[----:B----4-:R-:W-:Y:S01]  /*2290*/  IMAD.WIDE.U32 R96, R195, R94, R16 ;  /* 0x0000005ec3607225 */ /* 0x010fe200078e0010 */
[----:B---3--:R-:W-:Y:S02]  /*22a0*/  ISETP.GE.AND P5, PT, R4, R21, PT ;  /* 0x000000150400720c */ /* 0x008fe40003fa6270 */
[----:B------:R-:W-:-:S02]  /*22b0*/  SHF.R.S32.HI R23, RZ, 0x1f, R22 ;  /* 0x0000001fff177819 */ /* 0x000fc40000011416 */
[----:B------:R-:W-:Y:S01]  /*22c0*/  LOP3.LUT R27, R27, 0xfffffffe, RZ, 0xc0, !PT ;  /* 0xfffffffe1b1b7812 */ /* 0x000fe200078ec0ff */
[----:B0-----:R-:W-:-:S04]  /*22d0*/  IMAD.WIDE.U32 R102, R195, R100, R16 ;  /* 0x00000064c3667225 */ /* 0x001fc800078e0010 */
[C-C-:B------:R-:W-:Y:S02]  /*22e0*/  IMAD.WIDE.U32 R98, R195.reuse, R94, R22.reuse ;  /* 0x0000005ec3627225 */ /* 0x140fe400078e0016 */
[----:B------:R-:W-:Y:S05]  /*22f0*/  @!P6 WARPSYNC.ALL ;  /* 0x000000000000e948 */ /* 0x000fea0003800000 */
[----:B------:R-:W-:Y:S01]  /*2300*/  ULDC UR4, c[0x0][0x2f4] ;  /* 0x0000bd0000047ab9 */ /* 0x000fe20000000800 */
[----:B------:R-:W-:Y:S01]  /*2310*/  IMAD.WIDE.U32 R104, R195, R100, R22 ;  /* 0x00000064c3687225 */ /* 0x000fe200078e0016 */
[----:B------:R-:W-:Y:S02]  /*2320*/  ISETP.GE.AND P4, PT, R16, UR4, PT ;  /* 0x0000000410007c0c */ /* 0x000fe4000bf86270 */
[----:B------:R-:W-:-:S02]  /*2330*/  @P5 LOP3.LUT R27, R27, 0x1, RZ, 0xfc, !PT ;  /* 0x000000011b1b5812 */ /* 0x000fc400078efcff */
[----:B------:R-:W-:Y:S02]  /*2340*/  SEL R5, RZ, 0x1, P4 ;  /* 0x00000001ff057807 */ /* 0x000fe40002000000 */
[----:B------:R-:W-:-:S04]  /*2350*/  ISETP.GE.AND P4, PT, R3, UR4, PT ;  /* 0x0000000403007c0c */ /* 0x000fc8000bf86270 */
[----:B------:R-:W-:-:S05]  /*2360*/  SEL R6, RZ, 0xffffffff, P4 ;  /* 0xffffffffff067807 */ /* 0x000fca0002000000 */
[----:B------:R-:W-:-:S05]  /*2370*/  IMAD.SHL.U32 R6, R6, 0x2, RZ ;  /* 0x0000000206067824 */ /* 0x000fca00078e00ff */
[----:B------:R-:W-:Y:S02]  /*2380*/  LOP3.LUT R7, R6, 0x2, R5, 0xe2, !PT ;  /* 0x0000000206077812 */ /* 0x000fe400078ee205 */
[----:B------:R-:W-:Y:S02]  /*2390*/  SEL R6, RZ, 0xffffffff, P2 ;  /* 0xffffffffff067807 */ /* 0x000fe40001000000 */
[----:B------:R-:W-:Y:S02]  /*23a0*/  SEL R5, RZ, 0x1, P3 ;  /* 0x00000001ff057807 */ /* 0x000fe40001800000 */
[----:B------:R-:W-:Y:S01]  /*23b0*/  ISETP.GE.AND P2, PT, R4, UR4, PT ;  /* 0x0000000404007c0c */ /* 0x000fe2000bf46270 */
[----:B------:R-:W-:Y:S01]  /*23c0*/  IMAD.SHL.U32 R10, R6, 0x2, RZ ;  /* 0x00000002060a7824 */ /* 0x000fe200078e00ff */
[----:B------:R-:W-:Y:S02]  /*23d0*/  ISETP.GE.AND P3, PT, R168, UR4, PT ;  /* 0x00000004a8007c0c */ /* 0x000fe4000bf66270 */
[----:B------:R-:W-:-:S02]  /*23e0*/  SEL R6, RZ, 0x4, P2 ;  /* 0x00000004ff067807 */ /* 0x000fc40001000000 */
[----:B------:R-:W-:Y:S02]  /*23f0*/  SEL R8, RZ, 0x8, P3 ;  /* 0x00000008ff087807 */ /* 0x000fe40001800000 */
[----:B------:R-:W-:Y:S01]  /*2400*/  LOP3.LUT R5, R10, 0x2, R5, 0xe2, !PT ;  /* 0x000000020a057812 */ /* 0x000fe200078ee205 */
[----:B------:R-:W-:Y:S01]  /*2410*/  IMAD R10, R13, R100, RZ ;  /* 0x000000640d0a7224 */ /* 0x000fe200078e02ff */
[----:B------:R-:W-:Y:S02]  /*2420*/  LOP3.LUT R8, R8, R7, R6, 0xfe, !PT ;  /* 0x0000000708087212 */ /* 0x000fe400078efe06 */
[----:B------:R-:W-:Y:S01]  /*2430*/  SEL R6, RZ, 0x4, P0 ;  /* 0x00000004ff067807 */ /* 0x000fe20000000000 */
[----:B------:R-:W-:Y:S01]  /*2440*/  IMAD R15, R195, R101, R10 ;  /* 0x00000065c30f7224 */ /* 0x000fe200078e020a */
[----:B------:R-:W-:Y:S02]  /*2450*/  SEL R7, RZ, 0x8, P1 ;  /* 0x00000008ff077807 */ /* 0x000fe40000800000 */
[----:B------:R-:W-:Y:S01]  /*2460*/  ISETP.GE.AND P2, PT, R192, UR4, PT ;  /* 0x00000004c0007c0c */ /* 0x000fe2000bf46270 */
[----:B------:R-:W-:Y:S01]  /*2470*/  IMAD.IADD R103, R15, 0x1, R103 ;  /* 0x000000010f677824 */ /* 0x000fe200078e0267 */
[----:B------:R-:W-:Y:S01]  /*2480*/  LOP3.LUT R9, R7, R5, R6, 0xfe, !PT ;  /* 0x0000000507097212 */ /* 0x000fe200078efe06 */
[----:B------:R-:W-:Y:S01]  /*2490*/  IMAD R6, R13, R94, RZ ;  /* 0x0000005e0d067224 */ /* 0x000fe200078e02ff */
[----:B------:R-:W-:-:S02]  /*24a0*/  ISETP.GE.AND P0, PT, R16, R21, PT ;  /* 0x000000151000720c */ /* 0x000fc40003f06270 */
[----:B------:R-:W-:Y:S01]  /*24b0*/  ISETP.GE.AND P3, PT, R3, R21, PT ;  /* 0x000000150300720c */ /* 0x000fe20003f66270 */
[----:B------:R-:W-:Y:S01]  /*24c0*/  IMAD R7, R195, R95, R6 ;  /* 0x0000005fc3077224 */ /* 0x000fe200078e0206 */
[----:B------:R-:W-:Y:S02]  /*24d0*/  SEL R11, RZ, 0x10, P2 ;  /* 0x00000010ff0b7807 */ /* 0x000fe40001000000 */
[----:B------:R-:W-:Y:S01]  /*24e0*/  SEL R6, R21, RZ, P3 ;  /* 0x000000ff15067207 */ /* 0x000fe20001800000 */
[----:B------:R-:W-:Y:S01]  /*24f0*/  IMAD.IADD R99, R99, 0x1, R7 ;  /* 0x0000000163637824 */ /* 0x000fe200078e0207 */
[----:B------:R-:W-:Y:S01]  /*2500*/  SEL R5, R21, RZ, P0 ;  /* 0x000000ff15057207 */ /* 0x000fe20000000000 */
[----:B------:R-:W-:Y:S01]  /*2510*/  IMAD.IADD R97, R7, 0x1, R97 ;  /* 0x0000000107617824 */ /* 0x000fe200078e0261 */
[----:B------:R-:W-:Y:S01]  /*2520*/  LOP3.LUT R28, R8, R11, RZ, 0xfc, !PT ;  /* 0x0000000b081c7212 */ /* 0x000fe200078efcff */
[----:B------:R-:W-:Y:S01]  /*2530*/  IMAD.IADD R7, R3, 0x1, R6 ;  /* 0x0000000103077824 */ /* 0x000fe200078e0206 */
[----:B------:R-:W-:Y:S01]  /*2540*/  IADD3 R5, R16, R5, RZ ;  /* 0x0000000510057210 */ /* 0x000fe20007ffe0ff */
[----:B------:R0:W-:Y:S01]  /*2550*/  STL [R1], R27 ;  /* 0x0000001b01007387 */ /* 0x0001e20000100800 */
[----:B------:R-:W-:-:S02]  /*2560*/  IADD3 R105, R105, R15, RZ ;  /* 0x0000000f69697210 */ /* 0x000fc40007ffe0ff */
[----:B------:R-:W-:Y:S02]  /*2570*/  SHF.R.S32.HI R6, RZ, 0x1f, R5 ;  /* 0x0000001fff067819 */ /* 0x000fe40000011405 */
[----:B------:R-:W-:Y:S02]  /*2580*/  SHF.R.S32.HI R8, RZ, 0x1f, R7 ;  /* 0x0000001fff087819 */ /* 0x000fe40000011407 */
[----:B------:R-:W-:Y:S02]  /*2590*/  SEL R11, R21, RZ, P5 ;  /* 0x000000ff150b7207 */ /* 0x000fe40002800000 */
[----:B------:R-:W-:Y:S02]  /*25a0*/  LEA.HI R12, R6, R5, RZ, 0x4 ;  /* 0x00000005060c7211 */ /* 0x000fe400078f20ff */
[----:B------:R-:W-:Y:S02]  /*25b0*/  LEA.HI R26, R8, R7, RZ, 0x4 ;  /* 0x00000007081a7211 */ /* 0x000fe400078f20ff */
[----:B------:R-:W-:-:S02]  /*25c0*/  LEA.HI R6, R6, R5, RZ, 0x6 ;  /* 0x0000000506067211 */ /* 0x000fc400078f30ff */
[----:B------:R-:W-:Y:S01]  /*25d0*/  LEA.HI R7, R8, R7, RZ, 0x6 ;  /* 0x0000000708077211 */ /* 0x000fe200078f30ff */
[----:B------:R-:W-:Y:S01]  /*25e0*/  IMAD.IADD R13, R4, 0x1, R11 ;  /* 0x00000001040d7824 */ /* 0x000fe200078e020b */
[----:B------:R-:W-:Y:S02]  /*25f0*/  SHF.R.S32.HI R6, RZ, 0x6, R6 ;  /* 0x00000006ff067819 */ /* 0x000fe40000011406 */
[----:B------:R-:W-:Y:S02]  /*2600*/  SHF.R.S32.HI R8, RZ, 0x6, R7 ;  /* 0x00000006ff087819 */ /* 0x000fe40000011407 */
[----:B------:R-:W-:Y:S01]  /*2610*/  LOP3.LUT R11, R205, 0x30, R26, 0xf8, !PT ;  /* 0x00000030cd0b7812 */ /* 0x000fe200078ef81a */
[C---:B------:R-:W-:Y:S01]  /*2620*/  IMAD R136, R6.reuse, 0x2800, R207 ;  /* 0x0000280006887824 */ /* 0x040fe200078e02cf */
[----:B------:R-:W-:Y:S01]  /*2630*/  SHF.R.S32.HI R14, RZ, 0x1f, R13 ;  /* 0x0000001fff0e7819 */ /* 0x000fe2000001140d */
[----:B------:R-:W-:Y:S01]  /*2640*/  IMAD R134, R6, 0x2800, R210 ;  /* 0x0000280006867824 */ /* 0x000fe200078e02d2 */
[----:B------:R-:W-:Y:S01]  /*2650*/  SHF.R.U32.HI R5, RZ, 0x3, R209 ;  /* 0x00000003ff057819 */ /* 0x000fe200000116d1 */
[----:B------:R-:W-:Y:S01]  /*2660*/  IMAD R135, R8, 0x2800, R207 ;  /* 0x0000280008877824 */ /* 0x000fe200078e02cf */
[----:B------:R-:W-:-:S02]  /*2670*/  LOP3.LUT R10, R209, 0x30, R12, 0xf8, !PT ;  /* 0x00000030d10a7812 */ /* 0x000fc400078ef80c */
[----:B------:R-:W-:Y:S02]  /*2680*/  LOP3.LUT R6, R11, R206, RZ, 0x3c, !PT ;  /* 0x000000ce0b067212 */ /* 0x000fe400078e3cff */
[----:B------:R-:W-:Y:S02]  /*2690*/  LEA.HI R30, R14, R13, RZ, 0x4 ;  /* 0x0000000d0e1e7211 */ /* 0x000fe400078f20ff */
[----:B------:R-:W-:Y:S02]  /*26a0*/  LOP3.LUT R11, R10, R5, RZ, 0x3c, !PT ;  /* 0x000000050a0b7212 */ /* 0x000fe400078e3cff */
[----:B------:R-:W-:Y:S02]  /*26b0*/  LEA.HI R13, R14, R13, RZ, 0x6 ;  /* 0x0000000d0e0d7211 */ /* 0x000fe400078f30ff */
[----:B------:R-:W-:Y:S02]  /*26c0*/  IADD3 R135, R135, R6, RZ ;  /* 0x0000000687877210 */ /* 0x000fe40007ffe0ff */
[----:B------:R-:W-:-:S02]  /*26d0*/  LOP3.LUT R6, R209, 0x30, R26, 0xf8, !PT ;  /* 0x00000030d1067812 */ /* 0x000fc400078ef81a */
[----:B------:R-:W-:Y:S02]  /*26e0*/  LOP3.LUT R7, R205, 0x30, R12, 0xf8, !PT ;  /* 0x00000030cd077812 */ /* 0x000fe400078ef80c */
[----:B-----5:R-:W-:Y:S01]  /*26f0*/  SHF.R.S32.HI R15, RZ, 0x1f, R138 ;  /* 0x0000001fff0f7819 */ /* 0x020fe2000001148a */
[----:B------:R-:W-:Y:S01]  /*2700*/  IMAD.IADD R134, R134, 0x1, R11 ;  /* 0x0000000186867824 */ /* 0x000fe200078e020b */
[----:B------:R-:W-:Y:S01]  /*2710*/  SHF.R.S32.HI R13, RZ, 0x6, R13 ;  /* 0x00000006ff0d7819 */ /* 0x000fe2000001140d */
[----:B------:R-:W-:Y:S01]  /*2720*/  IMAD R132, R8, 0x2800, R210 ;  /* 0x0000280008847824 */ /* 0x000fe200078e02d2 */
[----:B------:R-:W-:Y:S01]  /*2730*/  LOP3.LUT R11, R6, R5, RZ, 0x3c, !PT ;  /* 0x00000005060b7212 */ /* 0x000fe200078e3cff */
[----:B------:R-:W-:Y:S01]  /*2740*/  IMAD.MOV.U32 R123, RZ, RZ, 0x20 ;  /* 0x00000020ff7b7424 */ /* 0x000fe200078e00ff */
[----:B------:R-:W-:Y:S01]  /*2750*/  LOP3.LUT R7, R7, R206, RZ, 0x3c, !PT ;  /* 0x000000ce07077212 */ /* 0x000fe200078e3cff */
[----:B------:R-:W-:Y:S01]  /*2760*/  IMAD R8, R15, R100, RZ ;  /* 0x000000640f087224 */ /* 0x000fe200078e02ff */
[----:B------:R-:W-:Y:S01]  /*2770*/  LOP3.LUT R10, R209, 0x30, R30, 0xf8, !PT ;  /* 0x00000030d10a7812 */ /* 0x000fe200078ef81e */
[----:B------:R-:W-:-:S02]  /*2780*/  IMAD R131, R13, 0x2800, R210 ;  /* 0x000028000d837824 */ /* 0x000fc400078e02d2 */
[----:B------:R-:W-:Y:S01]  /*2790*/  IMAD.IADD R132, R132, 0x1, R11 ;  /* 0x0000000184847824 */ /* 0x000fe200078e020b */
[----:B------:R-:W-:Y:S01]  /*27a0*/  LOP3.LUT R10, R10, R5, RZ, 0x3c, !PT ;  /* 0x000000050a0a7212 */ /* 0x000fe200078e3cff */
[----:B------:R-:W-:Y:S01]  /*27b0*/  IMAD.IADD R136, R136, 0x1, R7 ;  /* 0x0000000188887824 */ /* 0x000fe200078e0207 */
[----:B------:R-:W-:Y:S01]  /*27c0*/  LOP3.LUT R7, R205, 0x30, R30, 0xf8, !PT ;  /* 0x00000030cd077812 */ /* 0x000fe200078ef81e */
[C---:B------:R-:W-:Y:S02]  /*27d0*/  IMAD R11, R138.reuse, R101, R8 ;  /* 0x000000658a0b7224 */ /* 0x040fe400078e0208 */
[----:B------:R-:W-:Y:S01]  /*27e0*/  IMAD.WIDE.U32 R104, R138, R100, R104 ;  /* 0x000000648a687225 */ /* 0x000fe200078e0068 */
[----:B------:R-:W-:-:S03]  /*27f0*/  IADD3 R131, R131, R10, RZ ;  /* 0x0000000a83837210 */ /* 0x000fc60007ffe0ff */
[----:B------:R-:W-:Y:S01]  /*2800*/  IMAD.WIDE.U32 R102, R138, R100, R102 ;  /* 0x000000648a667225 */ /* 0x000fe200078e0066 */
[----:B------:R-:W-:-:S03]  /*2810*/  LOP3.LUT R6, R7, R206, RZ, 0x3c, !PT ;  /* 0x000000ce07067212 */ /* 0x000fc600078e3cff */
[----:B------:R-:W-:Y:S02]  /*2820*/  IMAD R15, R15, R94, RZ ;  /* 0x0000005e0f0f7224 */ /* 0x000fe400078e02ff */
[----:B------:R-:W-:Y:S02]  /*2830*/  IMAD.MOV.U32 R122, RZ, RZ, 0x40 ;  /* 0x00000040ff7a7424 */ /* 0x000fe400078e00ff */
[----:B------:R-:W-:Y:S02]  /*2840*/  IMAD.IADD R93, R105, 0x1, R11 ;  /* 0x00000001695d7824 */ /* 0x000fe400078e020b */
[----:B------:R-:W-:Y:S01]  /*2850*/  IMAD.IADD R10, R11, 0x1, R103 ;  /* 0x000000010b0a7824 */ /* 0x000fe200078e0267 */
[----:B------:R-:W-:Y:S01]  /*2860*/  SHF.L.U64.HI R106, R100, 0x7, R101 ;  /* 0x00000007646a7819 */ /* 0x000fe20000010265 */
[----:B------:R-:W-:Y:S01]  /*2870*/  IMAD R7, R101, 0xa0, RZ ;  /* 0x000000a065077824 */ /* 0x000fe200078e02ff */
[----:B------:R-:W-:Y:S01]  /*2880*/  SHF.L.U64.HI R108, R94, 0x7, R95 ;  /* 0x000000075e6c7819 */ /* 0x000fe2000001025f */
[----:B------:R-:W-:Y:S01]  /*2890*/  IMAD.SHL.U32 R107, R100, 0x80, RZ ;  /* 0x00000080646b7824 */ /* 0x000fe200078e00ff */
[----:B------:R-:W-:Y:S01]  /*28a0*/  SHF.R.S32.HI R115, RZ, 0x4, R26 ;  /* 0x00000004ff737819 */ /* 0x000fe2000001141a */
[----:B------:R-:W-:-:S02]  /*28b0*/  IMAD R133, R13, 0x2800, R207 ;  /* 0x000028000d857824 */ /* 0x000fc400078e02cf */
[----:B------:R-:W-:Y:S01]  /*28c0*/  IMAD.WIDE.U32 R100, R100, 0xa0, RZ ;  /* 0x000000a064647825 */ /* 0x000fe200078e00ff */
[----:B------:R-:W-:-:S03]  /*28d0*/  LOP3.LUT R26, R26, 0xfffffff0, RZ, 0xc0, !PT ;  /* 0xfffffff01a1a7812 */ /* 0x000fc600078ec0ff */
[----:B------:R-:W-:Y:S02]  /*28e0*/  IMAD R127, R95, 0xa0, RZ ;  /* 0x000000a05f7f7824 */ /* 0x000fe400078e02ff */
[----:B------:R-:W-:Y:S02]  /*28f0*/  IMAD R15, R138, R95, R15 ;  /* 0x0000005f8a0f7224 */ /* 0x000fe400078e020f */
[----:B------:R-:W-:Y:S02]  /*2900*/  IMAD.SHL.U32 R109, R94, 0x80, RZ ;  /* 0x000000805e6d7824 */ /* 0x000fe400078e00ff */
[----:B------:R-:W-:-:S04]  /*2910*/  IMAD.WIDE.U32 R98, R138, R94, R98 ;  /* 0x0000005e8a627225 */ /* 0x000fc800078e0062 */
[----:B------:R-:W-:-:S04]  /*2920*/  IMAD.WIDE.U32 R96, R138, R94, R96 ;  /* 0x0000005e8a607225 */ /* 0x000fc800078e0060 */
[----:B------:R-:W-:Y:S01]  /*2930*/  IMAD.WIDE.U32 R94, R94, 0xa0, RZ ;  /* 0x000000a05e5e7825 */ /* 0x000fe200078e00ff */
[----:B------:R-:W-:Y:S02]  /*2940*/  IADD3 R158, R20, 0x8, RZ ;  /* 0x00000008149e7810 */ /* 0x000fe40007ffe0ff */
[----:B------:R-:W-:Y:S01]  /*2950*/  LOP3.LUT R8, R9, 0x4, RZ, 0xc0, !PT ;  /* 0x0000000409087812 */ /* 0x000fe200078ec0ff */
[----:B------:R-:W-:Y:S01]  /*2960*/  IMAD.IADD R133, R133, 0x1, R6 ;  /* 0x0000000185857824 */ /* 0x000fe200078e0206 */
[----:B------:R-:W-:Y:S01]  /*2970*/  LOP3.LUT R6, R9, 0x1, RZ, 0xc0, !PT ;  /* 0x0000000109067812 */ /* 0x000fe200078ec0ff */
[----:B------:R-:W-:Y:S01]  /*2980*/  IMAD.IADD R126, R101, 0x1, R7 ;  /* 0x00000001657e7824 */ /* 0x000fe200078e0207 */
[----:B------:R-:W-:Y:S01]  /*2990*/  LOP3.LUT R7, R9, 0x2, RZ, 0xc0, !PT ;  /* 0x0000000209077812 */ /* 0x000fe200078ec0ff */
[----:B------:R-:W-:Y:S01]  /*29a0*/  IMAD.SHL.U32 R118, R21, 0x2, RZ ;  /* 0x0000000215767824 */ /* 0x000fe200078e00ff */
[----:B------:R-:W-:Y:S01]  /*29b0*/  SHF.R.S32.HI R114, RZ, 0x4, R30 ;  /* 0x00000004ff727819 */ /* 0x000fe2000001141e */
[----:B------:R-:W-:Y:S01]  /*29c0*/  IMAD.IADD R20, R99, 0x1, R15 ;  /* 0x0000000163147824 */ /* 0x000fe200078e020f */
[----:B------:R-:W-:-:S02]  /*29d0*/  IADD3 R127, R95, R127, RZ ;  /* 0x0000007f5f7f7210 */ /* 0x000fc40007ffe0ff */
[----:B------:R-:W-:Y:S02]  /*29e0*/  LOP3.LUT R9, R9, 0x8, RZ, 0xc0, !PT ;  /* 0x0000000809097812 */ /* 0x000fe400078ec0ff */
[----:B------:R-:W-:Y:S02]  /*29f0*/  IADD3 R21, R15, R97, RZ ;  /* 0x000000610f157210 */ /* 0x000fe40007ffe0ff */
[----:B------:R-:W-:Y:S02]  /*2a00*/  SHF.R.S32.HI R116, RZ, 0x4, R12 ;  /* 0x00000004ff747819 */ /* 0x000fe4000001140c */
[----:B------:R-:W-:Y:S01]  /*2a10*/  SHF.R.S32.HI R111, RZ, 0x1f, R26 ;  /* 0x0000001fff6f7819 */ /* 0x000fe2000001141a */
[----:B------:R-:W-:Y:S01]  /*2a20*/  @!P6 BAR.SYNC.DEFER_BLOCKING 0x9, 0x100 ;  /* 0x024400000000eb1d */ /* 0x000fe20000010000 */
[----:B--2---:R-:W-:-:S05]  /*2a30*/  R2P PR, R25, 0x6 ;  /* 0x0000000619007804 */ /* 0x004fca0000000000 */
[----:B------:R-:W0:Y:S01]  /*2a40*/  S2R R25, SR_TID.X ;  /* 0x0000000000197919 */ /* 0x000e220000002100 */
[----:B------:R-:W-:Y:S02]  /*2a50*/  SEL R123, R123, 0xffffffe0, !P1 ;  /* 0xffffffe07b7b7807 */ /* 0x000fe40004800000 */
[----:B------:R-:W-:-:S04]  /*2a60*/  ISETP.GE.AND P1, PT, R193, UR4, PT ;  /* 0x00000004c1007c0c */ /* 0x000fc8000bf26270 */
[----:B------:R-:W-:Y:S02]  /*2a70*/  SEL R11, RZ, 0x20, P1 ;  /* 0x00000020ff0b7807 */ /* 0x000fe40000800000 */
[----:B------:R-:W-:Y:S02]  /*2a80*/  SEL R122, R122, 0xffffffc0, !P2 ;  /* 0xffffffc07a7a7807 */ /* 0x000fe40005000000 */
[----:B------:R-:W-:Y:S02]  /*2a90*/  LOP3.LUT R11, R28, R11, RZ, 0xfc, !PT ;  /* 0x0000000b1c0b7212 */ /* 0x000fe400078efcff */
[----:B0-----:R-:W-:-:S04]  /*2aa0*/  IADD3 R27, R25, -0x80, RZ ;  /* 0xffffff80191b7810 */ /* 0x001fc80007ffe0ff */
[----:B------:R-:W-:-:S04]  /*2ab0*/  LEA.HI R25, R27, R27, RZ, 0x1 ;  /* 0x0000001b1b197211 */ /* 0x000fc800078f08ff */
[----:B------:R-:W-:-:S05]  /*2ac0*/  LOP3.LUT R25, R25, 0xfffffffe, RZ, 0xc0, !PT ;  /* 0xfffffffe19197812 */ /* 0x000fca00078ec0ff */
[----:B------:R-:W-:Y:S01]  /*2ad0*/  IMAD.IADD R25, R27, 0x1, -R25 ;  /* 0x000000011b197824 */ /* 0x000fe200078e0a19 */
[----:B------:R-:W-:-:S03]  /*2ae0*/  LOP3.LUT R27, R30, 0xfffffff0, RZ, 0xc0, !PT ;  /* 0xfffffff01e1b7812 */ /* 0x000fc600078ec0ff */
[----:B------:R-:W-:Y:S01]  /*2af0*/  IMAD R113, R25, 0x80, R195 ;  /* 0x0000008019717824 */ /* 0x000fe200078e02c3 */
[----:B------:R-:W-:Y:S01]  /*2b00*/  LOP3.LUT R25, R12, 0xfffffff0, RZ, 0xc0, !PT ;  /* 0xfffffff00c197812 */ /* 0x000fe200078ec0ff */
[----:B------:R-:W-:Y:S01]  /*2b10*/  IMAD.IADD R130, R123, 0x1, R122 ;  /* 0x000000017b827824 */ /* 0x000fe200078e027a */
[----:B------:R-:W-:Y:S02]  /*2b20*/  SHF.R.S32.HI R124, RZ, 0x1f, R0 ;  /* 0x0000001fff7c7819 */ /* 0x000fe40000011400 */
[----:B------:R-:W-:Y:S02]  /*2b30*/  SHF.R.S32.HI R112, RZ, 0x1f, R25 ;  /* 0x0000001fff707819 */ /* 0x000fe40000011419 */
[----:B------:R-:W-:Y:S02]  /*2b40*/  SHF.R.S32.HI R110, RZ, 0x1f, R27 ;  /* 0x0000001fff6e7819 */ /* 0x000fe4000001141b */
[----:B------:R-:W-:Y:S02]  /*2b50*/  LOP3.LUT R28, R28, 0x1, RZ, 0xc0, !PT ;  /* 0x000000011c1c7812 */ /* 0x000fe400078ec0ff */
[----:B------:R-:W-:-:S02]  /*2b60*/  LOP3.LUT R29, R11, 0x2, RZ, 0xc0, !PT ;  /* 0x000000020b1d7812 */ /* 0x000fc400078ec0ff */
[C---:B------:R-:W-:Y:S02]  /*2b70*/  LOP3.LUT R30, R11.reuse, 0x4, RZ, 0xc0, !PT ;  /* 0x000000040b1e7812 */ /* 0x040fe400078ec0ff */
[C---:B------:R-:W-:Y:S02]  /*2b80*/  LOP3.LUT R31, R11.reuse, 0x8, RZ, 0xc0, !PT ;  /* 0x000000080b1f7812 */ /* 0x040fe400078ec0ff */
[C---:B------:R-:W-:Y:S02]  /*2b90*/  LOP3.LUT R32, R11.reuse, 0x10, RZ, 0xc0, !PT ;  /* 0x000000100b207812 */ /* 0x040fe400078ec0ff */
[----:B------:R-:W-:-:S07]  /*2ba0*/  LOP3.LUT R33, R11, 0x20, RZ, 0xc0, !PT ;  /* 0x000000200b217812 */ /* 0x000fce00078ec0ff */
.L_x_539:
[----:B--2---:R-:W2:Y:S01]  /*2bb0*/  LDL.LU R38, [R1] ;  /* 0x0000000001267983 */ /* 0x004ea20000300800 */
[----:B------:R-:W0:Y:S01]  /*2bc0*/  LDC R36, c[0x0][0x430] ;  /* 0x00010c00ff247b82 */ /* 0x000e220000000800 */
[----:B------:R-:W-:-:S04]  /*2bd0*/  VIADD R24, R24, 0xffffffff ;  /* 0xffffffff18187836 */ /* 0x000fc80000000000 */
[----:B------:R-:W-:-:S03]  /*2be0*/  IMAD R11, R24, 0xa0, R113 ;  /* 0x000000a0180b7824 */ /* 0x000fc600078e0271 */
[----:B------:R-:W1:Y:S01]  /*2bf0*/  LDC R117, c[0x0][0x3f4] ;  /* 0x0000fd00ff757b82 */ /* 0x000e620000000800 */
[----:B------:R-:W-:Y:S01]  /*2c00*/  IMAD.IADD R39, R125, 0x1, R11 ;  /* 0x000000017d277824 */ /* 0x000fe200078e020b */
[----:B------:R-:W-:-:S03]  /*2c10*/  ISETP.GE.AND P1, PT, R11, R2, PT ;  /* 0x000000020b00720c */ /* 0x000fc60003f26270 */
[----:B------:R-:W-:Y:S01]  /*2c20*/  IMAD.MOV.U32 R11, RZ, RZ, R39 ;  /* 0x000000ffff0b7224 */ /* 0x000fe200078e0027 */
[----:B------:R-:W-:Y:S02]  /*2c30*/  ISETP.GT.OR P1, PT, R113, 0x9f, P1 ;  /* 0x0000009f7100780c */ /* 0x000fe40000f24670 */
[----:B0-----:R-:W-:-:S11]  /*2c40*/  ISETP.NE.AND P2, PT, R36, 0x1, PT ;  /* 0x000000012400780c */ /* 0x001fd60003f45270 */
[----:B------:R-:W0:Y:S08]  /*2c50*/  @!P1 LDC.64 R14, c[0x0][0x428] ;  /* 0x00010a00ff0e9b82 */ /* 0x000e300000000a00 */
[----:B---3--:R-:W3:Y:S08]  /*2c60*/  @!P1 LDC.64 R12, c[0x0][0x418] ;  /* 0x00010600ff0c9b82 */ /* 0x008ef00000000a00 */
[----:B----4-:R-:W4:Y:S08]  /*2c70*/  @P2 LDC R34, c[0x0][0x434] ;  /* 0x00010d00ff222b82 */ /* 0x010f300000000800 */
[----:B------:R-:W1:Y:S01]  /*2c80*/  @P2 LDC R35, c[0x0][0x438] ;  /* 0x00010e00ff232b82 */ /* 0x000e620000000800 */
[----:B----4-:R-:W-:-:S05]  /*2c90*/  @P2 IMAD.HI.U32 R34, R39, R34, RZ ;  /* 0x0000002227222227 */ /* 0x010fca00078e00ff */
[----:B-1----:R-:W-:Y:S01]  /*2ca0*/  @P2 SHF.R.U32.HI R11, RZ, R35, R34 ;  /* 0x00000023ff0b2219 */ /* 0x002fe20000011622 */
[----:B0-----:R-:W-:-:S03]  /*2cb0*/  @!P1 IMAD R34, R124, R14, RZ ;  /* 0x0000000e7c229224 */ /* 0x001fc600078e02ff */
[----:B------:R-:W-:Y:S01]  /*2cc0*/  @!P1 SHF.R.S32.HI R35, RZ, 0x1f, R11 ;  /* 0x0000001fff239819 */ /* 0x000fe2000001140b */
[----:B------:R-:W-:Y:S01]  /*2cd0*/  @!P1 IMAD R37, R0, R15, R34 ;  /* 0x0000000f00259224 */ /* 0x000fe200078e0222 */
[----:B------:R-:W-:-:S05]  /*2ce0*/  @!P1 MOV R34, R11 ;  /* 0x0000000b00229202 */ /* 0x000fca0000000f00 */
[----:B------:R-:W-:-:S04]  /*2cf0*/  @!P1 IMAD.WIDE.U32 R14, R0, R14, R34 ;  /* 0x0000000e000e9225 */ /* 0x000fc800078e0022 */
[----:B------:R-:W-:Y:S01]  /*2d00*/  @!P1 IMAD.IADD R15, R15, 0x1, R37 ;  /* 0x000000010f0f9824 */ /* 0x000fe200078e0225 */
[----:B---3--:R-:W-:Y:S01]  /*2d10*/  @!P1 LEA R12, P2, R14, R12, 0x2 ;  /* 0x0000000c0e0c9211 */ /* 0x008fe200078410ff */
[----:B------:R-:W-:-:S03]  /*2d20*/  IMAD.MOV.U32 R34, RZ, RZ, RZ ;  /* 0x000000ffff227224 */ /* 0x000fc600078e00ff */
[----:B------:R-:W-:Y:S02]  /*2d30*/  @!P1 LEA.HI.X R13, R14, R13, R15, 0x2, P2 ;  /* 0x0000000d0e0d9211 */ /* 0x000fe400010f140f */
[----:B------:R-:W-:-:S03]  /*2d40*/  ISETP.GT.AND P2, PT, R24, R119, PT ;  /* 0x000000771800720c */ /* 0x000fc60003f44270 */
[----:B------:R0:W5:Y:S01]  /*2d50*/  @!P1 LDG.E R34, desc[UR50][R12.64] ;  /* 0x000000320c229981 */ /* 0x000162000c1e1900 */
[----:B------:R-:W-:Y:S01]  /*2d60*/  ISETP.GE.AND P1, PT, R117, 0x1, PT ;  /* 0x000000017500780c */ /* 0x000fe20003f26270 */
[----:B------:R-:W-:Y:S01]  /*2d70*/  IMAD.MOV R35, RZ, RZ, -R11 ;  /* 0x000000ffff237224 */ /* 0x000fe200078e0a0b */
[----:B------:R-:W-:Y:S05]  /*2d80*/  YIELD ;  /* 0x0000000000007946 */ /* 0x000fea0003800000 */
[C---:B------:R-:W-:Y:S01]  /*2d90*/  IMAD R37, R19.reuse, 0x7800, R213 ;  /* 0x0000780013257824 */ /* 0x040fe200078e02d5 */
[----:B------:R-:W-:Y:S01]  /*2da0*/  BSSY B0, `(.L_x_434) ;  /* 0x0000cec000007945 */ /* 0x000fe20003800000 */
[----:B------:R-:W-:-:S02]  /*2db0*/  IMAD R11, R19, 0x7800, R215 ;  /* 0x00007800130b7824 */ /* 0x000fc400078e02d7 */
[----:B------:R-:W-:Y:S01]  /*2dc0*/  IMAD R35, R36, R35, R39 ;  /* 0x0000002324237224 */ /* 0x000fe200078e0227 */
[C---:B------:R-:W-:Y:S01]  /*2dd0*/  IADD3 R37, R18.reuse, R37, RZ ;  /* 0x0000002512257210 */ /* 0x040fe20007ffe0ff */
[----:B------:R-:W-:Y:S01]  /*2de0*/  IMAD.IADD R36, R18, 0x1, R11 ;  /* 0x0000000112247824 */ /* 0x000fe200078e020b */
[----:B--2---:R-:W-:-:S04]  /*2df0*/  LOP3.LUT R38, R38, 0xfffffffd, RZ, 0xc0, !PT ;  /* 0xfffffffd26267812 */ /* 0x004fc800078ec0ff */
[----:B------:R-:W-:-:S05]  /*2e00*/  @P2 LOP3.LUT R38, R38, 0x2, RZ, 0xfc, !PT ;  /* 0x0000000226262812 */ /* 0x000fca00078efcff */
[----:B------:R0:W-:Y:S01]  /*2e10*/  STL [R1], R38 ;  /* 0x0000002601007387 */ /* 0x0001e20000100800 */
[----:B------:R-:W-:Y:S05]  /*2e20*/  @!P1 BRA `(.L_x_435) ;  /* 0x000000c400d09947 */ /* 0x000fea0003800000 */
[----:B------:R-:W-:Y:S01]  /*2e30*/  SHF.R.S32.HI R88, RZ, 0x1f, R35 ;  /* 0x0000001fff587819 */ /* 0x000fe20000011423 */
[----:B------:R-:W-:Y:S01]  /*2e40*/  ULDC.64 UR4, c[0x0][0x300] ;  /* 0x0000c00000047ab9 */ /* 0x000fe20000000a00 */
[----:B-----5:R-:W-:Y:S01]  /*2e50*/  SHF.R.S32.HI R89, RZ, 0x1f, R34 ;  /* 0x0000001fff597819 */ /* 0x020fe20000011422 */
[----:B0-----:R-:W-:-:S04]  /*2e60*/  IMAD.WIDE.U32 R12, R35, UR4, RZ ;  /* 0x00000004230c7c25 */ /* 0x001fc8000f8e00ff */
[----:B------:R-:W-:Y:S02]  /*2e70*/  IMAD R14, R88, UR4, RZ ;  /* 0x00000004580e7c24 */ /* 0x000fe4000f8e02ff */
[----:B------:R-:W-:Y:S02]  /*2e80*/  IMAD R90, R24, -0xa0, R2 ;  /* 0xffffff60185a7824 */ /* 0x000fe400078e0202 */
[----:B------:R-:W-:Y:S01]  /*2e90*/  IMAD R11, R35, UR5, R14 ;  /* 0x00000005230b7c24 */ /* 0x000fe2000f8e020e */
[----:B------:R-:W-:Y:S01]  /*2ea0*/  ULDC.64 UR4, c[0x0][0x310] ;  /* 0x0000c40000047ab9 */ /* 0x000fe20000000a00 */
[----:B------:R-:W-:Y:S01]  /*2eb0*/  IMAD R14, R126, R24, RZ ;  /* 0x000000187e0e7224 */ /* 0x000fe200078e02ff */
[----:B------:R-:W-:Y:S01]  /*2ec0*/  VIMNMX R90, R90, 0xa0, PT ;  /* 0x000000a05a5a7848 */ /* 0x000fe20003fe0100 */
[----:B------:R-:W-:Y:S02]  /*2ed0*/  IMAD R15, R89, UR4, RZ ;  /* 0x00000004590f7c24 */ /* 0x000fe4000f8e02ff */
[----:B------:R-:W-:Y:S01]  /*2ee0*/  IMAD.IADD R13, R13, 0x1, R11 ;  /* 0x000000010d0d7824 */ /* 0x000fe200078e020b */
[----:B------:R-:W-:Y:S01]  /*2ef0*/  SHF.R.S32.HI R11, RZ, 0x1f, R24 ;  /* 0x0000001fff0b7819 */ /* 0x000fe20000011418 */
[----:B------:R-:W-:-:S02]  /*2f00*/  IMAD R15, R34, UR5, R15 ;  /* 0x00000005220f7c24 */ /* 0x000fc4000f8e020f */
[----:B------:R-:W-:Y:S01]  /*2f10*/  IMAD.WIDE.U32 R12, R34, UR4, R12 ;  /* 0x00000004220c7c25 */ /* 0x000fe2000f8e000c */
[----:B------:R-:W-:-:S03]  /*2f20*/  ULDC.64 UR4, c[0x0][0x308] ;  /* 0x0000c20000047ab9 */ /* 0x000fc60000000a00 */
[----:B------:R-:W-:Y:S02]  /*2f30*/  IMAD.IADD R13, R13, 0x1, R15 ;  /* 0x000000010d0d7824 */ /* 0x000fe400078e020f */
[----:B------:R-:W-:Y:S02]  /*2f40*/  IMAD R39, R11, R100, R14 ;  /* 0x000000640b277224 */ /* 0x000fe400078e020e */
[----:B------:R-:W-:-:S04]  /*2f50*/  IMAD.WIDE.U32 R12, R169, UR4, R12 ;  /* 0x00000004a90c7c25 */ /* 0x000fc8000f8e000c */
[----:B------:R-:W-:Y:S01]  /*2f60*/  IMAD R120, R169, UR5, R13 ;  /* 0x00000005a9787c24 */ /* 0x000fe2000f8e020d */
[----:B------:R-:W-:Y:S01]  /*2f70*/  ULDC.64 UR4, c[0x0][0x2e8] ;  /* 0x0000ba0000047ab9 */ /* 0x000fe20000000a00 */
[-C--:B------:R-:W-:Y:S01]  /*2f80*/  IMAD R13, R127, R24.reuse, RZ ;  /* 0x000000187f0d7224 */ /* 0x080fe200078e02ff */
[----:B------:R-:W-:Y:S01]  /*2f90*/  IADD3 R121, P1, R12, UR4, RZ ;  /* 0x000000040c797c10 */ /* 0x000fe2000ff3e0ff */
[----:B------:R-:W-:Y:S01]  /*2fa0*/  ULDC.U8 UR4, c[0x0][0x410] ;  /* 0x0001040000047ab9 */ /* 0x000fe20000000000 */
[----:B------:R-:W-:Y:S02]  /*2fb0*/  IMAD.WIDE.U32 R14, R100, R24, RZ ;  /* 0x00000018640e7225 */ /* 0x000fe400078e00ff */
[----:B------:R-:W-:Y:S02]  /*2fc0*/  IADD3.X R120, R120, UR5, RZ, P1, !PT ;  /* 0x0000000578787c10 */ /* 0x000fe40008ffe4ff */
[----:B------:R-:W-:Y:S01]  /*2fd0*/  ISETP.NE.AND P1, PT, RZ, UR4, PT ;  /* 0x00000004ff007c0c */ /* 0x000fe2000bf25270 */
[----:B------:R-:W-:Y:S01]  /*2fe0*/  IMAD R91, R11, R94, R13 ;  /* 0x0000005e0b5b7224 */ /* 0x000fe200078e020d */
[----:B------:R-:W-:Y:S01]  /*2ff0*/  IADD3 R11, R15, R39, RZ ;  /* 0x000000270f0b7210 */ /* 0x000fe20007ffe0ff */
[----:B------:R-:W-:-:S04]  /*3000*/  IMAD.WIDE.U32 R12, R94, R24, RZ ;  /* 0x000000185e0c7225 */ /* 0x000fc800078e00ff */
[----:B------:R-:W-:-:S06]  /*3010*/  IMAD.IADD R91, R13, 0x1, R91 ;  /* 0x000000010d5b7824 */ /* 0x000fcc00078e025b */
[----:B------:R-:W-:Y:S05]  /*3020*/  @!P1 BRA `(.L_x_436) ;  /* 0x00000060003c9947 */ /* 0x000fea0003800000 */
[----:B------:R-:W-:Y:S01]  /*3030*/  ISETP.GE.AND P2, PT, R195, R90, PT ;  /* 0x0000005ac300720c */ /* 0x000fe20003f46270 */
[----:B------:R-:W-:Y:S01]  /*3040*/  BSSY B1, `(.L_x_437) ;  /* 0x000003e000017945 */ /* 0x000fe20003800000 */
        /* <DEDUP_REMOVED lines=23> */
[----:B------:R-:W-:Y:S01]  /*31c0*/  CS2R R84, SRZ ;  /* 0x0000000000547805 */ /* 0x000fe2000001ff00 */
[----:B------:R-:W-:Y:S06]  /*31d0*/  @P2 BRA `(.L_x_438) ;  /* 0x0000000000902947 */ /* 0x000fec0003800000 */
[----:B------:R-:W-:Y:S01]  /*31e0*/  ULDC.64 UR4, c[0x0][0x3e8] ;  /* 0x0000fa0000047ab9 */ /* 0x000fe20000000a00 */
[----:B------:R-:W-:Y:S02]  /*31f0*/  CS2R R82, SRZ ;  /* 0x0000000000527805 */ /* 0x000fe4000001ff00 */
[----:B------:R-:W-:Y:S02]  /*3200*/  IADD3 R86, P1, P4, R104, UR4, R14 ;  /* 0x0000000468567c10 */ /* 0x000fe4000fc3e00e */
[----:B------:R-:W-:Y:S02]  /*3210*/  CS2R R84, SRZ ;  /* 0x0000000000547805 */ /* 0x000fe4000001ff00 */
[----:B------:R-:W-:Y:S01]  /*3220*/  IADD3.X R87, R93, UR5, R11, P1, P4 ;  /* 0x000000055d577c10 */ /* 0x000fe20008fe840b */
[----:B------:R-:W-:Y:S02]  /*3230*/  ULDC.64 UR4, c[0x0][0x400] ;  /* 0x0001000000047ab9 */ /* 0x000fe40000000a00 */
[----:B------:R-:W-:-:S04]  /*3240*/  IADD3 R128, P1, P4, R98, UR4, R12 ;  /* 0x0000000462807c10 */ /* 0x000fc8000fc3e00c */
[----:B------:R-:W-:Y:S02]  /*3250*/  IADD3.X R129, R20, UR5, R91, P1, P4 ;  /* 0x0000000514817c10 */ /* 0x000fe40008fe845b */
[----:B------:R-:W-:Y:S02]  /*3260*/  ISETP.GE.AND P1, PT, R22, R117, PT ;  /* 0x000000751600720c */ /* 0x000fe40003f26270 */
[----:B------:R-:W-:Y:S02]  /*3270*/  CS2R R78, SRZ ;  /* 0x00000000004e7805 */ /* 0x000fe4000001ff00 */
[----:B------:R-:W-:-:S09]  /*3280*/  CS2R R80, SRZ ;  /* 0x0000000000507805 */ /* 0x000fd2000001ff00 */
[----:B------:R0:W5:Y:S04]  /*3290*/  @!P1 LDG.E.64 R82, desc[UR50][R86.64] ;  /* 0x0000003256529981 */ /* 0x000168000c1e1b00 */
[----:B------:R0:W5:Y:S01]  /*32a0*/  @!P1 LDG.E.64 R84, desc[UR50][R128.64] ;  /* 0x0000003280549981 */ /* 0x000162000c1e1b00 */
        /* <DEDUP_REMOVED lines=20> */
[----:B------:R-:W-:-:S13]  /*33f0*/  ISETP.GE.AND P1, PT, R201, R117, PT ;  /* 0x00000075c900720c */ /* 0x000fda0003f26270 */
[----:B------:R0:W5:Y:S04]  /*3400*/  @!P1 LDG.E.64 R62, desc[UR50][R86.64+0x50] ;  /* 0x00005032563e9981 */ /* 0x000168000c1e1b00 */
[----:B------:R0:W5:Y:S02]  /*3410*/  @!P1 LDG.E.64 R64, desc[UR50][R128.64+0x50] ;  /* 0x0000503280409981 */ /* 0x000164000c1e1b00 */
.L_x_438:
[----:B------:R-:W-:Y:S05]  /*3420*/  BSYNC B1 ;  /* 0x0000000000017941 */ /* 0x000fea0003800000 */
.L_x_437:
[----:B0-----:R-:W-:Y:S01]  /*3430*/  VIADD R86, R195, 0x80 ;  /* 0x00000080c3567836 */ /* 0x001fe20000000000 */
[----:B------:R-:W-:Y:S01]  /*3440*/  BSSY B1, `(.L_x_439) ;  /* 0x000002d000017945 */ /* 0x000fe20003800000 */
[----:B-----5:R-:W-:Y:S01]  /*3450*/  IMAD.MOV.U32 R145, RZ, RZ, R62 ;  /* 0x000000ffff917224 */ /* 0x020fe200078e003e */
[----:B------:R-:W-:Y:S02]  /*3460*/  MOV R149, R66 ;  /* 0x0000004200957202 */ /* 0x000fe40000000f00 */
[----:B------:R-:W-:-:S13]  /*3470*/  ISETP.GE.AND P4, PT, R86, R90, PT ;  /* 0x0000005a5600720c */ /* 0x000fda0003f86270 */
[----:B------:R-:W-:Y:S05]  /*3480*/  @P4 BRA `(.L_x_440) ;  /* 0x0000000000a04947 */ /* 0x000fea0003800000 */
[----:B------:R-:W-:Y:S01]  /*3490*/  IADD3 R13, P1, P5, R104, R14, R107 ;  /* 0x0000000e680d7210 */ /* 0x000fe20007d3e06b */
[----:B------:R-:W-:Y:S01]  /*34a0*/  ULDC.64 UR4, c[0x0][0x3e8] ;  /* 0x0000fa0000047ab9 */ /* 0x000fe20000000a00 */
[----:B------:R-:W-:Y:S02]  /*34b0*/  CS2R R58, SRZ ;  /* 0x00000000003a7805 */ /* 0x000fe4000001ff00 */
[----:B------:R-:W-:Y:S02]  /*34c0*/  CS2R R60, SRZ ;  /* 0x00000000003c7805 */ /* 0x000fe4000001ff00 */
[----:B------:R-:W-:Y:S02]  /*34d0*/  IADD3.X R11, R93, R11, R106, P1, P5 ;  /* 0x0000000b5d0b7210 */ /* 0x000fe40000fea46a */
[----:B------:R-:W-:-:S04]  /*34e0*/  IADD3 R14, P1, P5, R98, R12, R109 ;  /* 0x0000000c620e7210 */ /* 0x000fc80007d3e06d */
[----:B------:R-:W-:Y:S02]  /*34f0*/  IADD3.X R91, R20, R91, R108, P1, P5 ;  /* 0x0000005b145b7210 */ /* 0x000fe40000fea46c */
[----:B------:R-:W-:-:S04]  /*3500*/  IADD3 R12, P1, R13, UR4, RZ ;  /* 0x000000040d0c7c10 */ /* 0x000fc8000ff3e0ff */
[----:B------:R-:W-:Y:S01]  /*3510*/  IADD3.X R13, R11, UR5, RZ, P1, !PT ;  /* 0x000000050b0d7c10 */ /* 0x000fe20008ffe4ff */
[----:B------:R-:W-:Y:S02]  /*3520*/  ULDC.64 UR4, c[0x0][0x400] ;  /* 0x0001000000047ab9 */ /* 0x000fe40000000a00 */
[----:B------:R-:W-:-:S04]  /*3530*/  IADD3 R14, P1, R14, UR4, RZ ;  /* 0x000000040e0e7c10 */ /* 0x000fc8000ff3e0ff */
[----:B------:R-:W-:Y:S02]  /*3540*/  IADD3.X R15, R91, UR5, RZ, P1, !PT ;  /* 0x000000055b0f7c10 */ /* 0x000fe40008ffe4ff */
        /* <DEDUP_REMOVED lines=28> */
.L_x_440:
[----:B------:R-:W-:Y:S05]  /*3710*/  BSYNC B1 ;  /* 0x0000000000017941 */ /* 0x000fea0003800000 */
.L_x_439:
[----:B------:R-:W-:Y:S01]  /*3720*/  UISETP.NE.AND UP0, UPT, UR48, 0x3, UPT ;  /* 0x000000033000788c */ /* 0x000fe2000bf05270 */
[----:B------:R-:W-:Y:S01]  /*3730*/  IMAD.MOV.U32 R154, RZ, RZ, R70 ;  /* 0x000000ffff9a7224 */ /* 0x000fe200078e0046 */
[----:B------:R-:W-:Y:S01]  /*3740*/  MOV R162, R82 ;  /* 0x0000005200a27202 */ /* 0x000fe20000000f00 */
[----:B------:R-:W-:Y:S01]  /*3750*/  IMAD.MOV.U32 R156, RZ, RZ, R74 ;  /* 0x000000ffff9c7224 */ /* 0x000fe200078e004a */
[----:B------:R-:W-:Y:S01]  /*3760*/  MOV R157, R76 ;  /* 0x0000004c009d7202 */ /* 0x000fe20000000f00 */
[----:B------:R-:W-:Y:S01]  /*3770*/  IMAD.MOV.U32 R161, RZ, RZ, R78 ;  /* 0x000000ffffa17224 */ /* 0x000fe200078e004e */
[----:B------:R-:W-:Y:S01]  /*3780*/  PLOP3.LUT P1, PT, PT, PT, UP0, 0x80, 0x0 ;  /* 0x000000000000781c */ /* 0x000fe20003f2f008 */
[----:B------:R-:W-:Y:S01]  /*3790*/  IMAD.MOV.U32 R150, RZ, RZ, R64 ;  /* 0x000000ffff967224 */ /* 0x000fe200078e0040 */
[----:B-----5:R-:W-:Y:S01]  /*37a0*/  MOV R128, R42 ;  /* 0x0000002a00807202 */ /* 0x020fe20000000f00 */
[----:B------:R-:W-:Y:S01]  /*37b0*/  IMAD.MOV.U32 R153, RZ, RZ, R68 ;  /* 0x000000ffff997224 */ /* 0x000fe200078e0044 */
[----:B------:R-:W-:Y:S01]  /*37c0*/  MOV R146, R58 ;  /* 0x0000003a00927202 */ /* 0x000fe20000000f00 */
[----:B------:R-:W-:Y:S01]  /*37d0*/  IMAD.MOV.U32 R155, RZ, RZ, R72 ;  /* 0x000000ffff9b7224 */ /* 0x000fe200078e0048 */
[----:B------:R-:W-:Y:S01]  /*37e0*/  MOV R142, R52 ;  /* 0x00000034008e7202 */ /* 0x000fe20000000f00 */
[----:B------:R-:W-:-:S02]  /*37f0*/  IMAD.MOV.U32 R160, RZ, RZ, R80 ;  /* 0x000000ffffa07224 */ /* 0x000fc400078e0050 */
[----:B------:R-:W-:Y:S02]  /*3800*/  IMAD.MOV.U32 R163, RZ, RZ, R84 ;  /* 0x000000ffffa37224 */ /* 0x000fe400078e0054 */
[----:B------:R-:W-:Y:S02]  /*3810*/  IMAD.MOV.U32 R86, RZ, RZ, R38 ;  /* 0x000000ffff567224 */ /* 0x000fe400078e0026 */
[----:B------:R-:W-:Y:S02]  /*3820*/  IMAD.MOV.U32 R139, RZ, RZ, R46 ;  /* 0x000000ffff8b7224 */ /* 0x000fe400078e002e */
[----:B------:R-:W-:Y:S02]  /*3830*/  IMAD.MOV.U32 R141, RZ, RZ, R50 ;  /* 0x000000ffff8d7224 */ /* 0x000fe400078e0032 */
[----:B------:R-:W-:Y:S02]  /*3840*/  IMAD.MOV.U32 R143, RZ, RZ, R54 ;  /* 0x000000ffff8f7224 */ /* 0x000fe400078e0036 */
[----:B------:R-:W-:-:S02]  /*3850*/  IMAD.MOV.U32 R87, RZ, RZ, R40 ;  /* 0x000000ffff577224 */ /* 0x000fc400078e0028 */
[----:B------:R-:W-:Y:S02]  /*3860*/  IMAD.MOV.U32 R129, RZ, RZ, R44 ;  /* 0x000000ffff817224 */ /* 0x000fe400078e002c */
[----:B------:R-:W-:Y:S02]  /*3870*/  IMAD.MOV.U32 R140, RZ, RZ, R48 ;  /* 0x000000ffff8c7224 */ /* 0x000fe400078e0030 */
[----:B------:R-:W-:Y:S02]  /*3880*/  IMAD.MOV.U32 R144, RZ, RZ, R56 ;  /* 0x000000ffff907224 */ /* 0x000fe400078e0038 */
[----:B------:R-:W-:Y:S01]  /*3890*/  IMAD.MOV.U32 R148, RZ, RZ, R60 ;  /* 0x000000ffff947224 */ /* 0x000fe200078e003c */
[----:B------:R-:W-:Y:S06]  /*38a0*/  @!P1 BRA `(.L_x_441) ;  /* 0x0000000000049947 */ /* 0x000fec0003800000 */
[----:B------:R-:W-:Y:S01]  /*38b0*/  BPT.TRAP 0x1 ;  /* 0x000000040000795c */ /* 0x000fe20000300000 */
.L_x_441:
[----:B------:R-:W-:Y:S01]  /*38c0*/  IMAD R91, R19, 0x8, R18 ;  /* 0x00000008135b7824 */ /* 0x000fe200078e0212 */
[----:B------:R-:W-:Y:S01]  /*38d0*/  SHF.L.U32 R92, R196, 0x1f, RZ ;  /* 0x0000001fc45c7819 */ /* 0x000fe200000006ff */
[----:B------:R-:W-:Y:S03]  /*38e0*/  BSSY B1, `(.L_x_442) ;  /* 0x0000003000017945 */ /* 0x000fe60003800000 */
[----:B------:R-:W1:Y:S02]  /*38f0*/  SYNCS.PHASECHK.TRANS64.TRYWAIT P5, [R91+URZ+0x29890], R92 ;  /* 0x0298905c5b0075a7 */ /* 0x000e6400080a017f */
[----:B-1----:R-:W-:Y:S05]  /*3900*/  @!P5 BRA `(.L_x_443) ;  /* 0x00000290002cd947 */ /* 0x002fea0003800000 */
.L_x_776:
[----:B------:R-:W-:Y:S05]  /*3910*/  BSYNC B1 ;  /* 0x0000000000017941 */ /* 0x000fea0003800000 */
.L_x_442:
[----:B------:R-:W-:-:S03]  /*3920*/  UMOV UR4, 0xffffffff ;  /* 0xffffffff00047882 */ /* 0x000fc60000000000 */
[----:B------:R-:W-:Y:S05]  /*3930*/  BRA.DIV UR4, `(.L_x_444) ;  /* 0x0000029204347947 */ /* 0x000fea000b800000 */
[----:B------:R2:W3:Y:S04]  /*3940*/  SHFL.IDX PT, R151, R120, RZ, 0x1e1f ;  /* 0x001e1fff78977589 */ /* 0x0004e800000e0000 */
[----:B------:R2:W4:Y:S02]  /*3950*/  SHFL.IDX PT, R11, R121, RZ, 0x1e1f ;  /* 0x001e1fff790b7589 */ /* 0x00052400000e0000 */
.L_x_780:
[----:B------:R-:W-:Y:S04]  /*3960*/  BSSY B1, `(.L_x_445) ;  /* 0x00002bf000017945 */ /* 0x000fe80003800000 */
[----:B------:R-:W-:Y:S05]  /*3970*/  @P2 BRA `(.L_x_446) ;  /* 0x0000002800f42947 */ /* 0x000fea0003800000 */
[----:B------:R-:W-:Y:S01]  /*3980*/  ISETP.NE.AND P2, PT, R28, RZ, PT ;  /* 0x000000ff1c00720c */ /* 0x000fe20003f45270 */
[----:B------:R-:W-:-:S12]  /*3990*/  BSSY B2, `(.L_x_447) ;  /* 0x0000074000027945 */ /* 0x000fd80003800000 */
[----:B------:R-:W-:Y:S05]  /*39a0*/  @!P2 BRA `(.L_x_448) ;  /* 0x0000000400c8a947 */ /* 0x000fea0003800000 */
[----:B0-----:R0:W0:Y:S01]  /*39b0*/  LDS.128 R12, [R37+0x1a400] ;  /* 0x01a40000250c7984 */ /* 0x0010220000000c00 */
[----:B------:R-:W-:Y:S01]  /*39c0*/  ISETP.GE.AND P2, PT, R22, R117, PT ;  /* 0x000000751600720c */ /* 0x000fe20003f46270 */
[----:B------:R-:W-:-:S12]  /*39d0*/  BSSY B3, `(.L_x_449) ;  /* 0x000006c000037945 */ /* 0x000fd80003800000 */
[----:B------:R-:W-:Y:S05]  /*39e0*/  @P2 BRA `(.L_x_450) ;  /* 0x0000000400a82947 */ /* 0x000fea0003800000 */
[--C-:B------:R-:W-:Y:S02]  /*39f0*/  SHF.R.U32.HI R82, RZ, 0x8, R83.reuse ;  /* 0x00000008ff527819 */ /* 0x100fe40000011653 */
[----:B------:R-:W-:Y:S02]  /*3a00*/  SHF.R.U32.HI R84, RZ, 0x10, R83 ;  /* 0x00000010ff547819 */ /* 0x000fe40000011653 */
[----:B------:R-:W-:Y:S02]  /*3a10*/  LOP3.LUT R83, R83, 0xff0000ff, RZ, 0xc0, !PT ;  /* 0xff0000ff53537812 */ /* 0x000fe400078ec0ff */
[----:B------:R-:W-:Y:S01]  /*3a20*/  SHF.L.U32 R164, R82, 0x8, RZ ;  /* 0x0000000852a47819 */ /* 0x000fe200000006ff */
[----:B------:R-:W-:Y:S01]  /*3a30*/  IMAD.U32 R84, R84, 0x10000, RZ ;  /* 0x0001000054547824 */ /* 0x000fe200078e00ff */
[----:B------:R-:W-:Y:S02]  /*3a40*/  SHF.R.U32.HI R165, RZ, 0x8, R85 ;  /* 0x00000008ffa57819 */ /* 0x000fe40000011655 */
[----:B------:R-:W-:-:S02]  /*3a50*/  LOP3.LUT R83, R83, 0xff00, R164, 0xf8, !PT ;  /* 0x0000ff0053537812 */ /* 0x000fc400078ef8a4 */
[----:B------:R-:W-:Y:S01]  /*3a60*/  LOP3.LUT R166, R85, 0xff0000ff, RZ, 0xc0, !PT ;  /* 0xff0000ff55a67812 */ /* 0x000fe200078ec0ff */
[----:B------:R-:W-:Y:S01]  /*3a70*/  IMAD.SHL.U32 R165, R165, 0x100, RZ ;  /* 0x00000100a5a57824 */ /* 0x000fe200078e00ff */
[----:B------:R-:W-:Y:S02]  /*3a80*/  LOP3.LUT R83, R83, 0xff0000, R84, 0xf8, !PT ;  /* 0x00ff000053537812 */ /* 0x000fe400078ef854 */
[----:B------:R-:W-:Y:S02]  /*3a90*/  F2FP.F16.E4M3.UNPACK_B R84, R163.H1 ;  /* 0x000000a3ff54723e */ /* 0x000fe400030006ff */
[----:B0-----:R-:W-:Y:S02]  /*3aa0*/  F2FP.F16.E4M3.UNPACK_B R164, R13 ;  /* 0x0000000dffa4723e */ /* 0x001fe400020006ff */
[----:B------:R-:W-:Y:S01]  /*3ab0*/  SHF.R.U32.HI R82, RZ, 0x10, R85 ;  /* 0x00000010ff527819 */ /* 0x000fe20000011655 */
[----:B------:R-:W-:Y:S01]  /*3ac0*/  HADD2.F32 R172, -RZ, R84.H0_H0 ;  /* 0x20000054ffac7230 */ /* 0x000fe20000004100 */
[----:B------:R-:W-:Y:S01]  /*3ad0*/  LOP3.LUT R166, R166, 0xff00, R165, 0xf8, !PT ;  /* 0x0000ff00a6a67812 */ /* 0x000fe200078ef8a5 */
[--C-:B------:R-:W-:Y:S01]  /*3ae0*/  HADD2.F32 R85, -RZ, R164.reuse.H1_H1 ;  /* 0x300000a4ff557230 */ /* 0x100fe20000004100 */
[----:B------:R-:W-:Y:S01]  /*3af0*/  F2FP.F16.E4M3.UNPACK_B R165, R162.H1 ;  /* 0x000000a2ffa5723e */ /* 0x000fe200030006ff */
[----:B------:R-:W-:Y:S01]  /*3b00*/  HADD2.F32 R164, -RZ, R164.H0_H0 ;  /* 0x200000a4ffa47230 */ /* 0x000fe20000004100 */
[----:B------:R-:W-:-:S02]  /*3b10*/  F2FP.F16.E4M3.UNPACK_B R163, R163 ;  /* 0x000000a3ffa3723e */ /* 0x000fc400020006ff */
[CC--:B------:R-:W-:Y:S01]  /*3b20*/  FMUL.FTZ R173, R85.reuse, R172.reuse ;  /* 0x000000ac55ad7220 */ /* 0x0c0fe20000410000 */
[--C-:B------:R-:W-:Y:S02]  /*3b30*/  HADD2.F32 R167, -RZ, R165.reuse.H0_H0 ;  /* 0x200000a5ffa77230 */ /* 0x100fe40000004100 */
[C---:B------:R-:W-:Y:S01]  /*3b40*/  FMUL.FTZ R172, R164.reuse, R172 ;  /* 0x000000aca4ac7220 */ /* 0x040fe20000410000 */
[----:B------:R-:W-:Y:S01]  /*3b50*/  HADD2.F32 R165, -RZ, R165.H1_H1 ;  /* 0x300000a5ffa57230 */ /* 0x000fe20000004100 */
[----:B------:R-:W-:Y:S02]  /*3b60*/  F2FP.F16.E4M3.UNPACK_B R162, R162 ;  /* 0x000000a2ffa2723e */ /* 0x000fe400020006ff */
[----:B------:R-:W-:Y:S01]  /*3b70*/  FFMA.FTZ R85, R85, R167, R172 ;  /* 0x000000a755557223 */ /* 0x000fe200000100ac */
[----:B------:R-:W-:Y:S01]  /*3b80*/  F2FP.F16.E4M3.UNPACK_B R172, R13.H1 ;  /* 0x0000000dffac723e */ /* 0x000fe200030006ff */
[----:B------:R-:W-:Y:S01]  /*3b90*/  FFMA.FTZ R164, R164, R167, -R173 ;  /* 0x000000a7a4a47223 */ /* 0x000fe200000108ad */
[----:B------:R-:W-:-:S03]  /*3ba0*/  HADD2.F32 R167, -RZ, R84.H1_H1 ;  /* 0x30000054ffa77230 */ /* 0x000fc60000004100 */
[--C-:B------:R-:W-:Y:S02]  /*3bb0*/  HADD2.F32 R13, -RZ, R172.reuse.H1_H1 ;  /* 0x300000acff0d7230 */ /* 0x100fe40000004100 */
[----:B------:R-:W-:-:S03]  /*3bc0*/  HADD2.F32 R84, -RZ, R172.H0_H0 ;  /* 0x200000acff547230 */ /* 0x000fc60000004100 */
[CC--:B------:R-:W-:Y:S02]  /*3bd0*/  FMUL.FTZ R172, R13.reuse, R167.reuse ;  /* 0x000000a70dac7220 */ /* 0x0c0fe40000410000 */
[C---:B------:R-:W-:Y:S02]  /*3be0*/  FMUL.FTZ R167, R84.reuse, R167 ;  /* 0x000000a754a77220 */ /* 0x040fe40000410000 */
[-C--:B------:R-:W-:Y:S02]  /*3bf0*/  FFMA.FTZ R84, R84, R165.reuse, -R172 ;  /* 0x000000a554547223 */ /* 0x080fe400000108ac */
[----:B------:R-:W-:Y:S01]  /*3c00*/  FFMA.FTZ R165, R13, R165, R167 ;  /* 0x000000a50da57223 */ /* 0x000fe200000100a7 */
[----:B------:R-:W-:Y:S01]  /*3c10*/  IMAD.U32 R13, R82, 0x10000, RZ ;  /* 0x00010000520d7824 */ /* 0x000fe200078e00ff */
[----:B------:R-:W-:Y:S02]  /*3c20*/  MOV R82, R15 ;  /* 0x0000000f00527202 */ /* 0x000fe40000000f00 */
[----:B------:R-:W-:-:S02]  /*3c30*/  F2FP.F16.E4M3.UNPACK_B R15, R83.H1 ;  /* 0x00000053ff0f723e */ /* 0x000fc400030006ff */
[----:B------:R-:W-:Y:S02]  /*3c40*/  LOP3.LUT R13, R166, 0xff0000, R13, 0xf8, !PT ;  /* 0x00ff0000a60d7812 */ /* 0x000fe400078ef80d */
[-C--:B------:R-:W-:Y:S01]  /*3c50*/  F2FP.F16.E4M3.UNPACK_B R173, R82.reuse ;  /* 0x00000052ffad723e */ /* 0x080fe200020006ff */
[--C-:B------:R-:W-:Y:S01]  /*3c60*/  HADD2.F32 R172, -RZ, R15.reuse.H0_H0 ;  /* 0x2000000fffac7230 */ /* 0x100fe20000004100 */
[-C--:B------:R-:W-:Y:S01]  /*3c70*/  F2FP.F16.E4M3.UNPACK_B R166, R13.reuse.H1 ;  /* 0x0000000dffa6723e */ /* 0x080fe200030006ff */
[----:B------:R-:W-:Y:S01]  /*3c80*/  HADD2.F32 R15, -RZ, R15.H1_H1 ;  /* 0x3000000fff0f7230 */ /* 0x000fe20000004100 */
[----:B------:R-:W-:Y:S01]  /*3c90*/  F2FP.F16.E4M3.UNPACK_B R82, R82.H1 ;  /* 0x00000052ff52723e */ /* 0x000fe200030006ff */
[--C-:B------:R-:W-:Y:S01]  /*3ca0*/  HADD2.F32 R167, -RZ, R173.reuse.H1_H1 ;  /* 0x300000adffa77230 */ /* 0x100fe20000004100 */
[----:B------:R-:W-:Y:S01]  /*3cb0*/  F2FP.SATFINITE.E4M3.F32.PACK_AB_MERGE_C R84, R165, R84, RZ ;  /* 0x00000054a554723e */ /* 0x000fe200048070ff */
[--C-:B------:R-:W-:Y:S01]  /*3cc0*/  HADD2.F32 R174, -RZ, R166.reuse.H0_H0 ;  /* 0x200000a6ffae7230 */ /* 0x100fe20000004100 */
[----:B------:R-:W-:Y:S01]  /*3cd0*/  F2FP.F16.E4M3.UNPACK_B R13, R13 ;  /* 0x0000000dff0d723e */ /* 0x000fe200020006ff */
[----:B------:R-:W-:Y:S01]  /*3ce0*/  HADD2.F32 R173, -RZ, R173.H0_H0 ;  /* 0x200000adffad7230 */ /* 0x000fe20000004100 */
[----:B------:R-:W-:Y:S01]  /*3cf0*/  F2FP.SATFINITE.E4M3.F32.PACK_AB_MERGE_C R85, R85, R164, R84 ;  /* 0x000000a45555723e */ /* 0x000fe20004807054 */
[----:B------:R-:W-:-:S02]  /*3d00*/  HADD2.F32 R166, -RZ, R166.H1_H1 ;  /* 0x300000a6ffa67230 */ /* 0x000fc40000004100 */
[----:B------:R-:W-:Y:S01]  /*3d10*/  FMUL.FTZ R175, R167, R174 ;  /* 0x000000aea7af7220 */ /* 0x000fe20000410000 */
[----:B------:R-:W-:Y:S02]  /*3d20*/  F2FP.F16.E4M3.UNPACK_B R84, R14 ;  /* 0x0000000eff54723e */ /* 0x000fe400020006ff */
[----:B------:R-:W-:Y:S01]  /*3d30*/  F2FP.F16.E4M3.UNPACK_B R83, R83 ;  /* 0x00000053ff53723e */ /* 0x000fe200020006ff */
[C---:B------:R-:W-:Y:S01]  /*3d40*/  FFMA.FTZ R175, R173.reuse, R172, -R175 ;  /* 0x000000acadaf7223 */ /* 0x040fe200000108af */
[----:B------:R-:W-:Y:S01]  /*3d50*/  FMUL.FTZ R173, R173, R174 ;  /* 0x000000aeadad7220 */ /* 0x000fe20000410000 */
[----:B------:R-:W-:Y:S02]  /*3d60*/  F2FP.F16.E4M3.UNPACK_B R14, R14.H1 ;  /* 0x0000000eff0e723e */ /* 0x000fe400030006ff */
[----:B------:R-:W-:Y:S02]  /*3d70*/  HADD2.F32 R164, -RZ, R83.H0_H0 ;  /* 0x20000053ffa47230 */ /* 0x000fe40000004100 */
[----:B------:R-:W-:Y:S01]  /*3d80*/  FFMA.FTZ R173, R167, R172, R173 ;  /* 0x000000aca7ad7223 */ /* 0x000fe200000100ad */
[----:B------:R-:W-:-:S02]  /*3d90*/  HADD2.F32 R167, -RZ, R82.H1_H1 ;  /* 0x30000052ffa77230 */ /* 0x000fc40000004100 */
[----:B------:R-:W-:Y:S02]  /*3da0*/  HADD2.F32 R82, -RZ, R82.H0_H0 ;  /* 0x20000052ff527230 */ /* 0x000fe40000004100 */
[----:B------:R-:W-:Y:S02]  /*3db0*/  HADD2.F32 R83, -RZ, R83.H1_H1 ;  /* 0x30000053ff537230 */ /* 0x000fe40000004100 */
[----:B------:R-:W-:-:S04]  /*3dc0*/  FMUL.FTZ R172, R167, R166 ;  /* 0x000000a6a7ac7220 */ /* 0x000fc80000410000 */
[CC--:B------:R-:W-:Y:S01]  /*3dd0*/  FFMA.FTZ R172, R82.reuse, R15.reuse, -R172 ;  /* 0x0000000f52ac7223 */ /* 0x0c0fe200000108ac */
[----:B------:R-:W-:Y:S01]  /*3de0*/  FMUL.FTZ R82, R82, R166 ;  /* 0x000000a652527220 */ /* 0x000fe20000410000 */
[--C-:B------:R-:W-:Y:S02]  /*3df0*/  HADD2.F32 R166, -RZ, R13.reuse.H0_H0 ;  /* 0x2000000dffa67230 */ /* 0x100fe40000004100 */
[----:B------:R-:W-:Y:S02]  /*3e00*/  HADD2.F32 R13, -RZ, R13.H1_H1 ;  /* 0x3000000dff0d7230 */ /* 0x000fe40000004100 */
[----:B------:R-:W-:Y:S01]  /*3e10*/  FFMA.FTZ R82, R167, R15, R82 ;  /* 0x0000000fa7527223 */ /* 0x000fe20000010052 */
[--C-:B------:R-:W-:Y:S02]  /*3e20*/  HADD2.F32 R15, -RZ, R84.reuse.H1_H1 ;  /* 0x30000054ff0f7230 */ /* 0x100fe40000004100 */
[----:B------:R-:W-:Y:S02]  /*3e30*/  HADD2.F32 R84, -RZ, R84.H0_H0 ;  /* 0x20000054ff547230 */ /* 0x000fe40000004100 */
[----:B------:R-:W-:-:S02]  /*3e40*/  HADD2.F32 R167, -RZ, R163.H1_H1 ;  /* 0x300000a3ffa77230 */ /* 0x000fc40000004100 */
[CC--:B------:R-:W-:Y:S01]  /*3e50*/  FMUL.FTZ R165, R15.reuse, R166.reuse ;  /* 0x000000a60fa57220 */ /* 0x0c0fe20000410000 */
[----:B------:R-:W-:Y:S02]  /*3e60*/  HADD2.F32 R163, -RZ, R163.H0_H0 ;  /* 0x200000a3ffa37230 */ /* 0x000fe40000004100 */
[----:B------:R-:W-:Y:S01]  /*3e70*/  FMUL.FTZ R166, R84, R166 ;  /* 0x000000a654a67220 */ /* 0x000fe20000410000 */
[----:B------:R-:W-:Y:S01]  /*3e80*/  F2FP.SATFINITE.E4M3.F32.PACK_AB_MERGE_C R82, R82, R172, RZ ;  /* 0x000000ac5252723e */ /* 0x000fe200048070ff */
[-C--:B------:R-:W-:Y:S02]  /*3e90*/  FFMA.FTZ R165, R84, R164.reuse, -R165 ;  /* 0x000000a454a57223 */ /* 0x080fe400000108a5 */
[----:B------:R-:W-:Y:S01]  /*3ea0*/  FFMA.FTZ R166, R15, R164, R166 ;  /* 0x000000a40fa67223 */ /* 0x000fe200000100a6 */
[--C-:B------:R-:W-:Y:S02]  /*3eb0*/  HADD2.F32 R15, -RZ, R14.reuse.H1_H1 ;  /* 0x3000000eff0f7230 */ /* 0x100fe40000004100 */
[----:B------:R-:W-:-:S03]  /*3ec0*/  HADD2.F32 R14, -RZ, R14.H0_H0 ;  /* 0x2000000eff0e7230 */ /* 0x000fc60000004100 */
[CC--:B------:R-:W-:Y:S02]  /*3ed0*/  FMUL.FTZ R84, R15.reuse, R13.reuse ;  /* 0x0000000d0f547220 */ /* 0x0c0fe40000410000 */
[C---:B------:R-:W-:Y:S02]  /*3ee0*/  FMUL.FTZ R164, R14.reuse, R13 ;  /* 0x0000000d0ea47220 */ /* 0x040fe40000410000 */
[-C--:B------:R-:W-:Y:S01]  /*3ef0*/  FFMA.FTZ R13, R14, R83.reuse, -R84 ;  /* 0x000000530e0d7223 */ /* 0x080fe20000010854 */
[----:B------:R-:W-:Y:S01]  /*3f00*/  F2FP.F16.E4M3.UNPACK_B R84, R12.H1 ;  /* 0x0000000cff54723e */ /* 0x000fe200030006ff */
[----:B------:R-:W-:Y:S01]  /*3f10*/  FFMA.FTZ R14, R15, R83, R164 ;  /* 0x000000530f0e7223 */ /* 0x000fe200000100a4 */
[--C-:B------:R-:W-:Y:S02]  /*3f20*/  HADD2.F32 R83, -RZ, R162.reuse.H1_H1 ;  /* 0x300000a2ff537230 */ /* 0x100fe40000004100 */
[----:B------:R-:W-:Y:S02]  /*3f30*/  HADD2.F32 R162, -RZ, R162.H0_H0 ;  /* 0x200000a2ffa27230 */ /* 0x000fe40000004100 */
[--C-:B------:R-:W-:Y:S01]  /*3f40*/  HADD2.F32 R15, -RZ, R84.reuse.H1_H1 ;  /* 0x30000054ff0f7230 */ /* 0x100fe20000004100 */
[----:B------:R-:W-:Y:S01]  /*3f50*/  F2FP.SATFINITE.E4M3.F32.PACK_AB_MERGE_C R13, R14, R13, RZ ;  /* 0x0000000d0e0d723e */ /* 0x000fe200048070ff */
[----:B------:R-:W-:-:S03]  /*3f60*/  HADD2.F32 R84, -RZ, R84.H0_H0 ;  /* 0x20000054ff547230 */ /* 0x000fc60000004100 */
[C---:B------:R-:W-:Y:S01]  /*3f70*/  FMUL.FTZ R164, R15.reuse, R167 ;  /* 0x000000a70fa47220 */ /* 0x040fe20000410000 */
[----:B------:R-:W-:Y:S01]  /*3f80*/  F2FP.SATFINITE.E4M3.F32.PACK_AB_MERGE_C R165, R166, R165, R13 ;  /* 0x000000a5a6a5723e */ /* 0x000fe2000480700d */
[C---:B------:R-:W-:Y:S01]  /*3f90*/  FMUL.FTZ R167, R84.reuse, R167 ;  /* 0x000000a754a77220 */ /* 0x040fe20000410000 */
[----:B------:R-:W-:Y:S02]  /*3fa0*/  IMAD.MOV.U32 R13, RZ, RZ, R85 ;  /* 0x000000ffff0d7224 */ /* 0x000fe400078e0055 */
[-C--:B------:R-:W-:Y:S01]  /*3fb0*/  FFMA.FTZ R164, R84, R83.reuse, -R164 ;  /* 0x0000005354a47223 */ /* 0x080fe200000108a4 */
[----:B------:R-:W-:Y:S01]  /*3fc0*/  FFMA.FTZ R167, R15, R83, R167 ;  /* 0x000000530fa77223 */ /* 0x000fe200000100a7 */
[----:B------:R-:W-:Y:S01]  /*3fd0*/  F2FP.F16.E4M3.UNPACK_B R15, R12 ;  /* 0x0000000cff0f723e */ /* 0x000fe200020006ff */
[----:B------:R-:W-:-:S03]  /*3fe0*/  IMAD.MOV.U32 R14, RZ, RZ, R165 ;  /* 0x000000ffff0e7224 */ /* 0x000fc600078e00a5 */
[----:B------:R-:W-:Y:S01]  /*3ff0*/  F2FP.SATFINITE.E4M3.F32.PACK_AB_MERGE_C R164, R167, R164, RZ ;  /* 0x000000a4a7a4723e */ /* 0x000fe200048070ff */
[--C-:B------:R-:W-:Y:S02]  /*4000*/  HADD2.F32 R12, -RZ, R15.reuse.H1_H1 ;  /* 0x3000000fff0c7230 */ /* 0x100fe40000004100 */
[----:B------:R-:W-:-:S03]  /*4010*/  HADD2.F32 R15, -RZ, R15.H0_H0 ;  /* 0x2000000fff0f7230 */ /* 0x000fc60000004100 */
[CC--:B------:R-:W-:Y:S02]  /*4020*/  FMUL.FTZ R83, R12.reuse, R163.reuse ;  /* 0x000000a30c537220 */ /* 0x0c0fe40000410000 */
[C---:B------:R-:W-:Y:S02]  /*4030*/  FMUL.FTZ R163, R15.reuse, R163 ;  /* 0x000000a30fa37220 */ /* 0x040fe40000410000 */
[-C--:B------:R-:W-:Y:S01]  /*4040*/  FFMA.FTZ R83, R15, R162.reuse, -R83 ;  /* 0x000000a20f537223 */ /* 0x080fe20000010853 */
[----:B------:R-:W-:Y:S01]  /*4050*/  F2FP.SATFINITE.E4M3.F32.PACK_AB_MERGE_C R15, R173, R175, R82 ;  /* 0x000000afad0f723e */ /* 0x000fe20004807052 */
[----:B------:R-:W-:-:S05]  /*4060*/  FFMA.FTZ R163, R12, R162, R163 ;  /* 0x000000a20ca37223 */ /* 0x000fca00000100a3 */
[----:B------:R-:W-:-:S05]  /*4070*/  F2FP.SATFINITE.E4M3.F32.PACK_AB_MERGE_C R83, R163, R83, R164 ;  /* 0x00000053a353723e */ /* 0x000fca00048070a4 */
[----:B------:R-:W-:-:S07]  /*4080*/  IMAD.MOV.U32 R12, RZ, RZ, R83 ;  /* 0x000000ffff0c7224 */ /* 0x000fce00078e0053 */
.L_x_450:
[----:B------:R-:W-:Y:S05]  /*4090*/  BSYNC B3 ;  /* 0x0000000000037941 */ /* 0x000fea0003800000 */
.L_x_449:
[----:B----4-:R-:W-:-:S04]  /*40a0*/  IADD3 R82, P2, R16, R11, RZ ;  /* 0x0000000b10527210 */ /* 0x010fc80007f5e0ff */
[----:B---3--:R-:W-:-:S05]  /*40b0*/  IADD3.X R83, R151, R17, RZ, P2, !PT ;  /* 0x0000001197537210 */ /* 0x008fca00017fe4ff */
[----:B0-----:R0:W-:Y:S04]  /*40c0*/  ST.E.128 desc[UR50][R82.64], R12 ;  /* 0x0000000c52007985 */ /* 0x0011e8000c101d32 */
.L_x_448:
[----:B------:R-:W-:Y:S05]  /*40d0*/  BSYNC B2 ;  /* 0x0000000000027941 */ /* 0x000fea0003800000 */
.L_x_447:
        /* <DEDUP_REMOVED lines=8> */
[----:B------:R-:W-:Y:S02]  /*4160*/  LOP3.LUT R80, R79, 0xff0000ff, RZ, 0xc0, !PT ;  /* 0xff0000ff4f507812 */ /* 0x000fe400078ec0ff */
[----:B------:R-:W-:Y:S01]  /*4170*/  SHF.R.U32.HI R79, RZ, 0x10, R79 ;  /* 0x00000010ff4f7819 */ /* 0x000fe2000001164f */
[----:B------:R-:W-:Y:S01]  /*4180*/  IMAD.SHL.U32 R82, R82, 0x100, RZ ;  /* 0x0000010052527824 */ /* 0x000fe200078e00ff */
[----:B------:R-:W-:Y:S02]  /*4190*/  SHF.R.U32.HI R83, RZ, 0x8, R81 ;  /* 0x00000008ff537819 */ /* 0x000fe40000011651 */
[----:B------:R-:W-:Y:S01]  /*41a0*/  LOP3.LUT R84, R81, 0xff0000ff, RZ, 0xc0, !PT ;  /* 0xff0000ff51547812 */ /* 0x000fe200078ec0ff */
[----:B------:R-:W-:Y:S01]  /*41b0*/  IMAD.U32 R79, R79, 0x10000, RZ ;  /* 0x000100004f4f7824 */ /* 0x000fe200078e00ff */
[----:B------:R-:W-:Y:S01]  /*41c0*/  LOP3.LUT R80, R80, 0xff00, R82, 0xf8, !PT ;  /* 0x0000ff0050507812 */ /* 0x000fe200078ef852 */
[----:B------:R-:W-:Y:S01]  /*41d0*/  IMAD.SHL.U32 R83, R83, 0x100, RZ ;  /* 0x0000010053537824 */ /* 0x000fe200078e00ff */
[----:B0-----:R-:W-:-:S02]  /*41e0*/  F2FP.F16.E4M3.UNPACK_B R82, R13 ;  /* 0x0000000dff52723e */ /* 0x001fc400020006ff */
[----:B------:R-:W-:Y:S02]  /*41f0*/  LOP3.LUT R79, R80, 0xff0000, R79, 0xf8, !PT ;  /* 0x00ff0000504f7812 */ /* 0x000fe400078ef84f */
[-C--:B------:R-:W-:Y:S02]  /*4200*/  F2FP.F16.E4M3.UNPACK_B R80, R160.reuse.H1 ;  /* 0x000000a0ff50723e */ /* 0x080fe400030006ff */
[----:B------:R-:W-:Y:S01]  /*4210*/  SHF.R.U32.HI R78, RZ, 0x10, R81 ;  /* 0x00000010ff4e7819 */ /* 0x000fe20000011651 */
[----:B------:R-:W-:Y:S01]  /*4220*/  HADD2.F32 R81, -RZ, R82.H1_H1 ;  /* 0x30000052ff517230 */ /* 0x000fe20000004100 */
[----:B------:R-:W-:Y:S01]  /*4230*/  LOP3.LUT R84, R84, 0xff00, R83, 0xf8, !PT ;  /* 0x0000ff0054547812 */ /* 0x000fe200078ef853 */
[----:B------:R-:W-:Y:S01]  /*4240*/  HADD2.F32 R162, -RZ, R80.H0_H0 ;  /* 0x20000050ffa27230 */ /* 0x000fe20000004100 */
        /* <DEDUP_REMOVED lines=18> */
[----:B------:R-:W-:Y:S01]  /*4370*/  SHF.L.U32 R13, R78, 0x10, RZ ;  /* 0x000000104e0d7819 */ /* 0x000fe200000006ff */
[----:B------:R-:W-:Y:S01]  /*4380*/  IMAD.MOV.U32 R78, RZ, RZ, R15 ;  /* 0x000000ffff4e7224 */ /* 0x000fe200078e000f */
[----:B------:R-:W-:Y:S02]  /*4390*/  F2FP.F16.E4M3.UNPACK_B R15, R79.H1 ;  /* 0x0000004fff0f723e */ /* 0x000fe400030006ff */
[----:B------:R-:W-:-:S02]  /*43a0*/  LOP3.LUT R13, R84, 0xff0000, R13, 0xf8, !PT ;  /* 0x00ff0000540d7812 */ /* 0x000fc400078ef80d */
        /* <DEDUP_REMOVED lines=56> */
[----:B------:R-:W-:-:S04]  /*4730*/  F2FP.F16.E4M3.UNPACK_B R15, R12 ;  /* 0x0000000cff0f723e */ /* 0x000fc800020006ff */
[----:B------:R-:W-:Y:S01]  /*4740*/  F2FP.SATFINITE.E4M3.F32.PACK_AB_MERGE_C R82, R85, R82, RZ ;  /* 0x000000525552723e */ /* 0x000fe200048070ff */
[--C-:B------:R-:W-:Y:S02]  /*4750*/  HADD2.F32 R12, -RZ, R15.reuse.H1_H1 ;  /* 0x3000000fff0c7230 */ /* 0x100fe40000004100 */
[----:B------:R-:W-:-:S03]  /*4760*/  HADD2.F32 R15, -RZ, R15.H0_H0 ;  /* 0x2000000fff0f7230 */ /* 0x000fc60000004100 */
[CC--:B------:R-:W-:Y:S02]  /*4770*/  FMUL.FTZ R79, R12.reuse, R160.reuse ;  /* 0x000000a00c4f7220 */ /* 0x0c0fe40000410000 */
[C---:B------:R-:W-:Y:S02]  /*4780*/  FMUL.FTZ R160, R15.reuse, R160 ;  /* 0x000000a00fa07220 */ /* 0x040fe40000410000 */
[----:B------:R-:W-:Y:S01]  /*4790*/  FFMA.FTZ R79, R15, R161, -R79 ;  /* 0x000000a10f4f7223 */ /* 0x000fe2000001084f */
[----:B------:R-:W-:Y:S01]  /*47a0*/  F2FP.SATFINITE.E4M3.F32.PACK_AB_MERGE_C R15, R163, R165, R78 ;  /* 0x000000a5a30f723e */ /* 0x000fe2000480704e */
[----:B------:R-:W-:-:S05]  /*47b0*/  FFMA.FTZ R160, R12, R161, R160 ;  /* 0x000000a10ca07223 */ /* 0x000fca00000100a0 */
[----:B------:R-:W-:-:S07]  /*47c0*/  F2FP.SATFINITE.E4M3.F32.PACK_AB_MERGE_C R12, R160, R79, R82 ;  /* 0x0000004fa00c723e */ /* 0x000fce0004807052 */
.L_x_454:
[----:B------:R-:W-:Y:S05]  /*47d0*/  BSYNC B3 ;  /* 0x0000000000037941 */ /* 0x000fea0003800000 */
.L_x_453:
[----:B------:R-:W-:-:S05]  /*47e0*/  IMAD.SHL.U32 R80, R170, 0x10, RZ ;  /* 0x00000010aa507824 */ /* 0x000fca00078e00ff */
[----:B----4-:R-:W-:-:S04]  /*47f0*/  IADD3 R78, P2, R11, R80, RZ ;  /* 0x000000500b4e7210 */ /* 0x010fc80007f5e0ff */
[----:B---3--:R-:W-:-:S05]  /*4800*/  LEA.HI.X.SX32 R79, R80, R151, 0x1, P2 ;  /* 0x00000097504f7211 */ /* 0x008fca00010f0eff */
[----:B0-----:R0:W-:Y:S04]  /*4810*/  ST.E.128 desc[UR50][R78.64], R12 ;  /* 0x0000000c4e007985 */ /* 0x0011e8000c101d32 */
.L_x_452:
[----:B------:R-:W-:Y:S05]  /*4820*/  BSYNC B2 ;  /* 0x0000000000027941 */ /* 0x000fea0003800000 */
.L_x_451:
[----:B------:R-:W-:Y:S01]  /*4830*/  ISETP.NE.AND P2, PT, R30, RZ, PT ;  /* 0x000000ff1e00720c */ /* 0x000fe20003f45270 */
[----:B------:R-:W-:-:S12]  /*4840*/  BSSY B2, `(.L_x_455) ;  /* 0x0000072000027945 */ /* 0x000fd80003800000 */
[----:B------:R-:W-:Y:S05]  /*4850*/  @!P2 BRA `(.L_x_456) ;  /* 0x0000000400c0a947 */ /* 0x000fea0003800000 */
[----:B0-----:R0:W0:Y:S01]  /*4860*/  LDS.128 R12, [R37+0x1cc00] ;  /* 0x01cc0000250c7984 */ /* 0x0010220000000c00 */
[----:B------:R-:W-:Y:S01]  /*4870*/  ISETP.GE.AND P2, PT, R199, R117, PT ;  /* 0x00000075c700720c */ /* 0x000fe20003f46270 */
[----:B------:R-:W-:-:S12]  /*4880*/  BSSY B3, `(.L_x_457) ;  /* 0x0000069000037945 */ /* 0x000fd80003800000 */
[----:B------:R-:W-:Y:S05]  /*4890*/  @P2 BRA `(.L_x_458) ;  /* 0x00000004009c2947 */ /* 0x000fea0003800000 */
[----:B------:R-:W-:Y:S02]  /*48a0*/  SHF.R.U32.HI R80, RZ, 0x8, R77 ;  /* 0x00000008ff507819 */ /* 0x000fe4000001164d */
[--C-:B------:R-:W-:Y:S02]  /*48b0*/  SHF.R.U32.HI R76, RZ, 0x10, R75.reuse ;  /* 0x00000010ff4c7819 */ /* 0x100fe4000001164b */
[----:B------:R-:W-:Y:S02]  /*48c0*/  SHF.R.U32.HI R78, RZ, 0x8, R75 ;  /* 0x00000008ff4e7819 */ /* 0x000fe4000001164b */
[----:B------:R-:W-:Y:S02]  /*48d0*/  LOP3.LUT R79, R75, 0xff0000ff, RZ, 0xc0, !PT ;  /* 0xff0000ff4b4f7812 */ /* 0x000fe400078ec0ff */
[----:B------:R-:W-:Y:S02]  /*48e0*/  SHF.R.U32.HI R75, RZ, 0x10, R77 ;  /* 0x00000010ff4b7819 */ /* 0x000fe4000001164d */
[----:B------:R-:W-:Y:S01]  /*48f0*/  LOP3.LUT R74, R77, 0xff0000ff, RZ, 0xc0, !PT ;  /* 0xff0000ff4d4a7812 */ /* 0x000fe200078ec0ff */
[----:B------:R-:W-:Y:S01]  /*4900*/  IMAD.SHL.U32 R77, R80, 0x100, RZ ;  /* 0x00000100504d7824 */ /* 0x000fe200078e00ff */
[----:B------:R-:W-:-:S02]  /*4910*/  SHF.L.U32 R78, R78, 0x8, RZ ;  /* 0x000000084e4e7819 */ /* 0x000fc400000006ff */
[----:B0-----:R-:W-:Y:S02]  /*4920*/  F2FP.F16.E4M3.UNPACK_B R83, R13 ;  /* 0x0000000dff53723e */ /* 0x001fe400020006ff */
[----:B------:R-:W-:Y:S02]  /*4930*/  LOP3.LUT R77, R74, 0xff00, R77, 0xf8, !PT ;  /* 0x0000ff004a4d7812 */ /* 0x000fe400078ef84d */
[-C--:B------:R-:W-:Y:S02]  /*4940*/  F2FP.F16.E4M3.UNPACK_B R74, R157.reuse.H1 ;  /* 0x0000009dff4a723e */ /* 0x080fe400030006ff */
[----:B------:R-:W-:Y:S01]  /*4950*/  LOP3.LUT R78, R79, 0xff00, R78, 0xf8, !PT ;  /* 0x0000ff004f4e7812 */ /* 0x000fe200078ef84e */
[--C-:B------:R-:W-:Y:S01]  /*4960*/  HADD2.F32 R79, -RZ, R83.reuse.H1_H1 ;  /* 0x30000053ff4f7230 */ /* 0x100fe20000004100 */
[-C--:B------:R-:W-:Y:S01]  /*4970*/  F2FP.F16.E4M3.UNPACK_B R81, R156.reuse.H1 ;  /* 0x0000009cff51723e */ /* 0x080fe200030006ff */
[----:B------:R-:W-:Y:S01]  /*4980*/  HADD2.F32 R84, -RZ, R74.H0_H0 ;  /* 0x2000004aff547230 */ /* 0x000fe20000004100 */
[----:B------:R-:W-:Y:S01]  /*4990*/  F2FP.F16.E4M3.UNPACK_B R157, R157 ;  /* 0x0000009dff9d723e */ /* 0x000fe200020006ff */
[----:B------:R-:W-:Y:S01]  /*49a0*/  HADD2.F32 R83, -RZ, R83.H0_H0 ;  /* 0x20000053ff537230 */ /* 0x000fe20000004100 */
[----:B------:R-:W-:Y:S01]  /*49b0*/  F2FP.F16.E4M3.UNPACK_B R156, R156 ;  /* 0x0000009cff9c723e */ /* 0x000fe200020006ff */
[----:B------:R-:W-:-:S02]  /*49c0*/  HADD2.F32 R82, -RZ, R81.H0_H0 ;  /* 0x20000051ff527230 */ /* 0x000fc40000004100 */
[-C--:B------:R-:W-:Y:S01]  /*49d0*/  FMUL.FTZ R80, R79, R84.reuse ;  /* 0x000000544f507220 */ /* 0x080fe20000410000 */
[----:B------:R-:W-:Y:S02]  /*49e0*/  HADD2.F32 R74, -RZ, R74.H1_H1 ;  /* 0x3000004aff4a7230 */ /* 0x000fe40000004100 */
[C---:B------:R-:W-:Y:S01]  /*49f0*/  FMUL.FTZ R84, R83.reuse, R84 ;  /* 0x0000005453547220 */ /* 0x040fe20000410000 */
[-C--:B------:R-:W-:Y:S01]  /*4a00*/  FFMA.FTZ R80, R83, R82.reuse, -R80 ;  /* 0x0000005253507223 */ /* 0x080fe20000010850 */
[----:B------:R-:W-:Y:S02]  /*4a10*/  F2FP.F16.E4M3.UNPACK_B R83, R13.H1 ;  /* 0x0000000dff53723e */ /* 0x000fe400030006ff */
[----:B------:R-:W-:Y:S01]  /*4a20*/  FFMA.FTZ R79, R79, R82, R84 ;  /* 0x000000524f4f7223 */ /* 0x000fe20000010054 */
[----:B------:R-:W-:Y:S02]  /*4a30*/  HADD2.F32 R82, -RZ, R81.H1_H1 ;  /* 0x30000051ff527230 */ /* 0x000fe40000004100 */
[----:B------:R-:W-:-:S02]  /*4a40*/  IMAD.U32 R81, R76, 0x10000, RZ ;  /* 0x000100004c517824 */ /* 0x000fc400078e00ff */
[--C-:B------:R-:W-:Y:S02]  /*4a50*/  HADD2.F32 R13, -RZ, R83.reuse.H1_H1 ;  /* 0x30000053ff0d7230 */ /* 0x100fe40000004100 */
[----:B------:R-:W-:Y:S01]  /*4a60*/  IMAD.U32 R76, R75, 0x10000, RZ ;  /* 0x000100004b4c7824 */ /* 0x000fe200078e00ff */
[----:B------:R-:W-:Y:S01]  /*4a70*/  LOP3.LUT R75, R78, 0xff0000, R81, 0xf8, !PT ;  /* 0x00ff00004e4b7812 */ /* 0x000fe200078ef851 */
[----:B------:R-:W-:Y:S02]  /*4a80*/  HADD2.F32 R83, -RZ, R83.H0_H0 ;  /* 0x20000053ff537230 */ /* 0x000fe40000004100 */
[-C--:B------:R-:W-:Y:S01]  /*4a90*/  FMUL.FTZ R84, R13, R74.reuse ;  /* 0x0000004a0d547220 */ /* 0x080fe20000410000 */
[----:B------:R-:W-:Y:S02]  /*4aa0*/  LOP3.LUT R76, R77, 0xff0000, R76, 0xf8, !PT ;  /* 0x00ff00004d4c7812 */ /* 0x000fe400078ef84c */
[C---:B------:R-:W-:Y:S01]  /*4ab0*/  FMUL.FTZ R160, R83.reuse, R74 ;  /* 0x0000004a53a07220 */ /* 0x040fe20000410000 */
[----:B------:R-:W-:Y:S01]  /*4ac0*/  FFMA.FTZ R74, R83, R82, -R84 ;  /* 0x00000052534a7223 */ /* 0x000fe20000010854 */
[----:B------:R-:W-:-:S02]  /*4ad0*/  F2FP.F16.E4M3.UNPACK_B R83, R15 ;  /* 0x0000000fff53723e */ /* 0x000fc400020006ff */
[----:B------:R-:W-:Y:S01]  /*4ae0*/  F2FP.F16.E4M3.UNPACK_B R77, R76.H1 ;  /* 0x0000004cff4d723e */ /* 0x000fe200030006ff */
[----:B------:R-:W-:Y:S01]  /*4af0*/  FFMA.FTZ R13, R13, R82, R160 ;  /* 0x000000520d0d7223 */ /* 0x000fe200000100a0 */
[----:B------:R-:W-:Y:S01]  /*4b00*/  F2FP.F16.E4M3.UNPACK_B R78, R75.H1 ;  /* 0x0000004bff4e723e */ /* 0x000fe200030006ff */
[----:B------:R-:W-:Y:S01]  /*4b10*/  HADD2.F32 R81, -RZ, R83.H1_H1 ;  /* 0x30000053ff517230 */ /* 0x000fe20000004100 */
[----:B------:R-:W-:Y:S01]  /*4b20*/  F2FP.F16.E4M3.UNPACK_B R15, R15.H1 ;  /* 0x0000000fff0f723e */ /* 0x000fe200030006ff */
[----:B------:R-:W-:Y:S01]  /*4b30*/  HADD2.F32 R84, -RZ, R77.H0_H0 ;  /* 0x2000004dff547230 */ /* 0x000fe20000004100 */
[----:B------:R-:W-:Y:S01]  /*4b40*/  F2FP.SATFINITE.E4M3.F32.PACK_AB_MERGE_C R13, R13, R74, RZ ;  /* 0x0000004a0d0d723e */ /* 0x000fe200048070ff */
[----:B------:R-:W-:Y:S01]  /*4b50*/  HADD2.F32 R83, -RZ, R83.H0_H0 ;  /* 0x20000053ff537230 */ /* 0x000fe20000004100 */
[----:B------:R-:W-:Y:S01]  /*4b60*/  MOV R74, R14 ;  /* 0x0000000e004a7202 */ /* 0x000fe20000000f00 */
[--C-:B------:R-:W-:Y:S02]  /*4b70*/  HADD2.F32 R82, -RZ, R78.reuse.H0_H0 ;  /* 0x2000004eff527230 */ /* 0x100fe40000004100 */
[----:B------:R-:W-:Y:S01]  /*4b80*/  FMUL.FTZ R85, R81, R84 ;  /* 0x0000005451557220 */ /* 0x000fe20000410000 */
[----:B------:R-:W-:Y:S01]  /*4b90*/  HADD2.F32 R77, -RZ, R77.H1_H1 ;  /* 0x3000004dff4d7230 */ /* 0x000fe20000004100 */
[----:B------:R-:W-:Y:S01]  /*4ba0*/  F2FP.F16.E4M3.UNPACK_B R76, R76 ;  /* 0x0000004cff4c723e */ /* 0x000fe200020006ff */
[----:B------:R-:W-:-:S02]  /*4bb0*/  HADD2.F32 R78, -RZ, R78.H1_H1 ;  /* 0x3000004eff4e7230 */ /* 0x000fc40000004100 */
[C---:B------:R-:W-:Y:S01]  /*4bc0*/  FFMA.FTZ R85, R83.reuse, R82, -R85 ;  /* 0x0000005253557223 */ /* 0x040fe20000010855 */
[----:B------:R-:W-:Y:S01]  /*4bd0*/  FMUL.FTZ R83, R83, R84 ;  /* 0x0000005453537220 */ /* 0x000fe20000410000 */
[----:B------:R-:W-:Y:S02]  /*4be0*/  F2FP.F16.E4M3.UNPACK_B R14, R74 ;  /* 0x0000004aff0e723e */ /* 0x000fe400020006ff */
[----:B------:R-:W-:Y:S01]  /*4bf0*/  F2FP.SATFINITE.E4M3.F32.PACK_AB_MERGE_C R13, R79, R80, R13 ;  /* 0x000000504f0d723e */ /* 0x000fe2000480700d */
[----:B------:R-:W-:Y:S01]  /*4c00*/  FFMA.FTZ R83, R81, R82, R83 ;  /* 0x0000005251537223 */ /* 0x000fe20000010053 */
[--C-:B------:R-:W-:Y:S01]  /*4c10*/  HADD2.F32 R81, -RZ, R15.reuse.H1_H1 ;  /* 0x3000000fff517230 */ /* 0x100fe20000004100 */
[----:B------:R-:W-:Y:S01]  /*4c20*/  F2FP.F16.E4M3.UNPACK_B R75, R75 ;  /* 0x0000004bff4b723e */ /* 0x000fe200020006ff */
[----:B------:R-:W-:Y:S01]  /*4c30*/  HADD2.F32 R15, -RZ, R15.H0_H0 ;  /* 0x2000000fff0f7230 */ /* 0x000fe20000004100 */
[----:B------:R-:W-:Y:S01]  /*4c40*/  F2FP.F16.E4M3.UNPACK_B R74, R74.H1 ;  /* 0x0000004aff4a723e */ /* 0x000fe200030006ff */
[----:B------:R-:W-:-:S02]  /*4c50*/  HADD2.F32 R80, -RZ, R76.H0_H0 ;  /* 0x2000004cff507230 */ /* 0x000fc40000004100 */
[-C--:B------:R-:W-:Y:S01]  /*4c60*/  FMUL.FTZ R82, R81, R77.reuse ;  /* 0x0000004d51527220 */ /* 0x080fe20000410000 */
[C---:B------:R-:W-:Y:S01]  /*4c70*/  FMUL.FTZ R84, R15.reuse, R77 ;  /* 0x0000004d0f547220 */ /* 0x040fe20000410000 */
[--C-:B------:R-:W-:Y:S02]  /*4c80*/  HADD2.F32 R77, -RZ, R14.reuse.H0_H0 ;  /* 0x2000000eff4d7230 */ /* 0x100fe40000004100 */
[-C--:B------:R-:W-:Y:S01]  /*4c90*/  FFMA.FTZ R82, R15, R78.reuse, -R82 ;  /* 0x0000004e0f527223 */ /* 0x080fe20000010852 */
[----:B------:R-:W-:Y:S02]  /*4ca0*/  HADD2.F32 R15, -RZ, R14.H1_H1 ;  /* 0x3000000eff0f7230 */ /* 0x000fe40000004100 */
[----:B------:R-:W-:Y:S01]  /*4cb0*/  FFMA.FTZ R81, R81, R78, R84 ;  /* 0x0000004e51517223 */ /* 0x000fe20000010054 */
[--C-:B------:R-:W-:Y:S02]  /*4cc0*/  HADD2.F32 R78, -RZ, R75.reuse.H0_H0 ;  /* 0x2000004bff4e7230 */ /* 0x100fe40000004100 */
[----:B------:R-:W-:-:S02]  /*4cd0*/  HADD2.F32 R75, -RZ, R75.H1_H1 ;  /* 0x3000004bff4b7230 */ /* 0x000fc40000004100 */
[-C--:B------:R-:W-:Y:S01]  /*4ce0*/  FMUL.FTZ R14, R15, R80.reuse ;  /* 0x000000500f0e7220 */ /* 0x080fe20000410000 */
[----:B------:R-:W-:Y:S01]  /*4cf0*/  FMUL.FTZ R80, R77, R80 ;  /* 0x000000504d507220 */ /* 0x000fe20000410000 */
[----:B------:R-:W-:Y:S02]  /*4d00*/  F2FP.SATFINITE.E4M3.F32.PACK_AB_MERGE_C R82, R81, R82, RZ ;  /* 0x000000525152723e */ /* 0x000fe400048070ff */
[-C--:B------:R-:W-:Y:S01]  /*4d10*/  FFMA.FTZ R14, R77, R78.reuse, -R14 ;  /* 0x0000004e4d0e7223 */ /* 0x080fe2000001080e */
[----:B------:R-:W-:Y:S02]  /*4d20*/  HADD2.F32 R77, -RZ, R76.H1_H1 ;  /* 0x3000004cff4d7230 */ /* 0x000fe40000004100 */
[----:B------:R-:W-:Y:S01]  /*4d30*/  FFMA.FTZ R15, R15, R78, R80 ;  /* 0x0000004e0f0f7223 */ /* 0x000fe20000010050 */
[--C-:B------:R-:W-:Y:S02]  /*4d40*/  HADD2.F32 R76, -RZ, R74.reuse.H1_H1 ;  /* 0x3000004aff4c7230 */ /* 0x100fe40000004100 */
[----:B------:R-:W-:-:S02]  /*4d50*/  HADD2.F32 R74, -RZ, R74.H0_H0 ;  /* 0x2000004aff4a7230 */ /* 0x000fc40000004100 */
[--C-:B------:R-:W-:Y:S02]  /*4d60*/  HADD2.F32 R80, -RZ, R157.reuse.H1_H1 ;  /* 0x3000009dff507230 */ /* 0x100fe40000004100 */
[-C--:B------:R-:W-:Y:S01]  /*4d70*/  FMUL.FTZ R79, R76, R77.reuse ;  /* 0x0000004d4c4f7220 */ /* 0x080fe20000410000 */
[----:B------:R-:W-:Y:S02]  /*4d80*/  HADD2.F32 R78, -RZ, R156.H1_H1 ;  /* 0x3000009cff4e7230 */ /* 0x000fe40000004100 */
[C---:B------:R-:W-:Y:S01]  /*4d90*/  FMUL.FTZ R77, R74.reuse, R77 ;  /* 0x0000004d4a4d7220 */ /* 0x040fe20000410000 */
[----:B------:R-:W-:Y:S02]  /*4da0*/  HADD2.F32 R157, -RZ, R157.H0_H0 ;  /* 0x2000009dff9d7230 */ /* 0x000fe40000004100 */
[-C--:B------:R-:W-:Y:S01]  /*4db0*/  FFMA.FTZ R74, R74, R75.reuse, -R79 ;  /* 0x0000004b4a4a7223 */ /* 0x080fe2000001084f */
[----:B------:R-:W-:Y:S01]  /*4dc0*/  FFMA.FTZ R75, R76, R75, R77 ;  /* 0x0000004b4c4b7223 */ /* 0x000fe2000001004d */
[----:B------:R-:W-:-:S04]  /*4dd0*/  F2FP.F16.E4M3.UNPACK_B R76, R12.H1 ;  /* 0x0000000cff4c723e */ /* 0x000fc800030006ff */
[----:B------:R-:W-:Y:S01]  /*4de0*/  F2FP.SATFINITE.E4M3.F32.PACK_AB_MERGE_C R74, R75, R74, RZ ;  /* 0x0000004a4b4a723e */ /* 0x000fe200048070ff */
[--C-:B------:R-:W-:Y:S02]  /*4df0*/  HADD2.F32 R77, -RZ, R76.reuse.H1_H1 ;  /* 0x3000004cff4d7230 */ /* 0x100fe40000004100 */
[----:B------:R-:W-:Y:S01]  /*4e00*/  HADD2.F32 R79, -RZ, R76.H0_H0 ;  /* 0x2000004cff4f7230 */ /* 0x000fe20000004100 */
[----:B------:R-:W-:Y:S02]  /*4e10*/  F2FP.SATFINITE.E4M3.F32.PACK_AB_MERGE_C R14, R15, R14, R74 ;  /* 0x0000000e0f0e723e */ /* 0x000fe4000480704a */
[-C--:B------:R-:W-:Y:S01]  /*4e20*/  FMUL.FTZ R76, R77, R80.reuse ;  /* 0x000000504d4c7220 */ /* 0x080fe20000410000 */
[----:B------:R-:W-:Y:S01]  /*4e30*/  F2FP.SATFINITE.E4M3.F32.PACK_AB_MERGE_C R15, R83, R85, R82 ;  /* 0x00000055530f723e */ /* 0x000fe20004807052 */
[C---:B------:R-:W-:Y:S02]  /*4e40*/  FMUL.FTZ R80, R79.reuse, R80 ;  /* 0x000000504f507220 */ /* 0x040fe40000410000 */
[----:B------:R-:W-:Y:S01]  /*4e50*/  FFMA.FTZ R76, R79, R78, -R76 ;  /* 0x0000004e4f4c7223 */ /* 0x000fe2000001084c */
[----:B------:R-:W-:-:S02]  /*4e60*/  HADD2.F32 R79, -RZ, R156.H0_H0 ;  /* 0x2000009cff4f7230 */ /* 0x000fc40000004100 */
[----:B------:R-:W-:Y:S01]  /*4e70*/  FFMA.FTZ R77, R77, R78, R80 ;  /* 0x0000004e4d4d7223 */ /* 0x000fe20000010050 */
[----:B------:R-:W-:-:S04]  /*4e80*/  F2FP.F16.E4M3.UNPACK_B R78, R12 ;  /* 0x0000000cff4e723e */ /* 0x000fc800020006ff */
[----:B------:R-:W-:Y:S01]  /*4e90*/  F2FP.SATFINITE.E4M3.F32.PACK_AB_MERGE_C R76, R77, R76, RZ ;  /* 0x0000004c4d4c723e */ /* 0x000fe200048070ff */
[--C-:B------:R-:W-:Y:S02]  /*4ea0*/  HADD2.F32 R12, -RZ, R78.reuse.H1_H1 ;  /* 0x3000004eff0c7230 */ /* 0x100fe40000004100 */
[----:B------:R-:W-:-:S03]  /*4eb0*/  HADD2.F32 R78, -RZ, R78.H0_H0 ;  /* 0x2000004eff4e7230 */ /* 0x000fc60000004100 */
[-C--:B------:R-:W-:Y:S02]  /*4ec0*/  FMUL.FTZ R161, R12, R157.reuse ;  /* 0x0000009d0ca17220 */ /* 0x080fe40000410000 */
[C---:B------:R-:W-:Y:S02]  /*4ed0*/  FMUL.FTZ R157, R78.reuse, R157 ;  /* 0x0000009d4e9d7220 */ /* 0x040fe40000410000 */
[-C--:B------:R-:W-:Y:S02]  /*4ee0*/  FFMA.FTZ R78, R78, R79.reuse, -R161 ;  /* 0x0000004f4e4e7223 */ /* 0x080fe400000108a1 */
[----:B------:R-:W-:-:S05]  /*4ef0*/  FFMA.FTZ R157, R12, R79, R157 ;  /* 0x0000004f0c9d7223 */ /* 0x000fca000001009d */
[----:B------:R-:W-:-:S07]  /*4f00*/  F2FP.SATFINITE.E4M3.F32.PACK_AB_MERGE_C R12, R157, R78, R76 ;  /* 0x0000004e9d0c723e */ /* 0x000fce000480704c */
.L_x_458:
[----:B------:R-:W-:Y:S05]  /*4f10*/  BSYNC B3 ;  /* 0x0000000000037941 */ /* 0x000fea0003800000 */
.L_x_457:
[----:B------:R-:W-:-:S05]  /*4f20*/  IMAD.SHL.U32 R76, R171, 0x10, RZ ;  /* 0x00000010ab4c7824 */ /* 0x000fca00078e00ff */
[----:B----4-:R-:W-:-:S04]  /*4f30*/  IADD3 R74, P2, R11, R76, RZ ;  /* 0x0000004c0b4a7210 */ /* 0x010fc80007f5e0ff */
[----:B---3--:R-:W-:-:S05]  /*4f40*/  LEA.HI.X.SX32 R75, R76, R151, 0x1, P2 ;  /* 0x000000974c4b7211 */ /* 0x008fca00010f0eff */
[----:B0-----:R0:W-:Y:S04]  /*4f50*/  ST.E.128 desc[UR50][R74.64], R12 ;  /* 0x0000000c4a007985 */ /* 0x0011e8000c101d32 */
.L_x_456:
[----:B------:R-:W-:Y:S05]  /*4f60*/  BSYNC B2 ;  /* 0x0000000000027941 */ /* 0x000fea0003800000 */
.L_x_455:
[----:B------:R-:W-:Y:S01]  /*4f70*/  ISETP.NE.AND P2, PT, R31, RZ, PT ;  /* 0x000000ff1f00720c */ /* 0x000fe20003f45270 */
[----:B------:R-:W-:-:S12]  /*4f80*/  BSSY B2, `(.L_x_459) ;  /* 0x0000074000027945 */ /* 0x000fd80003800000 */
[----:B------:R-:W-:Y:S05]  /*4f90*/  @!P2 BRA `(.L_x_460) ;  /* 0x0000000400c8a947 */ /* 0x000fea0003800000 */
[----:B0-----:R0:W0:Y:S01]  /*4fa0*/  LDS.128 R12, [R36+0x1cc00] ;  /* 0x01cc0000240c7984 */ /* 0x0010220000000c00 */
[----:B----4-:R-:W-:Y:S01]  /*4fb0*/  IADD3 R74, P2, R168, R11, RZ ;  /* 0x0000000ba84a7210 */ /* 0x010fe20007f5e0ff */
[----:B------:R-:W-:Y:S04]  /*4fc0*/  BSSY B3, `(.L_x_461) ;  /* 0x000006e000037945 */ /* 0x000fe80003800000 */
[----:B---3--:R-:W-:Y:S01]  /*4fd0*/  IMAD.X R75, R151, 0x1, R194, P2 ;  /* 0x00000001974b7824 */ /* 0x008fe200010e06c2 */
[----:B------:R-:W-:-:S13]  /*4fe0*/  ISETP.GE.AND P2, PT, R200, R117, PT ;  /* 0x00000075c800720c */ /* 0x000fda0003f46270 */
[----:B------:R-:W-:Y:S05]  /*4ff0*/  @P2 BRA `(.L_x_462) ;  /* 0x0000000400a82947 */ /* 0x000fea0003800000 */
[----:B0-----:R-:W-:Y:S01]  /*5000*/  IMAD.MOV.U32 R72, RZ, RZ, R13 ;  /* 0x000000ffff487224 */ /* 0x001fe200078e000d */
[----:B------:R-:W-:Y:S02]  /*5010*/  F2FP.F16.E4M3.UNPACK_B R76, R155.H1 ;  /* 0x0000009bff4c723e */ /* 0x000fe400030006ff */
[----:B------:R-:W-:Y:S02]  /*5020*/  F2FP.F16.E4M3.UNPACK_B R13, R154.H1 ;  /* 0x0000009aff0d723e */ /* 0x000fe400030006ff */
[----:B------:R-:W-:Y:S01]  /*5030*/  F2FP.F16.E4M3.UNPACK_B R70, R72 ;  /* 0x00000048ff46723e */ /* 0x000fe200020006ff */
[----:B------:R-:W-:Y:S02]  /*5040*/  HADD2.F32 R79, -RZ, R76.H0_H0 ;  /* 0x2000004cff4f7230 */ /* 0x000fe40000004100 */
[----:B------:R-:W-:Y:S02]  /*5050*/  HADD2.F32 R78, -RZ, R13.H0_H0 ;  /* 0x2000000dff4e7230 */ /* 0x000fe40000004100 */
[----:B------:R-:W-:-:S02]  /*5060*/  HADD2.F32 R77, -RZ, R70.H1_H1 ;  /* 0x30000046ff4d7230 */ /* 0x000fc40000004100 */
[----:B------:R-:W-:Y:S02]  /*5070*/  HADD2.F32 R70, -RZ, R70.H0_H0 ;  /* 0x20000046ff467230 */ /* 0x000fe40000004100 */
[----:B------:R-:W-:Y:S02]  /*5080*/  HADD2.F32 R76, -RZ, R76.H1_H1 ;  /* 0x3000004cff4c7230 */ /* 0x000fe40000004100 */
[-C--:B------:R-:W-:Y:S01]  /*5090*/  FMUL.FTZ R81, R77, R79.reuse ;  /* 0x0000004f4d517220 */ /* 0x080fe20000410000 */
[----:B------:R-:W-:Y:S02]  /*50a0*/  HADD2.F32 R13, -RZ, R13.H1_H1 ;  /* 0x3000000dff0d7230 */ /* 0x000fe40000004100 */
[C---:B------:R-:W-:Y:S01]  /*50b0*/  FMUL.FTZ R80, R70.reuse, R79 ;  /* 0x0000004f46507220 */ /* 0x040fe20000410000 */
[----:B------:R-:W-:-:S03]  /*50c0*/  FFMA.FTZ R70, R70, R78, -R81 ;  /* 0x0000004e46467223 */ /* 0x000fc60000010851 */
[----:B------:R-:W-:Y:S01]  /*50d0*/  FFMA.FTZ R77, R77, R78, R80 ;  /* 0x0000004e4d4d7223 */ /* 0x000fe20000010050 */
[----:B------:R-:W-:Y:S02]  /*50e0*/  F2FP.F16.E4M3.UNPACK_B R78, R72.H1 ;  /* 0x00000048ff4e723e */ /* 0x000fe400030006ff */
[----:B------:R-:W-:Y:S02]  /*50f0*/  MOV R72, R12 ;  /* 0x0000000c00487202 */ /* 0x000fe40000000f00 */
[----:B------:R-:W-:Y:S01]  /*5100*/  F2FP.F16.E4M3.UNPACK_B R80, R155 ;  /* 0x0000009bff50723e */ /* 0x000fe200020006ff */
[--C-:B------:R-:W-:Y:S02]  /*5110*/  HADD2.F32 R79, -RZ, R78.reuse.H1_H1 ;  /* 0x3000004eff4f7230 */ /* 0x100fe40000004100 */
[----:B------:R-:W-:Y:S02]  /*5120*/  HADD2.F32 R78, -RZ, R78.H0_H0 ;  /* 0x2000004eff4e7230 */ /* 0x000fe40000004100 */
[----:B------:R-:W-:-:S02]  /*5130*/  HADD2.F32 R82, -RZ, R80.H1_H1 ;  /* 0x30000050ff527230 */ /* 0x000fc40000004100 */
[-C--:B------:R-:W-:Y:S01]  /*5140*/  FMUL.FTZ R81, R79, R76.reuse ;  /* 0x0000004c4f517220 */ /* 0x080fe20000410000 */
[----:B------:R-:W-:-:S03]  /*5150*/  FMUL.FTZ R12, R78, R76 ;  /* 0x0000004c4e0c7220 */ /* 0x000fc60000410000 */
[-C--:B------:R-:W-:Y:S01]  /*5160*/  FFMA.FTZ R76, R78, R13.reuse, -R81 ;  /* 0x0000000d4e4c7223 */ /* 0x080fe20000010851 */
[----:B------:R-:W-:Y:S01]  /*5170*/  F2FP.F16.E4M3.UNPACK_B R78, R154 ;  /* 0x0000009aff4e723e */ /* 0x000fe200020006ff */
[----:B------:R-:W-:Y:S01]  /*5180*/  FFMA.FTZ R79, R79, R13, R12 ;  /* 0x0000000d4f4f7223 */ /* 0x000fe2000001000c */
[-C--:B------:R-:W-:Y:S02]  /*5190*/  F2FP.F16.E4M3.UNPACK_B R12, R72.reuse.H1 ;  /* 0x00000048ff0c723e */ /* 0x080fe400030006ff */
[----:B------:R-:W-:Y:S01]  /*51a0*/  F2FP.F16.E4M3.UNPACK_B R72, R72 ;  /* 0x00000048ff48723e */ /* 0x000fe200020006ff */
[----:B------:R-:W-:Y:S02]  /*51b0*/  HADD2.F32 R81, -RZ, R78.H1_H1 ;  /* 0x3000004eff517230 */ /* 0x000fe40000004100 */
[--C-:B------:R-:W-:Y:S02]  /*51c0*/  HADD2.F32 R13, -RZ, R12.reuse.H1_H1 ;  /* 0x3000000cff0d7230 */ /* 0x100fe40000004100 */
[----:B------:R-:W-:-:S03]  /*51d0*/  HADD2.F32 R12, -RZ, R12.H0_H0 ;  /* 0x2000000cff0c7230 */ /* 0x000fc60000004100 */
[CC--:B------:R-:W-:Y:S02]  /*51e0*/  FMUL.FTZ R83, R13.reuse, R82.reuse ;  /* 0x000000520d537220 */ /* 0x0c0fe40000410000 */
[C---:B------:R-:W-:Y:S02]  /*51f0*/  FMUL.FTZ R82, R12.reuse, R82 ;  /* 0x000000520c527220 */ /* 0x040fe40000410000 */
[-C--:B------:R-:W-:Y:S02]  /*5200*/  FFMA.FTZ R12, R12, R81.reuse, -R83 ;  /* 0x000000510c0c7223 */ /* 0x080fe40000010853 */
[----:B------:R-:W-:Y:S01]  /*5210*/  FFMA.FTZ R13, R13, R81, R82 ;  /* 0x000000510d0d7223 */ /* 0x000fe20000010052 */
[----:B------:R-:W-:Y:S01]  /*5220*/  F2FP.SATFINITE.E4M3.F32.PACK_AB_MERGE_C R82, R79, R76, RZ ;  /* 0x0000004c4f52723e */ /* 0x000fe200048070ff */
[----:B------:R-:W-:Y:S01]  /*5230*/  HADD2.F32 R79, -RZ, R80.H0_H0 ;  /* 0x20000050ff4f7230 */ /* 0x000fe20000004100 */
[----:B------:R-:W-:Y:S01]  /*5240*/  SHF.R.U32.HI R80, RZ, 0x10, R73 ;  /* 0x00000010ff507819 */ /* 0x000fe20000011649 */
[--C-:B------:R-:W-:Y:S01]  /*5250*/  HADD2.F32 R76, -RZ, R72.reuse.H1_H1 ;  /* 0x30000048ff4c7230 */ /* 0x100fe20000004100 */
[----:B------:R-:W-:Y:S01]  /*5260*/  F2FP.SATFINITE.E4M3.F32.PACK_AB_MERGE_C R70, R77, R70, R82 ;  /* 0x000000464d46723e */ /* 0x000fe20004807052 */
[----:B------:R-:W-:Y:S01]  /*5270*/  HADD2.F32 R72, -RZ, R72.H0_H0 ;  /* 0x20000048ff487230 */ /* 0x000fe20000004100 */
[----:B------:R-:W-:Y:S01]  /*5280*/  SHF.R.U32.HI R82, RZ, 0x8, R71 ;  /* 0x00000008ff527819 */ /* 0x000fe20000011647 */
[----:B------:R-:W-:Y:S01]  /*5290*/  HADD2.F32 R81, -RZ, R78.H0_H0 ;  /* 0x2000004eff517230 */ /* 0x000fe20000004100 */
[----:B------:R-:W-:Y:S01]  /*52a0*/  SHF.R.U32.HI R78, RZ, 0x8, R73 ;  /* 0x00000008ff4e7819 */ /* 0x000fe20000011649 */
[-C--:B------:R-:W-:Y:S01]  /*52b0*/  FMUL.FTZ R83, R76, R79.reuse ;  /* 0x0000004f4c537220 */ /* 0x080fe20000410000 */
[----:B------:R-:W-:Y:S01]  /*52c0*/  FMUL.FTZ R85, R72, R79 ;  /* 0x0000004f48557220 */ /* 0x000fe20000410000 */
[----:B------:R-:W-:-:S02]  /*52d0*/  LOP3.LUT R77, R73, 0xff0000ff, RZ, 0xc0, !PT ;  /* 0xff0000ff494d7812 */ /* 0x000fc400078ec0ff */
[-C--:B------:R-:W-:Y:S01]  /*52e0*/  FFMA.FTZ R79, R72, R81.reuse, -R83 ;  /* 0x00000051484f7223 */ /* 0x080fe20000010853 */
[----:B------:R-:W-:Y:S02]  /*52f0*/  IMAD.SHL.U32 R78, R78, 0x100, RZ ;  /* 0x000001004e4e7824 */ /* 0x000fe400078e00ff */
[----:B------:R-:W-:Y:S01]  /*5300*/  FFMA.FTZ R72, R76, R81, R85 ;  /* 0x000000514c487223 */ /* 0x000fe20000010055 */
[----:B------:R-:W-:Y:S02]  /*5310*/  LOP3.LUT R76, R71, 0xff0000ff, RZ, 0xc0, !PT ;  /* 0xff0000ff474c7812 */ /* 0x000fe400078ec0ff */
[----:B------:R-:W-:Y:S01]  /*5320*/  SHF.R.U32.HI R81, RZ, 0x10, R71 ;  /* 0x00000010ff517819 */ /* 0x000fe20000011647 */
[----:B------:R-:W-:Y:S01]  /*5330*/  IMAD.SHL.U32 R71, R82, 0x100, RZ ;  /* 0x0000010052477824 */ /* 0x000fe200078e00ff */
[----:B------:R-:W-:Y:S02]  /*5340*/  LOP3.LUT R73, R77, 0xff00, R78, 0xf8, !PT ;  /* 0x0000ff004d497812 */ /* 0x000fe400078ef84e */
[----:B------:R-:W-:Y:S01]  /*5350*/  SHF.L.U32 R78, R80, 0x10, RZ ;  /* 0x00000010504e7819 */ /* 0x000fe200000006ff */
[----:B------:R-:W-:Y:S01]  /*5360*/  IMAD.MOV.U32 R80, RZ, RZ, R15 ;  /* 0x000000ffff507224 */ /* 0x000fe200078e000f */
[----:B------:R-:W-:Y:S01]  /*5370*/  LOP3.LUT R71, R76, 0xff00, R71, 0xf8, !PT ;  /* 0x0000ff004c477812 */ /* 0x000fe200078ef847 */
[----:B------:R-:W-:Y:S01]  /*5380*/  IMAD.U32 R76, R81, 0x10000, RZ ;  /* 0x00010000514c7824 */ /* 0x000fe200078e00ff */
[----:B------:R-:W-:-:S02]  /*5390*/  LOP3.LUT R73, R73, 0xff0000, R78, 0xf8, !PT ;  /* 0x00ff000049497812 */ /* 0x000fc400078ef84e */
[-C--:B------:R-:W-:Y:S02]  /*53a0*/  F2FP.F16.E4M3.UNPACK_B R15, R80.reuse ;  /* 0x00000050ff0f723e */ /* 0x080fe400020006ff */
[----:B------:R-:W-:Y:S02]  /*53b0*/  LOP3.LUT R71, R71, 0xff0000, R76, 0xf8, !PT ;  /* 0x00ff000047477812 */ /* 0x000fe400078ef84c */
[----:B------:R-:W-:Y:S01]  /*53c0*/  F2FP.F16.E4M3.UNPACK_B R78, R73.H1 ;  /* 0x00000049ff4e723e */ /* 0x000fe200030006ff */
[--C-:B------:R-:W-:Y:S01]  /*53d0*/  HADD2.F32 R81, -RZ, R15.reuse.H1_H1 ;  /* 0x3000000fff517230 */ /* 0x100fe20000004100 */
[-C--:B------:R-:W-:Y:S01]  /*53e0*/  F2FP.F16.E4M3.UNPACK_B R77, R71.reuse.H1 ;  /* 0x00000047ff4d723e */ /* 0x080fe200030006ff */
[----:B------:R-:W-:Y:S01]  /*53f0*/  HADD2.F32 R15, -RZ, R15.H0_H0 ;  /* 0x2000000fff0f7230 */ /* 0x000fe20000004100 */
[----:B------:R-:W-:Y:S01]  /*5400*/  F2FP.F16.E4M3.UNPACK_B R80, R80.H1 ;  /* 0x00000050ff50723e */ /* 0x000fe200030006ff */
[--C-:B------:R-:W-:Y:S01]  /*5410*/  HADD2.F32 R76, -RZ, R78.reuse.H0_H0 ;  /* 0x2000004eff4c7230 */ /* 0x100fe20000004100 */
[----:B------:R-:W-:Y:S01]  /*5420*/  F2FP.F16.E4M3.UNPACK_B R71, R71 ;  /* 0x00000047ff47723e */ /* 0x000fe200020006ff */
[----:B------:R-:W-:Y:S01]  /*5430*/  HADD2.F32 R82, -RZ, R77.H0_H0 ;  /* 0x2000004dff527230 */ /* 0x000fe20000004100 */
[----:B------:R-:W-:Y:S01]  /*5440*/  F2FP.SATFINITE.E4M3.F32.PACK_AB_MERGE_C R12, R13, R12, RZ ;  /* 0x0000000c0d0c723e */ /* 0x000fe200048070ff */
[----:B------:R-:W-:-:S02]  /*5450*/  HADD2.F32 R83, -RZ, R78.H1_H1 ;  /* 0x3000004eff537230 */ /* 0x000fc40000004100 */
[-C--:B------:R-:W-:Y:S01]  /*5460*/  FMUL.FTZ R84, R81, R76.reuse ;  /* 0x0000004c51547220 */ /* 0x080fe20000410000 */
[C---:B------:R-:W-:Y:S01]  /*5470*/  FMUL.FTZ R154, R15.reuse, R76 ;  /* 0x0000004c0f9a7220 */ /* 0x040fe20000410000 */
[--C-:B------:R-:W-:Y:S01]  /*5480*/  HADD2.F32 R78, -RZ, R80.reuse.H1_H1 ;  /* 0x30000050ff4e7230 */ /* 0x100fe20000004100 */
[----:B------:R-:W-:Y:S01]  /*5490*/  F2FP.SATFINITE.E4M3.F32.PACK_AB_MERGE_C R12, R72, R79, R12 ;  /* 0x0000004f480c723e */ /* 0x000fe2000480700c */
[----:B------:R-:W-:Y:S02]  /*54a0*/  HADD2.F32 R80, -RZ, R80.H0_H0 ;  /* 0x20000050ff507230 */ /* 0x000fe40000004100 */
[-C--:B------:R-:W-:Y:S01]  /*54b0*/  FFMA.FTZ R76, R15, R82.reuse, -R84 ;  /* 0x000000520f4c7223 */ /* 0x080fe20000010854 */
[----:B------:R-:W-:Y:S01]  /*54c0*/  FFMA.FTZ R15, R81, R82, R154 ;  /* 0x00000052510f7223 */ /* 0x000fe2000001009a */
[----:B------:R-:W-:Y:S02]  /*54d0*/  HADD2.F32 R81, -RZ, R77.H1_H1 ;  /* 0x3000004dff517230 */ /* 0x000fe40000004100 */
[-C--:B------:R-:W-:Y:S01]  /*54e0*/  FMUL.FTZ R77, R78, R83.reuse ;  /* 0x000000534e4d7220 */ /* 0x080fe20000410000 */
[----:B------:R-:W-:Y:S01]  /*54f0*/  FMUL.FTZ R83, R80, R83 ;  /* 0x0000005350537220 */ /* 0x000fe20000410000 */
[----:B------:R-:W-:-:S02]  /*5500*/  HADD2.F32 R82, -RZ, R71.H1_H1 ;  /* 0x30000047ff527230 */ /* 0x000fc40000004100 */
[-C--:B------:R-:W-:Y:S01]  /*5510*/  FFMA.FTZ R77, R80, R81.reuse, -R77 ;  /* 0x00000051504d7223 */ /* 0x080fe2000001084d */
[----:B------:R-:W-:Y:S01]  /*5520*/  FFMA.FTZ R78, R78, R81, R83 ;  /* 0x000000514e4e7223 */ /* 0x000fe20000010053 */
[----:B------:R-:W-:Y:S01]  /*5530*/  F2FP.F16.E4M3.UNPACK_B R81, R73 ;  /* 0x00000049ff51723e */ /* 0x000fe200020006ff */
[----:B------:R-:W-:Y:S01]  /*5540*/  HADD2.F32 R71, -RZ, R71.H0_H0 ;  /* 0x20000047ff477230 */ /* 0x000fe20000004100 */
[-C--:B------:R-:W-:Y:S01]  /*5550*/  F2FP.F16.E4M3.UNPACK_B R73, R14.reuse.H1 ;  /* 0x0000000eff49723e */ /* 0x080fe200030006ff */
[----:B------:R-:W-:Y:S01]  /*5560*/  IMAD.MOV.U32 R13, RZ, RZ, R70 ;  /* 0x000000ffff0d7224 */ /* 0x000fe200078e0046 */
[----:B------:R-:W-:Y:S01]  /*5570*/  F2FP.F16.E4M3.UNPACK_B R14, R14 ;  /* 0x0000000eff0e723e */ /* 0x000fe200020006ff */
[----:B------:R-:W-:Y:S01]  /*5580*/  HADD2.F32 R83, -RZ, R81.H1_H1 ;  /* 0x30000051ff537230 */ /* 0x000fe20000004100 */
[----:B------:R-:W-:Y:S01]  /*5590*/  F2FP.SATFINITE.E4M3.F32.PACK_AB_MERGE_C R77, R78, R77, RZ ;  /* 0x0000004d4e4d723e */ /* 0x000fe200048070ff */
[--C-:B------:R-:W-:Y:S02]  /*55a0*/  HADD2.F32 R80, -RZ, R73.reuse.H1_H1 ;  /* 0x30000049ff507230 */ /* 0x100fe40000004100 */
[----:B------:R-:W-:Y:S01]  /*55b0*/  HADD2.F32 R73, -RZ, R73.H0_H0 ;  /* 0x20000049ff497230 */ /* 0x000fe20000004100 */
[----:B------:R-:W-:-:S02]  /*55c0*/  F2FP.SATFINITE.E4M3.F32.PACK_AB_MERGE_C R15, R15, R76, R77 ;  /* 0x0000004c0f0f723e */ /* 0x000fc4000480704d */
[CC--:B------:R-:W-:Y:S02]  /*55d0*/  FMUL.FTZ R84, R80.reuse, R83.reuse ;  /* 0x0000005350547220 */ /* 0x0c0fe40000410000 */
[C---:B------:R-:W-:Y:S02]  /*55e0*/  FMUL.FTZ R83, R73.reuse, R83 ;  /* 0x0000005349537220 */ /* 0x040fe40000410000 */
[-C--:B------:R-:W-:Y:S02]  /*55f0*/  FFMA.FTZ R73, R73, R82.reuse, -R84 ;  /* 0x0000005249497223 */ /* 0x080fe40000010854 */
[----:B------:R-:W-:Y:S01]  /*5600*/  FFMA.FTZ R80, R80, R82, R83 ;  /* 0x0000005250507223 */ /* 0x000fe20000010053 */
[----:B------:R-:W-:Y:S02]  /*5610*/  HADD2.F32 R82, -RZ, R81.H0_H0 ;  /* 0x20000051ff527230 */ /* 0x000fe40000004100 */
[--C-:B------:R-:W-:Y:S02]  /*5620*/  HADD2.F32 R81, -RZ, R14.reuse.H1_H1 ;  /* 0x3000000eff517230 */ /* 0x100fe40000004100 */
[----:B------:R-:W-:Y:S01]  /*5630*/  HADD2.F32 R14, -RZ, R14.H0_H0 ;  /* 0x2000000eff0e7230 */ /* 0x000fe20000004100 */
[----:B------:R-:W-:-:S02]  /*5640*/  F2FP.SATFINITE.E4M3.F32.PACK_AB_MERGE_C R73, R80, R73, RZ ;  /* 0x000000495049723e */ /* 0x000fc400048070ff */
[CC--:B------:R-:W-:Y:S02]  /*5650*/  FMUL.FTZ R83, R81.reuse, R82.reuse ;  /* 0x0000005251537220 */ /* 0x0c0fe40000410000 */
[C---:B------:R-:W-:Y:S02]  /*5660*/  FMUL.FTZ R82, R14.reuse, R82 ;  /* 0x000000520e527220 */ /* 0x040fe40000410000 */
[-C--:B------:R-:W-:Y:S02]  /*5670*/  FFMA.FTZ R83, R14, R71.reuse, -R83 ;  /* 0x000000470e537223 */ /* 0x080fe40000010853 */
[----:B------:R-:W-:-:S05]  /*5680*/  FFMA.FTZ R82, R81, R71, R82 ;  /* 0x0000004751527223 */ /* 0x000fca0000010052 */
[----:B------:R-:W-:-:S07]  /*5690*/  F2FP.SATFINITE.E4M3.F32.PACK_AB_MERGE_C R14, R82, R83, R73 ;  /* 0x00000053520e723e */ /* 0x000fce0004807049 */
.L_x_462:
[----:B------:R-:W-:Y:S05]  /*56a0*/  BSYNC B3 ;  /* 0x0000000000037941 */ /* 0x000fea0003800000 */
.L_x_461:
[----:B0-----:R0:W-:Y:S02]  /*56b0*/  ST.E.128 desc[UR50][R74.64], R12 ;  /* 0x0000000c4a007985 */ /* 0x0011e4000c101d32 */
.L_x_460:
[----:B------:R-:W-:Y:S05]  /*56c0*/  BSYNC B2 ;  /* 0x0000000000027941 */ /* 0x000fea0003800000 */
.L_x_459:
        /* <DEDUP_REMOVED lines=9> */
[----:B0-----:R-:W-:Y:S02]  /*5760*/  MOV R68, R13 ;  /* 0x0000000d00447202 */ /* 0x001fe40000000f00 */
[----:B------:R-:W-:Y:S02]  /*5770*/  F2FP.F16.E4M3.UNPACK_B R73, R153.H1 ;  /* 0x00000099ff49723e */ /* 0x000fe400030006ff */
[-C--:B------:R-:W-:Y:S02]  /*5780*/  F2FP.F16.E4M3.UNPACK_B R13, R68.reuse ;  /* 0x00000044ff0d723e */ /* 0x080fe400020006ff */
[----:B------:R-:W-:Y:S01]  /*5790*/  F2FP.F16.E4M3.UNPACK_B R74, R149.H1 ;  /* 0x00000095ff4a723e */ /* 0x000fe200030006ff */
[----:B------:R-:W-:Y:S01]  /*57a0*/  HADD2.F32 R75, -RZ, R73.H0_H0 ;  /* 0x20000049ff4b7230 */ /* 0x000fe20000004100 */
[----:B------:R-:W-:Y:S01]  /*57b0*/  F2FP.F16.E4M3.UNPACK_B R68, R68.H1 ;  /* 0x00000044ff44723e */ /* 0x000fe200030006ff */
[--C-:B------:R-:W-:Y:S01]  /*57c0*/  HADD2.F32 R66, -RZ, R13.reuse.H1_H1 ;  /* 0x3000000dff427230 */ /* 0x100fe20000004100 */
[----:B------:R-:W-:Y:S01]  /*57d0*/  F2FP.F16.E4M3.UNPACK_B R77, R153 ;  /* 0x00000099ff4d723e */ /* 0x000fe200020006ff */
[----:B------:R-:W-:Y:S01]  /*57e0*/  HADD2.F32 R13, -RZ, R13.H0_H0 ;  /* 0x2000000dff0d7230 */ /* 0x000fe20000004100 */
[----:B------:R-:W-:Y:S01]  /*57f0*/  SHF.R.U32.HI R80, RZ, 0x8, R67 ;  /* 0x00000008ff507819 */ /* 0x000fe20000011643 */
[----:B------:R-:W-:-:S02]  /*5800*/  HADD2.F32 R72, -RZ, R74.H0_H0 ;  /* 0x2000004aff487230 */ /* 0x000fc40000004100 */
[CC--:B------:R-:W-:Y:S01]  /*5810*/  FMUL.FTZ R76, R66.reuse, R75.reuse ;  /* 0x0000004b424c7220 */ /* 0x0c0fe20000410000 */
[----:B------:R-:W-:Y:S02]  /*5820*/  HADD2.F32 R74, -RZ, R74.H1_H1 ;  /* 0x3000004aff4a7230 */ /* 0x000fe40000004100 */
[C---:B------:R-:W-:Y:S01]  /*5830*/  FMUL.FTZ R75, R13.reuse, R75 ;  /* 0x0000004b0d4b7220 */ /* 0x040fe20000410000 */
[----:B------:R-:W-:Y:S02]  /*5840*/  HADD2.F32 R78, -RZ, R77.H1_H1 ;  /* 0x3000004dff4e7230 */ /* 0x000fe40000004100 */
[-C--:B------:R-:W-:Y:S01]  /*5850*/  FFMA.FTZ R13, R13, R72.reuse, -R76 ;  /* 0x000000480d0d7223 */ /* 0x080fe2000001084c */
[----:B------:R-:W-:Y:S01]  /*5860*/  SHF.R.U32.HI R81, RZ, 0x10, R67 ;  /* 0x00000010ff517819 */ /* 0x000fe20000011643 */
[----:B------:R-:W-:Y:S01]  /*5870*/  FFMA.FTZ R66, R66, R72, R75 ;  /* 0x0000004842427223 */ /* 0x000fe2000001004b */
[----:B------:R-:W-:Y:S02]  /*5880*/  IMAD.MOV.U32 R72, RZ, RZ, R12 ;  /* 0x000000ffff487224 */ /* 0x000fe400078e000c */
[----:B------:R-:W-:-:S02]  /*5890*/  HADD2.F32 R12, -RZ, R73.H1_H1 ;  /* 0x30000049ff0c7230 */ /* 0x000fc40000004100 */
[--C-:B------:R-:W-:Y:S02]  /*58a0*/  HADD2.F32 R73, -RZ, R68.reuse.H1_H1 ;  /* 0x30000044ff497230 */ /* 0x100fe40000004100 */
[----:B------:R-:W-:-:S03]  /*58b0*/  HADD2.F32 R68, -RZ, R68.H0_H0 ;  /* 0x20000044ff447230 */ /* 0x000fc60000004100 */
[CC--:B------:R-:W-:Y:S02]  /*58c0*/  FMUL.FTZ R75, R73.reuse, R12.reuse ;  /* 0x0000000c494b7220 */ /* 0x0c0fe40000410000 */
[C---:B------:R-:W-:Y:S02]  /*58d0*/  FMUL.FTZ R76, R68.reuse, R12 ;  /* 0x0000000c444c7220 */ /* 0x040fe40000410000 */
[----:B------:R-:W-:Y:S01]  /*58e0*/  FFMA.FTZ R12, R68, R74, -R75 ;  /* 0x0000004a440c7223 */ /* 0x000fe2000001084b */
[----:B------:R-:W-:Y:S01]  /*58f0*/  F2FP.F16.E4M3.UNPACK_B R68, R72.H1 ;  /* 0x00000048ff44723e */ /* 0x000fe200030006ff */
[----:B------:R-:W-:Y:S01]  /*5900*/  FFMA.FTZ R73, R73, R74, R76 ;  /* 0x0000004a49497223 */ /* 0x000fe2000001004c */
[----:B------:R-:W-:Y:S02]  /*5910*/  F2FP.F16.E4M3.UNPACK_B R74, R149 ;  /* 0x00000095ff4a723e */ /* 0x000fe400020006ff */
[----:B------:R-:W-:Y:S01]  /*5920*/  F2FP.F16.E4M3.UNPACK_B R72, R72 ;  /* 0x00000048ff48723e */ /* 0x000fe200020006ff */
[--C-:B------:R-:W-:Y:S01]  /*5930*/  HADD2.F32 R75, -RZ, R68.reuse.H1_H1 ;  /* 0x30000044ff4b7230 */ /* 0x100fe20000004100 */
[----:B------:R-:W-:Y:S01]  /*5940*/  F2FP.SATFINITE.E4M3.F32.PACK_AB_MERGE_C R12, R73, R12, RZ ;  /* 0x0000000c490c723e */ /* 0x000fe200048070ff */
[----:B------:R-:W-:-:S02]  /*5950*/  HADD2.F32 R68, -RZ, R68.H0_H0 ;  /* 0x20000044ff447230 */ /* 0x000fc40000004100 */
[--C-:B------:R-:W-:Y:S02]  /*5960*/  HADD2.F32 R76, -RZ, R74.reuse.H1_H1 ;  /* 0x3000004aff4c7230 */ /* 0x100fe40000004100 */
[CC--:B------:R-:W-:Y:S01]  /*5970*/  FMUL.FTZ R79, R75.reuse, R78.reuse ;  /* 0x0000004e4b4f7220 */ /* 0x0c0fe20000410000 */
[----:B------:R-:W-:Y:S02]  /*5980*/  HADD2.F32 R74, -RZ, R74.H0_H0 ;  /* 0x2000004aff4a7230 */ /* 0x000fe40000004100 */
[----:B------:R-:W-:Y:S01]  /*5990*/  FMUL.FTZ R78, R68, R78 ;  /* 0x0000004e444e7220 */ /* 0x000fe20000410000 */
[----:B------:R-:W-:Y:S01]  /*59a0*/  F2FP.SATFINITE.E4M3.F32.PACK_AB_MERGE_C R13, R66, R13, R12 ;  /* 0x0000000d420d723e */ /* 0x000fe2000480700c */
[-C--:B------:R-:W-:Y:S02]  /*59b0*/  FFMA.FTZ R68, R68, R76.reuse, -R79 ;  /* 0x0000004c44447223 */ /* 0x080fe4000001084f */
[----:B------:R-:W-:Y:S01]  /*59c0*/  FFMA.FTZ R75, R75, R76, R78 ;  /* 0x0000004c4b4b7223 */ /* 0x000fe2000001004e */
[----:B------:R-:W-:Y:S01]  /*59d0*/  HADD2.F32 R76, -RZ, R77.H0_H0 ;  /* 0x2000004dff4c7230 */ /* 0x000fe20000004100 */
[----:B------:R-:W-:Y:S01]  /*59e0*/  SHF.R.U32.HI R78, RZ, 0x8, R69 ;  /* 0x00000008ff4e7819 */ /* 0x000fe20000011645 */
[----:B------:R-:W-:-:S02]  /*59f0*/  HADD2.F32 R77, -RZ, R72.H1_H1 ;  /* 0x30000048ff4d7230 */ /* 0x000fc40000004100 */
[----:B------:R-:W-:Y:S01]  /*5a00*/  HADD2.F32 R72, -RZ, R72.H0_H0 ;  /* 0x20000048ff487230 */ /* 0x000fe20000004100 */
[----:B------:R-:W-:Y:S02]  /*5a10*/  F2FP.SATFINITE.E4M3.F32.PACK_AB_MERGE_C R68, R75, R68, RZ ;  /* 0x000000444b44723e */ /* 0x000fe400048070ff */
[CC--:B------:R-:W-:Y:S02]  /*5a20*/  FMUL.FTZ R79, R77.reuse, R76.reuse ;  /* 0x0000004c4d4f7220 */ /* 0x0c0fe40000410000 */
[C---:B------:R-:W-:Y:S02]  /*5a30*/  FMUL.FTZ R76, R72.reuse, R76 ;  /* 0x0000004c484c7220 */ /* 0x040fe40000410000 */
[-C--:B------:R-:W-:Y:S01]  /*5a40*/  FFMA.FTZ R72, R72, R74.reuse, -R79 ;  /* 0x0000004a48487223 */ /* 0x080fe2000001084f */
[----:B------:R-:W-:Y:S01]  /*5a50*/  SHF.R.U32.HI R79, RZ, 0x10, R69 ;  /* 0x00000010ff4f7819 */ /* 0x000fe20000011645 */
[----:B------:R-:W-:Y:S01]  /*5a60*/  FFMA.FTZ R77, R77, R74, R76 ;  /* 0x0000004a4d4d7223 */ /* 0x000fe2000001004c */
[----:B------:R-:W-:Y:S01]  /*5a70*/  LOP3.LUT R76, R69, 0xff0000ff, RZ, 0xc0, !PT ;  /* 0xff0000ff454c7812 */ /* 0x000fe200078ec0ff */
[----:B------:R-:W-:Y:S01]  /*5a80*/  IMAD.SHL.U32 R69, R78, 0x100, RZ ;  /* 0x000001004e457824 */ /* 0x000fe200078e00ff */
[----:B------:R-:W-:Y:S01]  /*5a90*/  LOP3.LUT R74, R67, 0xff0000ff, RZ, 0xc0, !PT ;  /* 0xff0000ff434a7812 */ /* 0x000fe200078ec0ff */
[----:B------:R-:W-:Y:S01]  /*5aa0*/  IMAD.SHL.U32 R67, R80, 0x100, RZ ;  /* 0x0000010050437824 */ /* 0x000fe200078e00ff */
[----:B------:R-:W-:-:S02]  /*5ab0*/  F2FP.SATFINITE.E4M3.F32.PACK_AB_MERGE_C R12, R77, R72, R68 ;  /* 0x000000484d0c723e */ /* 0x000fc40004807044 */
[----:B------:R-:W-:Y:S01]  /*5ac0*/  LOP3.LUT R69, R76, 0xff00, R69, 0xf8, !PT ;  /* 0x0000ff004c457812 */ /* 0x000fe200078ef845 */
[----:B------:R-:W-:Y:S01]  /*5ad0*/  IMAD.U32 R76, R79, 0x10000, RZ ;  /* 0x000100004f4c7824 */ /* 0x000fe200078e00ff */
[----:B------:R-:W-:Y:S02]  /*5ae0*/  LOP3.LUT R74, R74, 0xff00, R67, 0xf8, !PT ;  /* 0x0000ff004a4a7812 */ /* 0x000fe400078ef843 */
[----:B------:R-:W-:Y:S02]  /*5af0*/  SHF.L.U32 R67, R81, 0x10, RZ ;  /* 0x0000001051437819 */ /* 0x000fe400000006ff */
[----:B------:R-:W-:Y:S01]  /*5b00*/  LOP3.LUT R76, R69, 0xff0000, R76, 0xf8, !PT ;  /* 0x00ff0000454c7812 */ /* 0x000fe200078ef84c */
[----:B------:R-:W-:Y:S01]  /*5b10*/  IMAD.MOV.U32 R69, RZ, RZ, R15 ;  /* 0x000000ffff457224 */ /* 0x000fe200078e000f */
[----:B------:R-:W-:Y:S02]  /*5b20*/  LOP3.LUT R67, R74, 0xff0000, R67, 0xf8, !PT ;  /* 0x00ff00004a437812 */ /* 0x000fe400078ef843 */
[----:B------:R-:W-:-:S02]  /*5b30*/  F2FP.F16.E4M3.UNPACK_B R80, R76.H1 ;  /* 0x0000004cff50723e */ /* 0x000fc400030006ff */
[----:B------:R-:W-:Y:S02]  /*5b40*/  F2FP.F16.E4M3.UNPACK_B R15, R69 ;  /* 0x00000045ff0f723e */ /* 0x000fe400020006ff */
[----:B------:R-:W-:Y:S01]  /*5b50*/  F2FP.F16.E4M3.UNPACK_B R78, R67.H1 ;  /* 0x00000043ff4e723e */ /* 0x000fe200030006ff */
[----:B------:R-:W-:Y:S02]  /*5b60*/  HADD2.F32 R81, -RZ, R80.H0_H0 ;  /* 0x20000050ff517230 */ /* 0x000fe40000004100 */
[--C-:B------:R-:W-:Y:S02]  /*5b70*/  HADD2.F32 R74, -RZ, R15.reuse.H1_H1 ;  /* 0x3000000fff4a7230 */ /* 0x100fe40000004100 */
[----:B------:R-:W-:Y:S02]  /*5b80*/  HADD2.F32 R15, -RZ, R15.H0_H0 ;  /* 0x2000000fff0f7230 */ /* 0x000fe40000004100 */
[--C-:B------:R-:W-:Y:S02]  /*5b90*/  HADD2.F32 R79, -RZ, R78.reuse.H0_H0 ;  /* 0x2000004eff4f7230 */ /* 0x100fe40000004100 */
[----:B------:R-:W-:Y:S01]  /*5ba0*/  FMUL.FTZ R82, R74, R81 ;  /* 0x000000514a527220 */ /* 0x000fe20000410000 */
[----:B------:R-:W-:-:S02]  /*5bb0*/  HADD2.F32 R78, -RZ, R78.H1_H1 ;  /* 0x3000004eff4e7230 */ /* 0x000fc40000004100 */
[C---:B------:R-:W-:Y:S01]  /*5bc0*/  FMUL.FTZ R81, R15.reuse, R81 ;  /* 0x000000510f517220 */ /* 0x040fe20000410000 */
[----:B------:R-:W-:-:S03]  /*5bd0*/  FFMA.FTZ R15, R15, R79, -R82 ;  /* 0x0000004f0f0f7223 */ /* 0x000fc60000010852 */
[----:B------:R-:W-:Y:S01]  /*5be0*/  FFMA.FTZ R74, R74, R79, R81 ;  /* 0x0000004f4a4a7223 */ /* 0x000fe20000010051 */
[----:B------:R-:W-:Y:S01]  /*5bf0*/  F2FP.F16.E4M3.UNPACK_B R79, R69.H1 ;  /* 0x00000045ff4f723e */ /* 0x000fe200030006ff */
[----:B------:R-:W-:Y:S02]  /*5c00*/  IMAD.MOV.U32 R69, RZ, RZ, R14 ;  /* 0x000000ffff457224 */ /* 0x000fe400078e000e */
[----:B------:R-:W-:Y:S02]  /*5c10*/  HADD2.F32 R14, -RZ, R80.H1_H1 ;  /* 0x30000050ff0e7230 */ /* 0x000fe40000004100 */
[--C-:B------:R-:W-:Y:S02]  /*5c20*/  HADD2.F32 R80, -RZ, R79.reuse.H1_H1 ;  /* 0x3000004fff507230 */ /* 0x100fe40000004100 */
[----:B------:R-:W-:-:S03]  /*5c30*/  HADD2.F32 R79, -RZ, R79.H0_H0 ;  /* 0x2000004fff4f7230 */ /* 0x000fc60000004100 */
[CC--:B------:R-:W-:Y:S02]  /*5c40*/  FMUL.FTZ R82, R80.reuse, R14.reuse ;  /* 0x0000000e50527220 */ /* 0x0c0fe40000410000 */
[C---:B------:R-:W-:Y:S02]  /*5c50*/  FMUL.FTZ R81, R79.reuse, R14 ;  /* 0x0000000e4f517220 */ /* 0x040fe40000410000 */
[----:B------:R-:W-:Y:S01]  /*5c60*/  FFMA.FTZ R14, R79, R78, -R82 ;  /* 0x0000004e4f0e7223 */ /* 0x000fe20000010852 */
[----:B------:R-:W-:Y:S01]  /*5c70*/  F2FP.F16.E4M3.UNPACK_B R82, R76 ;  /* 0x0000004cff52723e */ /* 0x000fe200020006ff */
[----:B------:R-:W-:Y:S01]  /*5c80*/  FFMA.FTZ R79, R80, R78, R81 ;  /* 0x0000004e504f7223 */ /* 0x000fe20000010051 */
[----:B------:R-:W-:Y:S02]  /*5c90*/  F2FP.F16.E4M3.UNPACK_B R76, R69.H1 ;  /* 0x00000045ff4c723e */ /* 0x000fe400030006ff */
[----:B------:R-:W-:Y:S01]  /*5ca0*/  F2FP.F16.E4M3.UNPACK_B R80, R67 ;  /* 0x00000043ff50723e */ /* 0x000fe200020006ff */
[----:B------:R-:W-:Y:S01]  /*5cb0*/  HADD2.F32 R67, -RZ, R82.H1_H1 ;  /* 0x30000052ff437230 */ /* 0x000fe20000004100 */
[----:B------:R-:W-:Y:S01]  /*5cc0*/  F2FP.F16.E4M3.UNPACK_B R69, R69 ;  /* 0x00000045ff45723e */ /* 0x000fe200020006ff */
[--C-:B------:R-:W-:Y:S01]  /*5cd0*/  HADD2.F32 R78, -RZ, R76.reuse.H1_H1 ;  /* 0x3000004cff4e7230 */ /* 0x100fe20000004100 */
[----:B------:R-:W-:Y:S01]  /*5ce0*/  F2FP.SATFINITE.E4M3.F32.PACK_AB_MERGE_C R79, R79, R14, RZ ;  /* 0x0000000e4f4f723e */ /* 0x000fe200048070ff */
[----:B------:R-:W-:-:S02]  /*5cf0*/  HADD2.F32 R76, -RZ, R76.H0_H0 ;  /* 0x2000004cff4c7230 */ /* 0x000fc40000004100 */
[----:B------:R-:W-:Y:S02]  /*5d00*/  HADD2.F32 R81, -RZ, R80.H1_H1 ;  /* 0x30000050ff517230 */ /* 0x000fe40000004100 */
[-C--:B------:R-:W-:Y:S01]  /*5d10*/  FMUL.FTZ R83, R78, R67.reuse ;  /* 0x000000434e537220 */ /* 0x080fe20000410000 */
[----:B------:R-:W-:Y:S02]  /*5d20*/  HADD2.F32 R82, -RZ, R82.H0_H0 ;  /* 0x20000052ff527230 */ /* 0x000fe40000004100 */
[C---:B------:R-:W-:Y:S01]  /*5d30*/  FMUL.FTZ R85, R76.reuse, R67 ;  /* 0x000000434c557220 */ /* 0x040fe20000410000 */
[----:B------:R-:W-:Y:S02]  /*5d40*/  HADD2.F32 R80, -RZ, R80.H0_H0 ;  /* 0x20000050ff507230 */ /* 0x000fe40000004100 */
[-C--:B------:R-:W-:Y:S01]  /*5d50*/  FFMA.FTZ R67, R76, R81.reuse, -R83 ;  /* 0x000000514c437223 */ /* 0x080fe20000010853 */
[--C-:B------:R-:W-:Y:S02]  /*5d60*/  HADD2.F32 R76, -RZ, R69.reuse.H1_H1 ;  /* 0x30000045ff4c7230 */ /* 0x100fe40000004100 */
[----:B------:R-:W-:Y:S01]  /*5d70*/  FFMA.FTZ R84, R78, R81, R85 ;  /* 0x000000514e547223 */ /* 0x000fe20000010055 */
[----:B------:R-:W-:Y:S01]  /*5d80*/  HADD2.F32 R69, -RZ, R69.H0_H0 ;  /* 0x20000045ff457230 */ /* 0x000fe20000004100 */
[----:B------:R-:W-:Y:S01]  /*5d90*/  F2FP.SATFINITE.E4M3.F32.PACK_AB_MERGE_C R15, R74, R15, R79 ;  /* 0x0000000f4a0f723e */ /* 0x000fe2000480704f */
[----:B------:R-:W-:-:S02]  /*5da0*/  FMUL.FTZ R78, R76, R82 ;  /* 0x000000524c4e7220 */ /* 0x000fc40000410000 */
[----:B------:R-:W-:Y:S01]  /*5db0*/  F2FP.SATFINITE.E4M3.F32.PACK_AB_MERGE_C R67, R84, R67, RZ ;  /* 0x000000435443723e */ /* 0x000fe200048070ff */
[C---:B------:R-:W-:Y:S01]  /*5dc0*/  FMUL.FTZ R81, R69.reuse, R82 ;  /* 0x0000005245517220 */ /* 0x040fe20000410000 */
[----:B------:R-:W-:-:S03]  /*5dd0*/  FFMA.FTZ R78, R69, R80, -R78 ;  /* 0x00000050454e7223 */ /* 0x000fc6000001084e */
[----:B------:R-:W-:-:S05]  /*5de0*/  FFMA.FTZ R81, R76, R80, R81 ;  /* 0x000000504c517223 */ /* 0x000fca0000010051 */
[----:B------:R-:W-:-:S07]  /*5df0*/  F2FP.SATFINITE.E4M3.F32.PACK_AB_MERGE_C R14, R81, R78, R67 ;  /* 0x0000004e510e723e */ /* 0x000fce0004807043 */
.L_x_466:
[----:B------:R-:W-:Y:S05]  /*5e00*/  BSYNC B3 ;  /* 0x0000000000037941 */ /* 0x000fea0003800000 */
.L_x_465:
[----:B0-----:R0:W-:Y:S02]  /*5e10*/  ST.E.128 desc[UR50][R70.64], R12 ;  /* 0x0000000c46007985 */ /* 0x0011e4000c101d32 */
.L_x_464:
[----:B------:R-:W-:Y:S05]  /*5e20*/  BSYNC B2 ;  /* 0x0000000000027941 */ /* 0x000fea0003800000 */
.L_x_463:
[----:B------:R-:W-:-:S13]  /*5e30*/  ISETP.NE.AND P2, PT, R33, RZ, PT ;  /* 0x000000ff2100720c */ /* 0x000fda0003f45270 */
[----:B------:R-:W-:Y:S05]  /*5e40*/  @!P2 BRA `(.L_x_446) ;  /* 0x0000000400c0a947 */ /* 0x000fea0003800000 */
[----:B0-----:R0:W0:Y:S01]  /*5e50*/  LDS.128 R12, [R36+0x1f400] ;  /* 0x01f40000240c7984 */ /* 0x0010220000000c00 */
[----:B----4-:R-:W-:Y:S01]  /*5e60*/  IADD3 R66, P2, R193, R11, RZ ;  /* 0x0000000bc1427210 */ /* 0x010fe20007f5e0ff */
[----:B------:R-:W-:Y:S03]  /*5e70*/  BSSY B2, `(.L_x_467) ;  /* 0x000006c000027945 */ /* 0x000fe60003800000 */
[----:B---3--:R-:W-:Y:S02]  /*5e80*/  IADD3.X R67, R151, R203, RZ, P2, !PT ;  /* 0x000000cb97437210 */ /* 0x008fe400017fe4ff */
[----:B------:R-:W-:-:S13]  /*5e90*/  ISETP.GE.AND P2, PT, R201, R117, PT ;  /* 0x00000075c900720c */ /* 0x000fda0003f46270 */
[----:B------:R-:W-:Y:S05]  /*5ea0*/  @P2 BRA `(.L_x_468) ;  /* 0x0000000400a02947 */ /* 0x000fea0003800000 */
[----:B------:R-:W-:Y:S02]  /*5eb0*/  SHF.R.U32.HI R11, RZ, 0x8, R63 ;  /* 0x00000008ff0b7819 */ /* 0x000fe4000001163f */
[--C-:B------:R-:W-:Y:S02]  /*5ec0*/  SHF.R.U32.HI R69, RZ, 0x8, R65.reuse ;  /* 0x00000008ff457819 */ /* 0x100fe40000011641 */
[----:B------:R-:W-:Y:S02]  /*5ed0*/  LOP3.LUT R64, R65, 0xff0000ff, RZ, 0xc0, !PT ;  /* 0xff0000ff41407812 */ /* 0x000fe400078ec0ff */
[----:B------:R-:W-:Y:S01]  /*5ee0*/  SHF.R.U32.HI R68, RZ, 0x10, R65 ;  /* 0x00000010ff447819 */ /* 0x000fe20000011641 */
[----:B------:R-:W-:Y:S01]  /*5ef0*/  IMAD.SHL.U32 R65, R11, 0x100, RZ ;  /* 0x000001000b417824 */ /* 0x000fe200078e00ff */
[----:B------:R-:W-:Y:S01]  /*5f00*/  LOP3.LUT R62, R63, 0xff0000ff, RZ, 0xc0, !PT ;  /* 0xff0000ff3f3e7812 */ /* 0x000fe200078ec0ff */
[----:B------:R-:W-:Y:S01]  /*5f10*/  IMAD.SHL.U32 R69, R69, 0x100, RZ ;  /* 0x0000010045457824 */ /* 0x000fe200078e00ff */
[----:B------:R-:W-:Y:S01]  /*5f20*/  SHF.R.U32.HI R70, RZ, 0x10, R63 ;  /* 0x00000010ff467819 */ /* 0x000fe2000001163f */
[----:B0-----:R-:W-:Y:S01]  /*5f30*/  IMAD.MOV.U32 R11, RZ, RZ, R13 ;  /* 0x000000ffff0b7224 */ /* 0x001fe200078e000d */
[----:B------:R-:W-:-:S02]  /*5f40*/  LOP3.LUT R13, R62, 0xff00, R65, 0xf8, !PT ;  /* 0x0000ff003e0d7812 */ /* 0x000fc400078ef841 */
[----:B------:R-:W-:Y:S01]  /*5f50*/  LOP3.LUT R64, R64, 0xff00, R69, 0xf8, !PT ;  /* 0x0000ff0040407812 */ /* 0x000fe200078ef845 */
[----:B------:R-:W-:Y:S01]  /*5f60*/  IMAD.U32 R62, R70, 0x10000, RZ ;  /* 0x00010000463e7824 */ /* 0x000fe200078e00ff */
[----:B------:R-:W-:Y:S01]  /*5f70*/  MOV R63, R12 ;  /* 0x0000000c003f7202 */ /* 0x000fe20000000f00 */
[----:B------:R-:W-:Y:S01]  /*5f80*/  IMAD.U32 R69, R68, 0x10000, RZ ;  /* 0x0001000044457824 */ /* 0x000fe200078e00ff */
[----:B------:R-:W-:Y:S02]  /*5f90*/  F2FP.F16.E4M3.UNPACK_B R65, R150.H1 ;  /* 0x00000096ff41723e */ /* 0x000fe400030006ff */
[----:B------:R-:W-:Y:S02]  /*5fa0*/  F2FP.F16.E4M3.UNPACK_B R12, R11 ;  /* 0x0000000bff0c723e */ /* 0x000fe400020006ff */
[----:B------:R-:W-:Y:S01]  /*5fb0*/  LOP3.LUT R13, R13, 0xff0000, R62, 0xf8, !PT ;  /* 0x00ff00000d0d7812 */ /* 0x000fe200078ef83e */
[--C-:B------:R-:W-:Y:S01]  /*5fc0*/  HADD2.F32 R73, -RZ, R65.reuse.H0_H0 ;  /* 0x20000041ff497230 */ /* 0x100fe20000004100 */
[----:B------:R-:W-:Y:S01]  /*5fd0*/  LOP3.LUT R62, R64, 0xff0000, R69, 0xf8, !PT ;  /* 0x00ff0000403e7812 */ /* 0x000fe200078ef845 */
[--C-:B------:R-:W-:Y:S01]  /*5fe0*/  HADD2.F32 R64, -RZ, R12.reuse.H1_H1 ;  /* 0x3000000cff407230 */ /* 0x100fe20000004100 */
[----:B------:R-:W-:Y:S01]  /*5ff0*/  F2FP.F16.E4M3.UNPACK_B R69, R145.H1 ;  /* 0x00000091ff45723e */ /* 0x000fe200030006ff */
[----:B------:R-:W-:Y:S01]  /*6000*/  HADD2.F32 R12, -RZ, R12.H0_H0 ;  /* 0x2000000cff0c7230 */ /* 0x000fe20000004100 */
[----:B------:R-:W-:Y:S01]  /*6010*/  F2FP.F16.E4M3.UNPACK_B R11, R11.H1 ;  /* 0x0000000bff0b723e */ /* 0x000fe200030006ff */
[----:B------:R-:W-:-:S02]  /*6020*/  HADD2.F32 R70, -RZ, R65.H1_H1 ;  /* 0x30000041ff467230 */ /* 0x000fc40000004100 */
[-C--:B------:R-:W-:Y:S01]  /*6030*/  FMUL.FTZ R75, R64, R73.reuse ;  /* 0x00000049404b7220 */ /* 0x080fe20000410000 */
[----:B------:R-:W-:Y:S02]  /*6040*/  HADD2.F32 R71, -RZ, R69.H0_H0 ;  /* 0x20000045ff477230 */ /* 0x000fe40000004100 */
[C---:B------:R-:W-:Y:S01]  /*6050*/  FMUL.FTZ R73, R12.reuse, R73 ;  /* 0x000000490c497220 */ /* 0x040fe20000410000 */
[--C-:B------:R-:W-:Y:S01]  /*6060*/  HADD2.F32 R68, -RZ, R11.reuse.H1_H1 ;  /* 0x3000000bff447230 */ /* 0x100fe20000004100 */
[----:B------:R-:W-:Y:S01]  /*6070*/  F2FP.F16.E4M3.UNPACK_B R150, R150 ;  /* 0x00000096ff96723e */ /* 0x000fe200020006ff */
[----:B------:R-:W-:Y:S02]  /*6080*/  HADD2.F32 R65, -RZ, R11.H0_H0 ;  /* 0x2000000bff417230 */ /* 0x000fe40000004100 */
[-C--:B------:R-:W-:Y:S01]  /*6090*/  FFMA.FTZ R11, R12, R71.reuse, -R75 ;  /* 0x000000470c0b7223 */ /* 0x080fe2000001084b */
[----:B------:R-:W-:Y:S02]  /*60a0*/  HADD2.F32 R69, -RZ, R69.H1_H1 ;  /* 0x30000045ff457230 */ /* 0x000fe40000004100 */
[----:B------:R-:W-:Y:S01]  /*60b0*/  FFMA.FTZ R12, R64, R71, R73 ;  /* 0x00000047400c7223 */ /* 0x000fe20000010049 */
[CC--:B------:R-:W-:Y:S01]  /*60c0*/  FMUL.FTZ R72, R68.reuse, R70.reuse ;  /* 0x0000004644487220 */ /* 0x0c0fe20000410000 */
[C---:B------:R-:W-:Y:S01]  /*60d0*/  FMUL.FTZ R75, R65.reuse, R70 ;  /* 0x00000046414b7220 */ /* 0x040fe20000410000 */
[-C--:B------:R-:W-:Y:S01]  /*60e0*/  F2FP.F16.E4M3.UNPACK_B R64, R63.reuse.H1 ;  /* 0x0000003fff40723e */ /* 0x080fe200030006ff */
[----:B------:R-:W-:Y:S01]  /*60f0*/  HADD2.F32 R70, -RZ, R150.H1_H1 ;  /* 0x30000096ff467230 */ /* 0x000fe20000004100 */
[----:B------:R-:W-:Y:S01]  /*6100*/  F2FP.F16.E4M3.UNPACK_B R63, R63 ;  /* 0x0000003fff3f723e */ /* 0x000fe200020006ff */
[-C--:B------:R-:W-:Y:S01]  /*6110*/  FFMA.FTZ R72, R65, R69.reuse, -R72 ;  /* 0x0000004541487223 */ /* 0x080fe20000010848 */
[----:B------:R-:W-:Y:S01]  /*6120*/  FFMA.FTZ R75, R68, R69, R75 ;  /* 0x00000045444b7223 */ /* 0x000fe2000001004b */
[----:B------:R-:W-:Y:S01]  /*6130*/  F2FP.F16.E4M3.UNPACK_B R145, R145 ;  /* 0x00000091ff91723e */ /* 0x000fe200020006ff */
[--C-:B------:R-:W-:Y:S01]  /*6140*/  HADD2.F32 R69, -RZ, R64.reuse.H1_H1 ;  /* 0x30000040ff457230 */ /* 0x100fe20000004100 */
[----:B------:R-:W-:Y:S01]  /*6150*/  F2FP.F16.E4M3.UNPACK_B R76, R62.H1 ;  /* 0x0000003eff4c723e */ /* 0x000fe200030006ff */
[----:B------:R-:W-:-:S02]  /*6160*/  HADD2.F32 R68, -RZ, R64.H0_H0 ;  /* 0x20000040ff447230 */ /* 0x000fc40000004100 */
[--C-:B------:R-:W-:Y:S02]  /*6170*/  HADD2.F32 R64, -RZ, R63.reuse.H0_H0 ;  /* 0x2000003fff407230 */ /* 0x100fe40000004100 */
[-C--:B------:R-:W-:Y:S01]  /*6180*/  FMUL.FTZ R73, R69, R70.reuse ;  /* 0x0000004645497220 */ /* 0x080fe20000410000 */
[----:B------:R-:W-:Y:S02]  /*6190*/  HADD2.F32 R65, -RZ, R63.H1_H1 ;  /* 0x3000003fff417230 */ /* 0x000fe40000004100 */
[----:B------:R-:W-:Y:S01]  /*61a0*/  FMUL.FTZ R70, R68, R70 ;  /* 0x0000004644467220 */ /* 0x000fe20000410000 */
[----:B------:R-:W-:Y:S02]  /*61b0*/  HADD2.F32 R150, -RZ, R150.H0_H0 ;  /* 0x20000096ff967230 */ /* 0x000fe40000004100 */
[--C-:B------:R-:W-:Y:S02]  /*61c0*/  HADD2.F32 R63, -RZ, R145.reuse.H1_H1 ;  /* 0x30000091ff3f7230 */ /* 0x100fe40000004100 */
[----:B------:R-:W-:-:S02]  /*61d0*/  HADD2.F32 R145, -RZ, R145.H0_H0 ;  /* 0x20000091ff917230 */ /* 0x000fc40000004100 */
[-C--:B------:R-:W-:Y:S01]  /*61e0*/  FMUL.FTZ R71, R65, R150.reuse ;  /* 0x0000009641477220 */ /* 0x080fe20000410000 */
[----:B------:R-:W-:Y:S01]  /*61f0*/  FMUL.FTZ R150, R64, R150 ;  /* 0x0000009640967220 */ /* 0x000fe20000410000 */
[-C--:B------:R-:W-:Y:S01]  /*6200*/  FFMA.FTZ R68, R68, R63.reuse, -R73 ;  /* 0x0000003f44447223 */ /* 0x080fe20000010849 */
[----:B------:R-:W-:Y:S01]  /*6210*/  FFMA.FTZ R73, R69, R63, R70 ;  /* 0x0000003f45497223 */ /* 0x000fe20000010046 */
[----:B------:R-:W-:Y:S01]  /*6220*/  F2FP.F16.E4M3.UNPACK_B R69, R15.H1 ;  /* 0x0000000fff45723e */ /* 0x000fe200030006ff */
[-C--:B------:R-:W-:Y:S01]  /*6230*/  FFMA.FTZ R63, R64, R145.reuse, -R71 ;  /* 0x00000091403f7223 */ /* 0x080fe20000010847 */
[----:B------:R-:W-:Y:S01]  /*6240*/  FFMA.FTZ R64, R65, R145, R150 ;  /* 0x0000009141407223 */ /* 0x000fe20000010096 */
[----:B------:R-:W-:Y:S01]  /*6250*/  F2FP.SATFINITE.E4M3.F32.PACK_AB_MERGE_C R65, R75, R72, RZ ;  /* 0x000000484b41723e */ /* 0x000fe200048070ff */
[--C-:B------:R-:W-:Y:S01]  /*6260*/  HADD2.F32 R78, -RZ, R76.reuse.H1_H1 ;  /* 0x3000004cff4e7230 */ /* 0x100fe20000004100 */
[----:B------:R-:W-:Y:S01]  /*6270*/  F2FP.F16.E4M3.UNPACK_B R72, R14.H1 ;  /* 0x0000000eff48723e */ /* 0x000fe200030006ff */
[--C-:B------:R-:W-:Y:S01]  /*6280*/  HADD2.F32 R74, -RZ, R69.reuse.H0_H0 ;  /* 0x20000045ff4a7230 */ /* 0x100fe20000004100 */
[----:B------:R-:W-:Y:S01]  /*6290*/  F2FP.F16.E4M3.UNPACK_B R71, R62 ;  /* 0x0000003eff47723e */ /* 0x000fe200020006ff */
[----:B------:R-:W-:Y:S01]  /*62a0*/  HADD2.F32 R75, -RZ, R69.H1_H1 ;  /* 0x30000045ff4b7230 */ /* 0x000fe20000004100 */
[-C--:B------:R-:W-:Y:S01]  /*62b0*/  F2FP.F16.E4M3.UNPACK_B R69, R13.reuse.H1 ;  /* 0x0000000dff45723e */ /* 0x080fe200030006ff */
[----:B------:R-:W-:Y:S01]  /*62c0*/  HADD2.F32 R76, -RZ, R76.H0_H0 ;  /* 0x2000004cff4c7230 */ /* 0x000fe20000004100 */
[----:B------:R-:W-:Y:S01]  /*62d0*/  F2FP.SATFINITE.E4M3.F32.PACK_AB_MERGE_C R68, R73, R68, RZ ;  /* 0x000000444944723e */ /* 0x000fe200048070ff */
[----:B------:R-:W-:Y:S01]  /*62e0*/  HADD2.F32 R73, -RZ, R72.H1_H1 ;  /* 0x30000048ff497230 */ /* 0x000fe20000004100 */
[----:B------:R-:W-:Y:S01]  /*62f0*/  F2FP.F16.E4M3.UNPACK_B R70, R13 ;  /* 0x0000000dff46723e */ /* 0x000fe200020006ff */
[----:B------:R-:W-:-:S02]  /*6300*/  HADD2.F32 R62, -RZ, R69.H1_H1 ;  /* 0x30000045ff3e7230 */ /* 0x000fc40000004100 */
[-C--:B------:R-:W-:Y:S01]  /*6310*/  FMUL.FTZ R13, R75, R78.reuse ;  /* 0x0000004e4b0d7220 */ /* 0x080fe20000410000 */
[--C-:B------:R-:W-:Y:S02]  /*6320*/  HADD2.F32 R77, -RZ, R71.reuse.H1_H1 ;  /* 0x30000047ff4d7230 */ /* 0x100fe40000004100 */
[C---:B------:R-:W-:Y:S01]  /*6330*/  FMUL.FTZ R80, R74.reuse, R78 ;  /* 0x0000004e4a507220 */ /* 0x040fe20000410000 */
[----:B------:R-:W-:Y:S02]  /*6340*/  HADD2.F32 R72, -RZ, R72.H0_H0 ;  /* 0x20000048ff487230 */ /* 0x000fe40000004100 */
[----:B------:R-:W-:Y:S01]  /*6350*/  FFMA.FTZ R13, R74, R62, -R13 ;  /* 0x0000003e4a0d7223 */ /* 0x000fe2000001080d */
[----:B------:R-:W-:Y:S02]  /*6360*/  HADD2.F32 R74, -RZ, R70.H1_H1 ;  /* 0x30000046ff4a7230 */ /* 0x000fe40000004100 */
[----:B------:R-:W-:Y:S01]  /*6370*/  FMUL.FTZ R79, R73, R77 ;  /* 0x0000004d494f7220 */ /* 0x000fe20000410000 */
[----:B------:R-:W-:Y:S01]  /*6380*/  F2FP.F16.E4M3.UNPACK_B R15, R15 ;  /* 0x0000000fff0f723e */ /* 0x000fe200020006ff */
[C---:B------:R-:W-:Y:S01]  /*6390*/  FMUL.FTZ R78, R72.reuse, R77 ;  /* 0x0000004d484e7220 */ /* 0x040fe20000410000 */
[----:B------:R-:W-:Y:S01]  /*63a0*/  F2FP.F16.E4M3.UNPACK_B R14, R14 ;  /* 0x0000000eff0e723e */ /* 0x000fe200020006ff */
[----:B------:R-:W-:Y:S01]  /*63b0*/  FFMA.FTZ R79, R72, R74, -R79 ;  /* 0x0000004a484f7223 */ /* 0x000fe2000001084f */
[----:B------:R-:W-:-:S02]  /*63c0*/  HADD2.F32 R71, -RZ, R71.H0_H0 ;  /* 0x20000047ff477230 */ /* 0x000fc40000004100 */
[----:B------:R-:W-:Y:S01]  /*63d0*/  FFMA.FTZ R78, R73, R74, R78 ;  /* 0x0000004a494e7223 */ /* 0x000fe2000001004e */
[--C-:B------:R-:W-:Y:S02]  /*63e0*/  HADD2.F32 R72, -RZ, R15.reuse.H0_H0 ;  /* 0x2000000fff487230 */ /* 0x100fe40000004100 */
[----:B------:R-:W-:Y:S01]  /*63f0*/  FFMA.FTZ R62, R75, R62, R80 ;  /* 0x0000003e4b3e7223 */ /* 0x000fe20000010050 */
[----:B------:R-:W-:Y:S02]  /*6400*/  HADD2.F32 R73, -RZ, R15.H1_H1 ;  /* 0x3000000fff497230 */ /* 0x000fe40000004100 */
[--C-:B------:R-:W-:Y:S01]  /*6410*/  HADD2.F32 R15, -RZ, R14.reuse.H0_H0 ;  /* 0x2000000eff0f7230 */ /* 0x100fe20000004100 */
[----:B------:R-:W-:Y:S01]  /*6420*/  F2FP.SATFINITE.E4M3.F32.PACK_AB_MERGE_C R78, R78, R79, RZ ;  /* 0x0000004f4e4e723e */ /* 0x000fe200048070ff */
[----:B------:R-:W-:Y:S02]  /*6430*/  HADD2.F32 R14, -RZ, R14.H1_H1 ;  /* 0x3000000eff0e7230 */ /* 0x000fe40000004100 */
[----:B------:R-:W-:Y:S01]  /*6440*/  FMUL.FTZ R75, R73, R76 ;  /* 0x0000004c494b7220 */ /* 0x000fe20000410000 */
[----:B------:R-:W-:-:S02]  /*6450*/  HADD2.F32 R69, -RZ, R69.H0_H0 ;  /* 0x20000045ff457230 */ /* 0x000fc40000004100 */
[----:B------:R-:W-:Y:S01]  /*6460*/  FMUL.FTZ R76, R72, R76 ;  /* 0x0000004c484c7220 */ /* 0x000fe20000410000 */
[----:B------:R-:W-:Y:S02]  /*6470*/  HADD2.F32 R70, -RZ, R70.H0_H0 ;  /* 0x20000046ff467230 */ /* 0x000fe40000004100 */
[-C--:B------:R-:W-:Y:S01]  /*6480*/  FMUL.FTZ R74, R14, R71.reuse ;  /* 0x000000470e4a7220 */ /* 0x080fe20000410000 */
[----:B------:R-:W-:Y:S01]  /*6490*/  FMUL.FTZ R71, R15, R71 ;  /* 0x000000470f477220 */ /* 0x000fe20000410000 */
[-C--:B------:R-:W-:Y:S01]  /*64a0*/  FFMA.FTZ R75, R72, R69.reuse, -R75 ;  /* 0x00000045484b7223 */ /* 0x080fe2000001084b */
[----:B------:R-:W-:Y:S01]  /*64b0*/  FFMA.FTZ R76, R73, R69, R76 ;  /* 0x00000045494c7223 */ /* 0x000fe2000001004c */
[-C--:B------:R-:W-:Y:S01]  /*64c0*/  FFMA.FTZ R74, R15, R70.reuse, -R74 ;  /* 0x000000460f4a7223 */ /* 0x080fe2000001084a */
[----:B------:R-:W-:Y:S01]  /*64d0*/  FFMA.FTZ R71, R14, R70, R71 ;  /* 0x000000460e477223 */ /* 0x000fe20000010047 */
[----:B------:R-:W-:Y:S02]  /*64e0*/  F2FP.SATFINITE.E4M3.F32.PACK_AB_MERGE_C R62, R62, R13, RZ ;  /* 0x0000000d3e3e723e */ /* 0x000fe400048070ff */
[----:B------:R-:W-:-:S02]  /*64f0*/  F2FP.SATFINITE.E4M3.F32.PACK_AB_MERGE_C R13, R12, R11, R65 ;  /* 0x0000000b0c0d723e */ /* 0x000fc40004807041 */
[----:B------:R-:W-:Y:S02]  /*6500*/  F2FP.SATFINITE.E4M3.F32.PACK_AB_MERGE_C R12, R64, R63, R68 ;  /* 0x0000003f400c723e */ /* 0x000fe40004807044 */
[----:B------:R-:W-:Y:S02]  /*6510*/  F2FP.SATFINITE.E4M3.F32.PACK_AB_MERGE_C R14, R71, R74, R78 ;  /* 0x0000004a470e723e */ /* 0x000fe4000480704e */
[----:B------:R-:W-:-:S07]  /*6520*/  F2FP.SATFINITE.E4M3.F32.PACK_AB_MERGE_C R15, R76, R75, R62 ;  /* 0x0000004b4c0f723e */ /* 0x000fce000480703e */
.L_x_468:
[----:B------:R-:W-:Y:S05]  /*6530*/  BSYNC B2 ;  /* 0x0000000000027941 */ /* 0x000fea0003800000 */
.L_x_467:
[----:B0-----:R0:W-:Y:S02]  /*6540*/  ST.E.128 desc[UR50][R66.64], R12 ;  /* 0x0000000c42007985 */ /* 0x0011e4000c101d32 */
.L_x_446:
[----:B------:R-:W-:Y:S05]  /*6550*/  BSYNC B1 ;  /* 0x0000000000017941 */ /* 0x000fea0003800000 */
.L_x_445:
[----:B------:R-:W-:-:S03]  /*6560*/  UMOV UR4, 0xffffffff ;  /* 0xffffffff00047882 */ /* 0x000fc60000000000 */
[----:B------:R-:W-:Y:S05]  /*6570*/  BRA.DIV UR4, `(.L_x_469) ;  /* 0x0000026604707947 */ /* 0x000fea000b800000 */
[----:B------:R0:W0:Y:S04]  /*6580*/  SHFL.IDX PT, R65, R120, 0x1, 0x1e1f ;  /* 0x003e1f0078417f89 */ /* 0x00002800000e0000 */
[----:B--2---:R-:W2:Y:S02]  /*6590*/  SHFL.IDX PT, R121, R121, 0x1, 0x1e1f ;  /* 0x003e1f0079797f89 */ /* 0x004ea400000e0000 */
.L_x_784:
[----:B------:R-:W-:Y:S05]  /*65a0*/  @P4 BRA `(.L_x_470) ;  /* 0x0000009400ac4947 */ /* 0x000fea0003800000 */
[----:B------:R-:W-:Y:S01]  /*65b0*/  ISETP.NE.AND P2, PT, R28, RZ, PT ;  /* 0x000000ff1c00720c */ /* 0x000fe20003f45270 */
[----:B------:R-:W-:-:S12]  /*65c0*/  BSSY B1, `(.L_x_471) ;  /* 0x0000072000017945 */ /* 0x000fd80003800000 */
[----:B------:R-:W-:Y:S05]  /*65d0*/  @!P2 BRA `(.L_x_472) ;  /* 0x0000000400c0a947 */ /* 0x000fea0003800000 */
[----:B0-----:R0:W0:Y:S01]  /*65e0*/  LDS.128 R12, [R37+0x1c400] ;  /* 0x01c40000250c7984 */ /* 0x0010220000000c00 */
[----:B--2---:R-:W-:Y:S01]  /*65f0*/  IADD3 R62, P2, R16, R121, RZ ;  /* 0x00000079103e7210 */ /* 0x004fe20007f5e0ff */
[----:B------:R-:W-:Y:S04]  /*6600*/  BSSY B2, `(.L_x_473) ;  /* 0x000006c000027945 */ /* 0x000fe80003800000 */
[----:B------:R-:W-:Y:S01]  /*6610*/  IMAD.X R63, R65, 0x1, R17, P2 ;  /* 0x00000001413f7824 */ /* 0x000fe200010e0611 */
[----:B------:R-:W-:-:S13]  /*6620*/  ISETP.GE.AND P2, PT, R22, R117, PT ;  /* 0x000000751600720c */ /* 0x000fda0003f46270 */
[----:B------:R-:W-:Y:S05]  /*6630*/  @P2 BRA `(.L_x_474) ;  /* 0x0000000400a02947 */ /* 0x000fea0003800000 */
[----:B------:R-:W-:Y:S02]  /*6640*/  SHF.R.U32.HI R67, RZ, 0x8, R61 ;  /* 0x00000008ff437819 */ /* 0x000fe4000001163d */
[----:B----4-:R-:W-:Y:S02]  /*6650*/  SHF.R.U32.HI R11, RZ, 0x8, R59 ;  /* 0x00000008ff0b7819 */ /* 0x010fe4000001163b */
[----:B------:R-:W-:Y:S01]  /*6660*/  LOP3.LUT R60, R61, 0xff0000ff, RZ, 0xc0, !PT ;  /* 0xff0000ff3d3c7812 */ /* 0x000fe200078ec0ff */
[----:B------:R-:W-:Y:S01]  /*6670*/  IMAD.SHL.U32 R67, R67, 0x100, RZ ;  /* 0x0000010043437824 */ /* 0x000fe200078e00ff */
[----:B------:R-:W-:Y:S02]  /*6680*/  SHF.R.U32.HI R64, RZ, 0x10, R61 ;  /* 0x00000010ff407819 */ /* 0x000fe4000001163d */
[----:B------:R-:W-:Y:S02]  /*6690*/  LOP3.LUT R58, R59, 0xff0000ff, RZ, 0xc0, !PT ;  /* 0xff0000ff3b3a7812 */ /* 0x000fe400078ec0ff */
[----:B------:R-:W-:Y:S01]  /*66a0*/  SHF.L.U32 R61, R11, 0x8, RZ ;  /* 0x000000080b3d7819 */ /* 0x000fe200000006ff */
[----:B0-----:R-:W-:Y:S01]  /*66b0*/  IMAD.MOV.U32 R11, RZ, RZ, R13 ;  /* 0x000000ffff0b7224 */ /* 0x001fe200078e000d */
[----:B------:R-:W-:Y:S01]  /*66c0*/  SHF.R.U32.HI R66, RZ, 0x10, R59 ;  /* 0x00000010ff427819 */ /* 0x000fe2000001163b */
[----:B------:R-:W-:Y:S01]  /*66d0*/  IMAD.MOV.U32 R59, RZ, RZ, R12 ;  /* 0x000000ffff3b7224 */ /* 0x000fe200078e000c */
[----:B------:R-:W-:-:S02]  /*66e0*/  LOP3.LUT R13, R58, 0xff00, R61, 0xf8, !PT ;  /* 0x0000ff003a0d7812 */ /* 0x000fc400078ef83d */
[----:B------:R-:W-:Y:S01]  /*66f0*/  LOP3.LUT R60, R60, 0xff00, R67, 0xf8, !PT ;  /* 0x0000ff003c3c7812 */ /* 0x000fe200078ef843 */
[----:B------:R-:W-:Y:S01]  /*6700*/  IMAD.U32 R67, R64, 0x10000, RZ ;  /* 0x0001000040437824 */ /* 0x000fe200078e00ff */
[----:B------:R-:W-:Y:S02]  /*6710*/  SHF.L.U32 R58, R66, 0x10, RZ ;  /* 0x00000010423a7819 */ /* 0x000fe400000006ff */
[----:B------:R-:W-:Y:S02]  /*6720*/  F2FP.F16.E4M3.UNPACK_B R61, R148.H1 ;  /* 0x00000094ff3d723e */ /* 0x000fe400030006ff */
[-C--:B------:R-:W-:Y:S02]  /*6730*/  F2FP.F16.E4M3.UNPACK_B R12, R11.reuse ;  /* 0x0000000bff0c723e */ /* 0x080fe400020006ff */
        /* <DEDUP_REMOVED lines=9> */
[--C-:B------:R-:W-:Y:S02]  /*67d0*/  HADD2.F32 R67, -RZ, R66.reuse.H0_H0 ;  /* 0x20000042ff437230 */ /* 0x100fe40000004100 */
        /* <DEDUP_REMOVED lines=15> */
[--C-:B------:R-:W-:Y:S01]  /*68d0*/  HADD2.F32 R64, -RZ, R60.reuse.H0_H0 ;  /* 0x2000003cff407230 */ /* 0x100fe20000004100 */
[----:B------:R-:W-:Y:S01]  /*68e0*/  F2FP.F16.E4M3.UNPACK_B R74, R58.H1 ;  /* 0x0000003aff4a723e */ /* 0x000fe200030006ff */
[----:B------:R-:W-:-:S02]  /*68f0*/  HADD2.F32 R66, -RZ, R60.H1_H1 ;  /* 0x3000003cff427230 */ /* 0x000fc40000004100 */
[----:B------:R-:W-:Y:S02]  /*6900*/  HADD2.F32 R148, -RZ, R148.H0_H0 ;  /* 0x20000094ff947230 */ /* 0x000fe40000004100 */
[-C--:B------:R-:W-:Y:S01]  /*6910*/  FMUL.FTZ R71, R64, R67.reuse ;  /* 0x0000004340477220 */ /* 0x080fe20000410000 */
[--C-:B------:R-:W-:Y:S02]  /*6920*/  HADD2.F32 R61, -RZ, R59.reuse.H1_H1 ;  /* 0x3000003bff3d7230 */ /* 0x100fe40000004100 */
[----:B------:R-:W-:Y:S01]  /*6930*/  FMUL.FTZ R69, R66, R67 ;  /* 0x0000004342457220 */ /* 0x000fe20000410000 */
[----:B------:R-:W-:Y:S02]  /*6940*/  HADD2.F32 R60, -RZ, R59.H0_H0 ;  /* 0x2000003bff3c7230 */ /* 0x000fe40000004100 */
[--C-:B------:R-:W-:Y:S02]  /*6950*/  HADD2.F32 R59, -RZ, R146.reuse.H1_H1 ;  /* 0x30000092ff3b7230 */ /* 0x100fe40000004100 */
[----:B------:R-:W-:Y:S01]  /*6960*/  FMUL.FTZ R67, R61, R148 ;  /* 0x000000943d437220 */ /* 0x000fe20000410000 */
[----:B------:R-:W-:-:S02]  /*6970*/  HADD2.F32 R146, -RZ, R146.H0_H0 ;  /* 0x20000092ff927230 */ /* 0x000fc40000004100 */
[----:B------:R-:W-:Y:S01]  /*6980*/  FMUL.FTZ R148, R60, R148 ;  /* 0x000000943c947220 */ /* 0x000fe20000410000 */
[-C--:B------:R-:W-:Y:S01]  /*6990*/  FFMA.FTZ R64, R64, R59.reuse, -R69 ;  /* 0x0000003b40407223 */ /* 0x080fe20000010845 */
[----:B------:R-:W-:Y:S01]  /*69a0*/  FFMA.FTZ R71, R66, R59, R71 ;  /* 0x0000003b42477223 */ /* 0x000fe20000010047 */
[-C--:B------:R-:W-:Y:S01]  /*69b0*/  FFMA.FTZ R59, R60, R146.reuse, -R67 ;  /* 0x000000923c3b7223 */ /* 0x080fe20000010843 */
[----:B------:R-:W-:Y:S01]  /*69c0*/  FFMA.FTZ R60, R61, R146, R148 ;  /* 0x000000923d3c7223 */ /* 0x000fe20000010094 */
[----:B------:R-:W-:Y:S02]  /*69d0*/  F2FP.F16.E4M3.UNPACK_B R67, R15.H1 ;  /* 0x0000000fff43723e */ /* 0x000fe400030006ff */
[----:B------:R-:W-:Y:S02]  /*69e0*/  F2FP.SATFINITE.E4M3.F32.PACK_AB_MERGE_C R61, R73, R70, RZ ;  /* 0x00000046493d723e */ /* 0x000fe400048070ff */
[----:B------:R-:W-:Y:S01]  /*69f0*/  F2FP.F16.E4M3.UNPACK_B R66, R14.H1 ;  /* 0x0000000eff42723e */ /* 0x000fe200030006ff */
[--C-:B------:R-:W-:Y:S01]  /*6a00*/  HADD2.F32 R68, -RZ, R67.reuse.H0_H0 ;  /* 0x20000043ff447230 */ /* 0x100fe20000004100 */
[----:B------:R-:W-:Y:S01]  /*6a10*/  F2FP.F16.E4M3.UNPACK_B R73, R58 ;  /* 0x0000003aff49723e */ /* 0x000fe200020006ff */
[----:B------:R-:W-:Y:S01]  /*6a20*/  HADD2.F32 R67, -RZ, R67.H1_H1 ;  /* 0x30000043ff437230 */ /* 0x000fe20000004100 */
[----:B------:R-:W-:Y:S01]  /*6a30*/  F2FP.SATFINITE.E4M3.F32.PACK_AB_MERGE_C R64, R71, R64, RZ ;  /* 0x000000404740723e */ /* 0x000fe200048070ff */
[----:B------:R-:W-:Y:S01]  /*6a40*/  HADD2.F32 R71, -RZ, R74.H1_H1 ;  /* 0x3000004aff477230 */ /* 0x000fe20000004100 */
[-C--:B------:R-:W-:Y:S01]  /*6a50*/  F2FP.F16.E4M3.UNPACK_B R70, R13.reuse.H1 ;  /* 0x0000000dff46723e */ /* 0x080fe200030006ff */
[----:B------:R-:W-:Y:S01]  /*6a60*/  HADD2.F32 R58, -RZ, R66.H1_H1 ;  /* 0x30000042ff3a7230 */ /* 0x000fe20000004100 */
[----:B------:R-:W-:Y:S01]  /*6a70*/  F2FP.F16.E4M3.UNPACK_B R69, R13 ;  /* 0x0000000dff45723e */ /* 0x000fe200020006ff */
[----:B------:R-:W-:-:S02]  /*6a80*/  HADD2.F32 R75, -RZ, R73.H1_H1 ;  /* 0x30000049ff4b7230 */ /* 0x000fc40000004100 */
[CC--:B------:R-:W-:Y:S01]  /*6a90*/  FMUL.FTZ R13, R67.reuse, R71.reuse ;  /* 0x00000047430d7220 */ /* 0x0c0fe20000410000 */
[----:B------:R-:W-:Y:S02]  /*6aa0*/  HADD2.F32 R66, -RZ, R66.H0_H0 ;  /* 0x20000042ff427230 */ /* 0x000fe40000004100 */
[----:B------:R-:W-:Y:S01]  /*6ab0*/  FMUL.FTZ R76, R68, R71 ;  /* 0x00000047444c7220 */ /* 0x000fe20000410000 */
[----:B------:R-:W-:Y:S02]  /*6ac0*/  HADD2.F32 R72, -RZ, R70.H1_H1 ;  /* 0x30000046ff487230 */ /* 0x000fe40000004100 */
[----:B------:R-:W-:Y:S01]  /*6ad0*/  FMUL.FTZ R77, R58, R75 ;  /* 0x0000004b3a4d7220 */ /* 0x000fe20000410000 */
[----:B------:R-:W-:Y:S01]  /*6ae0*/  HADD2.F32 R71, -RZ, R69.H1_H1 ;  /* 0x30000045ff477230 */ /* 0x000fe20000004100 */
[----:B------:R-:W-:Y:S01]  /*6af0*/  F2FP.F16.E4M3.UNPACK_B R15, R15 ;  /* 0x0000000fff0f723e */ /* 0x000fe200020006ff */
[----:B------:R-:W-:Y:S01]  /*6b00*/  FMUL.FTZ R75, R66, R75 ;  /* 0x0000004b424b7220 */ /* 0x000fe20000410000 */
[----:B------:R-:W-:Y:S01]  /*6b10*/  F2FP.F16.E4M3.UNPACK_B R14, R14 ;  /* 0x0000000eff0e723e */ /* 0x000fe200020006ff */
[-C--:B------:R-:W-:Y:S01]  /*6b20*/  FFMA.FTZ R13, R68, R72.reuse, -R13 ;  /* 0x00000048440d7223 */ /* 0x080fe2000001080d */
[----:B------:R-:W-:Y:S01]  /*6b30*/  FFMA.FTZ R76, R67, R72, R76 ;  /* 0x00000048434c7223 */ /* 0x000fe2000001004c */
[-C--:B------:R-:W-:Y:S01]  /*6b40*/  FFMA.FTZ R77, R66, R71.reuse, -R77 ;  /* 0x00000047424d7223 */ /* 0x080fe2000001084d */
[----:B------:R-:W-:Y:S01]  /*6b50*/  FFMA.FTZ R72, R58, R71, R75 ;  /* 0x000000473a487223 */ /* 0x000fe2000001004b */
[----:B------:R-:W-:-:S02]  /*6b60*/  HADD2.F32 R58, -RZ, R15.H0_H0 ;  /* 0x2000000fff3a7230 */ /* 0x000fc40000004100 */
[----:B------:R-:W-:Y:S01]  /*6b70*/  HADD2.F32 R66, -RZ, R15.H1_H1 ;  /* 0x3000000fff427230 */ /* 0x000fe20000004100 */
[----:B------:R-:W-:Y:S01]  /*6b80*/  F2FP.SATFINITE.E4M3.F32.PACK_AB_MERGE_C R76, R76, R13, RZ ;  /* 0x0000000d4c4c723e */ /* 0x000fe200048070ff */
[----:B------:R-:W-:Y:S01]  /*6b90*/  HADD2.F32 R15, -RZ, R14.H0_H0 ;  /* 0x2000000eff0f7230 */ /* 0x000fe20000004100 */
[----:B------:R-:W-:Y:S01]  /*6ba0*/  F2FP.SATFINITE.E4M3.F32.PACK_AB_MERGE_C R72, R72, R77, RZ ;  /* 0x0000004d4848723e */ /* 0x000fe200048070ff */
[----:B------:R-:W-:Y:S01]  /*6bb0*/  HADD2.F32 R71, -RZ, R74.H0_H0 ;  /* 0x2000004aff477230 */ /* 0x000fe20000004100 */
[----:B------:R-:W-:Y:S01]  /*6bc0*/  F2FP.SATFINITE.E4M3.F32.PACK_AB_MERGE_C R13, R12, R11, R61 ;  /* 0x0000000b0c0d723e */ /* 0x000fe2000480703d */
[----:B------:R-:W-:Y:S01]  /*6bd0*/  HADD2.F32 R14, -RZ, R14.H1_H1 ;  /* 0x3000000eff0e7230 */ /* 0x000fe20000004100 */
[----:B------:R-:W-:Y:S01]  /*6be0*/  F2FP.SATFINITE.E4M3.F32.PACK_AB_MERGE_C R12, R60, R59, R64 ;  /* 0x0000003b3c0c723e */ /* 0x000fe20004807040 */
[----:B------:R-:W-:Y:S02]  /*6bf0*/  HADD2.F32 R73, -RZ, R73.H0_H0 ;  /* 0x20000049ff497230 */ /* 0x000fe40000004100 */
[----:B------:R-:W-:Y:S01]  /*6c00*/  FMUL.FTZ R75, R66, R71 ;  /* 0x00000047424b7220 */ /* 0x000fe20000410000 */
[----:B------:R-:W-:-:S02]  /*6c10*/  HADD2.F32 R67, -RZ, R70.H0_H0 ;  /* 0x20000046ff437230 */ /* 0x000fc40000004100 */
[----:B------:R-:W-:Y:S01]  /*6c20*/  FMUL.FTZ R71, R58, R71 ;  /* 0x000000473a477220 */ /* 0x000fe20000410000 */
[----:B------:R-:W-:Y:S02]  /*6c30*/  HADD2.F32 R69, -RZ, R69.H0_H0 ;  /* 0x20000045ff457230 */ /* 0x000fe40000004100 */
[-C--:B------:R-:W-:Y:S01]  /*6c40*/  FMUL.FTZ R68, R14, R73.reuse ;  /* 0x000000490e447220 */ /* 0x080fe20000410000 */
[C---:B------:R-:W-:Y:S01]  /*6c50*/  FMUL.FTZ R73, R15.reuse, R73 ;  /* 0x000000490f497220 */ /* 0x040fe20000410000 */
[-C--:B------:R-:W-:Y:S01]  /*6c60*/  FFMA.FTZ R75, R58, R67.reuse, -R75 ;  /* 0x000000433a4b7223 */ /* 0x080fe2000001084b */
[----:B------:R-:W-:Y:S01]  /*6c70*/  FFMA.FTZ R66, R66, R67, R71 ;  /* 0x0000004342427223 */ /* 0x000fe20000010047 */
[-C--:B------:R-:W-:Y:S01]  /*6c80*/  FFMA.FTZ R68, R15, R69.reuse, -R68 ;  /* 0x000000450f447223 */ /* 0x080fe20000010844 */
[----:B------:R-:W-:-:S03]  /*6c90*/  FFMA.FTZ R73, R14, R69, R73 ;  /* 0x000000450e497223 */ /* 0x000fc60000010049 */
[----:B------:R-:W-:Y:S02]  /*6ca0*/  F2FP.SATFINITE.E4M3.F32.PACK_AB_MERGE_C R15, R66, R75, R76 ;  /* 0x0000004b420f723e */ /* 0x000fe4000480704c */
[----:B------:R-:W-:-:S07]  /*6cb0*/  F2FP.SATFINITE.E4M3.F32.PACK_AB_MERGE_C R14, R73, R68, R72 ;  /* 0x00000044490e723e */ /* 0x000fce0004807048 */
.L_x_474:
[----:B------:R-:W-:Y:S05]  /*6cc0*/  BSYNC B2 ;  /* 0x0000000000027941 */ /* 0x000fea0003800000 */
.L_x_473:
[----:B0-----:R0:W-:Y:S02]  /*6cd0*/  ST.E.128 desc[UR50][R62.64], R12 ;  /* 0x0000000c3e007985 */ /* 0x0011e4000c101d32 */
.L_x_472:
[----:B------:R-:W-:Y:S05]  /*6ce0*/  BSYNC B1 ;  /* 0x0000000000017941 */ /* 0x000fea0003800000 */
.L_x_471:
[----:B------:R-:W-:Y:S01]  /*6cf0*/  ISETP.NE.AND P2, PT, R29, RZ, PT ;  /* 0x000000ff1d00720c */ /* 0x000fe20003f45270 */
[----:B------:R-:W-:-:S12]  /*6d00*/  BSSY B1, `(.L_x_475) ;  /* 0x0000073000017945 */ /* 0x000fd80003800000 */
[----:B------:R-:W-:Y:S05]  /*6d10*/  @!P2 BRA `(.L_x_476) ;  /* 0x0000000400c4a947 */ /* 0x000fea0003800000 */
[----:B0-----:R-:W-:Y:S01]  /*6d20*/  IMAD.SHL.U32 R12, R170, 0x10, RZ ;  /* 0x00000010aa0c7824 */ /* 0x001fe200078e00ff */
[----:B------:R-:W-:Y:S04]  /*6d30*/  BSSY B2, `(.L_x_477) ;  /* 0x000006e000027945 */ /* 0x000fe80003800000 */
[----:B--2---:R-:W-:-:S04]  /*6d40*/  IADD3 R58, P2, R12, R121, RZ ;  /* 0x000000790c3a7210 */ /* 0x004fc80007f5e0ff */
[----:B------:R-:W-:Y:S02]  /*6d50*/  LEA.HI.X.SX32 R59, R12, R65, 0x1, P2 ;  /* 0x000000410c3b7211 */ /* 0x000fe400010f0eff */
[----:B------:R0:W2:Y:S01]  /*6d60*/  LDS.128 R12, [R36+0x1c400] ;  /* 0x01c40000240c7984 */ /* 0x0000a20000000c00 */
[----:B------:R-:W-:-:S13]  /*6d70*/  ISETP.GE.AND P2, PT, R197, R117, PT ;  /* 0x00000075c500720c */ /* 0x000fda0003f46270 */
[----:B0-----:R-:W-:Y:S05]  /*6d80*/  @P2 BRA `(.L_x_478) ;  /* 0x0000000400a02947 */ /* 0x001fea0003800000 */
[----:B------:R-:W-:Y:S01]  /*6d90*/  SHF.R.U32.HI R54, RZ, 0x8, R55 ;  /* 0x00000008ff367819 */ /* 0x000fe20000011637 */
[----:B--2-4-:R-:W-:Y:S01]  /*6da0*/  IMAD.MOV.U32 R11, RZ, RZ, R13 ;  /* 0x000000ffff0b7224 */ /* 0x014fe200078e000d */
[----:B------:R-:W-:Y:S02]  /*6db0*/  SHF.R.U32.HI R56, RZ, 0x8, R57 ;  /* 0x00000008ff387819 */ /* 0x000fe40000011639 */
[----:B------:R-:W-:Y:S01]  /*6dc0*/  SHF.R.U32.HI R62, RZ, 0x10, R55 ;  /* 0x00000010ff3e7819 */ /* 0x000fe20000011637 */
[----:B------:R-:W-:Y:S01]  /*6dd0*/  IMAD.SHL.U32 R54, R54, 0x100, RZ ;  /* 0x0000010036367824 */ /* 0x000fe200078e00ff */
[----:B------:R-:W-:Y:S01]  /*6de0*/  LOP3.LUT R61, R55, 0xff0000ff, RZ, 0xc0, !PT ;  /* 0xff0000ff373d7812 */ /* 0x000fe200078ec0ff */
[----:B------:R-:W-:Y:S01]  /*6df0*/  IMAD.MOV.U32 R55, RZ, RZ, R12 ;  /* 0x000000ffff377224 */ /* 0x000fe200078e000c */
[----:B------:R-:W-:Y:S01]  /*6e00*/  SHF.R.U32.HI R60, RZ, 0x10, R57 ;  /* 0x00000010ff3c7819 */ /* 0x000fe20000011639 */
[----:B------:R-:W-:Y:S01]  /*6e10*/  IMAD.U32 R13, R62, 0x10000, RZ ;  /* 0x000100003e0d7824 */ /* 0x000fe200078e00ff */
[----:B------:R-:W-:-:S02]  /*6e20*/  LOP3.LUT R57, R57, 0xff0000ff, RZ, 0xc0, !PT ;  /* 0xff0000ff39397812 */ /* 0x000fc400078ec0ff */
[----:B------:R-:W-:Y:S02]  /*6e30*/  SHF.L.U32 R56, R56, 0x8, RZ ;  /* 0x0000000838387819 */ /* 0x000fe400000006ff */
[----:B------:R-:W-:Y:S02]  /*6e40*/  LOP3.LUT R54, R61, 0xff00, R54, 0xf8, !PT ;  /* 0x0000ff003d367812 */ /* 0x000fe400078ef836 */
[----:B------:R-:W-:Y:S02]  /*6e50*/  LOP3.LUT R61, R57, 0xff00, R56, 0xf8, !PT ;  /* 0x0000ff00393d7812 */ /* 0x000fe400078ef838 */
[----:B------:R-:W-:Y:S02]  /*6e60*/  SHF.L.U32 R56, R60, 0x10, RZ ;  /* 0x000000103c387819 */ /* 0x000fe400000006ff */
[----:B------:R-:W-:Y:S02]  /*6e70*/  F2FP.F16.E4M3.UNPACK_B R57, R144.H1 ;  /* 0x00000090ff39723e */ /* 0x000fe400030006ff */
[----:B------:R-:W-:-:S02]  /*6e80*/  F2FP.F16.E4M3.UNPACK_B R12, R11 ;  /* 0x0000000bff0c723e */ /* 0x000fc400020006ff */
[----:B------:R-:W-:Y:S01]  /*6e90*/  LOP3.LUT R13, R54, 0xff0000, R13, 0xf8, !PT ;  /* 0x00ff0000360d7812 */ /* 0x000fe200078ef80d */
[--C-:B------:R-:W-:Y:S01]  /*6ea0*/  HADD2.F32 R67, -RZ, R57.reuse.H0_H0 ;  /* 0x20000039ff437230 */ /* 0x100fe20000004100 */
[----:B------:R-:W-:Y:S01]  /*6eb0*/  LOP3.LUT R54, R61, 0xff0000, R56, 0xf8, !PT ;  /* 0x00ff00003d367812 */ /* 0x000fe200078ef838 */
[--C-:B------:R-:W-:Y:S01]  /*6ec0*/  HADD2.F32 R56, -RZ, R12.reuse.H1_H1 ;  /* 0x3000000cff387230 */ /* 0x100fe20000004100 */
[----:B------:R-:W-:Y:S01]  /*6ed0*/  F2FP.F16.E4M3.UNPACK_B R61, R143.H1 ;  /* 0x0000008fff3d723e */ /* 0x000fe200030006ff */
[----:B------:R-:W-:Y:S01]  /*6ee0*/  HADD2.F32 R12, -RZ, R12.H0_H0 ;  /* 0x2000000cff0c7230 */ /* 0x000fe20000004100 */
[----:B------:R-:W-:Y:S01]  /*6ef0*/  F2FP.F16.E4M3.UNPACK_B R11, R11.H1 ;  /* 0x0000000bff0b723e */ /* 0x000fe200030006ff */
[----:B------:R-:W-:Y:S02]  /*6f00*/  HADD2.F32 R62, -RZ, R57.H1_H1 ;  /* 0x30000039ff3e7230 */ /* 0x000fe40000004100 */
[----:B------:R-:W-:Y:S01]  /*6f10*/  FMUL.FTZ R69, R56, R67 ;  /* 0x0000004338457220 */ /* 0x000fe20000410000 */
[----:B------:R-:W-:-:S02]  /*6f20*/  HADD2.F32 R63, -RZ, R61.H0_H0 ;  /* 0x2000003dff3f7230 */ /* 0x000fc40000004100 */
        /* <DEDUP_REMOVED lines=17> */
[----:B------:R-:W-:Y:S01]  /*7040*/  HADD2.F32 R60, -RZ, R56.H0_H0 ;  /* 0x20000038ff3c7230 */ /* 0x000fe20000004100 */
[----:B------:R-:W-:Y:S01]  /*7050*/  F2FP.F16.E4M3.UNPACK_B R68, R54 ;  /* 0x00000036ff44723e */ /* 0x000fe200020006ff */
[----:B------:R-:W-:-:S02]  /*7060*/  HADD2.F32 R144, -RZ, R144.H0_H0 ;  /* 0x20000090ff907230 */ /* 0x000fc40000004100 */
[-C--:B------:R-:W-:Y:S01]  /*7070*/  FMUL.FTZ R67, R61, R62.reuse ;  /* 0x0000003e3d437220 */ /* 0x080fe20000410000 */
[--C-:B------:R-:W-:Y:S02]  /*7080*/  HADD2.F32 R57, -RZ, R55.reuse.H1_H1 ;  /* 0x30000037ff397230 */ /* 0x100fe40000004100 */
[----:B------:R-:W-:Y:S01]  /*7090*/  FMUL.FTZ R62, R60, R62 ;  /* 0x0000003e3c3e7220 */ /* 0x000fe20000410000 */
[----:B------:R-:W-:Y:S02]  /*70a0*/  HADD2.F32 R56, -RZ, R55.H0_H0 ;  /* 0x20000037ff387230 */ /* 0x000fe40000004100 */
[--C-:B------:R-:W-:Y:S02]  /*70b0*/  HADD2.F32 R55, -RZ, R143.reuse.H1_H1 ;  /* 0x3000008fff377230 */ /* 0x100fe40000004100 */
[-C--:B------:R-:W-:Y:S01]  /*70c0*/  FMUL.FTZ R63, R57, R144.reuse ;  /* 0x00000090393f7220 */ /* 0x080fe20000410000 */
[----:B------:R-:W-:Y:S02]  /*70d0*/  HADD2.F32 R143, -RZ, R143.H0_H0 ;  /* 0x2000008fff8f7230 */ /* 0x000fe40000004100 */
[----:B------:R-:W-:Y:S01]  /*70e0*/  FMUL.FTZ R144, R56, R144 ;  /* 0x0000009038907220 */ /* 0x000fe20000410000 */
[----:B------:R-:W-:-:S02]  /*70f0*/  HADD2.F32 R70, -RZ, R68.H1_H1 ;  /* 0x30000044ff467230 */ /* 0x000fc40000004100 */
[-C--:B------:R-:W-:Y:S01]  /*7100*/  FFMA.FTZ R60, R60, R55.reuse, -R67 ;  /* 0x000000373c3c7223 */ /* 0x080fe20000010843 */
[----:B------:R-:W-:Y:S01]  /*7110*/  FFMA.FTZ R61, R61, R55, R62 ;  /* 0x000000373d3d7223 */ /* 0x000fe2000001003e */
[-C--:B------:R-:W-:Y:S01]  /*7120*/  FFMA.FTZ R55, R56, R143.reuse, -R63 ;  /* 0x0000008f38377223 */ /* 0x080fe2000001083f */
[----:B------:R-:W-:Y:S01]  /*7130*/  FFMA.FTZ R56, R57, R143, R144 ;  /* 0x0000008f39387223 */ /* 0x000fe20000010090 */
[----:B------:R-:W-:Y:S01]  /*7140*/  F2FP.F16.E4M3.UNPACK_B R62, R15.H1 ;  /* 0x0000000fff3e723e */ /* 0x000fe200030006ff */
[----:B------:R-:W-:Y:S01]  /*7150*/  HADD2.F32 R67, -RZ, R66.H1_H1 ;  /* 0x30000042ff437230 */ /* 0x000fe20000004100 */
[----:B------:R-:W-:Y:S01]  /*7160*/  F2FP.SATFINITE.E4M3.F32.PACK_AB_MERGE_C R57, R69, R64, RZ ;  /* 0x000000404539723e */ /* 0x000fe200048070ff */
[----:B------:R-:W-:Y:S01]  /*7170*/  HADD2.F32 R68, -RZ, R68.H0_H0 ;  /* 0x20000044ff447230 */ /* 0x000fe20000004100 */
[----:B------:R-:W-:Y:S01]  /*7180*/  F2FP.F16.E4M3.UNPACK_B R69, R54.H1 ;  /* 0x00000036ff45723e */ /* 0x000fe200030006ff */
[--C-:B------:R-:W-:Y:S01]  /*7190*/  HADD2.F32 R63, -RZ, R62.reuse.H0_H0 ;  /* 0x2000003eff3f7230 */ /* 0x100fe20000004100 */
[----:B------:R-:W-:Y:S01]  /*71a0*/  F2FP.SATFINITE.E4M3.F32.PACK_AB_MERGE_C R60, R61, R60, RZ ;  /* 0x0000003c3d3c723e */ /* 0x000fe200048070ff */
[----:B------:R-:W-:Y:S01]  /*71b0*/  HADD2.F32 R62, -RZ, R62.H1_H1 ;  /* 0x3000003eff3e7230 */ /* 0x000fe20000004100 */
[----:B------:R-:W-:Y:S01]  /*71c0*/  F2FP.F16.E4M3.UNPACK_B R61, R14.H1 ;  /* 0x0000000eff3d723e */ /* 0x000fe200030006ff */
[--C-:B------:R-:W-:Y:S01]  /*71d0*/  HADD2.F32 R71, -RZ, R69.reuse.H1_H1 ;  /* 0x30000045ff477230 */ /* 0x100fe20000004100 */
[----:B------:R-:W-:Y:S01]  /*71e0*/  F2FP.F16.E4M3.UNPACK_B R64, R13 ;  /* 0x0000000dff40723e */ /* 0x000fe200020006ff */
[----:B------:R-:W-:Y:S01]  /*71f0*/  HADD2.F32 R69, -RZ, R69.H0_H0 ;  /* 0x20000045ff457230 */ /* 0x000fe20000004100 */
[----:B------:R-:W-:Y:S01]  /*7200*/  F2FP.F16.E4M3.UNPACK_B R15, R15 ;  /* 0x0000000fff0f723e */ /* 0x000fe200020006ff */
[----:B------:R-:W-:-:S02]  /*7210*/  HADD2.F32 R54, -RZ, R61.H1_H1 ;  /* 0x3000003dff367230 */ /* 0x000fc40000004100 */
[-C--:B------:R-:W-:Y:S01]  /*7220*/  FMUL.FTZ R72, R62, R71.reuse ;  /* 0x000000473e487220 */ /* 0x080fe20000410000 */
[----:B------:R-:W-:Y:S02]  /*7230*/  HADD2.F32 R61, -RZ, R61.H0_H0 ;  /* 0x2000003dff3d7230 */ /* 0x000fe40000004100 */
[C---:B------:R-:W-:Y:S01]  /*7240*/  FMUL.FTZ R73, R63.reuse, R71 ;  /* 0x000000473f497220 */ /* 0x040fe20000410000 */
[----:B------:R-:W-:Y:S02]  /*7250*/  HADD2.F32 R13, -RZ, R64.H1_H1 ;  /* 0x30000040ff0d7230 */ /* 0x000fe40000004100 */
[-C--:B------:R-:W-:Y:S01]  /*7260*/  FFMA.FTZ R71, R63, R67.reuse, -R72 ;  /* 0x000000433f477223 */ /* 0x080fe20000010848 */
[-C--:B------:R-:W-:Y:S01]  /*7270*/  FMUL.FTZ R72, R54, R70.reuse ;  /* 0x0000004636487220 */ /* 0x080fe20000410000 */
[C---:B------:R-:W-:Y:S01]  /*7280*/  FMUL.FTZ R63, R61.reuse, R70 ;  /* 0x000000463d3f7220 */ /* 0x040fe20000410000 */
[----:B------:R-:W-:Y:S01]  /*7290*/  F2FP.F16.E4M3.UNPACK_B R14, R14 ;  /* 0x0000000eff0e723e */ /* 0x000fe200020006ff */
[----:B------:R-:W-:Y:S01]  /*72a0*/  FFMA.FTZ R74, R62, R67, R73 ;  /* 0x000000433e4a7223 */ /* 0x000fe20000010049 */
[-C--:B------:R-:W-:Y:S01]  /*72b0*/  FFMA.FTZ R72, R61, R13.reuse, -R72 ;  /* 0x0000000d3d487223 */ /* 0x080fe20000010848 */
[----:B------:R-:W-:Y:S01]  /*72c0*/  FFMA.FTZ R63, R54, R13, R63 ;  /* 0x0000000d363f7223 */ /* 0x000fe2000001003f */
[----:B------:R-:W-:-:S02]  /*72d0*/  HADD2.F32 R54, -RZ, R15.H0_H0 ;  /* 0x2000000fff367230 */ /* 0x000fc40000004100 */
[--C-:B------:R-:W-:Y:S01]  /*72e0*/  HADD2.F32 R13, -RZ, R14.reuse.H0_H0 ;  /* 0x2000000eff0d7230 */ /* 0x100fe20000004100 */
[----:B------:R-:W-:Y:S01]  /*72f0*/  F2FP.SATFINITE.E4M3.F32.PACK_AB_MERGE_C R71, R74, R71, RZ ;  /* 0x000000474a47723e */ /* 0x000fe200048070ff */
[----:B------:R-:W-:Y:S02]  /*7300*/  HADD2.F32 R15, -RZ, R15.H1_H1 ;  /* 0x3000000fff0f7230 */ /* 0x000fe40000004100 */
[-C--:B------:R-:W-:Y:S01]  /*7310*/  FMUL.FTZ R70, R54, R69.reuse ;  /* 0x0000004536467220 */ /* 0x080fe20000410000 */
[----:B------:R-:W-:Y:S02]  /*7320*/  HADD2.F32 R14, -RZ, R14.H1_H1 ;  /* 0x3000000eff0e7230 */ /* 0x000fe40000004100 */
[----:B------:R-:W-:Y:S01]  /*7330*/  FMUL.FTZ R61, R13, R68 ;  /* 0x000000440d3d7220 */ /* 0x000fe20000410000 */
[----:B------:R-:W-:Y:S02]  /*7340*/  HADD2.F32 R66, -RZ, R66.H0_H0 ;  /* 0x20000042ff427230 */ /* 0x000fe40000004100 */
[----:B------:R-:W-:Y:S01]  /*7350*/  FMUL.FTZ R67, R15, R69 ;  /* 0x000000450f437220 */ /* 0x000fe20000410000 */
[----:B------:R-:W-:-:S02]  /*7360*/  HADD2.F32 R64, -RZ, R64.H0_H0 ;  /* 0x20000040ff407230 */ /* 0x000fc40000004100 */
[----:B------:R-:W-:Y:S01]  /*7370*/  FMUL.FTZ R62, R14, R68 ;  /* 0x000000440e3e7220 */ /* 0x000fe20000410000 */
[----:B------:R-:W-:Y:S01]  /*7380*/  F2FP.SATFINITE.E4M3.F32.PACK_AB_MERGE_C R63, R63, R72, RZ ;  /* 0x000000483f3f723e */ /* 0x000fe200048070ff */
[-C--:B------:R-:W-:Y:S01]  /*7390*/  FFMA.FTZ R67, R54, R66.reuse, -R67 ;  /* 0x0000004236437223 */ /* 0x080fe20000010843 */
[----:B------:R-:W-:Y:S01]  /*73a0*/  FFMA.FTZ R70, R15, R66, R70 ;  /* 0x000000420f467223 */ /* 0x000fe20000010046 */
[-C--:B------:R-:W-:Y:S01]  /*73b0*/  FFMA.FTZ R62, R13, R64.reuse, -R62 ;  /* 0x000000400d3e7223 */ /* 0x080fe2000001083e */
[----:B------:R-:W-:Y:S01]  /*73c0*/  FFMA.FTZ R61, R14, R64, R61 ;  /* 0x000000400e3d7223 */ /* 0x000fe2000001003d */
[----:B------:R-:W-:Y:S02]  /*73d0*/  F2FP.SATFINITE.E4M3.F32.PACK_AB_MERGE_C R13, R12, R11, R57 ;  /* 0x0000000b0c0d723e */ /* 0x000fe40004807039 */
[----:B------:R-:W-:Y:S02]  /*73e0*/  F2FP.SATFINITE.E4M3.F32.PACK_AB_MERGE_C R12, R56, R55, R60 ;  /* 0x00000037380c723e */ /* 0x000fe4000480703c */
[----:B------:R-:W-:-:S02]  /*73f0*/  F2FP.SATFINITE.E4M3.F32.PACK_AB_MERGE_C R14, R61, R62, R63 ;  /* 0x0000003e3d0e723e */ /* 0x000fc4000480703f */
[----:B------:R-:W-:-:S07]  /*7400*/  F2FP.SATFINITE.E4M3.F32.PACK_AB_MERGE_C R15, R70, R67, R71 ;  /* 0x00000043460f723e */ /* 0x000fce0004807047 */
.L_x_478:
[----:B------:R-:W-:Y:S05]  /*7410*/  BSYNC B2 ;  /* 0x0000000000027941 */ /* 0x000fea0003800000 */
.L_x_477:
[----:B--2---:R0:W-:Y:S02]  /*7420*/  ST.E.128 desc[UR50][R58.64], R12 ;  /* 0x0000000c3a007985 */ /* 0x0041e4000c101d32 */
.L_x_476:
[----:B------:R-:W-:Y:S05]  /*7430*/  BSYNC B1 ;  /* 0x0000000000017941 */ /* 0x000fea0003800000 */
.L_x_475:
        /* <DEDUP_REMOVED lines=10> */
[----:B----4-:R-:W-:Y:S02]  /*74e0*/  SHF.R.U32.HI R11, RZ, 0x8, R51 ;  /* 0x00000008ff0b7819 */ /* 0x010fe40000011633 */
[--C-:B------:R-:W-:Y:S02]  /*74f0*/  SHF.R.U32.HI R57, RZ, 0x8, R53.reuse ;  /* 0x00000008ff397819 */ /* 0x100fe40000011635 */
[----:B------:R-:W-:Y:S02]  /*7500*/  LOP3.LUT R52, R53, 0xff0000ff, RZ, 0xc0, !PT ;  /* 0xff0000ff35347812 */ /* 0x000fe400078ec0ff */
[----:B------:R-:W-:Y:S01]  /*7510*/  SHF.R.U32.HI R56, RZ, 0x10, R53 ;  /* 0x00000010ff387819 */ /* 0x000fe20000011635 */
[----:B------:R-:W-:Y:S01]  /*7520*/  IMAD.SHL.U32 R53, R11, 0x100, RZ ;  /* 0x000001000b357824 */ /* 0x000fe200078e00ff */
[----:B------:R-:W-:Y:S01]  /*7530*/  LOP3.LUT R50, R51, 0xff0000ff, RZ, 0xc0, !PT ;  /* 0xff0000ff33327812 */ /* 0x000fe200078ec0ff */
[----:B------:R-:W-:Y:S01]  /*7540*/  IMAD.SHL.U32 R57, R57, 0x100, RZ ;  /* 0x0000010039397824 */ /* 0x000fe200078e00ff */
[----:B------:R-:W-:Y:S01]  /*7550*/  SHF.R.U32.HI R58, RZ, 0x10, R51 ;  /* 0x00000010ff3a7819 */ /* 0x000fe20000011633 */
[----:B--2---:R-:W-:Y:S01]  /*7560*/  IMAD.MOV.U32 R51, RZ, RZ, R12 ;  /* 0x000000ffff337224 */ /* 0x004fe200078e000c */
[----:B------:R-:W-:-:S02]  /*7570*/  MOV R11, R13 ;  /* 0x0000000d000b7202 */ /* 0x000fc40000000f00 */
[----:B------:R-:W-:Y:S01]  /*7580*/  LOP3.LUT R13, R50, 0xff00, R53, 0xf8, !PT ;  /* 0x0000ff00320d7812 */ /* 0x000fe200078ef835 */
[----:B------:R-:W-:Y:S01]  /*7590*/  IMAD.U32 R50, R58, 0x10000, RZ ;  /* 0x000100003a327824 */ /* 0x000fe200078e00ff */
[----:B------:R-:W-:Y:S01]  /*75a0*/  LOP3.LUT R52, R52, 0xff00, R57, 0xf8, !PT ;  /* 0x0000ff0034347812 */ /* 0x000fe200078ef839 */
        /* <DEDUP_REMOVED lines=20> */
[-C--:B------:R-:W-:Y:S01]  /*76f0*/  FMUL.FTZ R60, R56, R58.reuse ;  /* 0x0000003a383c7220 */ /* 0x080fe20000410000 */
[----:B------:R-:W-:Y:S01]  /*7700*/  FMUL.FTZ R63, R53, R58 ;  /* 0x0000003a353f7220 */ /* 0x000fe20000410000 */
[----:B------:R-:W-:Y:S01]  /*7710*/  F2FP.F16.E4M3.UNPACK_B R52, R51.H1 ;  /* 0x00000033ff34723e */ /* 0x000fe200030006ff */
[----:B------:R-:W-:-:S02]  /*7720*/  HADD2.F32 R58, -RZ, R142.H1_H1 ;  /* 0x3000008eff3a7230 */ /* 0x000fc40000004100 */
[-C--:B------:R-:W-:Y:S01]  /*7730*/  FFMA.FTZ R60, R53, R57.reuse, -R60 ;  /* 0x00000039353c7223 */ /* 0x080fe2000001083c */
[----:B------:R-:W-:Y:S01]  /*7740*/  FFMA.FTZ R63, R56, R57, R63 ;  /* 0x00000039383f7223 */ /* 0x000fe2000001003f */
[----:B------:R-:W-:Y:S01]  /*7750*/  F2FP.F16.E4M3.UNPACK_B R51, R51 ;  /* 0x00000033ff33723e */ /* 0x000fe200020006ff */
[--C-:B------:R-:W-:Y:S01]  /*7760*/  HADD2.F32 R57, -RZ, R52.reuse.H1_H1 ;  /* 0x30000034ff397230 */ /* 0x100fe20000004100 */
[----:B------:R-:W-:Y:S01]  /*7770*/  F2FP.F16.E4M3.UNPACK_B R141, R141 ;  /* 0x0000008dff8d723e */ /* 0x000fe200020006ff */
[----:B------:R-:W-:Y:S01]  /*7780*/  HADD2.F32 R56, -RZ, R52.H0_H0 ;  /* 0x20000034ff387230 */ /* 0x000fe20000004100 */
[----:B------:R-:W-:Y:S01]  /*7790*/  F2FP.F16.E4M3.UNPACK_B R62, R50.H1 ;  /* 0x00000032ff3e723e */ /* 0x000fe200030006ff */
[--C-:B------:R-:W-:Y:S02]  /*77a0*/  HADD2.F32 R52, -RZ, R51.reuse.H0_H0 ;  /* 0x20000033ff347230 */ /* 0x100fe40000004100 */
[----:B------:R-:W-:Y:S01]  /*77b0*/  FMUL.FTZ R61, R57, R58 ;  /* 0x0000003a393d7220 */ /* 0x000fe20000410000 */
[----:B------:R-:W-:-:S02]  /*77c0*/  HADD2.F32 R53, -RZ, R51.H1_H1 ;  /* 0x30000033ff357230 */ /* 0x000fc40000004100 */
[----:B------:R-:W-:Y:S01]  /*77d0*/  FMUL.FTZ R58, R56, R58 ;  /* 0x0000003a383a7220 */ /* 0x000fe20000410000 */
[----:B------:R-:W-:Y:S01]  /*77e0*/  HADD2.F32 R142, -RZ, R142.H0_H0 ;  /* 0x2000008eff8e7230 */ /* 0x000fe20000004100 */
[----:B------:R-:W-:Y:S01]  /*77f0*/  F2FP.SATFINITE.E4M3.F32.PACK_AB_MERGE_C R69, R63, R60, RZ ;  /* 0x0000003c3f45723e */ /* 0x000fe200048070ff */
[--C-:B------:R-:W-:Y:S02]  /*7800*/  HADD2.F32 R51, -RZ, R141.reuse.H1_H1 ;  /* 0x3000008dff337230 */ /* 0x100fe40000004100 */
[----:B------:R-:W-:Y:S02]  /*7810*/  HADD2.F32 R141, -RZ, R141.H0_H0 ;  /* 0x2000008dff8d7230 */ /* 0x000fe40000004100 */
[-C--:B------:R-:W-:Y:S01]  /*7820*/  FMUL.FTZ R59, R53, R142.reuse ;  /* 0x0000008e353b7220 */ /* 0x080fe20000410000 */
[----:B------:R-:W-:Y:S01]  /*7830*/  FMUL.FTZ R142, R52, R142 ;  /* 0x0000008e348e7220 */ /* 0x000fe20000410000 */
[-C--:B------:R-:W-:Y:S01]  /*7840*/  FFMA.FTZ R61, R56, R51.reuse, -R61 ;  /* 0x00000033383d7223 */ /* 0x080fe2000001083d */
[----:B------:R-:W-:Y:S01]  /*7850*/  FFMA.FTZ R58, R57, R51, R58 ;  /* 0x00000033393a7223 */ /* 0x000fe2000001003a */
[----:B------:R-:W-:Y:S01]  /*7860*/  FFMA.FTZ R51, R52, R141, -R59 ;  /* 0x0000008d34337223 */ /* 0x000fe2000001083b */
[----:B------:R-:W-:Y:S01]  /*7870*/  F2FP.F16.E4M3.UNPACK_B R56, R15.H1 ;  /* 0x0000000fff38723e */ /* 0x000fe200030006ff */
[----:B------:R-:W-:Y:S01]  /*7880*/  FFMA.FTZ R52, R53, R141, R142 ;  /* 0x0000008d35347223 */ /* 0x000fe2000001008e */
[----:B------:R-:W-:Y:S01]  /*7890*/  F2FP.F16.E4M3.UNPACK_B R53, R14.H1 ;  /* 0x0000000eff35723e */ /* 0x000fe200030006ff */
[----:B------:R-:W-:Y:S01]  /*78a0*/  HADD2.F32 R64, -RZ, R62.H1_H1 ;  /* 0x3000003eff407230 */ /* 0x000fe20000004100 */
[----:B------:R-:W-:Y:S01]  /*78b0*/  F2FP.SATFINITE.E4M3.F32.PACK_AB_MERGE_C R68, R58, R61, RZ ;  /* 0x0000003d3a44723e */ /* 0x000fe200048070ff */
[--C-:B------:R-:W-:Y:S01]  /*78c0*/  HADD2.F32 R57, -RZ, R56.reuse.H0_H0 ;  /* 0x20000038ff397230 */ /* 0x100fe20000004100 */
[----:B------:R-:W-:Y:S01]  /*78d0*/  F2FP.F16.E4M3.UNPACK_B R61, R50 ;  /* 0x00000032ff3d723e */ /* 0x000fe200020006ff */
[----:B------:R-:W-:Y:S01]  /*78e0*/  HADD2.F32 R56, -RZ, R56.H1_H1 ;  /* 0x30000038ff387230 */ /* 0x000fe20000004100 */
[-C--:B------:R-:W-:Y:S01]  /*78f0*/  F2FP.F16.E4M3.UNPACK_B R58, R13.reuse ;  /* 0x0000000dff3a723e */ /* 0x080fe200020006ff */
[----:B------:R-:W-:Y:S01]  /*7900*/  HADD2.F32 R50, -RZ, R53.H1_H1 ;  /* 0x30000035ff327230 */ /* 0x000fe20000004100 */
[----:B------:R-:W-:Y:S01]  /*7910*/  F2FP.F16.E4M3.UNPACK_B R59, R13.H1 ;  /* 0x0000000dff3b723e */ /* 0x000fe200030006ff */
[----:B------:R-:W-:-:S02]  /*7920*/  HADD2.F32 R63, -RZ, R61.H1_H1 ;  /* 0x3000003dff3f7230 */ /* 0x000fc40000004100 */
[-C--:B------:R-:W-:Y:S01]  /*7930*/  FMUL.FTZ R66, R56, R64.reuse ;  /* 0x0000004038427220 */ /* 0x080fe20000410000 */
[----:B------:R-:W-:Y:S02]  /*7940*/  HADD2.F32 R53, -RZ, R53.H0_H0 ;  /* 0x20000035ff357230 */ /* 0x000fe40000004100 */
[----:B------:R-:W-:Y:S01]  /*7950*/  FMUL.FTZ R67, R57, R64 ;  /* 0x0000004039437220 */ /* 0x000fe20000410000 */
[----:B------:R-:W-:Y:S02]  /*7960*/  HADD2.F32 R13, -RZ, R58.H1_H1 ;  /* 0x3000003aff0d7230 */ /* 0x000fe40000004100 */
[----:B------:R-:W-:Y:S01]  /*7970*/  FMUL.FTZ R64, R50, R63 ;  /* 0x0000003f32407220 */ /* 0x000fe20000410000 */
[----:B------:R-:W-:Y:S01]  /*7980*/  F2FP.F16.E4M3.UNPACK_B R15, R15 ;  /* 0x0000000fff0f723e */ /* 0x000fe200020006ff */
[C---:B------:R-:W-:Y:S01]  /*7990*/  FMUL.FTZ R63, R53.reuse, R63 ;  /* 0x0000003f353f7220 */ /* 0x040fe20000410000 */
[----:B------:R-:W-:Y:S01]  /*79a0*/  F2FP.F16.E4M3.UNPACK_B R14, R14 ;  /* 0x0000000eff0e723e */ /* 0x000fe200020006ff */
[----:B------:R-:W-:Y:S01]  /*79b0*/  FFMA.FTZ R64, R53, R13, -R64 ;  /* 0x0000000d35407223 */ /* 0x000fe20000010840 */
[----:B------:R-:W-:-:S02]  /*79c0*/  HADD2.F32 R60, -RZ, R59.H1_H1 ;  /* 0x3000003bff3c7230 */ /* 0x000fc40000004100 */
[----:B------:R-:W-:Y:S01]  /*79d0*/  FFMA.FTZ R63, R50, R13, R63 ;  /* 0x0000000d323f7223 */ /* 0x000fe2000001003f */
[--C-:B------:R-:W-:Y:S02]  /*79e0*/  HADD2.F32 R50, -RZ, R15.reuse.H0_H0 ;  /* 0x2000000fff327230 */ /* 0x100fe40000004100 */
[----:B------:R-:W-:Y:S02]  /*79f0*/  HADD2.F32 R13, -RZ, R14.H0_H0 ;  /* 0x2000000eff0d7230 */ /* 0x000fe40000004100 */
[-C--:B------:R-:W-:Y:S01]  /*7a00*/  FFMA.FTZ R67, R56, R60.reuse, R67 ;  /* 0x0000003c38437223 */ /* 0x080fe20000010043 */
[----:B------:R-:W-:Y:S02]  /*7a10*/  HADD2.F32 R15, -RZ, R15.H1_H1 ;  /* 0x3000000fff0f7230 */ /* 0x000fe40000004100 */
[----:B------:R-:W-:Y:S01]  /*7a20*/  FFMA.FTZ R66, R57, R60, -R66 ;  /* 0x0000003c39427223 */ /* 0x000fe20000010842 */
[----:B------:R-:W-:Y:S01]  /*7a30*/  HADD2.F32 R62, -RZ, R62.H0_H0 ;  /* 0x2000003eff3e7230 */ /* 0x000fe20000004100 */
[----:B------:R-:W-:Y:S01]  /*7a40*/  F2FP.SATFINITE.E4M3.F32.PACK_AB_MERGE_C R63, R63, R64, RZ ;  /* 0x000000403f3f723e */ /* 0x000fe200048070ff */
[----:B------:R-:W-:-:S02]  /*7a50*/  HADD2.F32 R14, -RZ, R14.H1_H1 ;  /* 0x3000000eff0e7230 */ /* 0x000fc40000004100 */
[----:B------:R-:W-:Y:S02]  /*7a60*/  HADD2.F32 R61, -RZ, R61.H0_H0 ;  /* 0x2000003dff3d7230 */ /* 0x000fe40000004100 */
[-C--:B------:R-:W-:Y:S01]  /*7a70*/  FMUL.FTZ R53, R15, R62.reuse ;  /* 0x0000003e0f357220 */ /* 0x080fe20000410000 */
[----:B------:R-:W-:Y:S02]  /*7a80*/  HADD2.F32 R59, -RZ, R59.H0_H0 ;  /* 0x2000003bff3b7230 */ /* 0x000fe40000004100 */
        /* <DEDUP_REMOVED lines=8> */
[----:B------:R-:W-:-:S02]  /*7b10*/  F2FP.SATFINITE.E4M3.F32.PACK_AB_MERGE_C R66, R67, R66, RZ ;  /* 0x000000424342723e */ /* 0x000fc400048070ff */
[----:B------:R-:W-:Y:S02]  /*7b20*/  F2FP.SATFINITE.E4M3.F32.PACK_AB_MERGE_C R13, R12, R11, R69 ;  /* 0x0000000b0c0d723e */ /* 0x000fe40004807045 */
[----:B------:R-:W-:Y:S02]  /*7b30*/  F2FP.SATFINITE.E4M3.F32.PACK_AB_MERGE_C R12, R52, R51, R68 ;  /* 0x00000033340c723e */ /* 0x000fe40004807044 */
[----:B------:R-:W-:Y:S02]  /*7b40*/  F2FP.SATFINITE.E4M3.F32.PACK_AB_MERGE_C R14, R61, R56, R63 ;  /* 0x000000383d0e723e */ /* 0x000fe4000480703f */
[----:B------:R-:W-:-:S07]  /*7b50*/  F2FP.SATFINITE.E4M3.F32.PACK_AB_MERGE_C R15, R62, R53, R66 ;  /* 0x000000353e0f723e */ /* 0x000fce0004807042 */
.L_x_482:
[----:B------:R-:W-:Y:S05]  /*7b60*/  BSYNC B2 ;  /* 0x0000000000027941 */ /* 0x000fea0003800000 */
.L_x_481:
[----:B--2---:R0:W-:Y:S02]  /*7b70*/  ST.E.128 desc[UR50][R54.64], R12 ;  /* 0x0000000c36007985 */ /* 0x0041e4000c101d32 */
.L_x_480:
[----:B------:R-:W-:Y:S05]  /*7b80*/  BSYNC B1 ;  /* 0x0000000000017941 */ /* 0x000fea0003800000 */
.L_x_479:
[----:B------:R-:W-:Y:S01]  /*7b90*/  ISETP.NE.AND P2, PT, R31, RZ, PT ;  /* 0x000000ff1f00720c */ /* 0x000fe20003f45270 */
[----:B------:R-:W-:-:S12]  /*7ba0*/  BSSY B1, `(.L_x_483) ;  /* 0x0000072000017945 */ /* 0x000fd80003800000 */
[----:B------:R-:W-:Y:S05]  /*7bb0*/  @!P2 BRA `(.L_x_484) ;  /* 0x0000000400c0a947 */ /* 0x000fea0003800000 */
[----:B0-----:R0:W0:Y:S01]  /*7bc0*/  LDS.128 R12, [R36+0x1ec00] ;  /* 0x01ec0000240c7984 */ /* 0x0010220000000c00 */
[----:B--2---:R-:W-:Y:S01]  /*7bd0*/  IADD3 R50, P2, R168, R121, RZ ;  /* 0x00000079a8327210 */ /* 0x004fe20007f5e0ff */
[----:B------:R-:W-:Y:S03]  /*7be0*/  BSSY B2, `(.L_x_485) ;  /* 0x000006c000027945 */ /* 0x000fe60003800000 */
[----:B------:R-:W-:Y:S02]  /*7bf0*/  IADD3.X R51, R65, R194, RZ, P2, !PT ;  /* 0x000000c241337210 */ /* 0x000fe400017fe4ff */
[----:B------:R-:W-:-:S13]  /*7c00*/  ISETP.GE.AND P2, PT, R200, R117, PT ;  /* 0x00000075c800720c */ /* 0x000fda0003f46270 */
[----:B------:R-:W-:Y:S05]  /*7c10*/  @P2 BRA `(.L_x_486) ;  /* 0x0000000400a02947 */ /* 0x000fea0003800000 */
[----:B------:R-:W-:Y:S02]  /*7c20*/  SHF.R.U32.HI R46, RZ, 0x8, R47 ;  /* 0x00000008ff2e7819 */ /* 0x000fe4000001162f */
[----:B----4-:R-:W-:Y:S02]  /*7c30*/  SHF.R.U32.HI R11, RZ, 0x8, R49 ;  /* 0x00000008ff0b7819 */ /* 0x010fe40000011631 */
[----:B------:R-:W-:Y:S02]  /*7c40*/  SHF.R.U32.HI R54, RZ, 0x10, R47 ;  /* 0x00000010ff367819 */ /* 0x000fe4000001162f */
[----:B------:R-:W-:Y:S01]  /*7c50*/  LOP3.LUT R48, R47, 0xff0000ff, RZ, 0xc0, !PT ;  /* 0xff0000ff2f307812 */ /* 0x000fe200078ec0ff */
[----:B------:R-:W-:Y:S01]  /*7c60*/  IMAD.SHL.U32 R47, R46, 0x100, RZ ;  /* 0x000001002e2f7824 */ /* 0x000fe200078e00ff */
[----:B------:R-:W-:Y:S02]  /*7c70*/  SHF.R.U32.HI R53, RZ, 0x10, R49 ;  /* 0x00000010ff357819 */ /* 0x000fe40000011631 */
[----:B------:R-:W-:Y:S01]  /*7c80*/  LOP3.LUT R52, R49, 0xff0000ff, RZ, 0xc0, !PT ;  /* 0xff0000ff31347812 */ /* 0x000fe200078ec0ff */
[----:B------:R-:W-:Y:S01]  /*7c90*/  IMAD.SHL.U32 R49, R11, 0x100, RZ ;  /* 0x000001000b317824 */ /* 0x000fe200078e00ff */
[----:B------:R-:W-:Y:S01]  /*7ca0*/  LOP3.LUT R48, R48, 0xff00, R47, 0xf8, !PT ;  /* 0x0000ff0030307812 */ /* 0x000fe200078ef82f */
[----:B0-----:R-:W-:Y:S01]  /*7cb0*/  IMAD.MOV.U32 R11, RZ, RZ, R13 ;  /* 0x000000ffff0b7224 */ /* 0x001fe200078e000d */
[----:B------:R-:W-:Y:S01]  /*7cc0*/  MOV R46, R12 ;  /* 0x0000000c002e7202 */ /* 0x000fe20000000f00 */
[----:B------:R-:W-:Y:S01]  /*7cd0*/  IMAD.U32 R47, R53, 0x10000, RZ ;  /* 0x00010000352f7824 */ /* 0x000fe200078e00ff */
[----:B------:R-:W-:Y:S01]  /*7ce0*/  LOP3.LUT R52, R52, 0xff00, R49, 0xf8, !PT ;  /* 0x0000ff0034347812 */ /* 0x000fe200078ef831 */
[----:B------:R-:W-:Y:S01]  /*7cf0*/  IMAD.U32 R13, R54, 0x10000, RZ ;  /* 0x00010000360d7824 */ /* 0x000fe200078e00ff */
[----:B------:R-:W-:-:S02]  /*7d00*/  F2FP.F16.E4M3.UNPACK_B R49, R140.H1 ;  /* 0x0000008cff31723e */ /* 0x000fc400030006ff */
[----:B------:R-:W-:Y:S02]  /*7d10*/  F2FP.F16.E4M3.UNPACK_B R12, R11 ;  /* 0x0000000bff0c723e */ /* 0x000fe400020006ff */
[----:B------:R-:W-:Y:S01]  /*7d20*/  LOP3.LUT R56, R52, 0xff0000, R47, 0xf8, !PT ;  /* 0x00ff000034387812 */ /* 0x000fe200078ef82f */
[--C-:B------:R-:W-:Y:S01]  /*7d30*/  HADD2.F32 R54, -RZ, R49.reuse.H0_H0 ;  /* 0x20000031ff367230 */ /* 0x100fe20000004100 */
[----:B------:R-:W-:Y:S01]  /*7d40*/  F2FP.F16.E4M3.UNPACK_B R52, R139.H1 ;  /* 0x0000008bff34723e */ /* 0x000fe200030006ff */
[--C-:B------:R-:W-:Y:S01]  /*7d50*/  HADD2.F32 R47, -RZ, R12.reuse.H1_H1 ;  /* 0x3000000cff2f7230 */ /* 0x100fe20000004100 */
[----:B------:R-:W-:Y:S01]  /*7d60*/  F2FP.F16.E4M3.UNPACK_B R11, R11.H1 ;  /* 0x0000000bff0b723e */ /* 0x000fe200030006ff */
[----:B------:R-:W-:Y:S01]  /*7d70*/  HADD2.F32 R12, -RZ, R12.H0_H0 ;  /* 0x2000000cff0c7230 */ /* 0x000fe20000004100 */
[----:B------:R-:W-:Y:S01]  /*7d80*/  LOP3.LUT R13, R48, 0xff0000, R13, 0xf8, !PT ;  /* 0x00ff0000300d7812 */ /* 0x000fe200078ef80d */
[----:B------:R-:W-:Y:S02]  /*7d90*/  HADD2.F32 R53, -RZ, R52.H0_H0 ;  /* 0x20000034ff357230 */ /* 0x000fe40000004100 */
[----:B------:R-:W-:Y:S01]  /*7da0*/  FMUL.FTZ R57, R47, R54 ;  /* 0x000000362f397220 */ /* 0x000fe20000410000 */
[----:B------:R-:W-:-:S02]  /*7db0*/  HADD2.F32 R55, -RZ, R49.H1_H1 ;  /* 0x30000031ff377230 */ /* 0x000fc40000004100 */
        /* <DEDUP_REMOVED lines=14> */
[--C-:B------:R-:W-:Y:S01]  /*7ea0*/  HADD2.F32 R48, -RZ, R47.reuse.H0_H0 ;  /* 0x2000002fff307230 */ /* 0x100fe20000004100 */
[----:B------:R-:W-:Y:S01]  /*7eb0*/  F2FP.F16.E4M3.UNPACK_B R139, R139 ;  /* 0x0000008bff8b723e */ /* 0x000fe200020006ff */
[----:B------:R-:W-:Y:S01]  /*7ec0*/  HADD2.F32 R49, -RZ, R47.H1_H1 ;  /* 0x3000002fff317230 */ /* 0x000fe20000004100 */
[----:B------:R-:W-:Y:S01]  /*7ed0*/  F2FP.SATFINITE.E4M3.F32.PACK_AB_MERGE_C R64, R62, R57, RZ ;  /* 0x000000393e40723e */ /* 0x000fe200048070ff */
[----:B------:R-:W-:Y:S02]  /*7ee0*/  HADD2.F32 R47, -RZ, R46.H0_H0 ;  /* 0x2000002eff2f7230 */ /* 0x000fe40000004100 */
[----:B------:R-:W-:Y:S01]  /*7ef0*/  FMUL.FTZ R58, R48, R53 ;  /* 0x00000035303a7220 */ /* 0x000fe20000410000 */
[----:B------:R-:W-:-:S02]  /*7f00*/  HADD2.F32 R52, -RZ, R139.H1_H1 ;  /* 0x3000008bff347230 */ /* 0x000fc40000004100 */
[C---:B------:R-:W-:Y:S01]  /*7f10*/  FMUL.FTZ R55, R49.reuse, R53 ;  /* 0x0000003531377220 */ /* 0x040fe20000410000 */
[----:B------:R-:W-:Y:S02]  /*7f20*/  HADD2.F32 R140, -RZ, R140.H0_H0 ;  /* 0x2000008cff8c7230 */ /* 0x000fe40000004100 */
[----:B------:R-:W-:Y:S02]  /*7f30*/  HADD2.F32 R46, -RZ, R46.H1_H1 ;  /* 0x3000002eff2e7230 */ /* 0x000fe40000004100 */
[-C--:B------:R-:W-:Y:S01]  /*7f40*/  FFMA.FTZ R55, R48, R52.reuse, -R55 ;  /* 0x0000003430377223 */ /* 0x080fe20000010837 */
[----:B------:R-:W-:Y:S02]  /*7f50*/  HADD2.F32 R139, -RZ, R139.H0_H0 ;  /* 0x2000008bff8b7230 */ /* 0x000fe40000004100 */
[----:B------:R-:W-:Y:S01]  /*7f60*/  FFMA.FTZ R58, R49, R52, R58 ;  /* 0x00000034313a7223 */ /* 0x000fe2000001003a */
[-C--:B------:R-:W-:Y:S01]  /*7f70*/  FMUL.FTZ R53, R47, R140.reuse ;  /* 0x0000008c2f357220 */ /* 0x080fe20000410000 */
[----:B------:R-:W-:Y:S01]  /*7f80*/  FMUL.FTZ R54, R46, R140 ;  /* 0x0000008c2e367220 */ /* 0x000fe20000410000 */
[----:B------:R-:W-:-:S02]  /*7f90*/  F2FP.F16.E4M3.UNPACK_B R52, R13 ;  /* 0x0000000dff34723e */ /* 0x000fc400020006ff */
[----:B------:R-:W-:Y:S01]  /*7fa0*/  F2FP.SATFINITE.E4M3.F32.PACK_AB_MERGE_C R63, R58, R55, RZ ;  /* 0x000000373a3f723e */ /* 0x000fe200048070ff */
[----:B------:R-:W-:Y:S01]  /*7fb0*/  FFMA.FTZ R59, R47, R139, -R54 ;  /* 0x0000008b2f3b7223 */ /* 0x000fe20000010836 */
[----:B------:R-:W-:Y:S01]  /*7fc0*/  F2FP.F16.E4M3.UNPACK_B R47, R15.H1 ;  /* 0x0000000fff2f723e */ /* 0x000fe200030006ff */
[----:B------:R-:W-:Y:S01]  /*7fd0*/  FFMA.FTZ R60, R46, R139, R53 ;  /* 0x0000008b2e3c7223 */ /* 0x000fe20000010035 */
[----:B------:R-:W-:Y:S02]  /*7fe0*/  F2FP.F16.E4M3.UNPACK_B R55, R56.H1 ;  /* 0x00000038ff37723e */ /* 0x000fe400030006ff */
[----:B------:R-:W-:Y:S01]  /*7ff0*/  F2FP.F16.E4M3.UNPACK_B R53, R13.H1 ;  /* 0x0000000dff35723e */ /* 0x000fe200030006ff */
[----:B------:R-:W-:Y:S01]  /*8000*/  HADD2.F32 R49, -RZ, R47.H1_H1 ;  /* 0x3000002fff317230 */ /* 0x000fe20000004100 */
[----:B------:R-:W-:Y:S01]  /*8010*/  F2FP.F16.E4M3.UNPACK_B R46, R14.H1 ;  /* 0x0000000eff2e723e */ /* 0x000fe200030006ff */
[----:B------:R-:W-:Y:S01]  /*8020*/  HADD2.F32 R58, -RZ, R55.H1_H1 ;  /* 0x30000037ff3a7230 */ /* 0x000fe20000004100 */
[----:B------:R-:W-:Y:S01]  /*8030*/  F2FP.F16.E4M3.UNPACK_B R56, R56 ;  /* 0x00000038ff38723e */ /* 0x000fe200020006ff */
[----:B------:R-:W-:Y:S01]  /*8040*/  HADD2.F32 R48, -RZ, R47.H0_H0 ;  /* 0x2000002fff307230 */ /* 0x000fe20000004100 */
[----:B------:R-:W-:Y:S01]  /*8050*/  F2FP.F16.E4M3.UNPACK_B R15, R15 ;  /* 0x0000000fff0f723e */ /* 0x000fe200020006ff */
[----:B------:R-:W-:-:S02]  /*8060*/  HADD2.F32 R54, -RZ, R53.H1_H1 ;  /* 0x30000035ff367230 */ /* 0x000fc40000004100 */
[-C--:B------:R-:W-:Y:S01]  /*8070*/  FMUL.FTZ R13, R49, R58.reuse ;  /* 0x0000003a310d7220 */ /* 0x080fe20000410000 */
[----:B------:R-:W-:Y:S02]  /*8080*/  HADD2.F32 R47, -RZ, R46.H1_H1 ;  /* 0x3000002eff2f7230 */ /* 0x000fe40000004100 */
[C---:B------:R-:W-:Y:S01]  /*8090*/  FMUL.FTZ R58, R48.reuse, R58 ;  /* 0x0000003a303a7220 */ /* 0x040fe20000410000 */
[----:B------:R-:W-:Y:S02]  /*80a0*/  HADD2.F32 R57, -RZ, R56.H1_H1 ;  /* 0x30000038ff397230 */ /* 0x000fe40000004100 */
[----:B------:R-:W-:Y:S01]  /*80b0*/  FFMA.FTZ R62, R48, R54, -R13 ;  /* 0x00000036303e7223 */ /* 0x000fe2000001080d */
[----:B------:R-:W-:Y:S01]  /*80c0*/  HADD2.F32 R46, -RZ, R46.H0_H0 ;  /* 0x2000002eff2e7230 */ /* 0x000fe20000004100 */
[----:B------:R-:W-:Y:S01]  /*80d0*/  F2FP.F16.E4M3.UNPACK_B R14, R14 ;  /* 0x0000000eff0e723e */ /* 0x000fe200020006ff */
[----:B------:R-:W-:Y:S02]  /*80e0*/  HADD2.F32 R13, -RZ, R52.H1_H1 ;  /* 0x30000034ff0d7230 */ /* 0x000fe40000004100 */
[----:B------:R-:W-:Y:S01]  /*80f0*/  FMUL.FTZ R61, R47, R57 ;  /* 0x000000392f3d7220 */ /* 0x000fe20000410000 */
[----:B------:R-:W-:-:S02]  /*8100*/  HADD2.F32 R55, -RZ, R55.H0_H0 ;  /* 0x20000037ff377230 */ /* 0x000fc40000004100 */
[C---:B------:R-:W-:Y:S01]  /*8110*/  FMUL.FTZ R48, R46.reuse, R57 ;  /* 0x000000392e307220 */ /* 0x040fe20000410000 */
[----:B------:R-:W-:Y:S01]  /*8120*/  FFMA.FTZ R57, R49, R54, R58 ;  /* 0x0000003631397223 */ /* 0x000fe2000001003a */
[-C--:B------:R-:W-:Y:S01]  /*8130*/  FFMA.FTZ R61, R46, R13.reuse, -R61 ;  /* 0x0000000d2e3d7223 */ /* 0x080fe2000001083d */
[--C-:B------:R-:W-:Y:S02]  /*8140*/  HADD2.F32 R46, -RZ, R15.reuse.H0_H0 ;  /* 0x2000000fff2e7230 */ /* 0x100fe40000004100 */
[----:B------:R-:W-:Y:S01]  /*8150*/  FFMA.FTZ R54, R47, R13, R48 ;  /* 0x0000000d2f367223 */ /* 0x000fe20000010030 */
[--C-:B------:R-:W-:Y:S01]  /*8160*/  HADD2.F32 R13, -RZ, R14.reuse.H0_H0 ;  /* 0x2000000eff0d7230 */ /* 0x100fe20000004100 */
[----:B------:R-:W-:Y:S01]  /*8170*/  F2FP.SATFINITE.E4M3.F32.PACK_AB_MERGE_C R57, R57, R62, RZ ;  /* 0x0000003e3939723e */ /* 0x000fe200048070ff */
[----:B------:R-:W-:Y:S02]  /*8180*/  HADD2.F32 R15, -RZ, R15.H1_H1 ;  /* 0x3000000fff0f7230 */ /* 0x000fe40000004100 */
[----:B------:R-:W-:Y:S01]  /*8190*/  FMUL.FTZ R58, R46, R55 ;  /* 0x000000372e3a7220 */ /* 0x000fe20000410000 */
[----:B------:R-:W-:Y:S01]  /*81a0*/  HADD2.F32 R14, -RZ, R14.H1_H1 ;  /* 0x3000000eff0e7230 */ /* 0x000fe20000004100 */
[----:B------:R-:W-:Y:S01]  /*81b0*/  F2FP.SATFINITE.E4M3.F32.PACK_AB_MERGE_C R54, R54, R61, RZ ;  /* 0x0000003d3636723e */ /* 0x000fe200048070ff */
[----:B------:R-:W-:-:S02]  /*81c0*/  HADD2.F32 R56, -RZ, R56.H0_H0 ;  /* 0x20000038ff387230 */ /* 0x000fc40000004100 */
[----:B------:R-:W-:Y:S01]  /*81d0*/  FMUL.FTZ R49, R15, R55 ;  /* 0x000000370f317220 */ /* 0x000fe20000410000 */
[----:B------:R-:W-:Y:S02]  /*81e0*/  HADD2.F32 R53, -RZ, R53.H0_H0 ;  /* 0x20000035ff357230 */ /* 0x000fe40000004100 */
[----:B------:R-:W-:Y:S02]  /*81f0*/  HADD2.F32 R52, -RZ, R52.H0_H0 ;  /* 0x20000034ff347230 */ /* 0x000fe40000004100 */
[-C--:B------:R-:W-:Y:S01]  /*8200*/  FMUL.FTZ R48, R14, R56.reuse ;  /* 0x000000380e307220 */ /* 0x080fe20000410000 */
[----:B------:R-:W-:Y:S01]  /*8210*/  FMUL.FTZ R47, R13, R56 ;  /* 0x000000380d2f7220 */ /* 0x000fe20000410000 */
[-C--:B------:R-:W-:Y:S01]  /*8220*/  FFMA.FTZ R49, R46, R53.reuse, -R49 ;  /* 0x000000352e317223 */ /* 0x080fe20000010831 */
[----:B------:R-:W-:Y:S01]  /*8230*/  FFMA.FTZ R58, R15, R53, R58 ;  /* 0x000000350f3a7223 */ /* 0x000fe2000001003a */
[-C--:B------:R-:W-:Y:S01]  /*8240*/  FFMA.FTZ R48, R13, R52.reuse, -R48 ;  /* 0x000000340d307223 */ /* 0x080fe20000010830 */
[----:B------:R-:W-:Y:S01]  /*8250*/  FFMA.FTZ R47, R14, R52, R47 ;  /* 0x000000340e2f7223 */ /* 0x000fe2000001002f */
[----:B------:R-:W-:-:S02]  /*8260*/  F2FP.SATFINITE.E4M3.F32.PACK_AB_MERGE_C R13, R12, R11, R64 ;  /* 0x0000000b0c0d723e */ /* 0x000fc40004807040 */
[----:B------:R-:W-:Y:S02]  /*8270*/  F2FP.SATFINITE.E4M3.F32.PACK_AB_MERGE_C R12, R60, R59, R63 ;  /* 0x0000003b3c0c723e */ /* 0x000fe4000480703f */
[----:B------:R-:W-:Y:S02]  /*8280*/  F2FP.SATFINITE.E4M3.F32.PACK_AB_MERGE_C R14, R47, R48, R54 ;  /* 0x000000302f0e723e */ /* 0x000fe40004807036 */
[----:B------:R-:W-:-:S07]  /*8290*/  F2FP.SATFINITE.E4M3.F32.PACK_AB_MERGE_C R15, R58, R49, R57 ;  /* 0x000000313a0f723e */ /* 0x000fce0004807039 */
.L_x_486:
[----:B------:R-:W-:Y:S05]  /*82a0*/  BSYNC B2 ;  /* 0x0000000000027941 */ /* 0x000fea0003800000 */
.L_x_485:
[----:B0-----:R0:W-:Y:S02]  /*82b0*/  ST.E.128 desc[UR50][R50.64], R12 ;  /* 0x0000000c32007985 */ /* 0x0011e4000c101d32 */
.L_x_484:
[----:B------:R-:W-:Y:S05]  /*82c0*/  BSYNC B1 ;  /* 0x0000000000017941 */ /* 0x000fea0003800000 */
.L_x_483:
        /* <DEDUP_REMOVED lines=9> */
[----:B------:R-:W-:Y:S01]  /*8360*/  SHF.R.U32.HI R44, RZ, 0x8, R45 ;  /* 0x00000008ff2c7819 */ /* 0x000fe2000001162d */
[----:B0-----:R-:W-:Y:S01]  /*8370*/  IMAD.MOV.U32 R37, RZ, RZ, R12 ;  /* 0x000000ffff257224 */ /* 0x001fe200078e000c */
[--C-:B------:R-:W-:Y:S02]  /*8380*/  SHF.R.U32.HI R42, RZ, 0x8, R43.reuse ;  /* 0x00000008ff2a7819 */ /* 0x100fe4000001162b */
[----:B----4-:R-:W-:Y:S01]  /*8390*/  LOP3.LUT R11, R43, 0xff0000ff, RZ, 0xc0, !PT ;  /* 0xff0000ff2b0b7812 */ /* 0x010fe200078ec0ff */
[----:B------:R-:W-:Y:S01]  /*83a0*/  IMAD.SHL.U32 R44, R44, 0x100, RZ ;  /* 0x000001002c2c7824 */ /* 0x000fe200078e00ff */
[----:B------:R-:W-:Y:S02]  /*83b0*/  SHF.R.U32.HI R48, RZ, 0x10, R43 ;  /* 0x00000010ff307819 */ /* 0x000fe4000001162b */
[----:B------:R-:W-:Y:S02]  /*83c0*/  LOP3.LUT R43, R45, 0xff0000ff, RZ, 0xc0, !PT ;  /* 0xff0000ff2d2b7812 */ /* 0x000fe400078ec0ff */
[----:B------:R-:W-:-:S02]  /*83d0*/  SHF.L.U32 R42, R42, 0x8, RZ ;  /* 0x000000082a2a7819 */ /* 0x000fc400000006ff */
[----:B------:R-:W-:Y:S02]  /*83e0*/  SHF.R.U32.HI R49, RZ, 0x10, R45 ;  /* 0x00000010ff317819 */ /* 0x000fe4000001162d */
[----:B------:R-:W-:Y:S01]  /*83f0*/  LOP3.LUT R12, R43, 0xff00, R44, 0xf8, !PT ;  /* 0x0000ff002b0c7812 */ /* 0x000fe200078ef82c */
[----:B------:R-:W-:Y:S01]  /*8400*/  IMAD.U32 R43, R48, 0x10000, RZ ;  /* 0x00010000302b7824 */ /* 0x000fe200078e00ff */
[----:B------:R-:W-:Y:S02]  /*8410*/  LOP3.LUT R42, R11, 0xff00, R42, 0xf8, !PT ;  /* 0x0000ff000b2a7812 */ /* 0x000fe400078ef82a */
[----:B------:R-:W-:Y:S02]  /*8420*/  SHF.L.U32 R49, R49, 0x10, RZ ;  /* 0x0000001031317819 */ /* 0x000fe400000006ff */
[----:B------:R-:W-:Y:S02]  /*8430*/  F2FP.F16.E4M3.UNPACK_B R11, R13 ;  /* 0x0000000dff0b723e */ /* 0x000fe400020006ff */
[----:B------:R-:W-:-:S02]  /*8440*/  F2FP.F16.E4M3.UNPACK_B R44, R129.H1 ;  /* 0x00000081ff2c723e */ /* 0x000fc400030006ff */
[----:B------:R-:W-:Y:S02]  /*8450*/  F2FP.F16.E4M3.UNPACK_B R13, R13.H1 ;  /* 0x0000000dff0d723e */ /* 0x000fe400030006ff */
[----:B------:R-:W-:Y:S01]  /*8460*/  LOP3.LUT R45, R42, 0xff0000, R43, 0xf8, !PT ;  /* 0x00ff00002a2d7812 */ /* 0x000fe200078ef82b */
[--C-:B------:R-:W-:Y:S01]  /*8470*/  HADD2.F32 R48, -RZ, R44.reuse.H0_H0 ;  /* 0x2000002cff307230 */ /* 0x100fe20000004100 */
[----:B------:R-:W-:Y:S01]  /*8480*/  LOP3.LUT R50, R12, 0xff0000, R49, 0xf8, !PT ;  /* 0x00ff00000c327812 */ /* 0x000fe200078ef831 */
[--C-:B------:R-:W-:Y:S01]  /*8490*/  HADD2.F32 R12, -RZ, R11.reuse.H1_H1 ;  /* 0x3000000bff0c7230 */ /* 0x100fe20000004100 */
[----:B------:R-:W-:Y:S01]  /*84a0*/  F2FP.F16.E4M3.UNPACK_B R43, R128.H1 ;  /* 0x00000080ff2b723e */ /* 0x000fe200030006ff */
[----:B------:R-:W-:Y:S01]  /*84b0*/  HADD2.F32 R11, -RZ, R11.H0_H0 ;  /* 0x2000000bff0b7230 */ /* 0x000fe20000004100 */
[----:B------:R-:W-:Y:S01]  /*84c0*/  F2FP.F16.E4M3.UNPACK_B R129, R129 ;  /* 0x00000081ff81723e */ /* 0x000fe200020006ff */
[----:B------:R-:W-:Y:S02]  /*84d0*/  HADD2.F32 R49, -RZ, R44.H1_H1 ;  /* 0x3000002cff317230 */ /* 0x000fe40000004100 */
[----:B------:R-:W-:Y:S01]  /*84e0*/  FMUL.FTZ R52, R12, R48 ;  /* 0x000000300c347220 */ /* 0x000fe20000410000 */
[----:B------:R-:W-:-:S02]  /*84f0*/  HADD2.F32 R42, -RZ, R13.H1_H1 ;  /* 0x3000000dff2a7230 */ /* 0x000fc40000004100 */
[C---:B------:R-:W-:Y:S01]  /*8500*/  FMUL.FTZ R51, R11.reuse, R48 ;  /* 0x000000300b337220 */ /* 0x040fe20000410000 */
[----:B------:R-:W-:Y:S01]  /*8510*/  HADD2.F32 R44, -RZ, R43.H0_H0 ;  /* 0x2000002bff2c7230 */ /* 0x000fe20000004100 */
[----:B------:R-:W-:Y:S01]  /*8520*/  F2FP.F16.E4M3.UNPACK_B R128, R128 ;  /* 0x00000080ff80723e */ /* 0x000fe200020006ff */
[----:B------:R-:W-:Y:S02]  /*8530*/  HADD2.F32 R13, -RZ, R13.H0_H0 ;  /* 0x2000000dff0d7230 */ /* 0x000fe40000004100 */
[-C--:B------:R-:W-:Y:S01]  /*8540*/  FMUL.FTZ R48, R42, R49.reuse ;  /* 0x000000312a307220 */ /* 0x080fe20000410000 */
[----:B------:R-:W-:Y:S02]  /*8550*/  HADD2.F32 R43, -RZ, R43.H1_H1 ;  /* 0x3000002bff2b7230 */ /* 0x000fe40000004100 */
[-C--:B------:R-:W-:Y:S01]  /*8560*/  FFMA.FTZ R11, R11, R44.reuse, -R52 ;  /* 0x0000002c0b0b7223 */ /* 0x080fe20000010834 */
[----:B------:R-:W-:Y:S01]  /*8570*/  FFMA.FTZ R12, R12, R44, R51 ;  /* 0x0000002c0c0c7223 */ /* 0x000fe20000010033 */
[----:B------:R-:W-:Y:S01]  /*8580*/  FMUL.FTZ R49, R13, R49 ;  /* 0x000000310d317220 */ /* 0x000fe20000410000 */
[----:B------:R-:W-:-:S02]  /*8590*/  HADD2.F32 R44, -RZ, R128.H1_H1 ;  /* 0x30000080ff2c7230 */ /* 0x000fc40000004100 */
[----:B------:R-:W-:Y:S01]  /*85a0*/  FFMA.FTZ R55, R13, R43, -R48 ;  /* 0x0000002b0d377223 */ /* 0x000fe20000010830 */
[----:B------:R-:W-:Y:S01]  /*85b0*/  F2FP.F16.E4M3.UNPACK_B R13, R37.H1 ;  /* 0x00000025ff0d723e */ /* 0x000fe200030006ff */
[----:B------:R-:W-:Y:S01]  /*85c0*/  FFMA.FTZ R56, R42, R43, R49 ;  /* 0x0000002b2a387223 */ /* 0x000fe20000010031 */
[----:B------:R-:W-:Y:S01]  /*85d0*/  F2FP.F16.E4M3.UNPACK_B R37, R37 ;  /* 0x00000025ff25723e */ /* 0x000fe200020006ff */
[----:B------:R-:W-:Y:S02]  /*85e0*/  HADD2.F32 R48, -RZ, R129.H0_H0 ;  /* 0x20000081ff307230 */ /* 0x000fe40000004100 */
[--C-:B------:R-:W-:Y:S01]  /*85f0*/  HADD2.F32 R42, -RZ, R13.reuse.H0_H0 ;  /* 0x2000000dff2a7230 */ /* 0x100fe20000004100 */
[----:B------:R-:W-:Y:S01]  /*8600*/  F2FP.SATFINITE.E4M3.F32.PACK_AB_MERGE_C R58, R56, R55, RZ ;  /* 0x00000037383a723e */ /* 0x000fe200048070ff */
[----:B------:R-:W-:Y:S02]  /*8610*/  HADD2.F32 R43, -RZ, R13.H1_H1 ;  /* 0x3000000dff2b7230 */ /* 0x000fe40000004100 */
[----:B------:R-:W-:-:S02]  /*8620*/  HADD2.F32 R13, -RZ, R37.H0_H0 ;  /* 0x20000025ff0d7230 */ /* 0x000fc40000004100 */
[----:B------:R-:W-:Y:S02]  /*8630*/  HADD2.F32 R37, -RZ, R37.H1_H1 ;  /* 0x30000025ff257230 */ /* 0x000fe40000004100 */
[----:B------:R-:W-:Y:S02]  /*8640*/  HADD2.F32 R49, -RZ, R129.H1_H1 ;  /* 0x30000081ff317230 */ /* 0x000fe40000004100 */
[----:B------:R-:W-:Y:S02]  /*8650*/  HADD2.F32 R128, -RZ, R128.H0_H0 ;  /* 0x20000080ff807230 */ /* 0x000fe40000004100 */
[-C--:B------:R-:W-:Y:S01]  /*8660*/  FMUL.FTZ R52, R37, R48.reuse ;  /* 0x0000003025347220 */ /* 0x080fe20000410000 */
[----:B------:R-:W-:Y:S01]  /*8670*/  FMUL.FTZ R48, R13, R48 ;  /* 0x000000300d307220 */ /* 0x000fe20000410000 */
[-C--:B------:R-:W-:Y:S01]  /*8680*/  FMUL.FTZ R51, R43, R49.reuse ;  /* 0x000000312b337220 */ /* 0x080fe20000410000 */
[C---:B------:R-:W-:Y:S01]  /*8690*/  FMUL.FTZ R54, R42.reuse, R49 ;  /* 0x000000312a367220 */ /* 0x040fe20000410000 */
[-C--:B------:R-:W-:Y:S01]  /*86a0*/  FFMA.FTZ R53, R13, R128.reuse, -R52 ;  /* 0x000000800d357223 */ /* 0x080fe20000010834 */
[----:B------:R-:W-:Y:S01]  /*86b0*/  FFMA.FTZ R128, R37, R128, R48 ;  /* 0x0000008025807223 */ /* 0x000fe20000010030 */
[-C--:B------:R-:W-:Y:S01]  /*86c0*/  FFMA.FTZ R51, R42, R44.reuse, -R51 ;  /* 0x0000002c2a337223 */ /* 0x080fe20000010833 */
[----:B------:R-:W-:Y:S01]  /*86d0*/  FFMA.FTZ R54, R43, R44, R54 ;  /* 0x0000002c2b367223 */ /* 0x000fe20000010036 */
[----:B------:R-:W-:-:S02]  /*86e0*/  F2FP.F16.E4M3.UNPACK_B R37, R15.H1 ;  /* 0x0000000fff25723e */ /* 0x000fc400030006ff */
[----:B------:R-:W-:Y:S02]  /*86f0*/  F2FP.F16.E4M3.UNPACK_B R49, R50.H1 ;  /* 0x00000032ff31723e */ /* 0x000fe400030006ff */
[----:B------:R-:W-:Y:S01]  /*8700*/  F2FP.SATFINITE.E4M3.F32.PACK_AB_MERGE_C R57, R54, R51, RZ ;  /* 0x000000333639723e */ /* 0x000fe200048070ff */
[----:B------:R-:W-:Y:S01]  /*8710*/  HADD2.F32 R43, -RZ, R37.H1_H1 ;  /* 0x30000025ff2b7230 */ /* 0x000fe20000004100 */
[-C--:B------:R-:W-:Y:S01]  /*8720*/  F2FP.F16.E4M3.UNPACK_B R44, R45.reuse.H1 ;  /* 0x0000002dff2c723e */ /* 0x080fe200030006ff */
[----:B------:R-:W-:Y:S01]  /*8730*/  HADD2.F32 R51, -RZ, R49.H1_H1 ;  /* 0x30000031ff337230 */ /* 0x000fe20000004100 */
[----:B------:R-:W-:Y:S01]  /*8740*/  F2FP.F16.E4M3.UNPACK_B R13, R14.H1 ;  /* 0x0000000eff0d723e */ /* 0x000fe200030006ff */
[----:B------:R-:W-:Y:S01]  /*8750*/  HADD2.F32 R42, -RZ, R37.H0_H0 ;  /* 0x20000025ff2a7230 */ /* 0x000fe20000004100 */
[----:B------:R-:W-:Y:S01]  /*8760*/  F2FP.F16.E4M3.UNPACK_B R50, R50 ;  /* 0x00000032ff32723e */ /* 0x000fe200020006ff */
        /* <DEDUP_REMOVED lines=9> */
[-C--:B------:R-:W-:Y:S01]  /*8800*/  FMUL.FTZ R54, R37, R52.reuse ;  /* 0x0000003425367220 */ /* 0x080fe20000410000 */
        /* <DEDUP_REMOVED lines=9> */
[----:B------:R-:W-:Y:S01]  /*88a0*/  HADD2.F32 R42, -RZ, R49.H0_H0 ;  /* 0x20000031ff2a7230 */ /* 0x000fe20000004100 */
[----:B------:R-:W-:Y:S01]  /*88b0*/  F2FP.SATFINITE.E4M3.F32.PACK_AB_MERGE_C R51, R51, R54, RZ ;  /* 0x000000363333723e */ /* 0x000fe200048070ff */
[--C-:B------:R-:W-:Y:S01]  /*88c0*/  HADD2.F32 R13, -RZ, R14.reuse.H0_H0 ;  /* 0x2000000eff0d7230 */ /* 0x100fe20000004100 */
[----:B------:R-:W-:Y:S01]  /*88d0*/  F2FP.SATFINITE.E4M3.F32.PACK_AB_MERGE_C R55, R56, R55, RZ ;  /* 0x000000373837723e */ /* 0x000fe200048070ff */
[----:B------:R-:W-:-:S02]  /*88e0*/  HADD2.F32 R14, -RZ, R14.H1_H1 ;  /* 0x3000000eff0e7230 */ /* 0x000fc40000004100 */
[-C--:B------:R-:W-:Y:S01]  /*88f0*/  FMUL.FTZ R48, R15, R42.reuse ;  /* 0x0000002a0f307220 */ /* 0x080fe20000410000 */
[----:B------:R-:W-:Y:S02]  /*8900*/  HADD2.F32 R44, -RZ, R44.H0_H0 ;  /* 0x2000002cff2c7230 */ /* 0x000fe40000004100 */
[----:B------:R-:W-:Y:S01]  /*8910*/  FMUL.FTZ R52, R37, R42 ;  /* 0x0000002a25347220 */ /* 0x000fe20000410000 */
[----:B------:R-:W-:Y:S02]  /*8920*/  HADD2.F32 R45, -RZ, R45.H0_H0 ;  /* 0x2000002dff2d7230 */ /* 0x000fe40000004100 */
[CC--:B------:R-:W-:Y:S01]  /*8930*/  FMUL.FTZ R42, R14.reuse, R50.reuse ;  /* 0x000000320e2a7220 */ /* 0x0c0fe20000410000 */
        /* <DEDUP_REMOVED lines=9> */
.L_x_490:
[----:B------:R-:W-:Y:S05]  /*89d0*/  BSYNC B2 ;  /* 0x0000000000027941 */ /* 0x000fea0003800000 */
.L_x_489:
[----:B0-----:R0:W-:Y:S02]  /*89e0*/  ST.E.128 desc[UR50][R46.64], R12 ;  /* 0x0000000c2e007985 */ /* 0x0011e4000c101d32 */
.L_x_488:
[----:B------:R-:W-:Y:S05]  /*89f0*/  BSYNC B1 ;  /* 0x0000000000017941 */ /* 0x000fea0003800000 */
.L_x_487:
[----:B------:R-:W-:-:S13]  /*8a00*/  ISETP.NE.AND P2, PT, R33, RZ, PT ;  /* 0x000000ff2100720c */ /* 0x000fda0003f45270 */
[----:B------:R-:W-:Y:S05]  /*8a10*/  @!P2 BRA `(.L_x_470) ;  /* 0x000000700090a947 */ /* 0x000fea0003800000 */
[----:B0-----:R0:W0:Y:S01]  /*8a20*/  LDS.128 R12, [R36+0x21400] ;  /* 0x02140000240c7984 */ /* 0x0010220000000c00 */
[----:B--2---:R-:W-:Y:S01]  /*8a30*/  IADD3 R42, P2, R193, R121, RZ ;  /* 0x00000079c12a7210 */ /* 0x004fe20007f5e0ff */
[----:B------:R-:W-:Y:S04]  /*8a40*/  BSSY B1, `(.L_x_491) ;  /* 0x000006b000017945 */ /* 0x000fe80003800000 */
[----:B------:R-:W-:Y:S01]  /*8a50*/  IMAD.X R43, R65, 0x1, R203, P2 ;  /* 0x00000001412b7824 */ /* 0x000fe200010e06cb */
[----:B------:R-:W-:-:S13]  /*8a60*/  ISETP.GE.AND P2, PT, R201, R117, PT ;  /* 0x00000075c900720c */ /* 0x000fda0003f46270 */
[----:B------:R-:W-:Y:S05]  /*8a70*/  @P2 BRA `(.L_x_492) ;  /* 0x00000004009c2947 */ /* 0x000fea0003800000 */
[--C-:B----4-:R-:W-:Y:S02]  /*8a80*/  SHF.R.U32.HI R11, RZ, 0x8, R39.reuse ;  /* 0x00000008ff0b7819 */ /* 0x110fe40000011627 */
[----:B------:R-:W-:Y:S02]  /*8a90*/  SHF.R.U32.HI R45, RZ, 0x10, R39 ;  /* 0x00000010ff2d7819 */ /* 0x000fe40000011627 */
[----:B------:R-:W-:Y:S01]  /*8aa0*/  LOP3.LUT R38, R39, 0xff0000ff, RZ, 0xc0, !PT ;  /* 0xff0000ff27267812 */ /* 0x000fe200078ec0ff */
[----:B------:R-:W-:Y:S01]  /*8ab0*/  IMAD.SHL.U32 R11, R11, 0x100, RZ ;  /* 0x000001000b0b7824 */ /* 0x000fe200078e00ff */
[--C-:B------:R-:W-:Y:S02]  /*8ac0*/  SHF.R.U32.HI R39, RZ, 0x8, R41.reuse ;  /* 0x00000008ff277819 */ /* 0x100fe40000011629 */
[----:B------:R-:W-:Y:S02]  /*8ad0*/  SHF.R.U32.HI R44, RZ, 0x10, R41 ;  /* 0x00000010ff2c7819 */ /* 0x000fe40000011629 */
[----:B------:R-:W-:Y:S01]  /*8ae0*/  LOP3.LUT R40, R41, 0xff0000ff, RZ, 0xc0, !PT ;  /* 0xff0000ff29287812 */ /* 0x000fe200078ec0ff */
[----:B------:R-:W-:Y:S01]  /*8af0*/  IMAD.SHL.U32 R39, R39, 0x100, RZ ;  /* 0x0000010027277824 */ /* 0x000fe200078e00ff */
[----:B------:R-:W-:Y:S01]  /*8b00*/  LOP3.LUT R37, R38, 0xff00, R11, 0xf8, !PT ;  /* 0x0000ff0026257812 */ /* 0x000fe200078ef80b */
[----:B------:R-:W-:Y:S01]  /*8b10*/  IMAD.U32 R38, R44, 0x10000, RZ ;  /* 0x000100002c267824 */ /* 0x000fe200078e00ff */
[----:B0-----:R-:W-:Y:S01]  /*8b20*/  MOV R36, R12 ;  /* 0x0000000c00247202 */ /* 0x001fe20000000f00 */
[----:B------:R-:W-:Y:S01]  /*8b30*/  IMAD.U32 R12, R45, 0x10000, RZ ;  /* 0x000100002d0c7824 */ /* 0x000fe200078e00ff */
[----:B------:R-:W-:-:S02]  /*8b40*/  LOP3.LUT R41, R40, 0xff00, R39, 0xf8, !PT ;  /* 0x0000ff0028297812 */ /* 0x000fc400078ef827 */
[----:B------:R-:W-:Y:S02]  /*8b50*/  F2FP.F16.E4M3.UNPACK_B R39, R87.H1 ;  /* 0x00000057ff27723e */ /* 0x000fe400030006ff */
[-C--:B------:R-:W-:Y:S02]  /*8b60*/  F2FP.F16.E4M3.UNPACK_B R11, R13.reuse ;  /* 0x0000000dff0b723e */ /* 0x080fe400020006ff */
[----:B------:R-:W-:Y:S01]  /*8b70*/  LOP3.LUT R45, R41, 0xff0000, R38, 0xf8, !PT ;  /* 0x00ff0000292d7812 */ /* 0x000fe200078ef826 */
[----:B------:R-:W-:Y:S01]  /*8b80*/  HADD2.F32 R41, -RZ, R39.H0_H0 ;  /* 0x20000027ff297230 */ /* 0x000fe20000004100 */
[----:B------:R-:W-:Y:S01]  /*8b90*/  LOP3.LUT R40, R37, 0xff0000, R12, 0xf8, !PT ;  /* 0x00ff000025287812 */ /* 0x000fe200078ef80c */
[----:B------:R-:W-:Y:S01]  /*8ba0*/  HADD2.F32 R12, -RZ, R11.H1_H1 ;  /* 0x3000000bff0c7230 */ /* 0x000fe20000004100 */
[----:B------:R-:W-:Y:S01]  /*8bb0*/  F2FP.F16.E4M3.UNPACK_B R38, R86.H1 ;  /* 0x00000056ff26723e */ /* 0x000fe200030006ff */
[----:B------:R-:W-:Y:S01]  /*8bc0*/  HADD2.F32 R44, -RZ, R39.H1_H1 ;  /* 0x30000027ff2c7230 */ /* 0x000fe20000004100 */
[----:B------:R-:W-:Y:S01]  /*8bd0*/  F2FP.F16.E4M3.UNPACK_B R13, R13.H1 ;  /* 0x0000000dff0d723e */ /* 0x000fe200030006ff */
[----:B------:R-:W-:-:S02]  /*8be0*/  HADD2.F32 R11, -RZ, R11.H0_H0 ;  /* 0x2000000bff0b7230 */ /* 0x000fc40000004100 */
[C---:B------:R-:W-:Y:S01]  /*8bf0*/  FMUL.FTZ R46, R12.reuse, R41 ;  /* 0x000000290c2e7220 */ /* 0x040fe20000410000 */
[--C-:B------:R-:W-:Y:S01]  /*8c00*/  HADD2.F32 R39, -RZ, R38.reuse.H0_H0 ;  /* 0x20000026ff277230 */ /* 0x100fe20000004100 */
[----:B------:R-:W-:Y:S01]  /*8c10*/  F2FP.F16.E4M3.UNPACK_B R87, R87 ;  /* 0x00000057ff57723e */ /* 0x000fe200020006ff */
[--C-:B------:R-:W-:Y:S02]  /*8c20*/  HADD2.F32 R37, -RZ, R13.reuse.H1_H1 ;  /* 0x3000000dff257230 */ /* 0x100fe40000004100 */
[C---:B------:R-:W-:Y:S01]  /*8c30*/  FMUL.FTZ R41, R11.reuse, R41 ;  /* 0x000000290b297220 */ /* 0x040fe20000410000 */
[----:B------:R-:W-:Y:S02]  /*8c40*/  HADD2.F32 R13, -RZ, R13.H0_H0 ;  /* 0x2000000dff0d7230 */ /* 0x000fe40000004100 */
[-C--:B------:R-:W-:Y:S01]  /*8c50*/  FFMA.FTZ R11, R11, R39.reuse, -R46 ;  /* 0x000000270b0b7223 */ /* 0x080fe2000001082e */
[----:B------:R-:W-:Y:S02]  /*8c60*/  HADD2.F32 R38, -RZ, R38.H1_H1 ;  /* 0x30000026ff267230 */ /* 0x000fe40000004100 */
[-C--:B------:R-:W-:Y:S01]  /*8c70*/  FMUL.FTZ R46, R37, R44.reuse ;  /* 0x0000002c252e7220 */ /* 0x080fe20000410000 */
[----:B------:R-:W-:Y:S01]  /*8c80*/  FFMA.FTZ R12, R12, R39, R41 ;  /* 0x000000270c0c7223 */ /* 0x000fe20000010029 */
[----:B------:R-:W-:Y:S01]  /*8c90*/  FMUL.FTZ R44, R13, R44 ;  /* 0x0000002c0d2c7220 */ /* 0x000fe20000410000 */
[----:B------:R-:W-:-:S02]  /*8ca0*/  HADD2.F32 R41, -RZ, R87.H1_H1 ;  /* 0x30000057ff297230 */ /* 0x000fc40000004100 */
[----:B------:R-:W-:Y:S01]  /*8cb0*/  FFMA.FTZ R47, R13, R38, -R46 ;  /* 0x000000260d2f7223 */ /* 0x000fe2000001082e */
[----:B------:R-:W-:Y:S01]  /*8cc0*/  F2FP.F16.E4M3.UNPACK_B R13, R36.H1 ;  /* 0x00000024ff0d723e */ /* 0x000fe200030006ff */
[----:B------:R-:W-:Y:S01]  /*8cd0*/  FFMA.FTZ R50, R37, R38, R44 ;  /* 0x0000002625327223 */ /* 0x000fe2000001002c */
[----:B------:R-:W-:Y:S01]  /*8ce0*/  F2FP.F16.E4M3.UNPACK_B R36, R36 ;  /* 0x00000024ff24723e */ /* 0x000fe200020006ff */
[----:B------:R-:W-:Y:S01]  /*8cf0*/  HADD2.F32 R87, -RZ, R87.H0_H0 ;  /* 0x20000057ff577230 */ /* 0x000fe20000004100 */
[----:B------:R-:W-:Y:S01]  /*8d00*/  F2FP.F16.E4M3.UNPACK_B R86, R86 ;  /* 0x00000056ff56723e */ /* 0x000fe200020006ff */
[--C-:B------:R-:W-:Y:S01]  /*8d10*/  HADD2.F32 R37, -RZ, R13.reuse.H0_H0 ;  /* 0x2000000dff257230 */ /* 0x100fe20000004100 */
[----:B------:R-:W-:Y:S01]  /*8d20*/  F2FP.SATFINITE.E4M3.F32.PACK_AB_MERGE_C R53, R50, R47, RZ ;  /* 0x0000002f3235723e */ /* 0x000fe200048070ff */
[----:B------:R-:W-:Y:S02]  /*8d30*/  HADD2.F32 R38, -RZ, R13.H1_H1 ;  /* 0x3000000dff267230 */ /* 0x000fe40000004100 */
[----:B------:R-:W-:-:S02]  /*8d40*/  HADD2.F32 R13, -RZ, R36.H0_H0 ;  /* 0x20000024ff0d7230 */ /* 0x000fc40000004100 */
[----:B------:R-:W-:Y:S02]  /*8d50*/  HADD2.F32 R36, -RZ, R36.H1_H1 ;  /* 0x30000024ff247230 */ /* 0x000fe40000004100 */
[-C--:B------:R-:W-:Y:S01]  /*8d60*/  FMUL.FTZ R46, R38, R41.reuse ;  /* 0x00000029262e7220 */ /* 0x080fe20000410000 */
[--C-:B------:R-:W-:Y:S02]  /*8d70*/  HADD2.F32 R39, -RZ, R86.reuse.H1_H1 ;  /* 0x30000056ff277230 */ /* 0x100fe40000004100 */
        /* <DEDUP_REMOVED lines=8> */
[----:B------:R-:W-:-:S02]  /*8e00*/  F2FP.F16.E4M3.UNPACK_B R36, R15.H1 ;  /* 0x0000000fff24723e */ /* 0x000fc400030006ff */
[-C--:B------:R-:W-:Y:S02]  /*8e10*/  F2FP.F16.E4M3.UNPACK_B R44, R45.reuse.H1 ;  /* 0x0000002dff2c723e */ /* 0x080fe400030006ff */
[----:B------:R-:W-:Y:S01]  /*8e20*/  F2FP.F16.E4M3.UNPACK_B R39, R40.H1 ;  /* 0x00000028ff27723e */ /* 0x000fe200030006ff */
[----:B------:R-:W-:Y:S01]  /*8e30*/  HADD2.F32 R38, -RZ, R36.H1_H1 ;  /* 0x30000024ff267230 */ /* 0x000fe20000004100 */
[----:B------:R-:W-:Y:S01]  /*8e40*/  F2FP.F16.E4M3.UNPACK_B R13, R14.H1 ;  /* 0x0000000eff0d723e */ /* 0x000fe200030006ff */
[----:B------:R-:W-:Y:S01]  /*8e50*/  HADD2.F32 R47, -RZ, R44.H1_H1 ;  /* 0x3000002cff2f7230 */ /* 0x000fe20000004100 */
[----:B------:R-:W-:Y:S01]  /*8e60*/  F2FP.F16.E4M3.UNPACK_B R45, R45 ;  /* 0x0000002dff2d723e */ /* 0x000fe200020006ff */
[----:B------:R-:W-:Y:S01]  /*8e70*/  HADD2.F32 R37, -RZ, R36.H0_H0 ;  /* 0x20000024ff257230 */ /* 0x000fe20000004100 */
[----:B------:R-:W-:Y:S01]  /*8e80*/  F2FP.SATFINITE.E4M3.F32.PACK_AB_MERGE_C R52, R41, R46, RZ ;  /* 0x0000002e2934723e */ /* 0x000fe200048070ff */
[----:B------:R-:W-:Y:S01]  /*8e90*/  HADD2.F32 R41, -RZ, R39.H1_H1 ;  /* 0x30000027ff297230 */ /* 0x000fe20000004100 */
[----:B------:R-:W-:Y:S01]  /*8ea0*/  F2FP.F16.E4M3.UNPACK_B R40, R40 ;  /* 0x00000028ff28723e */ /* 0x000fe200020006ff */
[----:B------:R-:W-:-:S02]  /*8eb0*/  HADD2.F32 R36, -RZ, R13.H1_H1 ;  /* 0x3000000dff247230 */ /* 0x000fc40000004100 */
[-C--:B------:R-:W-:Y:S01]  /*8ec0*/  FMUL.FTZ R50, R38, R47.reuse ;  /* 0x0000002f26327220 */ /* 0x080fe20000410000 */
[----:B------:R-:W-:Y:S02]  /*8ed0*/  HADD2.F32 R46, -RZ, R45.H1_H1 ;  /* 0x3000002dff2e7230 */ /* 0x000fe40000004100 */
        /* <DEDUP_REMOVED lines=13> */
[--C-:B------:R-:W-:Y:S02]  /*8fb0*/  HADD2.F32 R13, -RZ, R14.reuse.H0_H0 ;  /* 0x2000000eff0d7230 */ /* 0x100fe40000004100 */
[----:B------:R-:W-:Y:S01]  /*8fc0*/  HADD2.F32 R15, -RZ, R15.H1_H1 ;  /* 0x3000000fff0f7230 */ /* 0x000fe20000004100 */
[----:B------:R-:W-:Y:S01]  /*8fd0*/  F2FP.SATFINITE.E4M3.F32.PACK_AB_MERGE_C R47, R47, R50, RZ ;  /* 0x000000322f2f723e */ /* 0x000fe200048070ff */
[----:B------:R-:W-:Y:S01]  /*8fe0*/  HADD2.F32 R14, -RZ, R14.H1_H1 ;  /* 0x3000000eff0e7230 */ /* 0x000fe20000004100 */
[----:B------:R-:W-:Y:S01]  /*8ff0*/  F2FP.SATFINITE.E4M3.F32.PACK_AB_MERGE_C R46, R46, R49, RZ ;  /* 0x000000312e2e723e */ /* 0x000fe200048070ff */
[----:B------:R-:W-:-:S02]  /*9000*/  HADD2.F32 R45, -RZ, R45.H0_H0 ;  /* 0x2000002dff2d7230 */ /* 0x000fc40000004100 */
        /* <DEDUP_REMOVED lines=14> */
.L_x_492:
[----:B------:R-:W-:Y:S05]  /*90f0*/  BSYNC B1 ;  /* 0x0000000000017941 */ /* 0x000fea0003800000 */
.L_x_491:
[----:B0-----:R0:W-:Y:S01]  /*9100*/  ST.E.128 desc[UR50][R42.64], R12 ;  /* 0x0000000c2a007985 */ /* 0x0011e2000c101d32 */
[----:B------:R-:W-:Y:S05]  /*9110*/  BRA `(.L_x_470) ;  /* 0x0000006800d07947 */ /* 0x000fea0003800000 */
.L_x_436:
        /* <DEDUP_REMOVED lines=23> */
[----:B------:R-:W-:Y:S01]  /*9290*/  CS2R R78, SRZ ;  /* 0x00000000004e7805 */ /* 0x000fe2000001ff00 */
[----:B------:R-:W-:Y:S06]  /*92a0*/  @P2 BRA `(.L_x_494) ;  /* 0x00000000006c2947 */ /* 0x000fec0003800000 */
[----:B------:R-:W-:Y:S01]  /*92b0*/  ULDC.64 UR4, c[0x0][0x3e8] ;  /* 0x0000fa0000047ab9 */ /* 0x000fe20000000a00 */
[----:B------:R-:W-:Y:S02]  /*92c0*/  CS2R R48, SRZ ;  /* 0x0000000000307805 */ /* 0x000fe4000001ff00 */
[----:B------:R-:W-:Y:S02]  /*92d0*/  IADD3 R80, P1, P4, R102, UR4, R14 ;  /* 0x0000000466507c10 */ /* 0x000fe4000fc3e00e */
[----:B------:R-:W-:Y:S02]  /*92e0*/  CS2R R50, SRZ ;  /* 0x0000000000327805 */ /* 0x000fe4000001ff00 */
[----:B------:R-:W-:Y:S02]  /*92f0*/  CS2R R36, SRZ ;  /* 0x0000000000247805 */ /* 0x000fe4000001ff00 */
[----:B------:R-:W-:Y:S02]  /*9300*/  CS2R R38, SRZ ;  /* 0x0000000000267805 */ /* 0x000fe4000001ff00 */
[----:B------:R-:W-:Y:S01]  /*9310*/  IADD3.X R81, R10, UR5, R11, P1, P4 ;  /* 0x000000050a517c10 */ /* 0x000fe20008fe840b */
[----:B------:R-:W-:-:S02]  /*9320*/  ULDC.64 UR4, c[0x0][0x400] ;  /* 0x0001000000047ab9 */ /* 0x000fc40000000a00 */
[----:B------:R-:W-:-:S04]  /*9330*/  IADD3 R82, P1, P4, R96, UR4, R12 ;  /* 0x0000000460527c10 */ /* 0x000fc8000fc3e00c */
[----:B------:R-:W-:Y:S02]  /*9340*/  IADD3.X R83, R21, UR5, R91, P1, P4 ;  /* 0x0000000515537c10 */ /* 0x000fe40008fe845b */
[----:B------:R-:W-:Y:S02]  /*9350*/  ISETP.GE.AND P1, PT, R16, R117, PT ;  /* 0x000000751000720c */ /* 0x000fe40003f26270 */
[----:B------:R-:W-:Y:S02]  /*9360*/  CS2R R52, SRZ ;  /* 0x0000000000347805 */ /* 0x000fe4000001ff00 */
[----:B------:R-:W-:Y:S02]  /*9370*/  CS2R R54, SRZ ;  /* 0x0000000000367805 */ /* 0x000fe4000001ff00 */
[----:B------:R-:W-:Y:S02]  /*9380*/  CS2R R40, SRZ ;  /* 0x0000000000287805 */ /* 0x000fe4000001ff00 */
[----:B------:R-:W-:-:S05]  /*9390*/  CS2R R42, SRZ ;  /* 0x00000000002a7805 */ /* 0x000fca000001ff00 */
[----:B------:R0:W5:Y:S04]  /*93a0*/  @!P1 LDG.E.128 R48, desc[UR50][R80.64] ;  /* 0x0000003250309981 */ /* 0x000168000c1e1d00 */
[----:B------:R0:W5:Y:S01]  /*93b0*/  @!P1 LDG.E.128 R36, desc[UR50][R82.64] ;  /* 0x0000003252249981 */ /* 0x000162000c1e1d00 */
[----:B------:R-:W-:Y:S02]  /*93c0*/  ISETP.GE.AND P1, PT, R3, R117, PT ;  /* 0x000000750300720c */ /* 0x000fe40003f26270 */
[----:B------:R-:W-:Y:S02]  /*93d0*/  CS2R R76, SRZ ;  /* 0x00000000004c7805 */ /* 0x000fe4000001ff00 */
[----:B------:R-:W-:Y:S02]  /*93e0*/  CS2R R78, SRZ ;  /* 0x00000000004e7805 */ /* 0x000fe4000001ff00 */
[----:B------:R-:W-:-:S02]  /*93f0*/  CS2R R44, SRZ ;  /* 0x00000000002c7805 */ /* 0x000fc4000001ff00 */
[----:B------:R-:W-:-:S05]  /*9400*/  CS2R R46, SRZ ;  /* 0x00000000002e7805 */ /* 0x000fca000001ff00 */
[----:B------:R0:W5:Y:S04]  /*9410*/  @!P1 LDG.E.128 R52, desc[UR50][R80.64+0x20] ;  /* 0x0000203250349981 */ /* 0x000168000c1e1d00 */
[----:B------:R0:W5:Y:S01]  /*9420*/  @!P1 LDG.E.128 R40, desc[UR50][R82.64+0x20] ;  /* 0x0000203252289981 */ /* 0x000162000c1e1d00 */
[----:B------:R-:W-:-:S13]  /*9430*/  ISETP.GE.AND P1, PT, R4, R117, PT ;  /* 0x000000750400720c */ /* 0x000fda0003f26270 */
[----:B------:R0:W5:Y:S04]  /*9440*/  @!P1 LDG.E.128 R76, desc[UR50][R80.64+0x40] ;  /* 0x00004032504c9981 */ /* 0x000168000c1e1d00 */
[----:B------:R0:W5:Y:S02]  /*9450*/  @!P1 LDG.E.128 R44, desc[UR50][R82.64+0x40] ;  /* 0x00004032522c9981 */ /* 0x000164000c1e1d00 */
.L_x_494:
[----:B------:R-:W-:Y:S05]  /*9460*/  BSYNC B1 ;  /* 0x0000000000017941 */ /* 0x000fea0003800000 */
.L_x_493:
[----:B------:R-:W-:Y:S01]  /*9470*/  VIADD R84, R195, 0x80 ;  /* 0x00000080c3547836 */ /* 0x000fe20000000000 */
[----:B------:R-:W-:Y:S01]  /*9480*/  BSSY B1, `(.L_x_495) ;  /* 0x0000026000017945 */ /* 0x000fe20003800000 */
[----:B0-----:R-:W-:Y:S02]  /*9490*/  CS2R R80, SRZ ;  /* 0x0000000000507805 */ /* 0x001fe4000001ff00 */
[----:B------:R-:W-:Y:S02]  /*94a0*/  CS2R R82, SRZ ;  /* 0x0000000000527805 */ /* 0x000fe4000001ff00 */
[----:B-----5:R-:W-:Y:S01]  /*94b0*/  MOV R165, R36 ;  /* 0x0000002400a57202 */ /* 0x020fe20000000f00 */
[----:B------:R-:W-:Y:S01]  /*94c0*/  IMAD.MOV.U32 R164, RZ, RZ, R38 ;  /* 0x000000ffffa47224 */ /* 0x000fe200078e0026 */
[----:B------:R-:W-:-:S13]  /*94d0*/  ISETP.GE.AND P4, PT, R84, R90, PT ;  /* 0x0000005a5400720c */ /* 0x000fda0003f86270 */
[----:B------:R-:W-:Y:S05]  /*94e0*/  @P4 BRA `(.L_x_496) ;  /* 0x00000000007c4947 */ /* 0x000fea0003800000 */
[----:B------:R-:W-:Y:S01]  /*94f0*/  IADD3 R13, P1, P5, R102, R14, R107 ;  /* 0x0000000e660d7210 */ /* 0x000fe20007d3e06b */
[----:B------:R-:W-:Y:S01]  /*9500*/  ULDC.64 UR4, c[0x0][0x3e8] ;  /* 0x0000fa0000047ab9 */ /* 0x000fe20000000a00 */
[----:B------:R-:W-:Y:S02]  /*9510*/  CS2R R68, SRZ ;  /* 0x0000000000447805 */ /* 0x000fe4000001ff00 */
[----:B------:R-:W-:Y:S02]  /*9520*/  CS2R R70, SRZ ;  /* 0x0000000000467805 */ /* 0x000fe4000001ff00 */
[----:B------:R-:W-:Y:S02]  /*9530*/  IADD3.X R11, R10, R11, R106, P1, P5 ;  /* 0x0000000b0a0b7210 */ /* 0x000fe40000fea46a */
[----:B------:R-:W-:Y:S02]  /*9540*/  CS2R R56, SRZ ;  /* 0x0000000000387805 */ /* 0x000fe4000001ff00 */
[----:B------:R-:W-:-:S02]  /*9550*/  IADD3 R14, P1, P5, R96, R12, R109 ;  /* 0x0000000c600e7210 */ /* 0x000fc40007d3e06d */
[----:B------:R-:W-:Y:S02]  /*9560*/  CS2R R58, SRZ ;  /* 0x00000000003a7805 */ /* 0x000fe4000001ff00 */
        /* <DEDUP_REMOVED lines=23> */
.L_x_496:
[----:B------:R-:W-:Y:S05]  /*96e0*/  BSYNC B1 ;  /* 0x0000000000017941 */ /* 0x000fea0003800000 */
.L_x_495:
        /* <DEDUP_REMOVED lines=26> */
.L_x_497:
[----:B------:R-:W-:Y:S01]  /*9890*/  LEA R91, R19, R18, 0x3 ;  /* 0x00000012135b7211 */ /* 0x000fe200078e18ff */
[----:B------:R-:W1:Y:S01]  /*98a0*/  LDC R128, c[0x0][0x2f4] ;  /* 0x0000bd00ff807b82 */ /* 0x000e620000000800 */
[----:B------:R-:W-:Y:S01]  /*98b0*/  SHF.L.U32 R92, R196, 0x1f, RZ ;  /* 0x0000001fc45c7819 */ /* 0x000fe200000006ff */
[----:B------:R-:W-:Y:S03]  /*98c0*/  BSSY B1, `(.L_x_498) ;  /* 0x0000003000017945 */ /* 0x000fe60003800000 */
[----:B------:R-:W2:Y:S02]  /*98d0*/  SYNCS.PHASECHK.TRANS64.TRYWAIT P5, [R91+URZ+0x29890], R92 ;  /* 0x0298905c5b0075a7 */ /* 0x000ea400080a017f */
[----:B--2---:R-:W-:Y:S05]  /*98e0*/  @!P5 BRA `(.L_x_499) ;  /* 0x0000023000e0d947 */ /* 0x004fea0003800000 */
.L_x_785:
[----:B------:R-:W-:Y:S05]  /*98f0*/  BSYNC B1 ;  /* 0x0000000000017941 */ /* 0x000fea0003800000 */
.L_x_498:
[----:B------:R-:W-:Y:S01]  /*9900*/  UMOV UR4, 0xffffffff ;  /* 0xffffffff00047882 */ /* 0x000fe20000000000 */
[----:B-1----:R-:W-:Y:S02]  /*9910*/  IMAD.IADD R142, R128, 0x1, -R118 ;  /* 0x00000001808e7824 */ /* 0x002fe400078e0a76 */
[----:B------:R-:W-:Y:S05]  /*9920*/  BRA.DIV UR4, `(.L_x_500) ;  /* 0x0000023204e47947 */ /* 0x000fea000b800000 */
[----:B------:R1:W3:Y:S04]  /*9930*/  SHFL.IDX PT, R153, R120, RZ, 0x1e1f ;  /* 0x001e1fff78997589 */ /* 0x0002e800000e0000 */
[----:B------:R1:W4:Y:S02]  /*9940*/  SHFL.IDX PT, R11, R121, RZ, 0x1e1f ;  /* 0x001e1fff790b7589 */ /* 0x00032400000e0000 */
.L_x_789:
[----:B------:R-:W-:Y:S04]  /*9950*/  BSSY B1, `(.L_x_501) ;  /* 0x00002db000017945 */ /* 0x000fe80003800000 */
[----:B------:R-:W-:Y:S05]  /*9960*/  @P2 BRA `(.L_x_502) ;  /* 0x0000002c00642947 */ /* 0x000fea0003800000 */
[----:B------:R-:W-:Y:S01]  /*9970*/  ISETP.NE.AND P2, PT, R28, RZ, PT ;  /* 0x000000ff1c00720c */ /* 0x000fe20003f45270 */
[----:B------:R-:W-:-:S12]  /*9980*/  BSSY B2, `(.L_x_503) ;  /* 0x00000f6000027945 */ /* 0x000fd80003800000 */
[----:B------:R-:W-:Y:S05]  /*9990*/  @!P2 BRA `(.L_x_504) ;  /* 0x0000000c00d0a947 */ /* 0x000fea0003800000 */
[----:B0-----:R-:W-:Y:S01]  /*99a0*/  SEL R12, R118, R142, !P0 ;  /* 0x0000008e760c7207 */ /* 0x001fe20004000000 */
[----:B------:R-:W-:Y:S01]  /*99b0*/  BSSY B3, `(.L_x_505) ;  /* 0x00000eb000037945 */ /* 0x000fe20003800000 */
[----:B------:R-:W-:Y:S02]  /*99c0*/  ISETP.GE.AND P2, PT, R16, R117, PT ;  /* 0x000000751000720c */ /* 0x000fe40003f46270 */
[----:B------:R-:W-:-:S04]  /*99d0*/  SHF.R.S32.HI R13, RZ, 0x1f, R12 ;  /* 0x0000001fff0d7819 */ /* 0x000fc8000001140c */
[----:B------:R-:W-:-:S04]  /*99e0*/  LEA.HI R13, R13, R12, RZ, 0x5 ;  /* 0x0000000c0d0d7211 */ /* 0x000fc800078f28ff */
[----:B------:R-:W-:-:S04]  /*99f0*/  LEA.HI.SX32 R172, R13, R116, 0x1b ;  /* 0x000000740dac7211 */ /* 0x000fc800078fdaff */
[----:B------:R-:W-:-:S04]  /*9a00*/  SHF.R.S32.HI R13, RZ, 0x1f, R172 ;  /* 0x0000001fff0d7819 */ /* 0x000fc800000114ac */
[----:B------:R-:W-:Y:S01]  /*9a10*/  LEA.HI R13, R13, R172, RZ, 0x2 ;  /* 0x000000ac0d0d7211 */ /* 0x000fe200078f10ff */
[----:B------:R-:W-:-:S03]  /*9a20*/  IMAD.SHL.U32 R172, R172, 0x10, RZ ;  /* 0x00000010acac7824 */ /* 0x000fc600078e00ff */
[----:B------:R-:W-:Y:S02]  /*9a30*/  SHF.R.S32.HI R13, RZ, 0x2, R13 ;  /* 0x00000002ff0d7819 */ /* 0x000fe4000001140d */
[----:B------:R-:W-:-:S03]  /*9a40*/  LOP3.LUT R12, R205, 0x30, R172, 0xf8, !PT ;  /* 0x00000030cd0c7812 */ /* 0x000fc600078ef8ac */
[----:B------:R-:W-:Y:S01]  /*9a50*/  IMAD R13, R13, 0x2800, R207 ;  /* 0x000028000d0d7824 */ /* 0x000fe200078e02cf */
[----:B------:R-:W-:-:S05]  /*9a60*/  LOP3.LUT R12, R12, R206, RZ, 0x3c, !PT ;  /* 0x000000ce0c0c7212 */ /* 0x000fca00078e3cff */
[----:B------:R-:W-:-:S04]  /*9a70*/  IMAD.IADD R12, R13, 0x1, R12 ;  /* 0x000000010d0c7824 */ /* 0x000fc800078e020c */
[C---:B------:R-:W-:Y:S02]  /*9a80*/  IMAD R84, R19.reuse, 0x7800, R12 ;  /* 0x0000780013547824 */ /* 0x040fe400078e020c */
[----:B------:R-:W-:Y:S02]  /*9a90*/  IMAD R12, R19, 0x7800, R136 ;  /* 0x00007800130c7824 */ /* 0x000fe400078e0288 */
[----:B------:R-:W-:-:S03]  /*9aa0*/  IMAD.IADD R84, R18, 0x1, R84 ;  /* 0x0000000112547824 */ /* 0x000fc600078e0254 */
[----:B------:R-:W-:-:S03]  /*9ab0*/  IADD3 R12, R18, R12, RZ ;  /* 0x0000000c120c7210 */ /* 0x000fc60007ffe0ff */
[----:B------:R-:W0:Y:S04]  /*9ac0*/  LDS.128 R84, [R84+0x1a400] ;  /* 0x01a4000054547984 */ /* 0x000e280000000c00 */
[----:B------:R-:W0:Y:S01]  /*9ad0*/  LDS.128 R12, [R12+0x1a400] ;  /* 0x01a400000c0c7984 */ /* 0x000e220000000c00 */
[----:B------:R-:W-:Y:S05]  /*9ae0*/  @P2 BRA `(.L_x_506) ;  /* 0x0000000c005c2947 */ /* 0x000fea0003800000 */
[----:B------:R-:W-:Y:S02]  /*9af0*/  SHF.R.U32.HI R38, RZ, 0x8, R49 ;  /* 0x00000008ff267819 */ /* 0x000fe40000011631 */
[--C-:B------:R-:W-:Y:S02]  /*9b00*/  SHF.R.U32.HI R36, RZ, 0x10, R51.reuse ;  /* 0x00000010ff247819 */ /* 0x100fe40000011633 */
[----:B------:R-:W-:Y:S01]  /*9b10*/  SHF.R.U32.HI R173, RZ, 0x8, R51 ;  /* 0x00000008ffad7819 */ /* 0x000fe20000011633 */
[----:B------:R-:W-:Y:S01]  /*9b20*/  IMAD.SHL.U32 R177, R38, 0x100, RZ ;  /* 0x0000010026b17824 */ /* 0x000fe200078e00ff */
[----:B------:R-:W-:Y:S02]  /*9b30*/  LOP3.LUT R175, R51, 0xff0000ff, RZ, 0xc0, !PT ;  /* 0xff0000ff33af7812 */ /* 0x000fe400078ec0ff */
[----:B------:R-:W-:Y:S01]  /*9b40*/  SHF.R.U32.HI R51, RZ, 0x8, R37 ;  /* 0x00000008ff337819 */ /* 0x000fe20000011625 */
[----:B------:R-:W-:Y:S01]  /*9b50*/  IMAD.SHL.U32 R173, R173, 0x100, RZ ;  /* 0x00000100adad7824 */ /* 0x000fe200078e00ff */
[----:B------:R-:W-:-:S02]  /*9b60*/  SHF.R.U32.HI R48, RZ, 0x10, R49 ;  /* 0x00000010ff307819 */ /* 0x000fc40000011631 */
[----:B------:R-:W-:Y:S02]  /*9b70*/  LOP3.LUT R50, R49, 0xff0000ff, RZ, 0xc0, !PT ;  /* 0xff0000ff31327812 */ /* 0x000fe400078ec0ff */
[----:B------:R-:W-:Y:S01]  /*9b80*/  SHF.R.U32.HI R174, RZ, 0x10, R37 ;  /* 0x00000010ffae7819 */ /* 0x000fe20000011625 */
[----:B------:R-:W-:Y:S01]  /*9b90*/  IMAD.U32 R48, R48, 0x10000, RZ ;  /* 0x0001000030307824 */ /* 0x000fe200078e00ff */
[----:B------:R-:W-:Y:S02]  /*9ba0*/  LOP3.LUT R176, R37, 0xff0000ff, RZ, 0xc0, !PT ;  /* 0xff0000ff25b07812 */ /* 0x000fe400078ec0ff */
[--C-:B------:R-:W-:Y:S01]  /*9bb0*/  SHF.R.U32.HI R37, RZ, 0x10, R39.reuse ;  /* 0x00000010ff257819 */ /* 0x100fe20000011627 */
[----:B------:R-:W-:Y:S01]  /*9bc0*/  IMAD.U32 R174, R174, 0x10000, RZ ;  /* 0x00010000aeae7824 */ /* 0x000fe200078e00ff */
[----:B------:R-:W-:Y:S02]  /*9bd0*/  SHF.R.U32.HI R38, RZ, 0x8, R39 ;  /* 0x00000008ff267819 */ /* 0x000fe40000011627 */
[----:B------:R-:W-:Y:S01]  /*9be0*/  LOP3.LUT R49, R39, 0xff0000ff, RZ, 0xc0, !PT ;  /* 0xff0000ff27317812 */ /* 0x000fe200078ec0ff */
[----:B------:R-:W-:Y:S01]  /*9bf0*/  IMAD.U32 R37, R37, 0x10000, RZ ;  /* 0x0001000025257824 */ /* 0x000fe200078e00ff */
[----:B------:R-:W-:Y:S01]  /*9c00*/  SHF.L.U32 R39, R51, 0x8, RZ ;  /* 0x0000000833277819 */ /* 0x000fe200000006ff */
[----:B------:R-:W-:Y:S01]  /*9c10*/  IMAD.SHL.U32 R38, R38, 0x100, RZ ;  /* 0x0000010026267824 */ /* 0x000fe200078e00ff */
[----:B------:R-:W-:-:S02]  /*9c20*/  LOP3.LUT R50, R50, 0xff00, R177, 0xf8, !PT ;  /* 0x0000ff0032327812 */ /* 0x000fc400078ef8b1 */
[----:B------:R-:W-:Y:S02]  /*9c30*/  LOP3.LUT R39, R176, 0xff00, R39, 0xf8, !PT ;  /* 0x0000ff00b0277812 */ /* 0x000fe400078ef827 */
[----:B------:R-:W-:Y:S02]  /*9c40*/  LOP3.LUT R51, R175, 0xff00, R173, 0xf8, !PT ;  /* 0x0000ff00af337812 */ /* 0x000fe400078ef8ad */
[----:B------:R-:W-:Y:S02]  /*9c50*/  LOP3.LUT R175, R50, 0xff0000, R48, 0xf8, !PT ;  /* 0x00ff000032af7812 */ /* 0x000fe400078ef830 */
[----:B------:R-:W-:Y:S02]  /*9c60*/  LOP3.LUT R50, R39, 0xff0000, R174, 0xf8, !PT ;  /* 0x00ff000027327812 */ /* 0x000fe400078ef8ae */
[----:B0-----:R-:W-:Y:S02]  /*9c70*/  F2FP.F16.E4M3.UNPACK_B R173, R85 ;  /* 0x00000055ffad723e */ /* 0x001fe400020006ff */
[----:B------:R-:W-:-:S02]  /*9c80*/  F2FP.F16.E4M3.UNPACK_B R176, R50 ;  /* 0x00000032ffb0723e */ /* 0x000fc400020006ff */
[----:B------:R-:W-:Y:S01]  /*9c90*/  F2FP.F16.E4M3.UNPACK_B R39, R13 ;  /* 0x0000000dff27723e */ /* 0x000fe200020006ff */
[----:B------:R-:W-:Y:S01]  /*9ca0*/  HADD2.F32 R48, -RZ, R173.H0_H0 ;  /* 0x200000adff307230 */ /* 0x000fe20000004100 */
[----:B------:R-:W-:Y:S01]  /*9cb0*/  F2FP.F16.E4M3.UNPACK_B R177, R175 ;  /* 0x000000afffb1723e */ /* 0x000fe200020006ff */
[--C-:B------:R-:W-:Y:S01]  /*9cc0*/  HADD2.F32 R179, -RZ, R176.reuse.H0_H0 ;  /* 0x200000b0ffb37230 */ /* 0x100fe20000004100 */
[----:B------:R-:W-:Y:S01]  /*9cd0*/  F2FP.F16.E4M3.UNPACK_B R85, R85.H1 ;  /* 0x00000055ff55723e */ /* 0x000fe200030006ff */
[----:B------:R-:W-:Y:S01]  /*9ce0*/  HADD2.F32 R174, -RZ, R39.H0_H0 ;  /* 0x20000027ffae7230 */ /* 0x000fe20000004100 */
[----:B------:R-:W-:Y:S01]  /*9cf0*/  F2FP.F16.E4M3.UNPACK_B R175, R175.H1 ;  /* 0x000000afffaf723e */ /* 0x000fe200030006ff */
[----:B------:R-:W-:Y:S02]  /*9d00*/  HADD2.F32 R178, -RZ, R177.H0_H0 ;  /* 0x200000b1ffb27230 */ /* 0x000fe40000004100 */
[----:B------:R-:W-:Y:S01]  /*9d10*/  FMUL.FTZ R180, R48, R179 ;  /* 0x000000b330b47220 */ /* 0x000fe20000410000 */
[----:B------:R-:W-:-:S02]  /*9d20*/  HADD2.F32 R176, -RZ, R176.H1_H1 ;  /* 0x300000b0ffb07230 */ /* 0x000fc40000004100 */
[C---:B------:R-:W-:Y:S01]  /*9d30*/  FMUL.FTZ R179, R174.reuse, R179 ;  /* 0x000000b3aeb37220 */ /* 0x040fe20000410000 */
[----:B------:R-:W-:Y:S02]  /*9d40*/  HADD2.F32 R39, -RZ, R39.H1_H1 ;  /* 0x30000027ff277230 */ /* 0x000fe40000004100 */
[-C--:B------:R-:W-:Y:S01]  /*9d50*/  FFMA.FTZ R174, R174, R178.reuse, -R180 ;  /* 0x000000b2aeae7223 */ /* 0x080fe200000108b4 */
[----:B------:R-:W-:Y:S02]  /*9d60*/  HADD2.F32 R177, -RZ, R177.H1_H1 ;  /* 0x300000b1ffb17230 */ /* 0x000fe40000004100 */
[----:B------:R-:W-:Y:S01]  /*9d70*/  FFMA.FTZ R48, R48, R178, R179 ;  /* 0x000000b230307223 */ /* 0x000fe200000100b3 */
[----:B------:R-:W-:Y:S01]  /*9d80*/  HADD2.F32 R178, -RZ, R173.H1_H1 ;  /* 0x300000adffb27230 */ /* 0x000fe20000004100 */
[----:B------:R-:W-:Y:S02]  /*9d90*/  SHF.L.U32 R36, R36, 0x10, RZ ;  /* 0x0000001024247819 */ /* 0x000fe400000006ff */
[----:B------:R-:W-:-:S02]  /*9da0*/  LOP3.LUT R49, R49, 0xff00, R38, 0xf8, !PT ;  /* 0x0000ff0031317812 */ /* 0x000fc400078ef826 */
[CC--:B------:R-:W-:Y:S01]  /*9db0*/  FMUL.FTZ R173, R178.reuse, R176.reuse ;  /* 0x000000b0b2ad7220 */ /* 0x0c0fe20000410000 */
[----:B------:R-:W-:Y:S01]  /*9dc0*/  FMUL.FTZ R176, R39, R176 ;  /* 0x000000b027b07220 */ /* 0x000fe20000410000 */
[----:B------:R-:W-:Y:S02]  /*9dd0*/  LOP3.LUT R51, R51, 0xff0000, R36, 0xf8, !PT ;  /* 0x00ff000033337812 */ /* 0x000fe400078ef824 */
[-C--:B------:R-:W-:Y:S01]  /*9de0*/  FFMA.FTZ R173, R39, R177.reuse, -R173 ;  /* 0x000000b127ad7223 */ /* 0x080fe200000108ad */
[----:B------:R-:W-:Y:S01]  /*9df0*/  FFMA.FTZ R39, R178, R177, R176 ;  /* 0x000000b1b2277223 */ /* 0x000fe200000100b0 */
[----:B------:R-:W-:Y:S01]  /*9e00*/  F2FP.F16.E4M3.UNPACK_B R176, R50.H1 ;  /* 0x00000032ffb0723e */ /* 0x000fe200030006ff */
[----:B------:R-:W-:Y:S01]  /*9e10*/  HADD2.F32 R178, -RZ, R175.H0_H0 ;  /* 0x200000afffb27230 */ /* 0x000fe20000004100 */
[----:B------:R-:W-:Y:S01]  /*9e20*/  F2FP.F16.E4M3.UNPACK_B R177, R13.H1 ;  /* 0x0000000dffb1723e */ /* 0x000fe200030006ff */
[----:B------:R-:W-:Y:S01]  /*9e30*/  HADD2.F32 R13, -RZ, R85.H0_H0 ;  /* 0x20000055ff0d7230 */ /* 0x000fe20000004100 */
[----:B------:R-:W-:Y:S01]  /*9e40*/  LOP3.LUT R36, R49, 0xff0000, R37, 0xf8, !PT ;  /* 0x00ff000031247812 */ /* 0x000fe200078ef825 */
[----:B------:R-:W-:-:S02]  /*9e50*/  HADD2.F32 R179, -RZ, R176.H0_H0 ;  /* 0x200000b0ffb37230 */ /* 0x000fc40000004100 */
[----:B------:R-:W-:Y:S02]  /*9e60*/  HADD2.F32 R50, -RZ, R177.H0_H0 ;  /* 0x200000b1ff327230 */ /* 0x000fe40000004100 */
[----:B------:R-:W-:Y:S02]  /*9e70*/  HADD2.F32 R85, -RZ, R85.H1_H1 ;  /* 0x30000055ff557230 */ /* 0x000fe40000004100 */
[-C--:B------:R-:W-:Y:S01]  /*9e80*/  FMUL.FTZ R180, R13, R179.reuse ;  /* 0x000000b30db47220 */ /* 0x080fe20000410000 */
[----:B------:R-:W-:Y:S02]  /*9e90*/  HADD2.F32 R176, -RZ, R176.H1_H1 ;  /* 0x300000b0ffb07230 */ /* 0x000fe40000004100 */
[C---:B------:R-:W-:Y:S01]  /*9ea0*/  FMUL.FTZ R179, R50.reuse, R179 ;  /* 0x000000b332b37220 */ /* 0x040fe20000410000 */
[----:B------:R-:W-:Y:S02]  /*9eb0*/  IMAD.MOV.U32 R37, RZ, RZ, R87 ;  /* 0x000000ffff257224 */ /* 0x000fe400078e0057 */
[----:B------:R-:W-:Y:S01]  /*9ec0*/  FFMA.FTZ R50, R50, R178, -R180 ;  /* 0x000000b232327223 */ /* 0x000fe200000108b4 */
[----:B------:R-:W-:-:S02]  /*9ed0*/  IMAD.MOV.U32 R87, RZ, RZ, R15 ;  /* 0x000000ffff577224 */ /* 0x000fc400078e000f */
[----:B------:R-:W-:Y:S01]  /*9ee0*/  FFMA.FTZ R13, R13, R178, R179 ;  /* 0x000000b20d0d7223 */ /* 0x000fe200000100b3 */
[----:B------:R-:W-:Y:S01]  /*9ef0*/  HADD2.F32 R178, -RZ, R177.H1_H1 ;  /* 0x300000b1ffb27230 */ /* 0x000fe20000004100 */
[----:B------:R-:W-:Y:S01]  /*9f00*/  F2FP.F16.E4M3.UNPACK_B R38, R37 ;  /* 0x00000025ff26723e */ /* 0x000fe200020006ff */
[----:B------:R-:W-:Y:S02]  /*9f10*/  HADD2.F32 R177, -RZ, R175.H1_H1 ;  /* 0x300000afffb17230 */ /* 0x000fe40000004100 */
[-C--:B------:R-:W-:Y:S01]  /*9f20*/  FMUL.FTZ R175, R85, R176.reuse ;  /* 0x000000b055af7220 */ /* 0x080fe20000410000 */
[----:B------:R-:W-:Y:S01]  /*9f30*/  F2FP.F16.E4M3.UNPACK_B R15, R87 ;  /* 0x00000057ff0f723e */ /* 0x000fe200020006ff */
[C---:B------:R-:W-:Y:S01]  /*9f40*/  FMUL.FTZ R176, R178.reuse, R176 ;  /* 0x000000b0b2b07220 */ /* 0x040fe20000410000 */
[----:B------:R-:W-:Y:S01]  /*9f50*/  F2FP.F16.E4M3.UNPACK_B R37, R37.H1 ;  /* 0x00000025ff25723e */ /* 0x000fe200030006ff */
[----:B------:R-:W-:Y:S01]  /*9f60*/  FFMA.FTZ R175, R178, R177, -R175 ;  /* 0x000000b1b2af7223 */ /* 0x000fe200000108af */
[----:B------:R-:W-:-:S02]  /*9f70*/  HADD2.F32 R178, -RZ, R38.H0_H0 ;  /* 0x20000026ffb27230 */ /* 0x000fc40000004100 */
[----:B------:R-:W-:Y:S01]  /*9f80*/  FFMA.FTZ R85, R85, R177, R176 ;  /* 0x000000b155557223 */ /* 0x000fe200000100b0 */
[-C--:B------:R-:W-:Y:S01]  /*9f90*/  F2FP.F16.E4M3.UNPACK_B R176, R36.reuse ;  /* 0x00000024ffb0723e */ /* 0x080fe200020006ff */
[--C-:B------:R-:W-:Y:S01]  /*9fa0*/  HADD2.F32 R180, -RZ, R15.reuse.H0_H0 ;  /* 0x2000000fffb47230 */ /* 0x100fe20000004100 */
[-C--:B------:R-:W-:Y:S01]  /*9fb0*/  F2FP.F16.E4M3.UNPACK_B R177, R51.reuse ;  /* 0x00000033ffb1723e */ /* 0x080fe200020006ff */
[----:B------:R-:W-:Y:S01]  /*9fc0*/  HADD2.F32 R15, -RZ, R15.H1_H1 ;  /* 0x3000000fff0f7230 */ /* 0x000fe20000004100 */
[----:B------:R-:W-:Y:S01]  /*9fd0*/  F2FP.F16.E4M3.UNPACK_B R36, R36.H1 ;  /* 0x00000024ff24723e */ /* 0x000fe200030006ff */
[--C-:B------:R-:W-:Y:S01]  /*9fe0*/  HADD2.F32 R49, -RZ, R176.reuse.H0_H0 ;  /* 0x200000b0ff317230 */ /* 0x100fe20000004100 */
[----:B------:R-:W-:Y:S01]  /*9ff0*/  F2FP.F16.E4M3.UNPACK_B R51, R51.H1 ;  /* 0x00000033ff33723e */ /* 0x000fe200030006ff */
[----:B------:R-:W-:Y:S01]  /*a000*/  HADD2.F32 R179, -RZ, R177.H0_H0 ;  /* 0x200000b1ffb37230 */ /* 0x000fe20000004100 */
[----:B------:R-:W-:Y:S01]  /*a010*/  F2FP.SATFINITE.E4M3.F32.PACK_AB_MERGE_C R50, R175, R50, RZ ;  /* 0x00000032af32723e */ /* 0x000fe200048070ff */
[----:B------:R-:W-:-:S02]  /*a020*/  HADD2.F32 R176, -RZ, R176.H1_H1 ;  /* 0x300000b0ffb07230 */ /* 0x000fc40000004100 */
[-C--:B------:R-:W-:Y:S01]  /*a030*/  FMUL.FTZ R181, R178, R49.reuse ;  /* 0x00000031b2b57220 */ /* 0x080fe20000410000 */
[C---:B------:R-:W-:Y:S01]  /*a040*/  FMUL.FTZ R49, R180.reuse, R49 ;  /* 0x00000031b4317220 */ /* 0x040fe20000410000 */
[----:B------:R-:W-:Y:S01]  /*a050*/  HADD2.F32 R177, -RZ, R177.H1_H1 ;  /* 0x300000b1ffb17230 */ /* 0x000fe20000004100 */
[----:B------:R-:W-:Y:S01]  /*a060*/  F2FP.SATFINITE.E4M3.F32.PACK_AB_MERGE_C R173, R173, R174, R50 ;  /* 0x000000aeadad723e */ /* 0x000fe20004807032 */
[-C--:B------:R-:W-:Y:S01]  /*a070*/  FFMA.FTZ R181, R180, R179.reuse, -R181 ;  /* 0x000000b3b4b57223 */ /* 0x080fe200000108b5 */
[----:B------:R-:W-:Y:S01]  /*a080*/  FFMA.FTZ R178, R178, R179, R49 ;  /* 0x000000b3b2b27223 */ /* 0x000fe20000010031 */
[----:B------:R-:W-:Y:S01]  /*a090*/  HADD2.F32 R49, -RZ, R38.H1_H1 ;  /* 0x30000026ff317230 */ /* 0x000fe20000004100 */
[----:B------:R-:W-:Y:S01]  /*a0a0*/  F2FP.F16.E4M3.UNPACK_B R50, R84.H1 ;  /* 0x00000054ff32723e */ /* 0x000fe200030006ff */
[--C-:B------:R-:W-:Y:S01]  /*a0b0*/  HADD2.F32 R179, -RZ, R36.reuse.H0_H0 ;  /* 0x20000024ffb37230 */ /* 0x100fe20000004100 */
[----:B------:R-:W-:Y:S01]  /*a0c0*/  F2FP.SATFINITE.E4M3.F32.PACK_AB_MERGE_C R13, R85, R13, RZ ;  /* 0x0000000d550d723e */ /* 0x000fe200048070ff */
[----:B------:R-:W-:-:S02]  /*a0d0*/  HADD2.F32 R36, -RZ, R36.H1_H1 ;  /* 0x30000024ff247230 */ /* 0x000fc40000004100 */
[----:B------:R-:W-:Y:S01]  /*a0e0*/  FMUL.FTZ R38, R49, R176 ;  /* 0x000000b031267220 */ /* 0x000fe20000410000 */
[----:B------:R-:W-:Y:S02]  /*a0f0*/  F2FP.F16.E4M3.UNPACK_B R85, R166.H1 ;  /* 0x000000a6ff55723e */ /* 0x000fe400030006ff */
[----:B------:R-:W-:Y:S01]  /*a100*/  F2FP.F16.E4M3.UNPACK_B R84, R84 ;  /* 0x00000054ff54723e */ /* 0x000fe200020006ff */
[CC--:B------:R-:W-:Y:S01]  /*a110*/  FFMA.FTZ R38, R15.reuse, R177.reuse, -R38 ;  /* 0x000000b10f267223 */ /* 0x0c0fe20000010826 */
[----:B------:R-:W-:Y:S01]  /*a120*/  FMUL.FTZ R15, R15, R176 ;  /* 0x000000b00f0f7220 */ /* 0x000fe20000410000 */
[--C-:B------:R-:W-:Y:S01]  /*a130*/  HADD2.F32 R176, -RZ, R51.reuse.H0_H0 ;  /* 0x20000033ffb07230 */ /* 0x100fe20000004100 */
[----:B------:R-:W-:Y:S01]  /*a140*/  F2FP.F16.E4M3.UNPACK_B R166, R166 ;  /* 0x000000a6ffa6723e */ /* 0x000fe200020006ff */
[----:B------:R-:W-:Y:S02]  /*a150*/  HADD2.F32 R51, -RZ, R51.H1_H1 ;  /* 0x30000033ff337230 */ /* 0x000fe40000004100 */
[----:B------:R-:W-:Y:S01]  /*a160*/  FFMA.FTZ R15, R49, R177, R15 ;  /* 0x000000b1310f7223 */ /* 0x000fe2000001000f */
[----:B------:R-:W-:Y:S01]  /*a170*/  F2FP.F16.E4M3.UNPACK_B R49, R87.H1 ;  /* 0x00000057ff31723e */ /* 0x000fe200030006ff */
[--C-:B------:R-:W-:Y:S01]  /*a180*/  HADD2.F32 R87, -RZ, R37.reuse.H0_H0 ;  /* 0x20000025ff577230 */ /* 0x100fe20000004100 */
[----:B------:R-:W-:Y:S01]  /*a190*/  F2FP.SATFINITE.E4M3.F32.PACK_AB_MERGE_C R39, R39, R48, R13 ;  /* 0x000000302727723e */ /* 0x000fe2000480700d */
[----:B------:R-:W-:-:S02]  /*a1a0*/  HADD2.F32 R37, -RZ, R37.H1_H1 ;  /* 0x30000025ff257230 */ /* 0x000fc40000004100 */
[--C-:B------:R-:W-:Y:S02]  /*a1b0*/  HADD2.F32 R177, -RZ, R49.reuse.H0_H0 ;  /* 0x20000031ffb17230 */ /* 0x100fe40000004100 */
[-C--:B------:R-:W-:Y:S01]  /*a1c0*/  FMUL.FTZ R180, R87, R179.reuse ;  /* 0x000000b357b47220 */ /* 0x080fe20000410000 */
[----:B------:R-:W-:Y:S02]  /*a1d0*/  HADD2.F32 R49, -RZ, R49.H1_H1 ;  /* 0x30000031ff317230 */ /* 0x000fe40000004100 */
[--C-:B------:R-:W-:Y:S02]  /*a1e0*/  HADD2.F32 R175, -RZ, R85.reuse.H0_H0 ;  /* 0x20000055ffaf7230 */ /* 0x100fe40000004100 */
[C---:B------:R-:W-:Y:S01]  /*a1f0*/  FFMA.FTZ R180, R177.reuse, R176, -R180 ;  /* 0x000000b0b1b47223 */ /* 0x040fe200000108b4 */
[----:B------:R-:W-:Y:S01]  /*a200*/  FMUL.FTZ R177, R177, R179 ;  /* 0x000000b3b1b17220 */ /* 0x000fe20000410000 */
[----:B------:R-:W-:Y:S02]  /*a210*/  HADD2.F32 R85, -RZ, R85.H1_H1 ;  /* 0x30000055ff557230 */ /* 0x000fe40000004100 */
[----:B------:R-:W-:-:S02]  /*a220*/  IMAD.MOV.U32 R13, RZ, RZ, R173 ;  /* 0x000000ffff0d7224 */ /* 0x000fc400078e00ad */
[----:B------:R-:W-:Y:S01]  /*a230*/  FFMA.FTZ R177, R87, R176, R177 ;  /* 0x000000b057b17223 */ /* 0x000fe200000100b1 */
[-C--:B------:R-:W-:Y:S01]  /*a240*/  FMUL.FTZ R87, R37, R36.reuse ;  /* 0x0000002425577220 */ /* 0x080fe20000410000 */
[----:B------:R-:W-:-:S03]  /*a250*/  FMUL.FTZ R36, R49, R36 ;  /* 0x0000002431247220 */ /* 0x000fc60000410000 */
[-C--:B------:R-:W-:Y:S01]  /*a260*/  FFMA.FTZ R87, R49, R51.reuse, -R87 ;  /* 0x0000003331577223 */ /* 0x080fe20000010857 */
[----:B------:R-:W-:Y:S01]  /*a270*/  FFMA.FTZ R37, R37, R51, R36 ;  /* 0x0000003325257223 */ /* 0x000fe20000010024 */
[-C--:B------:R-:W-:Y:S01]  /*a280*/  F2FP.F16.E4M3.UNPACK_B R36, R165.reuse.H1 ;  /* 0x000000a5ff24723e */ /* 0x080fe200030006ff */
[--C-:B------:R-:W-:Y:S01]  /*a290*/  HADD2.F32 R51, -RZ, R50.reuse.H0_H0 ;  /* 0x20000032ff337230 */ /* 0x100fe20000004100 */
[-C--:B------:R-:W-:Y:S01]  /*a2a0*/  F2FP.F16.E4M3.UNPACK_B R49, R12.reuse.H1 ;  /* 0x0000000cff31723e */ /* 0x080fe200030006ff */
[----:B------:R-:W-:Y:S01]  /*a2b0*/  HADD2.F32 R50, -RZ, R50.H1_H1 ;  /* 0x30000032ff327230 */ /* 0x000fe20000004100 */
[----:B------:R-:W-:Y:S01]  /*a2c0*/  F2FP.F16.E4M3.UNPACK_B R165, R165 ;  /* 0x000000a5ffa5723e */ /* 0x000fe200020006ff */
[--C-:B------:R-:W-:Y:S01]  /*a2d0*/  HADD2.F32 R179, -RZ, R36.reuse.H0_H0 ;  /* 0x20000024ffb37230 */ /* 0x100fe20000004100 */
[----:B------:R-:W-:Y:S01]  /*a2e0*/  F2FP.F16.E4M3.UNPACK_B R12, R12 ;  /* 0x0000000cff0c723e */ /* 0x000fe200020006ff */
[----:B------:R-:W-:Y:S01]  /*a2f0*/  HADD2.F32 R174, -RZ, R49.H0_H0 ;  /* 0x20000031ffae7230 */ /* 0x000fe20000004100 */
[----:B------:R-:W-:Y:S01]  /*a300*/  F2FP.SATFINITE.E4M3.F32.PACK_AB_MERGE_C R87, R87, R180, RZ ;  /* 0x000000b45757723e */ /* 0x000fe200048070ff */
[----:B------:R-:W-:-:S02]  /*a310*/  HADD2.F32 R36, -RZ, R36.H1_H1 ;  /* 0x30000024ff247230 */ /* 0x000fc40000004100 */
[-C--:B------:R-:W-:Y:S01]  /*a320*/  FMUL.FTZ R176, R51, R179.reuse ;  /* 0x000000b333b07220 */ /* 0x080fe20000410000 */
[----:B------:R-:W-:Y:S02]  /*a330*/  HADD2.F32 R49, -RZ, R49.H1_H1 ;  /* 0x30000031ff317230 */ /* 0x000fe40000004100 */
[C---:B------:R-:W-:Y:S01]  /*a340*/  FMUL.FTZ R179, R174.reuse, R179 ;  /* 0x000000b3aeb37220 */ /* 0x040fe20000410000 */
[----:B------:R-:W-:Y:S01]  /*a350*/  F2FP.SATFINITE.E4M3.F32.PACK_AB_MERGE_C R37, R37, R177, RZ ;  /* 0x000000b12525723e */ /* 0x000fe200048070ff */
[----:B------:R-:W-:Y:S01]  /*a360*/  FFMA.FTZ R176, R174, R175, -R176 ;  /* 0x000000afaeb07223 */ /* 0x000fe200000108b0 */
[----:B------:R-:W-:Y:S01]  /*a370*/  F2FP.SATFINITE.E4M3.F32.PACK_AB_MERGE_C R38, R38, R181, R87 ;  /* 0x000000b52626723e */ /* 0x000fe20004807057 */
[----:B------:R-:W-:Y:S01]  /*a380*/  FFMA.FTZ R179, R51, R175, R179 ;  /* 0x000000af33b37223 */ /* 0x000fe200000100b3 */
[CC--:B------:R-:W-:Y:S01]  /*a390*/  FMUL.FTZ R51, R50.reuse, R36.reuse ;  /* 0x0000002432337220 */ /* 0x0c0fe20000410000 */
[----:B------:R-:W-:Y:S01]  /*a3a0*/  FMUL.FTZ R36, R49, R36 ;  /* 0x0000002431247220 */ /* 0x000fe20000410000 */
[----:B------:R-:W-:Y:S01]  /*a3b0*/  HADD2.F32 R175, -RZ, R165.H0_H0 ;  /* 0x200000a5ffaf7230 */ /* 0x000fe20000004100 */
[----:B------:R-:W-:Y:S01]  /*a3c0*/  F2FP.SATFINITE.E4M3.F32.PACK_AB_MERGE_C R37, R15, R178, R37 ;  /* 0x000000b20f25723e */ /* 0x000fe20004807025 */
[-C--:B------:R-:W-:Y:S01]  /*a3d0*/  FFMA.FTZ R49, R49, R85.reuse, -R51 ;  /* 0x0000005531317223 */ /* 0x080fe20000010833 */
[----:B------:R-:W-:Y:S01]  /*a3e0*/  FFMA.FTZ R36, R50, R85, R36 ;  /* 0x0000005532247223 */ /* 0x000fe20000010024 */
[----:B------:R-:W-:Y:S01]  /*a3f0*/  HADD2.F32 R50, -RZ, R84.H0_H0 ;  /* 0x20000054ff327230 */ /* 0x000fe20000004100 */
[----:B------:R-:W-:Y:S01]  /*a400*/  MOV R87, R37 ;  /* 0x0000002500577202 */ /* 0x000fe20000000f00 */
[----:B------:R-:W-:Y:S01]  /*a410*/  HADD2.F32 R85, -RZ, R12.H0_H0 ;  /* 0x2000000cff557230 */ /* 0x000fe20000004100 */
[----:B------:R-:W-:Y:S01]  /*a420*/  F2FP.SATFINITE.E4M3.F32.PACK_AB_MERGE_C R49, R49, R176, RZ ;  /* 0x000000b03131723e */ /* 0x000fe200048070ff */
[----:B------:R-:W-:-:S02]  /*a430*/  HADD2.F32 R51, -RZ, R166.H0_H0 ;  /* 0x200000a6ff337230 */ /* 0x000fc40000004100 */
[CC--:B------:R-:W-:Y:S01]  /*a440*/  FMUL.FTZ R174, R50.reuse, R175.reuse ;  /* 0x000000af32ae7220 */ /* 0x0c0fe20000410000 */
[----:B------:R-:W-:Y:S02]  /*a450*/  HADD2.F32 R165, -RZ, R165.H1_H1 ;  /* 0x300000a5ffa57230 */ /* 0x000fe40000004100 */
[C---:B------:R-:W-:Y:S01]  /*a460*/  FMUL.FTZ R175, R85.reuse, R175 ;  /* 0x000000af55af7220 */ /* 0x040fe20000410000 */
[----:B------:R-:W-:Y:S02]  /*a470*/  HADD2.F32 R84, -RZ, R84.H1_H1 ;  /* 0x30000054ff547230 */ /* 0x000fe40000004100 */
[-C--:B------:R-:W-:Y:S01]  /*a480*/  FFMA.FTZ R174, R85, R51.reuse, -R174 ;  /* 0x0000003355ae7223 */ /* 0x080fe200000108ae */
[----:B------:R-:W-:Y:S02]  /*a490*/  HADD2.F32 R12, -RZ, R12.H1_H1 ;  /* 0x3000000cff0c7230 */ /* 0x000fe40000004100 */
[----:B------:R-:W-:Y:S01]  /*a4a0*/  FFMA.FTZ R175, R50, R51, R175 ;  /* 0x0000003332af7223 */ /* 0x000fe200000100af */
[----:B------:R-:W-:-:S02]  /*a4b0*/  HADD2.F32 R166, -RZ, R166.H1_H1 ;  /* 0x300000a6ffa67230 */ /* 0x000fc40000004100 */
[-C--:B------:R-:W-:Y:S01]  /*a4c0*/  FMUL.FTZ R50, R84, R165.reuse ;  /* 0x000000a554327220 */ /* 0x080fe20000410000 */
[----:B------:R-:W-:Y:S01]  /*a4d0*/  F2FP.F16.E4M3.UNPACK_B R51, R86.H1 ;  /* 0x00000056ff33723e */ /* 0x000fe200030006ff */
[C---:B------:R-:W-:Y:S01]  /*a4e0*/  FMUL.FTZ R165, R12.reuse, R165 ;  /* 0x000000a50ca57220 */ /* 0x040fe20000410000 */
[-C--:B------:R-:W-:Y:S01]  /*a4f0*/  F2FP.F16.E4M3.UNPACK_B R85, R167.reuse.H1 ;  /* 0x000000a7ff55723e */ /* 0x080fe200030006ff */
[----:B------:R-:W-:Y:S01]  /*a500*/  FFMA.FTZ R50, R12, R166, -R50 ;  /* 0x000000a60c327223 */ /* 0x000fe20000010832 */
[----:B------:R-:W-:Y:S01]  /*a510*/  F2FP.F16.E4M3.UNPACK_B R86, R86 ;  /* 0x00000056ff56723e */ /* 0x000fe200020006ff */
[----:B------:R-:W-:Y:S01]  /*a520*/  FFMA.FTZ R12, R84, R166, R165 ;  /* 0x000000a6540c7223 */ /* 0x000fe200000100a5 */
[----:B------:R-:W-:Y:S01]  /*a530*/  HADD2.F32 R84, -RZ, R51.H0_H0 ;  /* 0x20000033ff547230 */ /* 0x000fe20000004100 */
[----:B------:R-:W-:Y:S01]  /*a540*/  F2FP.F16.E4M3.UNPACK_B R167, R167 ;  /* 0x000000a7ffa7723e */ /* 0x000fe200020006ff */
[----:B------:R-:W-:Y:S01]  /*a550*/  HADD2.F32 R166, -RZ, R85.H0_H0 ;  /* 0x20000055ffa67230 */ /* 0x000fe20000004100 */
[----:B------:R-:W-:Y:S01]  /*a560*/  F2FP.SATFINITE.E4M3.F32.PACK_AB_MERGE_C R174, R50, R174, R49 ;  /* 0x000000ae32ae723e */ /* 0x000fe20004807031 */
[----:B------:R-:W-:Y:S01]  /*a570*/  HADD2.F32 R51, -RZ, R51.H1_H1 ;  /* 0x30000033ff337230 */ /* 0x000fe20000004100 */
[----:B------:R-:W-:Y:S01]  /*a580*/  MOV R49, R14 ;  /* 0x0000000e00317202 */ /* 0x000fe20000000f00 */
[----:B------:R-:W-:Y:S01]  /*a590*/  HADD2.F32 R85, -RZ, R85.H1_H1 ;  /* 0x30000055ff557230 */ /* 0x000fe20000004100 */
[----:B------:R-:W-:Y:S01]  /*a5a0*/  F2FP.F16.E4M3.UNPACK_B R14, R164.H1 ;  /* 0x000000a4ff0e723e */ /* 0x000fe200030006ff */
[----:B------:R-:W-:Y:S01]  /*a5b0*/  IMAD.MOV.U32 R15, RZ, RZ, R38 ;  /* 0x000000ffff0f7224 */ /* 0x000fe200078e0026 */
[----:B------:R-:W-:-:S02]  /*a5c0*/  F2FP.F16.E4M3.UNPACK_B R50, R49.H1 ;  /* 0x00000031ff32723e */ /* 0x000fc400030006ff */
[----:B------:R-:W-:Y:S01]  /*a5d0*/  F2FP.F16.E4M3.UNPACK_B R164, R164 ;  /* 0x000000a4ffa4723e */ /* 0x000fe200020006ff */
[----:B------:R-:W-:Y:S01]  /*a5e0*/  HADD2.F32 R180, -RZ, R14.H0_H0 ;  /* 0x2000000effb47230 */ /* 0x000fe20000004100 */
[----:B------:R-:W-:Y:S01]  /*a5f0*/  F2FP.F16.E4M3.UNPACK_B R49, R49 ;  /* 0x00000031ff31723e */ /* 0x000fe200020006ff */
[----:B------:R-:W-:Y:S01]  /*a600*/  HADD2.F32 R165, -RZ, R50.H0_H0 ;  /* 0x20000032ffa57230 */ /* 0x000fe20000004100 */
[----:B------:R-:W-:Y:S01]  /*a610*/  F2FP.SATFINITE.E4M3.F32.PACK_AB_MERGE_C R36, R36, R179, RZ ;  /* 0x000000b32424723e */ /* 0x000fe200048070ff */
[----:B------:R-:W-:Y:S02]  /*a620*/  HADD2.F32 R14, -RZ, R14.H1_H1 ;  /* 0x3000000eff0e7230 */ /* 0x000fe40000004100 */
[-C--:B------:R-:W-:Y:S01]  /*a630*/  FMUL.FTZ R176, R84, R180.reuse ;  /* 0x000000b454b07220 */ /* 0x080fe20000410000 */
[----:B------:R-:W-:Y:S02]  /*a640*/  HADD2.F32 R50, -RZ, R50.H1_H1 ;  /* 0x30000032ff327230 */ /* 0x000fe40000004100 */
[C---:B------:R-:W-:Y:S01]  /*a650*/  FMUL.FTZ R180, R165.reuse, R180 ;  /* 0x000000b4a5b47220 */ /* 0x040fe20000410000 */
[----:B------:R-:W-:Y:S01]  /*a660*/  F2FP.SATFINITE.E4M3.F32.PACK_AB_MERGE_C R36, R12, R175, R36 ;  /* 0x000000af0c24723e */ /* 0x000fe20004807024 */
[----:B------:R-:W-:Y:S01]  /*a670*/  FFMA.FTZ R176, R165, R166, -R176 ;  /* 0x000000a6a5b07223 */ /* 0x000fe200000108b0 */
[----:B------:R-:W-:-:S02]  /*a680*/  IMAD.MOV.U32 R12, RZ, RZ, R174 ;  /* 0x000000ffff0c7224 */ /* 0x000fc400078e00ae */
[----:B------:R-:W-:Y:S01]  /*a690*/  FFMA.FTZ R180, R84, R166, R180 ;  /* 0x000000a654b47223 */ /* 0x000fe200000100b4 */
[CC--:B------:R-:W-:Y:S01]  /*a6a0*/  FMUL.FTZ R84, R51.reuse, R14.reuse ;  /* 0x0000000e33547220 */ /* 0x0c0fe20000410000 */
[C---:B------:R-:W-:Y:S01]  /*a6b0*/  FMUL.FTZ R14, R50.reuse, R14 ;  /* 0x0000000e320e7220 */ /* 0x040fe20000410000 */
[----:B------:R-:W-:Y:S02]  /*a6c0*/  HADD2.F32 R166, -RZ, R164.H0_H0 ;  /* 0x200000a4ffa67230 */ /* 0x000fe40000004100 */
[-C--:B------:R-:W-:Y:S01]  /*a6d0*/  FFMA.FTZ R50, R50, R85.reuse, -R84 ;  /* 0x0000005532327223 */ /* 0x080fe20000010854 */
[----:B------:R-:W-:Y:S01]  /*a6e0*/  FFMA.FTZ R14, R51, R85, R14 ;  /* 0x00000055330e7223 */ /* 0x000fe2000001000e */
[----:B------:R-:W-:Y:S02]  /*a6f0*/  HADD2.F32 R51, -RZ, R86.H0_H0 ;  /* 0x20000056ff337230 */ /* 0x000fe40000004100 */
[----:B------:R-:W-:Y:S01]  /*a700*/  HADD2.F32 R85, -RZ, R49.H0_H0 ;  /* 0x20000031ff557230 */ /* 0x000fe20000004100 */
[----:B------:R-:W-:Y:S01]  /*a710*/  F2FP.SATFINITE.E4M3.F32.PACK_AB_MERGE_C R50, R50, R176, RZ ;  /* 0x000000b03232723e */ /* 0x000fe200048070ff */
[----:B------:R-:W-:-:S02]  /*a720*/  HADD2.F32 R84, -RZ, R167.H0_H0 ;  /* 0x200000a7ff547230 */ /* 0x000fc40000004100 */
[-C--:B------:R-:W-:Y:S01]  /*a730*/  FMUL.FTZ R165, R51, R166.reuse ;  /* 0x000000a633a57220 */ /* 0x080fe20000410000 */
[----:B------:R-:W-:Y:S02]  /*a740*/  HADD2.F32 R164, -RZ, R164.H1_H1 ;  /* 0x300000a4ffa47230 */ /* 0x000fe40000004100 */
[C---:B------:R-:W-:Y:S01]  /*a750*/  FMUL.FTZ R166, R85.reuse, R166 ;  /* 0x000000a655a67220 */ /* 0x040fe20000410000 */
[----:B------:R-:W-:Y:S02]  /*a760*/  HADD2.F32 R86, -RZ, R86.H1_H1 ;  /* 0x30000056ff567230 */ /* 0x000fe40000004100 */
[-C--:B------:R-:W-:Y:S01]  /*a770*/  FFMA.FTZ R165, R85, R84.reuse, -R165 ;  /* 0x0000005455a57223 */ /* 0x080fe200000108a5 */
[----:B------:R-:W-:Y:S02]  /*a780*/  HADD2.F32 R49, -RZ, R49.H1_H1 ;  /* 0x30000031ff317230 */ /* 0x000fe40000004100 */
[----:B------:R-:W-:Y:S01]  /*a790*/  FFMA.FTZ R166, R51, R84, R166 ;  /* 0x0000005433a67223 */ /* 0x000fe200000100a6 */
[----:B------:R-:W-:-:S02]  /*a7a0*/  HADD2.F32 R167, -RZ, R167.H1_H1 ;  /* 0x300000a7ffa77230 */ /* 0x000fc40000004100 */
[----:B------:R-:W-:Y:S01]  /*a7b0*/  FMUL.FTZ R51, R86, R164 ;  /* 0x000000a456337220 */ /* 0x000fe20000410000 */
[----:B------:R-:W-:Y:S01]  /*a7c0*/  F2FP.SATFINITE.E4M3.F32.PACK_AB_MERGE_C R14, R14, R180, RZ ;  /* 0x000000b40e0e723e */ /* 0x000fe200048070ff */
[C---:B------:R-:W-:Y:S01]  /*a7d0*/  FMUL.FTZ R164, R49.reuse, R164 ;  /* 0x000000a431a47220 */ /* 0x040fe20000410000 */
[----:B------:R-:W-:Y:S02]  /*a7e0*/  IMAD.MOV.U32 R84, RZ, RZ, R36 ;  /* 0x000000ffff547224 */ /* 0x000fe400078e0024 */
[----:B------:R-:W-:Y:S01]  /*a7f0*/  FFMA.FTZ R51, R49, R167, -R51 ;  /* 0x000000a731337223 */ /* 0x000fe20000010833 */
[----:B------:R-:W-:Y:S01]  /*a800*/  MOV R85, R39 ;  /* 0x0000002700557202 */ /* 0x000fe20000000f00 */
[----:B------:R-:W-:-:S03]  /*a810*/  FFMA.FTZ R164, R86, R167, R164 ;  /* 0x000000a756a47223 */ /* 0x000fc600000100a4 */
[----:B------:R-:W-:Y:S02]  /*a820*/  F2FP.SATFINITE.E4M3.F32.PACK_AB_MERGE_C R50, R51, R165, R50 ;  /* 0x000000a53332723e */ /* 0x000fe40004807032 */
[----:B------:R-:W-:-:S03]  /*a830*/  F2FP.SATFINITE.E4M3.F32.PACK_AB_MERGE_C R164, R164, R166, R14 ;  /* 0x000000a6a4a4723e */ /* 0x000fc6000480700e */
[----:B------:R-:W-:Y:S02]  /*a840*/  IMAD.MOV.U32 R14, RZ, RZ, R50 ;  /* 0x000000ffff0e7224 */ /* 0x000fe400078e0032 */
[----:B------:R-:W-:-:S07]  /*a850*/  IMAD.MOV.U32 R86, RZ, RZ, R164 ;  /* 0x000000ffff567224 */ /* 0x000fce00078e00a4 */
.L_x_506:
[----:B------:R-:W-:Y:S05]  /*a860*/  BSYNC B3 ;  /* 0x0000000000037941 */ /* 0x000fea0003800000 */
.L_x_505:
[----:B----4-:R-:W-:-:S05]  /*a870*/  IADD3 R36, P2, R25, R11, RZ ;  /* 0x0000000b19247210 */ /* 0x010fca0007f5e0ff */
[----:B---3--:R-:W-:Y:S01]  /*a880*/  IMAD.X R37, R153, 0x1, R112, P2 ;  /* 0x0000000199257824 */ /* 0x008fe200010e0670 */
[----:B------:R-:W-:-:S04]  /*a890*/  ISETP.GE.AND P2, PT, R172, R128, PT ;  /* 0x00000080ac00720c */ /* 0x000fc80003f46270 */
[----:B0-----:R0:W-:Y:S09]  /*a8a0*/  ST.E.128 desc[UR50][R36.64], R12 ;  /* 0x0000000c24007985 */ /* 0x0011f2000c101d32 */
[----:B------:R-:W-:-:S04]  /*a8b0*/  @!P2 IADD3 R38, P5, R11, R172, RZ ;  /* 0x000000ac0b26a210 */ /* 0x000fc80007fbe0ff */
[----:B------:R-:W-:-:S05]  /*a8c0*/  @!P2 LEA.HI.X.SX32 R39, R172, R153, 0x1, P5 ;  /* 0x00000099ac27a211 */ /* 0x000fca00028f0eff */
[----:B------:R0:W-:Y:S04]  /*a8d0*/  @!P2 ST.E.128 desc[UR50][R38.64], R84 ;  /* 0x000000542600a985 */ /* 0x0001e8000c101d32 */
.L_x_504:
[----:B------:R-:W-:Y:S05]  /*a8e0*/  BSYNC B2 ;  /* 0x0000000000027941 */ /* 0x000fea0003800000 */
.L_x_503:
        /* <DEDUP_REMOVED lines=9> */
[----:B------:R-:W-:Y:S01]  /*a980*/  SHF.R.S32.HI R13, RZ, 0x1f, R12 ;  /* 0x0000001fff0d7819 */ /* 0x000fe2000001140c */
[----:B------:R-:W-:-:S03]  /*a990*/  IMAD.SHL.U32 R48, R12, 0x10, RZ ;  /* 0x000000100c307824 */ /* 0x000fc600078e00ff */
[----:B------:R-:W-:-:S04]  /*a9a0*/  LEA.HI R13, R13, R12, RZ, 0x2 ;  /* 0x0000000c0d0d7211 */ /* 0x000fc800078f10ff */
[----:B------:R-:W-:Y:S02]  /*a9b0*/  SHF.R.S32.HI R12, RZ, 0x2, R13 ;  /* 0x00000002ff0c7819 */ /* 0x000fe4000001140d */
[----:B------:R-:W-:-:S03]  /*a9c0*/  LOP3.LUT R13, R205, 0x30, R48, 0xf8, !PT ;  /* 0x00000030cd0d7812 */ /* 0x000fc600078ef830 */
[----:B------:R-:W-:Y:S01]  /*a9d0*/  IMAD R12, R12, 0x2800, R207 ;  /* 0x000028000c0c7824 */ /* 0x000fe200078e02cf */
[----:B------:R-:W-:-:S05]  /*a9e0*/  LOP3.LUT R13, R13, R206, RZ, 0x3c, !PT ;  /* 0x000000ce0d0d7212 */ /* 0x000fca00078e3cff */
[----:B------:R-:W-:Y:S02]  /*a9f0*/  IMAD.IADD R12, R12, 0x1, R13 ;  /* 0x000000010c0c7824 */ /* 0x000fe400078e020d */
[C---:B------:R-:W-:Y:S02]  /*aa00*/  IMAD R13, R19.reuse, 0x7800, R135 ;  /* 0x00007800130d7824 */ /* 0x040fe400078e0287 */
[----:B------:R-:W-:-:S03]  /*aa10*/  IMAD R15, R19, 0x7800, R12 ;  /* 0x00007800130f7824 */ /* 0x000fc600078e020c */
[C---:B------:R-:W-:Y:S01]  /*aa20*/  IADD3 R13, R18.reuse, R13, RZ ;  /* 0x0000000d120d7210 */ /* 0x040fe20007ffe0ff */
[----:B------:R-:W-:-:S05]  /*aa30*/  IMAD.IADD R36, R18, 0x1, R15 ;  /* 0x0000000112247824 */ /* 0x000fca00078e020f */
[----:B------:R-:W0:Y:S04]  /*aa40*/  LDS.128 R12, [R13+0x1a400] ;  /* 0x01a400000d0c7984 */ /* 0x000e280000000c00 */
[----:B------:R-:W0:Y:S01]  /*aa50*/  LDS.128 R36, [R36+0x1a400] ;  /* 0x01a4000024247984 */ /* 0x000e220000000c00 */
[----:B------:R-:W-:Y:S05]  /*aa60*/  @P2 BRA `(.L_x_510) ;  /* 0x0000000c00442947 */ /* 0x000fea0003800000 */
[----:B------:R-:W-:Y:S02]  /*aa70*/  SHF.R.U32.HI R50, RZ, 0x8, R53 ;  /* 0x00000008ff327819 */ /* 0x000fe40000011635 */
[----:B------:R-:W-:Y:S02]  /*aa80*/  SHF.R.U32.HI R54, RZ, 0x8, R41 ;  /* 0x00000008ff367819 */ /* 0x000fe40000011629 */
[----:B------:R-:W-:Y:S02]  /*aa90*/  LOP3.LUT R42, R53, 0xff0000ff, RZ, 0xc0, !PT ;  /* 0xff0000ff352a7812 */ /* 0x000fe400078ec0ff */
[----:B------:R-:W-:Y:S02]  /*aaa0*/  SHF.R.U32.HI R49, RZ, 0x10, R53 ;  /* 0x00000010ff317819 */ /* 0x000fe40000011635 */
[--C-:B------:R-:W-:Y:S02]  /*aab0*/  SHF.R.U32.HI R51, RZ, 0x8, R55.reuse ;  /* 0x00000008ff337819 */ /* 0x100fe40000011637 */
[----:B------:R-:W-:Y:S01]  /*aac0*/  LOP3.LUT R84, R55, 0xff0000ff, RZ, 0xc0, !PT ;  /* 0xff0000ff37547812 */ /* 0x000fe200078ec0ff */
[----:B------:R-:W-:Y:S01]  /*aad0*/  IMAD.U32 R49, R49, 0x10000, RZ ;  /* 0x0001000031317824 */ /* 0x000fe200078e00ff */
[----:B------:R-:W-:Y:S01]  /*aae0*/  SHF.R.U32.HI R40, RZ, 0x10, R55 ;  /* 0x00000010ff287819 */ /* 0x000fe20000011637 */
[----:B------:R-:W-:Y:S01]  /*aaf0*/  IMAD.SHL.U32 R55, R50, 0x100, RZ ;  /* 0x0000010032377824 */ /* 0x000fe200078e00ff */
[----:B------:R-:W-:Y:S01]  /*ab00*/  LOP3.LUT R53, R41, 0xff0000ff, RZ, 0xc0, !PT ;  /* 0xff0000ff29357812 */ /* 0x000fe200078ec0ff */
[----:B------:R-:W-:Y:S01]  /*ab10*/  IMAD.SHL.U32 R51, R51, 0x100, RZ ;  /* 0x0000010033337824 */ /* 0x000fe200078e00ff */
[----:B------:R-:W-:-:S02]  /*ab20*/  SHF.R.U32.HI R41, RZ, 0x10, R41 ;  /* 0x00000010ff297819 */ /* 0x000fc40000011629 */
[----:B------:R-:W-:Y:S02]  /*ab30*/  SHF.L.U32 R54, R54, 0x8, RZ ;  /* 0x0000000836367819 */ /* 0x000fe400000006ff */
[----:B------:R-:W-:Y:S02]  /*ab40*/  LOP3.LUT R42, R42, 0xff00, R55, 0xf8, !PT ;  /* 0x0000ff002a2a7812 */ /* 0x000fe400078ef837 */
[----:B------:R-:W-:Y:S01]  /*ab50*/  LOP3.LUT R53, R53, 0xff00, R54, 0xf8, !PT ;  /* 0x0000ff0035357812 */ /* 0x000fe200078ef836 */
[----:B------:R-:W-:Y:S01]  /*ab60*/  IMAD.U32 R54, R41, 0x10000, RZ ;  /* 0x0001000029367824 */ /* 0x000fe200078e00ff */
[----:B------:R-:W-:Y:S02]  /*ab70*/  LOP3.LUT R84, R84, 0xff00, R51, 0xf8, !PT ;  /* 0x0000ff0054547812 */ /* 0x000fe400078ef833 */
[----:B------:R-:W-:Y:S02]  /*ab80*/  LOP3.LUT R51, R42, 0xff0000, R49, 0xf8, !PT ;  /* 0x00ff00002a337812 */ /* 0x000fe400078ef831 */
[----:B------:R-:W-:-:S02]  /*ab90*/  LOP3.LUT R49, R53, 0xff0000, R54, 0xf8, !PT ;  /* 0x00ff000035317812 */ /* 0x000fc400078ef836 */
[----:B0-----:R-:W-:Y:S02]  /*aba0*/  F2FP.F16.E4M3.UNPACK_B R53, R37 ;  /* 0x00000025ff35723e */ /* 0x001fe400020006ff */
[----:B------:R-:W-:Y:S02]  /*abb0*/  F2FP.F16.E4M3.UNPACK_B R55, R49 ;  /* 0x00000031ff37723e */ /* 0x000fe400020006ff */
[----:B------:R-:W-:Y:S01]  /*abc0*/  F2FP.F16.E4M3.UNPACK_B R41, R13 ;  /* 0x0000000dff29723e */ /* 0x000fe200020006ff */
[----:B------:R-:W-:Y:S01]  /*abd0*/  HADD2.F32 R42, -RZ, R53.H0_H0 ;  /* 0x20000035ff2a7230 */ /* 0x000fe20000004100 */
[----:B------:R-:W-:Y:S01]  /*abe0*/  F2FP.F16.E4M3.UNPACK_B R85, R51 ;  /* 0x00000033ff55723e */ /* 0x000fe200020006ff */
[----:B------:R-:W-:Y:S01]  /*abf0*/  HADD2.F32 R87, -RZ, R55.H0_H0 ;  /* 0x20000037ff577230 */ /* 0x000fe20000004100 */
[----:B------:R-:W-:Y:S01]  /*ac00*/  F2FP.F16.E4M3.UNPACK_B R37, R37.H1 ;  /* 0x00000025ff25723e */ /* 0x000fe200030006ff */
[----:B------:R-:W-:Y:S01]  /*ac10*/  HADD2.F32 R54, -RZ, R41.H0_H0 ;  /* 0x20000029ff367230 */ /* 0x000fe20000004100 */
[----:B------:R-:W-:Y:S01]  /*ac20*/  F2FP.F16.E4M3.UNPACK_B R51, R51.H1 ;  /* 0x00000033ff33723e */ /* 0x000fe200030006ff */
        /* <DEDUP_REMOVED lines=8> */
[----:B------:R-:W-:Y:S01]  /*acb0*/  HADD2.F32 R86, -RZ, R53.H1_H1 ;  /* 0x30000035ff567230 */ /* 0x000fe20000004100 */
[----:B------:R-:W-:-:S02]  /*acc0*/  SHF.R.U32.HI R50, RZ, 0x8, R43 ;  /* 0x00000008ff327819 */ /* 0x000fc4000001162b */
[----:B------:R-:W-:Y:S02]  /*acd0*/  LOP3.LUT R52, R43, 0xff0000ff, RZ, 0xc0, !PT ;  /* 0xff0000ff2b347812 */ /* 0x000fe400078ec0ff */
[CC--:B------:R-:W-:Y:S01]  /*ace0*/  FMUL.FTZ R53, R86.reuse, R55.reuse ;  /* 0x0000003756357220 */ /* 0x0c0fe20000410000 */
[C---:B------:R-:W-:Y:S01]  /*acf0*/  FMUL.FTZ R55, R41.reuse, R55 ;  /* 0x0000003729377220 */ /* 0x040fe20000410000 */
[----:B------:R-:W-:Y:S02]  /*ad00*/  SHF.R.U32.HI R43, RZ, 0x10, R43 ;  /* 0x00000010ff2b7819 */ /* 0x000fe4000001162b */
[-C--:B------:R-:W-:Y:S01]  /*ad10*/  FFMA.FTZ R53, R41, R85.reuse, -R53 ;  /* 0x0000005529357223 */ /* 0x080fe20000010835 */
[----:B------:R-:W-:Y:S01]  /*ad20*/  FFMA.FTZ R41, R86, R85, R55 ;  /* 0x0000005556297223 */ /* 0x000fe20000010037 */
[----:B------:R-:W-:Y:S01]  /*ad30*/  F2FP.F16.E4M3.UNPACK_B R55, R49.H1 ;  /* 0x00000031ff37723e */ /* 0x000fe200030006ff */
[----:B------:R-:W-:Y:S01]  /*ad40*/  HADD2.F32 R86, -RZ, R51.H0_H0 ;  /* 0x20000033ff567230 */ /* 0x000fe20000004100 */
[----:B------:R-:W-:Y:S01]  /*ad50*/  F2FP.F16.E4M3.UNPACK_B R85, R13.H1 ;  /* 0x0000000dff55723e */ /* 0x000fe200030006ff */
[----:B------:R-:W-:Y:S01]  /*ad60*/  HADD2.F32 R13, -RZ, R37.H0_H0 ;  /* 0x20000025ff0d7230 */ /* 0x000fe20000004100 */
[----:B------:R-:W-:Y:S01]  /*ad70*/  SHF.L.U32 R40, R40, 0x10, RZ ;  /* 0x0000001028287819 */ /* 0x000fe200000006ff */
[----:B------:R-:W-:-:S02]  /*ad80*/  HADD2.F32 R87, -RZ, R55.H0_H0 ;  /* 0x20000037ff577230 */ /* 0x000fc40000004100 */
[----:B------:R-:W-:Y:S02]  /*ad90*/  HADD2.F32 R49, -RZ, R85.H0_H0 ;  /* 0x20000055ff317230 */ /* 0x000fe40000004100 */
[----:B------:R-:W-:Y:S02]  /*ada0*/  HADD2.F32 R37, -RZ, R37.H1_H1 ;  /* 0x30000025ff257230 */ /* 0x000fe40000004100 */
[-C--:B------:R-:W-:Y:S01]  /*adb0*/  FMUL.FTZ R164, R13, R87.reuse ;  /* 0x000000570da47220 */ /* 0x080fe20000410000 */
[----:B------:R-:W-:Y:S02]  /*adc0*/  HADD2.F32 R55, -RZ, R55.H1_H1 ;  /* 0x30000037ff377230 */ /* 0x000fe40000004100 */
[C---:B------:R-:W-:Y:S01]  /*add0*/  FMUL.FTZ R87, R49.reuse, R87 ;  /* 0x0000005731577220 */ /* 0x040fe20000410000 */
[----:B------:R-:W-:Y:S02]  /*ade0*/  HADD2.F32 R85, -RZ, R85.H1_H1 ;  /* 0x30000055ff557230 */ /* 0x000fe40000004100 */
[----:B------:R-:W-:Y:S01]  /*adf0*/  FFMA.FTZ R49, R49, R86, -R164 ;  /* 0x0000005631317223 */ /* 0x000fe200000108a4 */
[----:B------:R-:W-:-:S02]  /*ae00*/  HADD2.F32 R51, -RZ, R51.H1_H1 ;  /* 0x30000033ff337230 */ /* 0x000fc40000004100 */
[----:B------:R-:W-:Y:S01]  /*ae10*/  FFMA.FTZ R13, R13, R86, R87 ;  /* 0x000000560d0d7223 */ /* 0x000fe20000010057 */
[-C--:B------:R-:W-:Y:S01]  /*ae20*/  FMUL.FTZ R86, R37, R55.reuse ;  /* 0x0000003725567220 */ /* 0x080fe20000410000 */
[----:B------:R-:W-:Y:S01]  /*ae30*/  FMUL.FTZ R87, R85, R55 ;  /* 0x0000003755577220 */ /* 0x000fe20000410000 */
[----:B------:R-:W-:Y:S02]  /*ae40*/  IMAD.U32 R43, R43, 0x10000, RZ ;  /* 0x000100002b2b7824 */ /* 0x000fe400078e00ff */
[-C--:B------:R-:W-:Y:S01]  /*ae50*/  FFMA.FTZ R55, R85, R51.reuse, -R86 ;  /* 0x0000003355377223 */ /* 0x080fe20000010856 */
[----:B------:R-:W-:Y:S01]  /*ae60*/  FFMA.FTZ R51, R37, R51, R87 ;  /* 0x0000003325337223 */ /* 0x000fe20000010057 */
[----:B------:R-:W-:Y:S01]  /*ae70*/  IMAD.SHL.U32 R37, R50, 0x100, RZ ;  /* 0x0000010032257824 */ /* 0x000fe200078e00ff */
[----:B------:R-:W-:Y:S02]  /*ae80*/  LOP3.LUT R50, R84, 0xff0000, R40, 0xf8, !PT ;  /* 0x00ff000054327812 */ /* 0x000fe400078ef828 */
[----:B------:R-:W-:-:S02]  /*ae90*/  F2FP.F16.E4M3.UNPACK_B R40, R39 ;  /* 0x00000027ff28723e */ /* 0x000fc400020006ff */
[----:B------:R-:W-:Y:S01]  /*aea0*/  LOP3.LUT R37, R52, 0xff00, R37, 0xf8, !PT ;  /* 0x0000ff0034257812 */ /* 0x000fe200078ef825 */
[----:B------:R-:W-:Y:S01]  /*aeb0*/  IMAD.MOV.U32 R52, RZ, RZ, R15 ;  /* 0x000000ffff347224 */ /* 0x000fe200078e000f */
[----:B------:R-:W-:Y:S01]  /*aec0*/  F2FP.F16.E4M3.UNPACK_B R85, R50 ;  /* 0x00000032ff55723e */ /* 0x000fe200020006ff */
[----:B------:R-:W-:Y:S01]  /*aed0*/  HADD2.F32 R86, -RZ, R40.H0_H0 ;  /* 0x20000028ff567230 */ /* 0x000fe20000004100 */
[----:B------:R-:W-:Y:S02]  /*aee0*/  LOP3.LUT R37, R37, 0xff0000, R43, 0xf8, !PT ;  /* 0x00ff000025257812 */ /* 0x000fe400078ef82b */
[----:B------:R-:W-:Y:S01]  /*aef0*/  F2FP.F16.E4M3.UNPACK_B R15, R52 ;  /* 0x00000034ff0f723e */ /* 0x000fe200020006ff */
[--C-:B------:R-:W-:Y:S01]  /*af00*/  HADD2.F32 R87, -RZ, R85.reuse.H0_H0 ;  /* 0x20000055ff577230 */ /* 0x100fe20000004100 */
[----:B------:R-:W-:Y:S01]  /*af10*/  F2FP.F16.E4M3.UNPACK_B R84, R37 ;  /* 0x00000025ff54723e */ /* 0x000fe200020006ff */
[----:B------:R-:W-:Y:S01]  /*af20*/  HADD2.F32 R85, -RZ, R85.H1_H1 ;  /* 0x30000055ff557230 */ /* 0x000fe20000004100 */
[----:B------:R-:W-:Y:S01]  /*af30*/  F2FP.F16.E4M3.UNPACK_B R39, R39.H1 ;  /* 0x00000027ff27723e */ /* 0x000fe200030006ff */
[--C-:B------:R-:W-:Y:S01]  /*af40*/  HADD2.F32 R164, -RZ, R15.reuse.H0_H0 ;  /* 0x2000000fffa47230 */ /* 0x100fe20000004100 */
[----:B------:R-:W-:Y:S01]  /*af50*/  F2FP.F16.E4M3.UNPACK_B R37, R37.H1 ;  /* 0x00000025ff25723e */ /* 0x000fe200030006ff */
[--C-:B------:R-:W-:Y:S01]  /*af60*/  HADD2.F32 R43, -RZ, R84.reuse.H0_H0 ;  /* 0x20000054ff2b7230 */ /* 0x100fe20000004100 */
[----:B------:R-:W-:Y:S01]  /*af70*/  F2FP.F16.E4M3.UNPACK_B R50, R50.H1 ;  /* 0x00000032ff32723e */ /* 0x000fe200030006ff */
[----:B------:R-:W-:Y:S01]  /*af80*/  HADD2.F32 R84, -RZ, R84.H1_H1 ;  /* 0x30000054ff547230 */ /* 0x000fe20000004100 */
[----:B------:R-:W-:Y:S01]  /*af90*/  F2FP.SATFINITE.E4M3.F32.PACK_AB_MERGE_C R49, R55, R49, RZ ;  /* 0x000000313731723e */ /* 0x000fe200048070ff */
[----:B------:R-:W-:-:S02]  /*afa0*/  HADD2.F32 R15, -RZ, R15.H1_H1 ;  /* 0x3000000fff0f7230 */ /* 0x000fc40000004100 */
[-C--:B------:R-:W-:Y:S01]  /*afb0*/  FMUL.FTZ R165, R86, R43.reuse ;  /* 0x0000002b56a57220 */ /* 0x080fe20000410000 */
[C---:B------:R-:W-:Y:S01]  /*afc0*/  FMUL.FTZ R43, R164.reuse, R43 ;  /* 0x0000002ba42b7220 */ /* 0x040fe20000410000 */
[----:B------:R-:W-:Y:S02]  /*afd0*/  F2FP.SATFINITE.E4M3.F32.PACK_AB_MERGE_C R53, R53, R54, R49 ;  /* 0x000000363535723e */ /* 0x000fe40004807031 */
        /* <DEDUP_REMOVED lines=17> */
[----:B------:R-:W-:-:S02]  /*b0f0*/  HADD2.F32 R52, -RZ, R39.H0_H0 ;  /* 0x20000027ff347230 */ /* 0x000fc40000004100 */
[----:B------:R-:W-:Y:S02]  /*b100*/  HADD2.F32 R39, -RZ, R39.H1_H1 ;  /* 0x30000027ff277230 */ /* 0x000fe40000004100 */
[--C-:B------:R-:W-:Y:S02]  /*b110*/  HADD2.F32 R85, -RZ, R43.reuse.H0_H0 ;  /* 0x2000002bff557230 */ /* 0x100fe40000004100 */
[-C--:B------:R-:W-:Y:S01]  /*b120*/  FMUL.FTZ R164, R52, R87.reuse ;  /* 0x0000005734a47220 */ /* 0x080fe20000410000 */
[----:B------:R-:W-:Y:S02]  /*b130*/  HADD2.F32 R43, -RZ, R43.H1_H1 ;  /* 0x3000002bff2b7230 */ /* 0x000fe40000004100 */
[--C-:B------:R-:W-:Y:S02]  /*b140*/  HADD2.F32 R55, -RZ, R51.reuse.H0_H0 ;  /* 0x20000033ff377230 */ /* 0x100fe40000004100 */
[C---:B------:R-:W-:Y:S01]  /*b150*/  FFMA.FTZ R164, R85.reuse, R84, -R164 ;  /* 0x0000005455a47223 */ /* 0x040fe200000108a4 */
[----:B------:R-:W-:Y:S01]  /*b160*/  FMUL.FTZ R85, R85, R87 ;  /* 0x0000005755557220 */ /* 0x000fe20000410000 */
[----:B------:R-:W-:-:S03]  /*b170*/  HADD2.F32 R51, -RZ, R51.H1_H1 ;  /* 0x30000033ff337230 */ /* 0x000fc60000004100 */
[----:B------:R-:W-:Y:S01]  /*b180*/  FFMA.FTZ R85, R52, R84, R85 ;  /* 0x0000005434557223 */ /* 0x000fe20000010055 */
[-C--:B------:R-:W-:Y:S01]  /*b190*/  FMUL.FTZ R52, R39, R37.reuse ;  /* 0x0000002527347220 */ /* 0x080fe20000410000 */
[----:B------:R-:W-:-:S03]  /*b1a0*/  FMUL.FTZ R37, R43, R37 ;  /* 0x000000252b257220 */ /* 0x000fc60000410000 */
[-C--:B------:R-:W-:Y:S01]  /*b1b0*/  FFMA.FTZ R52, R43, R50.reuse, -R52 ;  /* 0x000000322b347223 */ /* 0x080fe20000010834 */
[----:B------:R-:W-:Y:S01]  /*b1c0*/  FFMA.FTZ R39, R39, R50, R37 ;  /* 0x0000003227277223 */ /* 0x000fe20000010025 */
[----:B------:R-:W-:Y:S01]  /*b1d0*/  F2FP.F16.E4M3.UNPACK_B R37, R160.H1 ;  /* 0x000000a0ff25723e */ /* 0x000fe200030006ff */
[--C-:B------:R-:W-:Y:S01]  /*b1e0*/  HADD2.F32 R50, -RZ, R49.reuse.H0_H0 ;  /* 0x20000031ff327230 */ /* 0x100fe20000004100 */
[----:B------:R-:W-:Y:S01]  /*b1f0*/  F2FP.F16.E4M3.UNPACK_B R43, R12.H1 ;  /* 0x0000000cff2b723e */ /* 0x000fe200030006ff */
[----:B------:R-:W-:Y:S01]  /*b200*/  HADD2.F32 R49, -RZ, R49.H1_H1 ;  /* 0x30000031ff317230 */ /* 0x000fe20000004100 */
[----:B------:R-:W-:Y:S01]  /*b210*/  F2FP.F16.E4M3.UNPACK_B R160, R160 ;  /* 0x000000a0ffa0723e */ /* 0x000fe200020006ff */
[----:B------:R-:W-:Y:S01]  /*b220*/  HADD2.F32 R87, -RZ, R37.H0_H0 ;  /* 0x20000025ff577230 */ /* 0x000fe20000004100 */
        /* <DEDUP_REMOVED lines=11> */
[-C--:B------:R-:W-:Y:S01]  /*b2e0*/  FMUL.FTZ R50, R49, R37.reuse ;  /* 0x0000002531327220 */ /* 0x080fe20000410000 */
[----:B------:R-:W-:Y:S01]  /*b2f0*/  FMUL.FTZ R37, R43, R37 ;  /* 0x000000252b257220 */ /* 0x000fe20000410000 */
[----:B------:R-:W-:Y:S01]  /*b300*/  HADD2.F32 R55, -RZ, R160.H0_H0 ;  /* 0x200000a0ff377230 */ /* 0x000fe20000004100 */
[----:B------:R-:W-:Y:S01]  /*b310*/  F2FP.SATFINITE.E4M3.F32.PACK_AB_MERGE_C R39, R15, R86, R39 ;  /* 0x000000560f27723e */ /* 0x000fe20004807027 */
[-C--:B------:R-:W-:Y:S01]  /*b320*/  FFMA.FTZ R43, R43, R51.reuse, -R50 ;  /* 0x000000332b2b7223 */ /* 0x080fe20000010832 */
[----:B------:R-:W-:Y:S01]  /*b330*/  FFMA.FTZ R37, R49, R51, R37 ;  /* 0x0000003331257223 */ /* 0x000fe20000010025 */
[----:B------:R-:W-:-:S02]  /*b340*/  HADD2.F32 R49, -RZ, R36.H0_H0 ;  /* 0x20000024ff317230 */ /* 0x000fc40000004100 */
[----:B------:R-:W-:Y:S01]  /*b350*/  HADD2.F32 R51, -RZ, R12.H0_H0 ;  /* 0x2000000cff337230 */ /* 0x000fe20000004100 */
[----:B------:R-:W-:Y:S01]  /*b360*/  F2FP.SATFINITE.E4M3.F32.PACK_AB_MERGE_C R43, R43, R84, RZ ;  /* 0x000000542b2b723e */ /* 0x000fe200048070ff */
[----:B------:R-:W-:Y:S02]  /*b370*/  HADD2.F32 R50, -RZ, R162.H0_H0 ;  /* 0x200000a2ff327230 */ /* 0x000fe40000004100 */
[-C--:B------:R-:W-:Y:S01]  /*b380*/  FMUL.FTZ R54, R49, R55.reuse ;  /* 0x0000003731367220 */ /* 0x080fe20000410000 */
[----:B------:R-:W-:Y:S02]  /*b390*/  HADD2.F32 R160, -RZ, R160.H1_H1 ;  /* 0x300000a0ffa07230 */ /* 0x000fe40000004100 */
[C---:B------:R-:W-:Y:S01]  /*b3a0*/  FMUL.FTZ R55, R51.reuse, R55 ;  /* 0x0000003733377220 */ /* 0x040fe20000410000 */
[----:B------:R-:W-:Y:S02]  /*b3b0*/  HADD2.F32 R36, -RZ, R36.H1_H1 ;  /* 0x30000024ff247230 */ /* 0x000fe40000004100 */
[----:B------:R-:W-:Y:S01]  /*b3c0*/  FFMA.FTZ R54, R51, R50, -R54 ;  /* 0x0000003233367223 */ /* 0x000fe20000010836 */
[----:B------:R-:W-:-:S02]  /*b3d0*/  HADD2.F32 R12, -RZ, R12.H1_H1 ;  /* 0x3000000cff0c7230 */ /* 0x000fc40000004100 */
[----:B------:R-:W-:Y:S01]  /*b3e0*/  FFMA.FTZ R55, R49, R50, R55 ;  /* 0x0000003231377223 */ /* 0x000fe20000010037 */
[----:B------:R-:W-:Y:S02]  /*b3f0*/  HADD2.F32 R162, -RZ, R162.H1_H1 ;  /* 0x300000a2ffa27230 */ /* 0x000fe40000004100 */
[-C--:B------:R-:W-:Y:S01]  /*b400*/  FMUL.FTZ R49, R36, R160.reuse ;  /* 0x000000a024317220 */ /* 0x080fe20000410000 */
[-C--:B------:R-:W-:Y:S01]  /*b410*/  F2FP.F16.E4M3.UNPACK_B R51, R163.reuse.H1 ;  /* 0x000000a3ff33723e */ /* 0x080fe200030006ff */
[C---:B------:R-:W-:Y:S01]  /*b420*/  FMUL.FTZ R160, R12.reuse, R160 ;  /* 0x000000a00ca07220 */ /* 0x040fe20000410000 */
[----:B------:R-:W-:Y:S01]  /*b430*/  F2FP.F16.E4M3.UNPACK_B R163, R163 ;  /* 0x000000a3ffa3723e */ /* 0x000fe200020006ff */
[-C--:B------:R-:W-:Y:S01]  /*b440*/  FFMA.FTZ R49, R12, R162.reuse, -R49 ;  /* 0x000000a20c317223 */ /* 0x080fe20000010831 */
[----:B------:R-:W-:Y:S01]  /*b450*/  F2FP.SATFINITE.E4M3.F32.PACK_AB_MERGE_C R37, R37, R87, RZ ;  /* 0x000000572525723e */ /* 0x000fe200048070ff */
[----:B------:R-:W-:Y:S01]  /*b460*/  FFMA.FTZ R12, R36, R162, R160 ;  /* 0x000000a2240c7223 */ /* 0x000fe200000100a0 */
[----:B------:R-:W-:Y:S01]  /*b470*/  IMAD.MOV.U32 R36, RZ, RZ, R14 ;  /* 0x000000ffff247224 */ /* 0x000fe200078e000e */
[-C--:B------:R-:W-:Y:S01]  /*b480*/  F2FP.F16.E4M3.UNPACK_B R14, R161.reuse.H1 ;  /* 0x000000a1ff0e723e */ /* 0x080fe200030006ff */
[--C-:B------:R-:W-:Y:S01]  /*b490*/  HADD2.F32 R160, -RZ, R51.reuse.H0_H0 ;  /* 0x20000033ffa07230 */ /* 0x100fe20000004100 */
[----:B------:R-:W-:Y:S01]  /*b4a0*/  F2FP.SATFINITE.E4M3.F32.PACK_AB_MERGE_C R54, R49, R54, R43 ;  /* 0x000000363136723e */ /* 0x000fe2000480702b */
[----:B------:R-:W-:Y:S01]  /*b4b0*/  HADD2.F32 R51, -RZ, R51.H1_H1 ;  /* 0x30000033ff337230 */ /* 0x000fe20000004100 */
        /* <DEDUP_REMOVED lines=8> */
[----:B------:R-:W-:Y:S01]  /*b540*/  F2FP.F16.E4M3.UNPACK_B R36, R36 ;  /* 0x00000024ff24723e */ /* 0x000fe200020006ff */
[----:B------:R-:W-:-:S02]  /*b550*/  HADD2.F32 R49, -RZ, R49.H1_H1 ;  /* 0x30000031ff317230 */ /* 0x000fc40000004100 */
[-C--:B------:R-:W-:Y:S01]  /*b560*/  FMUL.FTZ R162, R50, R164.reuse ;  /* 0x000000a432a27220 */ /* 0x080fe20000410000 */
[----:B------:R-:W-:Y:S02]  /*b570*/  HADD2.F32 R43, -RZ, R43.H1_H1 ;  /* 0x3000002bff2b7230 */ /* 0x000fe40000004100 */
[C---:B------:R-:W-:Y:S01]  /*b580*/  FMUL.FTZ R164, R84.reuse, R164 ;  /* 0x000000a454a47220 */ /* 0x040fe20000410000 */
[----:B------:R-:W-:Y:S02]  /*b590*/  IMAD.MOV.U32 R15, RZ, RZ, R165 ;  /* 0x000000ffff0f7224 */ /* 0x000fe400078e00a5 */
[-C--:B------:R-:W-:Y:S01]  /*b5a0*/  FFMA.FTZ R162, R84, R160.reuse, -R162 ;  /* 0x000000a054a27223 */ /* 0x080fe200000108a2 */
[----:B------:R-:W-:Y:S01]  /*b5b0*/  FFMA.FTZ R164, R50, R160, R164 ;  /* 0x000000a032a47223 */ /* 0x000fe200000100a4 */
[-C--:B------:R-:W-:Y:S01]  /*b5c0*/  FMUL.FTZ R50, R49, R14.reuse ;  /* 0x0000000e31327220 */ /* 0x080fe20000410000 */
[----:B------:R-:W-:Y:S01]  /*b5d0*/  FMUL.FTZ R14, R43, R14 ;  /* 0x0000000e2b0e7220 */ /* 0x000fe20000410000 */
[----:B------:R-:W-:-:S02]  /*b5e0*/  HADD2.F32 R160, -RZ, R161.H0_H0 ;  /* 0x200000a1ffa07230 */ /* 0x000fc40000004100 */
[-C--:B------:R-:W-:Y:S01]  /*b5f0*/  FFMA.FTZ R43, R43, R51.reuse, -R50 ;  /* 0x000000332b2b7223 */ /* 0x080fe20000010832 */
[----:B------:R-:W-:Y:S01]  /*b600*/  FFMA.FTZ R14, R49, R51, R14 ;  /* 0x00000033310e7223 */ /* 0x000fe2000001000e */
[----:B------:R-:W-:Y:S02]  /*b610*/  HADD2.F32 R49, -RZ, R38.H0_H0 ;  /* 0x20000026ff317230 */ /* 0x000fe40000004100 */
[----:B------:R-:W-:Y:S01]  /*b620*/  HADD2.F32 R51, -RZ, R36.H0_H0 ;  /* 0x20000024ff337230 */ /* 0x000fe20000004100 */
[----:B------:R-:W-:Y:S01]  /*b630*/  F2FP.SATFINITE.E4M3.F32.PACK_AB_MERGE_C R43, R43, R162, RZ ;  /* 0x000000a22b2b723e */ /* 0x000fe200048070ff */
[----:B------:R-:W-:Y:S02]  /*b640*/  HADD2.F32 R50, -RZ, R163.H0_H0 ;  /* 0x200000a3ff327230 */ /* 0x000fe40000004100 */
[-C--:B------:R-:W-:Y:S01]  /*b650*/  FMUL.FTZ R84, R49, R160.reuse ;  /* 0x000000a031547220 */ /* 0x080fe20000410000 */
[----:B------:R-:W-:Y:S02]  /*b660*/  HADD2.F32 R161, -RZ, R161.H1_H1 ;  /* 0x300000a1ffa17230 */ /* 0x000fe40000004100 */
[----:B------:R-:W-:Y:S01]  /*b670*/  FMUL.FTZ R160, R51, R160 ;  /* 0x000000a033a07220 */ /* 0x000fe20000410000 */
[----:B------:R-:W-:-:S02]  /*b680*/  HADD2.F32 R38, -RZ, R38.H1_H1 ;  /* 0x30000026ff267230 */ /* 0x000fc40000004100 */
[-C--:B------:R-:W-:Y:S01]  /*b690*/  FFMA.FTZ R84, R51, R50.reuse, -R84 ;  /* 0x0000003233547223 */ /* 0x080fe20000010854 */
[----:B------:R-:W-:Y:S02]  /*b6a0*/  HADD2.F32 R36, -RZ, R36.H1_H1 ;  /* 0x30000024ff247230 */ /* 0x000fe40000004100 */
[----:B------:R-:W-:Y:S01]  /*b6b0*/  FFMA.FTZ R160, R49, R50, R160 ;  /* 0x0000003231a07223 */ /* 0x000fe200000100a0 */
[----:B------:R-:W-:Y:S02]  /*b6c0*/  HADD2.F32 R163, -RZ, R163.H1_H1 ;  /* 0x300000a3ffa37230 */ /* 0x000fe40000004100 */
[-C--:B------:R-:W-:Y:S01]  /*b6d0*/  FMUL.FTZ R49, R38, R161.reuse ;  /* 0x000000a126317220 */ /* 0x080fe20000410000 */
[----:B------:R-:W-:-:S03]  /*b6e0*/  FMUL.FTZ R161, R36, R161 ;  /* 0x000000a124a17220 */ /* 0x000fc60000410000 */
[----:B------:R-:W-:Y:S01]  /*b6f0*/  FFMA.FTZ R49, R36, R163, -R49 ;  /* 0x000000a324317223 */ /* 0x000fe20000010831 */
[----:B------:R-:W-:Y:S01]  /*b700*/  F2FP.SATFINITE.E4M3.F32.PACK_AB_MERGE_C R36, R12, R55, R37 ;  /* 0x000000370c24723e */ /* 0x000fe20004807025 */
[----:B------:R-:W-:Y:S01]  /*b710*/  FFMA.FTZ R161, R38, R163, R161 ;  /* 0x000000a326a17223 */ /* 0x000fe200000100a1 */
[----:B------:R-:W-:Y:S02]  /*b720*/  F2FP.SATFINITE.E4M3.F32.PACK_AB_MERGE_C R38, R14, R164, RZ ;  /* 0x000000a40e26723e */ /* 0x000fe400048070ff */
[----:B------:R-:W-:Y:S01]  /*b730*/  F2FP.SATFINITE.E4M3.F32.PACK_AB_MERGE_C R37, R41, R42, R13 ;  /* 0x0000002a2925723e */ /* 0x000fe2000480700d */
[----:B------:R-:W-:Y:S01]  /*b740*/  IMAD.MOV.U32 R13, RZ, RZ, R53 ;  /* 0x000000ffff0d7224 */ /* 0x000fe200078e0035 */
[----:B------:R-:W-:Y:S02]  /*b750*/  F2FP.SATFINITE.E4M3.F32.PACK_AB_MERGE_C R14, R49, R84, R43 ;  /* 0x00000054310e723e */ /* 0x000fe4000480702b */
[----:B------:R-:W-:Y:S02]  /*b760*/  F2FP.SATFINITE.E4M3.F32.PACK_AB_MERGE_C R38, R161, R160, R38 ;  /* 0x000000a0a126723e */ /* 0x000fe40004807026 */
[----:B------:R-:W-:-:S07]  /*b770*/  MOV R12, R54 ;  /* 0x00000036000c7202 */ /* 0x000fce0000000f00 */
.L_x_510:
[----:B------:R-:W-:Y:S05]  /*b780*/  BSYNC B3 ;  /* 0x0000000000037941 */ /* 0x000fea0003800000 */
.L_x_509:
[----:B----4-:R-:W-:-:S05]  /*b790*/  IADD3 R40, P2, R26, R11, RZ ;  /* 0x0000000b1a287210 */ /* 0x010fca0007f5e0ff */
[----:B---3--:R-:W-:Y:S01]  /*b7a0*/  IMAD.X R41, R153, 0x1, R111, P2 ;  /* 0x0000000199297824 */ /* 0x008fe200010e066f */
[----:B------:R-:W-:-:S04]  /*b7b0*/  ISETP.GE.AND P2, PT, R48, R128, PT ;  /* 0x000000803000720c */ /* 0x000fc80003f46270 */
[----:B0-----:R0:W-:Y:S09]  /*b7c0*/  ST.E.128 desc[UR50][R40.64], R12 ;  /* 0x0000000c28007985 */ /* 0x0011f2000c101d32 */
[----:B------:R-:W-:-:S04]  /*b7d0*/  @!P2 IADD3 R42, P5, R11, R48, RZ ;  /* 0x000000300b2aa210 */ /* 0x000fc80007fbe0ff */
[----:B------:R-:W-:-:S05]  /*b7e0*/  @!P2 LEA.HI.X.SX32 R43, R48, R153, 0x1, P5 ;  /* 0x00000099302ba211 */ /* 0x000fca00028f0eff */
[----:B------:R0:W-:Y:S04]  /*b7f0*/  @!P2 ST.E.128 desc[UR50][R42.64], R36 ;  /* 0x000000242a00a985 */ /* 0x0001e8000c101d32 */
.L_x_508:
[----:B------:R-:W-:Y:S05]  /*b800*/  BSYNC B2 ;  /* 0x0000000000027941 */ /* 0x000fea0003800000 */
.L_x_507:
[----:B------:R-:W-:-:S13]  /*b810*/  ISETP.NE.AND P2, PT, R30, RZ, PT ;  /* 0x000000ff1e00720c */ /* 0x000fda0003f45270 */
[----:B------:R-:W-:Y:S05]  /*b820*/  @!P2 BRA `(.L_x_502) ;  /* 0x0000000c00b4a947 */ /* 0x000fea0003800000 */
[----:B0-----:R-:W5:Y:S01]  /*b830*/  LDL R12, [R1] ;  /* 0x00000000010c7983 */ /* 0x001f620000100800 */
[----:B----4-:R-:W-:Y:S01]  /*b840*/  IADD3 R40, P2, R27, R11, RZ ;  /* 0x0000000b1b287210 */ /* 0x010fe20007f5e0ff */
[----:B------:R-:W-:Y:S03]  /*b850*/  BSSY B2, `(.L_x_511) ;  /* 0x00000e5000027945 */ /* 0x000fe60003800000 */
[----:B---3--:R-:W-:Y:S02]  /*b860*/  IADD3.X R41, R153, R110, RZ, P2, !PT ;  /* 0x0000006e99297210 */ /* 0x008fe400017fe4ff */
[----:B------:R-:W-:Y:S02]  /*b870*/  ISETP.GE.AND P2, PT, R4, R117, PT ;  /* 0x000000750400720c */ /* 0x000fe40003f46270 */
[----:B-----5:R-:W-:-:S04]  /*b880*/  LOP3.LUT P5, RZ, R12, 0x1, RZ, 0xc0, !PT ;  /* 0x000000010cff7812 */ /* 0x020fc800078ac0ff */
[----:B------:R-:W-:-:S04]  /*b890*/  SEL R12, R118, R142, !P5 ;  /* 0x0000008e760c7207 */ /* 0x000fc80006800000 */
[----:B------:R-:W-:-:S04]  /*b8a0*/  SHF.R.S32.HI R13, RZ, 0x1f, R12 ;  /* 0x0000001fff0d7819 */ /* 0x000fc8000001140c */
[----:B------:R-:W-:-:S04]  /*b8b0*/  LEA.HI R13, R13, R12, RZ, 0x5 ;  /* 0x0000000c0d0d7211 */ /* 0x000fc800078f28ff */
[----:B------:R-:W-:-:S04]  /*b8c0*/  LEA.HI.SX32 R13, R13, R114, 0x1b ;  /* 0x000000720d0d7211 */ /* 0x000fc800078fdaff */
[----:B------:R-:W-:Y:S01]  /*b8d0*/  SHF.R.S32.HI R12, RZ, 0x1f, R13 ;  /* 0x0000001fff0c7819 */ /* 0x000fe2000001140d */
[----:B------:R-:W-:-:S03]  /*b8e0*/  IMAD.SHL.U32 R43, R13, 0x10, RZ ;  /* 0x000000100d2b7824 */ /* 0x000fc600078e00ff */
[----:B------:R-:W-:Y:S02]  /*b8f0*/  LEA.HI R12, R12, R13, RZ, 0x2 ;  /* 0x0000000d0c0c7211 */ /* 0x000fe400078f10ff */
[----:B------:R-:W-:Y:S02]  /*b900*/  LOP3.LUT R13, R205, 0x30, R43, 0xf8, !PT ;  /* 0x00000030cd0d7812 */ /* 0x000fe400078ef82b */
[----:B------:R-:W-:Y:S02]  /*b910*/  SHF.R.S32.HI R12, RZ, 0x2, R12 ;  /* 0x00000002ff0c7819 */ /* 0x000fe4000001140c */
[----:B------:R-:W-:-:S03]  /*b920*/  LOP3.LUT R13, R13, R206, RZ, 0x3c, !PT ;  /* 0x000000ce0d0d7212 */ /* 0x000fc600078e3cff */
[----:B------:R-:W-:-:S04]  /*b930*/  IMAD R12, R12, 0x2800, R207 ;  /* 0x000028000c0c7824 */ /* 0x000fc800078e02cf */
[----:B------:R-:W-:Y:S02]  /*b940*/  IMAD.IADD R12, R12, 0x1, R13 ;  /* 0x000000010c0c7824 */ /* 0x000fe400078e020d */
[C---:B------:R-:W-:Y:S02]  /*b950*/  IMAD R13, R19.reuse, 0x7800, R133 ;  /* 0x00007800130d7824 */ /* 0x040fe400078e0285 */
[----:B------:R-:W-:Y:S02]  /*b960*/  IMAD R15, R19, 0x7800, R12 ;  /* 0x00007800130f7824 */ /* 0x000fe400078e020c */
[----:B------:R-:W-:-:S03]  /*b970*/  IMAD.IADD R13, R18, 0x1, R13 ;  /* 0x00000001120d7824 */ /* 0x000fc600078e020d */
[----:B------:R-:W-:-:S03]  /*b980*/  IADD3 R36, R18, R15, RZ ;  /* 0x0000000f12247210 */ /* 0x000fc60007ffe0ff */
[----:B------:R-:W0:Y:S04]  /*b990*/  LDS.128 R12, [R13+0x1a400] ;  /* 0x01a400000d0c7984 */ /* 0x000e280000000c00 */
[----:B------:R-:W3:Y:S01]  /*b9a0*/  LDS.128 R36, [R36+0x1a400] ;  /* 0x01a4000024247984 */ /* 0x000ee20000000c00 */
[----:B------:R-:W-:Y:S05]  /*b9b0*/  @P2 BRA `(.L_x_512) ;  /* 0x0000000c00382947 */ /* 0x000fea0003800000 */
[----:B------:R-:W-:Y:S02]  /*b9c0*/  SHF.R.U32.HI R42, RZ, 0x8, R77 ;  /* 0x00000008ff2a7819 */ /* 0x000fe4000001164d */
[----:B------:R-:W-:Y:S02]  /*b9d0*/  SHF.R.U32.HI R44, RZ, 0x8, R45 ;  /* 0x00000008ff2c7819 */ /* 0x000fe4000001162d */
[----:B------:R-:W-:Y:S01]  /*b9e0*/  SHF.R.U32.HI R46, RZ, 0x10, R77 ;  /* 0x00000010ff2e7819 */ /* 0x000fe2000001164d */
[----:B------:R-:W-:Y:S01]  /*b9f0*/  IMAD.SHL.U32 R42, R42, 0x100, RZ ;  /* 0x000001002a2a7824 */ /* 0x000fe200078e00ff */
[----:B------:R-:W-:Y:S01]  /*ba00*/  LOP3.LUT R49, R77, 0xff0000ff, RZ, 0xc0, !PT ;  /* 0xff0000ff4d317812 */ /* 0x000fe200078ec0ff */
[----:B------:R-:W-:Y:S01]  /*ba10*/  IMAD.SHL.U32 R44, R44, 0x100, RZ ;  /* 0x000001002c2c7824 */ /* 0x000fe200078e00ff */
[----:B------:R-:W-:Y:S01]  /*ba20*/  SHF.R.U32.HI R48, RZ, 0x10, R45 ;  /* 0x00000010ff307819 */ /* 0x000fe2000001162d */
[----:B------:R-:W-:Y:S01]  /*ba30*/  IMAD.U32 R46, R46, 0x10000, RZ ;  /* 0x000100002e2e7824 */ /* 0x000fe200078e00ff */
[----:B------:R-:W-:-:S02]  /*ba40*/  LOP3.LUT R45, R45, 0xff0000ff, RZ, 0xc0, !PT ;  /* 0xff0000ff2d2d7812 */ /* 0x000fc400078ec0ff */
[----:B------:R-:W-:Y:S02]  /*ba50*/  LOP3.LUT R49, R49, 0xff00, R42, 0xf8, !PT ;  /* 0x0000ff0031317812 */ /* 0x000fe400078ef82a */
[----:B------:R-:W-:Y:S02]  /*ba60*/  LOP3.LUT R45, R45, 0xff00, R44, 0xf8, !PT ;  /* 0x0000ff002d2d7812 */ /* 0x000fe400078ef82c */
[----:B------:R-:W-:Y:S02]  /*ba70*/  SHF.L.U32 R48, R48, 0x10, RZ ;  /* 0x0000001030307819 */ /* 0x000fe400000006ff */
[----:B------:R-:W-:Y:S01]  /*ba80*/  LOP3.LUT R46, R49, 0xff0000, R46, 0xf8, !PT ;  /* 0x00ff0000312e7812 */ /* 0x000fe200078ef82e */
[----:B---3--:R-:W-:Y:S01]  /*ba90*/  IMAD.MOV.U32 R49, RZ, RZ, R37 ;  /* 0x000000ffff317224 */ /* 0x008fe200078e0025 */
[----:B------:R-:W-:Y:S02]  /*baa0*/  LOP3.LUT R48, R45, 0xff0000, R48, 0xf8, !PT ;  /* 0x00ff00002d307812 */ /* 0x000fe400078ef830 */
[----:B0-----:R-:W-:-:S02]  /*bab0*/  F2FP.F16.E4M3.UNPACK_B R44, R13 ;  /* 0x0000000dff2c723e */ /* 0x001fc400020006ff */
[-C--:B------:R-:W-:Y:S02]  /*bac0*/  F2FP.F16.E4M3.UNPACK_B R50, R49.reuse ;  /* 0x00000031ff32723e */ /* 0x080fe400020006ff */
[----:B------:R-:W-:Y:S01]  /*bad0*/  F2FP.F16.E4M3.UNPACK_B R52, R48 ;  /* 0x00000030ff34723e */ /* 0x000fe200020006ff */
[----:B------:R-:W-:Y:S01]  /*bae0*/  HADD2.F32 R45, -RZ, R44.H0_H0 ;  /* 0x2000002cff2d7230 */ /* 0x000fe20000004100 */
[-C--:B------:R-:W-:Y:S01]  /*baf0*/  F2FP.F16.E4M3.UNPACK_B R37, R46.reuse ;  /* 0x0000002eff25723e */ /* 0x080fe200020006ff */
[----:B------:R-:W-:Y:S01]  /*bb00*/  HADD2.F32 R42, -RZ, R50.H0_H0 ;  /* 0x20000032ff2a7230 */ /* 0x000fe20000004100 */
[----:B------:R-:W-:Y:S01]  /*bb10*/  F2FP.F16.E4M3.UNPACK_B R49, R49.H1 ;  /* 0x00000031ff31723e */ /* 0x000fe200030006ff */
[----:B------:R-:W-:Y:S01]  /*bb20*/  HADD2.F32 R53, -RZ, R52.H0_H0 ;  /* 0x20000034ff357230 */ /* 0x000fe20000004100 */
[----:B------:R-:W-:Y:S01]  /*bb30*/  F2FP.F16.E4M3.UNPACK_B R46, R46.H1 ;  /* 0x0000002eff2e723e */ /* 0x000fe200030006ff */
[----:B------:R-:W-:Y:S01]  /*bb40*/  HADD2.F32 R51, -RZ, R37.H0_H0 ;  /* 0x20000025ff337230 */ /* 0x000fe20000004100 */
[----:B------:R-:W-:Y:S01]  /*bb50*/  SHF.R.U32.HI R55, RZ, 0x8, R79 ;  /* 0x00000008ff377819 */ /* 0x000fe2000001164f */
[----:B------:R-:W-:-:S02]  /*bb60*/  HADD2.F32 R50, -RZ, R50.H1_H1 ;  /* 0x30000032ff327230 */ /* 0x000fc40000004100 */
[CC--:B------:R-:W-:Y:S01]  /*bb70*/  FMUL.FTZ R54, R42.reuse, R53.reuse ;  /* 0x000000352a367220 */ /* 0x0c0fe20000410000 */
[C---:B------:R-:W-:Y:S01]  /*bb80*/  FMUL.FTZ R53, R45.reuse, R53 ;  /* 0x000000352d357220 */ /* 0x040fe20000410000 */
[----:B------:R-:W-:Y:S02]  /*bb90*/  HADD2.F32 R44, -RZ, R44.H1_H1 ;  /* 0x3000002cff2c7230 */ /* 0x000fe40000004100 */
[-C--:B------:R-:W-:Y:S01]  /*bba0*/  FFMA.FTZ R45, R45, R51.reuse, -R54 ;  /* 0x000000332d2d7223 */ /* 0x080fe20000010836 */
[----:B------:R-:W-:Y:S01]  /*bbb0*/  FFMA.FTZ R42, R42, R51, R53 ;  /* 0x000000332a2a7223 */ /* 0x000fe20000010035 */
[----:B------:R-:W-:Y:S02]  /*bbc0*/  HADD2.F32 R51, -RZ, R52.H1_H1 ;  /* 0x30000034ff337230 */ /* 0x000fe40000004100 */
[----:B------:R-:W-:Y:S02]  /*bbd0*/  HADD2.F32 R37, -RZ, R37.H1_H1 ;  /* 0x30000025ff257230 */ /* 0x000fe40000004100 */
[----:B------:R-:W-:-:S02]  /*bbe0*/  HADD2.F32 R52, -RZ, R46.H0_H0 ;  /* 0x2000002eff347230 */ /* 0x000fc40000004100 */
[-C--:B------:R-:W-:Y:S01]  /*bbf0*/  FMUL.FTZ R53, R50, R51.reuse ;  /* 0x0000003332357220 */ /* 0x080fe20000410000 */
[C---:B------:R-:W-:Y:S01]  /*bc00*/  FMUL.FTZ R51, R44.reuse, R51 ;  /* 0x000000332c337220 */ /* 0x040fe20000410000 */
[----:B------:R-:W-:Y:S02]  /*bc10*/  HADD2.F32 R46, -RZ, R46.H1_H1 ;  /* 0x3000002eff2e7230 */ /* 0x000fe40000004100 */
[-C--:B------:R-:W-:Y:S01]  /*bc20*/  FFMA.FTZ R44, R44, R37.reuse, -R53 ;  /* 0x000000252c2c7223 */ /* 0x080fe20000010835 */
[----:B------:R-:W-:Y:S01]  /*bc30*/  FFMA.FTZ R37, R50, R37, R51 ;  /* 0x0000002532257223 */ /* 0x000fe20000010033 */
[----:B------:R-:W-:Y:S02]  /*bc40*/  F2FP.F16.E4M3.UNPACK_B R50, R48.H1 ;  /* 0x00000030ff32723e */ /* 0x000fe400030006ff */
[----:B------:R-:W-:Y:S01]  /*bc50*/  F2FP.F16.E4M3.UNPACK_B R48, R13.H1 ;  /* 0x0000000dff30723e */ /* 0x000fe200030006ff */
[----:B------:R-:W-:Y:S02]  /*bc60*/  HADD2.F32 R13, -RZ, R49.H0_H0 ;  /* 0x20000031ff0d7230 */ /* 0x000fe40000004100 */
        /* <DEDUP_REMOVED lines=8> */
[----:B------:R-:W-:Y:S01]  /*bcf0*/  FMUL.FTZ R51, R49, R50 ;  /* 0x0000003231337220 */ /* 0x000fe20000410000 */
[----:B------:R-:W-:Y:S01]  /*bd00*/  FFMA.FTZ R13, R13, R52, R54 ;  /* 0x000000340d0d7223 */ /* 0x000fe20000010036 */
[C---:B------:R-:W-:Y:S01]  /*bd10*/  FMUL.FTZ R50, R48.reuse, R50 ;  /* 0x0000003230327220 */ /* 0x040fe20000410000 */
[----:B------:R-:W-:Y:S01]  /*bd20*/  LOP3.LUT R52, R47, 0xff0000ff, RZ, 0xc0, !PT ;  /* 0xff0000ff2f347812 */ /* 0x000fe200078ec0ff */
[-C--:B------:R-:W-:Y:S01]  /*bd30*/  FFMA.FTZ R54, R48, R46.reuse, -R51 ;  /* 0x0000002e30367223 */ /* 0x080fe20000010833 */
[--C-:B------:R-:W-:Y:S01]  /*bd40*/  SHF.R.U32.HI R51, RZ, 0x10, R47.reuse ;  /* 0x00000010ff337819 */ /* 0x100fe2000001162f */
[----:B------:R-:W-:Y:S01]  /*bd50*/  FFMA.FTZ R46, R49, R46, R50 ;  /* 0x0000002e312e7223 */ /* 0x000fe20000010032 */
[----:B------:R-:W-:Y:S01]  /*bd60*/  SHF.R.U32.HI R49, RZ, 0x8, R47 ;  /* 0x00000008ff317819 */ /* 0x000fe2000001162f */
[----:B------:R-:W-:Y:S01]  /*bd70*/  IMAD.SHL.U32 R47, R55, 0x100, RZ ;  /* 0x00000100372f7824 */ /* 0x000fe200078e00ff */
[----:B------:R-:W-:-:S02]  /*bd80*/  SHF.R.U32.HI R48, RZ, 0x10, R79 ;  /* 0x00000010ff307819 */ /* 0x000fc4000001164f */
[----:B------:R-:W-:Y:S01]  /*bd90*/  LOP3.LUT R50, R79, 0xff0000ff, RZ, 0xc0, !PT ;  /* 0xff0000ff4f327812 */ /* 0x000fe200078ec0ff */
[----:B------:R-:W-:Y:S01]  /*bda0*/  IMAD.SHL.U32 R49, R49, 0x100, RZ ;  /* 0x0000010031317824 */ /* 0x000fe200078e00ff */
[----:B------:R-:W-:Y:S02]  /*bdb0*/  SHF.L.U32 R48, R48, 0x10, RZ ;  /* 0x0000001030307819 */ /* 0x000fe400000006ff */
[----:B------:R-:W-:Y:S02]  /*bdc0*/  LOP3.LUT R47, R50, 0xff00, R47, 0xf8, !PT ;  /* 0x0000ff00322f7812 */ /* 0x000fe400078ef82f */
[----:B------:R-:W-:Y:S01]  /*bdd0*/  LOP3.LUT R49, R52, 0xff00, R49, 0xf8, !PT ;  /* 0x0000ff0034317812 */ /* 0x000fe200078ef831 */
[----:B------:R-:W-:Y:S01]  /*bde0*/  IMAD.U32 R52, R51, 0x10000, RZ ;  /* 0x0001000033347824 */ /* 0x000fe200078e00ff */
[----:B------:R-:W-:Y:S02]  /*bdf0*/  LOP3.LUT R51, R47, 0xff0000, R48, 0xf8, !PT ;  /* 0x00ff00002f337812 */ /* 0x000fe400078ef830 */
[----:B------:R-:W-:-:S02]  /*be00*/  F2FP.F16.E4M3.UNPACK_B R47, R39 ;  /* 0x00000027ff2f723e */ /* 0x000fc400020006ff */
[----:B------:R-:W-:Y:S02]  /*be10*/  LOP3.LUT R52, R49, 0xff0000, R52, 0xf8, !PT ;  /* 0x00ff000031347812 */ /* 0x000fe400078ef834 */
[----:B------:R-:W-:Y:S01]  /*be20*/  F2FP.F16.E4M3.UNPACK_B R49, R15 ;  /* 0x0000000fff31723e */ /* 0x000fe200020006ff */
[--C-:B------:R-:W-:Y:S01]  /*be30*/  HADD2.F32 R48, -RZ, R47.reuse.H0_H0 ;  /* 0x2000002fff307230 */ /* 0x100fe20000004100 */
[-C--:B------:R-:W-:Y:S01]  /*be40*/  F2FP.F16.E4M3.UNPACK_B R55, R52.reuse ;  /* 0x00000034ff37723e */ /* 0x080fe200020006ff */
[----:B------:R-:W-:Y:S01]  /*be50*/  HADD2.F32 R47, -RZ, R47.H1_H1 ;  /* 0x3000002fff2f7230 */ /* 0x000fe20000004100 */
[-C--:B------:R-:W-:Y:S01]  /*be60*/  F2FP.F16.E4M3.UNPACK_B R76, R51.reuse ;  /* 0x00000033ff4c723e */ /* 0x080fe200020006ff */
[----:B------:R-:W-:Y:S01]  /*be70*/  HADD2.F32 R50, -RZ, R49.H0_H0 ;  /* 0x20000031ff327230 */ /* 0x000fe20000004100 */
[----:B------:R-:W-:Y:S01]  /*be80*/  F2FP.F16.E4M3.UNPACK_B R52, R52.H1 ;  /* 0x00000034ff34723e */ /* 0x000fe200030006ff */
[----:B------:R-:W-:Y:S01]  /*be90*/  HADD2.F32 R78, -RZ, R55.H1_H1 ;  /* 0x30000037ff4e7230 */ /* 0x000fe20000004100 */
[----:B------:R-:W-:Y:S01]  /*bea0*/  F2FP.F16.E4M3.UNPACK_B R51, R51.H1 ;  /* 0x00000033ff33723e */ /* 0x000fe200030006ff */
[----:B------:R-:W-:Y:S01]  /*beb0*/  HADD2.F32 R49, -RZ, R49.H1_H1 ;  /* 0x30000031ff317230 */ /* 0x000fe20000004100 */
[----:B------:R-:W-:Y:S01]  /*bec0*/  F2FP.SATFINITE.E4M3.F32.PACK_AB_MERGE_C R53, R54, R53, RZ ;  /* 0x000000353635723e */ /* 0x000fe200048070ff */
[----:B------:R-:W-:-:S02]  /*bed0*/  HADD2.F32 R77, -RZ, R76.H0_H0 ;  /* 0x2000004cff4d7230 */ /* 0x000fc40000004100 */
[-C--:B------:R-:W-:Y:S01]  /*bee0*/  FMUL.FTZ R84, R47, R78.reuse ;  /* 0x0000004e2f547220 */ /* 0x080fe20000410000 */
[----:B------:R-:W-:Y:S02]  /*bef0*/  HADD2.F32 R76, -RZ, R76.H1_H1 ;  /* 0x3000004cff4c7230 */ /* 0x000fe40000004100 */
[C---:B------:R-:W-:Y:S01]  /*bf00*/  FMUL.FTZ R78, R49.reuse, R78 ;  /* 0x0000004e314e7220 */ /* 0x040fe20000410000 */
[----:B------:R-:W-:Y:S01]  /*bf10*/  HADD2.F32 R79, -RZ, R55.H0_H0 ;  /* 0x20000037ff4f7230 */ /* 0x000fe20000004100 */
[----:B------:R-:W-:Y:S01]  /*bf20*/  F2FP.F16.E4M3.UNPACK_B R55, R39.H1 ;  /* 0x00000027ff37723e */ /* 0x000fe200030006ff */
[-C--:B------:R-:W-:Y:S01]  /*bf30*/  FFMA.FTZ R49, R49, R76.reuse, -R84 ;  /* 0x0000004c31317223 */ /* 0x080fe20000010854 */
[----:B------:R-:W-:Y:S01]  /*bf40*/  FFMA.FTZ R47, R47, R76, R78 ;  /* 0x0000004c2f2f7223 */ /* 0x000fe2000001004e */
[----:B------:R-:W-:Y:S02]  /*bf50*/  F2FP.F16.E4M3.UNPACK_B R76, R15.H1 ;  /* 0x0000000fff4c723e */ /* 0x000fe400030006ff */
[----:B------:R-:W-:-:S02]  /*bf60*/  HADD2.F32 R15, -RZ, R55.H0_H0 ;  /* 0x20000037ff0f7230 */ /* 0x000fc40000004100 */
[-C--:B------:R-:W-:Y:S01]  /*bf70*/  FMUL.FTZ R85, R48, R79.reuse ;  /* 0x0000004f30557220 */ /* 0x080fe20000410000 */
[----:B------:R-:W-:Y:S02]  /*bf80*/  HADD2.F32 R84, -RZ, R52.H0_H0 ;  /* 0x20000034ff547230 */ /* 0x000fe40000004100 */
[C---:B------:R-:W-:Y:S01]  /*bf90*/  FMUL.FTZ R79, R50.reuse, R79 ;  /* 0x0000004f324f7220 */ /* 0x040fe20000410000 */
[----:B------:R-:W-:Y:S02]  /*bfa0*/  HADD2.F32 R39, -RZ, R76.H0_H0 ;  /* 0x2000004cff277230 */ /* 0x000fe40000004100 */
[----:B------:R-:W-:Y:S01]  /*bfb0*/  FFMA.FTZ R50, R50, R77, -R85 ;  /* 0x0000004d32327223 */ /* 0x000fe20000010855 */
[----:B------:R-:W-:Y:S02]  /*bfc0*/  HADD2.F32 R78, -RZ, R51.H0_H0 ;  /* 0x20000033ff4e7230 */ /* 0x000fe40000004100 */
[----:B------:R-:W-:Y:S01]  /*bfd0*/  FMUL.FTZ R86, R15, R84 ;  /* 0x000000540f567220 */ /* 0x000fe20000410000 */
[----:B------:R-:W-:-:S02]  /*bfe0*/  HADD2.F32 R55, -RZ, R55.H1_H1 ;  /* 0x30000037ff377230 */ /* 0x000fc40000004100 */
[C---:B------:R-:W-:Y:S01]  /*bff0*/  FMUL.FTZ R84, R39.reuse, R84 ;  /* 0x0000005427547220 */ /* 0x040fe20000410000 */
[----:B------:R-:W-:Y:S02]  /*c000*/  HADD2.F32 R52, -RZ, R52.H1_H1 ;  /* 0x30000034ff347230 */ /* 0x000fe40000004100 */
[----:B------:R-:W-:Y:S01]  /*c010*/  FFMA.FTZ R48, R48, R77, R79 ;  /* 0x0000004d30307223 */ /* 0x000fe2000001004f */
[----:B------:R-:W-:Y:S02]  /*c020*/  HADD2.F32 R76, -RZ, R76.H1_H1 ;  /* 0x3000004cff4c7230 */ /* 0x000fe40000004100 */
[-C--:B------:R-:W-:Y:S01]  /*c030*/  FFMA.FTZ R39, R39, R78.reuse, -R86 ;  /* 0x0000004e27277223 */ /* 0x080fe20000010856 */
[----:B------:R-:W-:Y:S02]  /*c040*/  HADD2.F32 R51, -RZ, R51.H1_H1 ;  /* 0x30000033ff337230 */ /* 0x000fe40000004100 */
[----:B------:R-:W-:Y:S01]  /*c050*/  FFMA.FTZ R15, R15, R78, R84 ;  /* 0x0000004e0f0f7223 */ /* 0x000fe20000010054 */
[-C--:B------:R-:W-:Y:S01]  /*c060*/  FMUL.FTZ R77, R55, R52.reuse ;  /* 0x00000034374d7220 */ /* 0x080fe20000410000 */
[----:B------:R-:W-:Y:S01]  /*c070*/  FMUL.FTZ R78, R76, R52 ;  /* 0x000000344c4e7220 */ /* 0x000fe20000410000 */
[----:B------:R-:W-:-:S02]  /*c080*/  F2FP.F16.E4M3.UNPACK_B R54, R154.H1 ;  /* 0x0000009aff36723e */ /* 0x000fc400030006ff */
[-C--:B------:R-:W-:Y:S01]  /*c090*/  FFMA.FTZ R52, R76, R51.reuse, -R77 ;  /* 0x000000334c347223 */ /* 0x080fe2000001084d */
[----:B------:R-:W-:Y:S01]  /*c0a0*/  FFMA.FTZ R51, R55, R51, R78 ;  /* 0x0000003337337223 */ /* 0x000fe2000001004e */
[----:B------:R-:W-:Y:S01]  /*c0b0*/  F2FP.F16.E4M3.UNPACK_B R76, R36.H1 ;  /* 0x00000024ff4c723e */ /* 0x000fe200030006ff */
[--C-:B------:R-:W-:Y:S01]  /*c0c0*/  HADD2.F32 R86, -RZ, R54.reuse.H0_H0 ;  /* 0x20000036ff567230 */ /* 0x100fe20000004100 */
[----:B------:R-:W-:Y:S01]  /*c0d0*/  F2FP.F16.E4M3.UNPACK_B R55, R12.H1 ;  /* 0x0000000cff37723e */ /* 0x000fe200030006ff */
[----:B------:R-:W-:Y:S01]  /*c0e0*/  HADD2.F32 R54, -RZ, R54.H1_H1 ;  /* 0x30000036ff367230 */ /* 0x000fe20000004100 */
[----:B------:R-:W-:Y:S01]  /*c0f0*/  F2FP.F16.E4M3.UNPACK_B R78, R156.H1 ;  /* 0x0000009cff4e723e */ /* 0x000fe200030006ff */
        /* <DEDUP_REMOVED lines=8> */
[----:B------:R-:W-:Y:S01]  /*c180*/  HADD2.F32 R78, -RZ, R78.H1_H1 ;  /* 0x3000004eff4e7230 */ /* 0x000fe20000004100 */
[----:B------:R-:W-:Y:S01]  /*c190*/  F2FP.F16.E4M3.UNPACK_B R12, R12 ;  /* 0x0000000cff0c723e */ /* 0x000fe200020006ff */
[-C--:B------:R-:W-:Y:S01]  /*c1a0*/  FFMA.FTZ R85, R79, R84.reuse, -R85 ;  /* 0x000000544f557223 */ /* 0x080fe20000010855 */
[----:B------:R-:W-:Y:S01]  /*c1b0*/  FFMA.FTZ R86, R77, R84, R86 ;  /* 0x000000544d567223 */ /* 0x000fe20000010056 */
[----:B------:R-:W-:Y:S01]  /*c1c0*/  HADD2.F32 R77, -RZ, R76.H1_H1 ;  /* 0x3000004cff4d7230 */ /* 0x000fe20000004100 */
[----:B------:R-:W-:Y:S01]  /*c1d0*/  F2FP.F16.E4M3.UNPACK_B R156, R156 ;  /* 0x0000009cff9c723e */ /* 0x000fe200020006ff */
[--C-:B------:R-:W-:Y:S01]  /*c1e0*/  HADD2.F32 R84, -RZ, R154.reuse.H0_H0 ;  /* 0x2000009aff547230 */ /* 0x100fe20000004100 */
[----:B------:R-:W-:Y:S01]  /*c1f0*/  F2FP.SATFINITE.E4M3.F32.PACK_AB_MERGE_C R39, R52, R39, RZ ;  /* 0x000000273427723e */ /* 0x000fe200048070ff */
[----:B------:R-:W-:-:S02]  /*c200*/  HADD2.F32 R154, -RZ, R154.H1_H1 ;  /* 0x3000009aff9a7230 */ /* 0x000fc40000004100 */
[-C--:B------:R-:W-:Y:S01]  /*c210*/  FMUL.FTZ R76, R77, R54.reuse ;  /* 0x000000364d4c7220 */ /* 0x080fe20000410000 */
[C---:B------:R-:W-:Y:S01]  /*c220*/  FMUL.FTZ R54, R55.reuse, R54 ;  /* 0x0000003637367220 */ /* 0x040fe20000410000 */
[----:B------:R-:W-:Y:S01]  /*c230*/  HADD2.F32 R87, -RZ, R12.H1_H1 ;  /* 0x3000000cff577230 */ /* 0x000fe20000004100 */
[----:B------:R-:W-:Y:S01]  /*c240*/  F2FP.SATFINITE.E4M3.F32.PACK_AB_MERGE_C R46, R46, R13, RZ ;  /* 0x0000000d2e2e723e */ /* 0x000fe200048070ff */
[-C--:B------:R-:W-:Y:S01]  /*c250*/  FFMA.FTZ R55, R55, R78.reuse, -R76 ;  /* 0x0000004e37377223 */ /* 0x080fe2000001084c */
[----:B------:R-:W-:Y:S01]  /*c260*/  FFMA.FTZ R54, R77, R78, R54 ;  /* 0x0000004e4d367223 */ /* 0x000fe20000010036 */
[----:B------:R-:W-:Y:S01]  /*c270*/  HADD2.F32 R76, -RZ, R36.H0_H0 ;  /* 0x20000024ff4c7230 */ /* 0x000fe20000004100 */
[----:B------:R-:W-:Y:S01]  /*c280*/  F2FP.SATFINITE.E4M3.F32.PACK_AB_MERGE_C R51, R51, R15, RZ ;  /* 0x0000000f3333723e */ /* 0x000fe200048070ff */
[----:B------:R-:W-:Y:S01]  /*c290*/  HADD2.F32 R78, -RZ, R12.H0_H0 ;  /* 0x2000000cff4e7230 */ /* 0x000fe20000004100 */
[----:B------:R-:W-:Y:S01]  /*c2a0*/  F2FP.SATFINITE.E4M3.F32.PACK_AB_MERGE_C R85, R55, R85, RZ ;  /* 0x000000553755723e */ /* 0x000fe200048070ff */
[----:B------:R-:W-:-:S02]  /*c2b0*/  HADD2.F32 R77, -RZ, R156.H0_H0 ;  /* 0x2000009cff4d7230 */ /* 0x000fc40000004100 */
[-C--:B------:R-:W-:Y:S01]  /*c2c0*/  FMUL.FTZ R79, R76, R84.reuse ;  /* 0x000000544c4f7220 */ /* 0x080fe20000410000 */
[----:B------:R-:W-:Y:S02]  /*c2d0*/  HADD2.F32 R156, -RZ, R156.H1_H1 ;  /* 0x3000009cff9c7230 */ /* 0x000fe40000004100 */
[----:B------:R-:W-:Y:S01]  /*c2e0*/  FMUL.FTZ R84, R78, R84 ;  /* 0x000000544e547220 */ /* 0x000fe20000410000 */
[----:B------:R-:W-:Y:S01]  /*c2f0*/  F2FP.SATFINITE.E4M3.F32.PACK_AB_MERGE_C R54, R54, R86, RZ ;  /* 0x000000563636723e */ /* 0x000fe200048070ff */
[-C--:B------:R-:W-:Y:S01]  /*c300*/  FFMA.FTZ R79, R78, R77.reuse, -R79 ;  /* 0x0000004d4e4f7223 */ /* 0x080fe2000001084f */
[-C--:B------:R-:W-:Y:S01]  /*c310*/  F2FP.F16.E4M3.UNPACK_B R78, R38.reuse.H1 ;  /* 0x00000026ff4e723e */ /* 0x080fe200030006ff */
[----:B------:R-:W-:Y:S01]  /*c320*/  FFMA.FTZ R84, R76, R77, R84 ;  /* 0x0000004d4c547223 */ /* 0x000fe20000010054 */
[----:B------:R-:W-:Y:S01]  /*c330*/  HADD2.F32 R77, -RZ, R36.H1_H1 ;  /* 0x30000024ff4d7230 */ /* 0x000fe20000004100 */
[----:B------:R-:W-:Y:S01]  /*c340*/  F2FP.F16.E4M3.UNPACK_B R38, R38 ;  /* 0x00000026ff26723e */ /* 0x000fe200020006ff */
[----:B------:R-:W-:Y:S01]  /*c350*/  IMAD.MOV.U32 R76, RZ, RZ, R14 ;  /* 0x000000ffff4c7224 */ /* 0x000fe200078e000e */
[----:B------:R-:W-:Y:S01]  /*c360*/  F2FP.SATFINITE.E4M3.F32.PACK_AB_MERGE_C R15, R49, R50, R39 ;  /* 0x00000032310f723e */ /* 0x000fe20004807027 */
[----:B------:R-:W-:-:S02]  /*c370*/  HADD2.F32 R36, -RZ, R78.H0_H0 ;  /* 0x2000004eff247230 */ /* 0x000fc40000004100 */
[-C--:B------:R-:W-:Y:S01]  /*c380*/  FMUL.FTZ R12, R77, R154.reuse ;  /* 0x0000009a4d0c7220 */ /* 0x080fe20000410000 */
[C---:B------:R-:W-:Y:S01]  /*c390*/  FMUL.FTZ R154, R87.reuse, R154 ;  /* 0x0000009a579a7220 */ /* 0x040fe20000410000 */
[----:B------:R-:W-:Y:S01]  /*c3a0*/  HADD2.F32 R78, -RZ, R78.H1_H1 ;  /* 0x3000004eff4e7230 */ /* 0x000fe20000004100 */
[----:B------:R-:W-:Y:S01]  /*c3b0*/  F2FP.SATFINITE.E4M3.F32.PACK_AB_MERGE_C R13, R44, R45, R53 ;  /* 0x0000002d2c0d723e */ /* 0x000fe20004807035 */
[-C--:B------:R-:W-:Y:S01]  /*c3c0*/  FFMA.FTZ R12, R87, R156.reuse, -R12 ;  /* 0x0000009c570c7223 */ /* 0x080fe2000001080c */
[----:B------:R-:W-:Y:S01]  /*c3d0*/  FFMA.FTZ R55, R77, R156, R154 ;  /* 0x0000009c4d377223 */ /* 0x000fe2000001009a */
[-C--:B------:R-:W-:Y:S02]  /*c3e0*/  F2FP.F16.E4M3.UNPACK_B R77, R155.reuse.H1 ;  /* 0x0000009bff4d723e */ /* 0x080fe400030006ff */
[----:B------:R-:W-:Y:S02]  /*c3f0*/  F2FP.F16.E4M3.UNPACK_B R155, R155 ;  /* 0x0000009bff9b723e */ /* 0x000fe400020006ff */
[----:B------:R-:W-:Y:S01]  /*c400*/  F2FP.SATFINITE.E4M3.F32.PACK_AB_MERGE_C R12, R12, R79, R85 ;  /* 0x0000004f0c0c723e */ /* 0x000fe20004807055 */
[--C-:B------:R-:W-:Y:S01]  /*c410*/  HADD2.F32 R161, -RZ, R77.reuse.H0_H0 ;  /* 0x2000004dffa17230 */ /* 0x100fe20000004100 */
[----:B------:R-:W-:Y:S01]  /*c420*/  F2FP.F16.E4M3.UNPACK_B R79, R76.H1 ;  /* 0x0000004cff4f723e */ /* 0x000fe200030006ff */
[----:B------:R-:W-:Y:S01]  /*c430*/  HADD2.F32 R77, -RZ, R77.H1_H1 ;  /* 0x3000004dff4d7230 */ /* 0x000fe20000004100 */
[----:B------:R-:W-:-:S02]  /*c440*/  F2FP.F16.E4M3.UNPACK_B R85, R157.H1 ;  /* 0x0000009dff55723e */ /* 0x000fc400030006ff */
[----:B------:R-:W-:Y:S01]  /*c450*/  FMUL.FTZ R163, R36, R161 ;  /* 0x000000a124a37220 */ /* 0x000fe20000410000 */
[--C-:B------:R-:W-:Y:S01]  /*c460*/  HADD2.F32 R14, -RZ, R79.reuse.H0_H0 ;  /* 0x2000004fff0e7230 */ /* 0x100fe20000004100 */
[----:B------:R-:W-:Y:S01]  /*c470*/  F2FP.F16.E4M3.UNPACK_B R76, R76 ;  /* 0x0000004cff4c723e */ /* 0x000fe200020006ff */
[----:B------:R-:W-:Y:S02]  /*c480*/  HADD2.F32 R154, -RZ, R79.H1_H1 ;  /* 0x3000004fff9a7230 */ /* 0x000fe40000004100 */
[----:B------:R-:W-:Y:S01]  /*c490*/  FMUL.FTZ R79, R78, R77 ;  /* 0x0000004d4e4f7220 */ /* 0x000fe20000410000 */
[--C-:B------:R-:W-:Y:S02]  /*c4a0*/  HADD2.F32 R87, -RZ, R85.reuse.H0_H0 ;  /* 0x20000055ff577230 */ /* 0x100fe40000004100 */
[----:B------:R-:W-:Y:S01]  /*c4b0*/  FMUL.FTZ R161, R14, R161 ;  /* 0x000000a10ea17220 */ /* 0x000fe20000410000 */
[----:B------:R-:W-:Y:S02]  /*c4c0*/  HADD2.F32 R85, -RZ, R85.H1_H1 ;  /* 0x30000055ff557230 */ /* 0x000fe40000004100 */
[----:B------:R-:W-:Y:S01]  /*c4d0*/  FMUL.FTZ R77, R154, R77 ;  /* 0x0000004d9a4d7220 */ /* 0x000fe20000410000 */
[----:B------:R-:W-:Y:S01]  /*c4e0*/  F2FP.F16.E4M3.UNPACK_B R157, R157 ;  /* 0x0000009dff9d723e */ /* 0x000fe200020006ff */
[-C--:B------:R-:W-:Y:S01]  /*c4f0*/  FFMA.FTZ R14, R14, R87.reuse, -R163 ;  /* 0x000000570e0e7223 */ /* 0x080fe200000108a3 */
[----:B------:R-:W-:Y:S01]  /*c500*/  FFMA.FTZ R36, R36, R87, R161 ;  /* 0x0000005724247223 */ /* 0x000fe200000100a1 */
[-C--:B------:R-:W-:Y:S01]  /*c510*/  FFMA.FTZ R77, R78, R85.reuse, R77 ;  /* 0x000000554e4d7223 */ /* 0x080fe2000001004d */
[----:B------:R-:W-:Y:S01]  /*c520*/  FFMA.FTZ R79, R154, R85, -R79 ;  /* 0x000000559a4f7223 */ /* 0x000fe2000001084f */
[----:B------:R-:W-:Y:S01]  /*c530*/  HADD2.F32 R87, -RZ, R155.H0_H0 ;  /* 0x2000009bff577230 */ /* 0x000fe20000004100 */
[----:B------:R-:W-:Y:S01]  /*c540*/  F2FP.SATFINITE.E4M3.F32.PACK_AB_MERGE_C R37, R37, R42, R46 ;  /* 0x0000002a2525723e */ /* 0x000fe2000480702e */
[----:B------:R-:W-:Y:S01]  /*c550*/  HADD2.F32 R78, -RZ, R38.H0_H0 ;  /* 0x20000026ff4e7230 */ /* 0x000fe20000004100 */
[----:B------:R-:W-:Y:S01]  /*c560*/  F2FP.SATFINITE.E4M3.F32.PACK_AB_MERGE_C R77, R77, R36, RZ ;  /* 0x000000244d4d723e */ /* 0x000fe200048070ff */
        /* <DEDUP_REMOVED lines=12> */
[----:B------:R-:W-:Y:S01]  /*c630*/  F2FP.SATFINITE.E4M3.F32.PACK_AB_MERGE_C R36, R55, R84, R54 ;  /* 0x000000543724723e */ /* 0x000fe20004807036 */
[C---:B------:R-:W-:Y:S01]  /*c640*/  FMUL.FTZ R155, R76.reuse, R155 ;  /* 0x0000009b4c9b7220 */ /* 0x040fe20000410000 */
[----:B------:R-:W-:Y:S01]  /*c650*/  F2FP.SATFINITE.E4M3.F32.PACK_AB_MERGE_C R39, R47, R48, R51 ;  /* 0x000000302f27723e */ /* 0x000fe20004807033 */
[-C--:B------:R-:W-:Y:S02]  /*c660*/  FFMA.FTZ R85, R76, R157.reuse, -R85 ;  /* 0x0000009d4c557223 */ /* 0x080fe40000010855 */
[----:B------:R-:W-:-:S03]  /*c670*/  FFMA.FTZ R38, R38, R157, R155 ;  /* 0x0000009d26267223 */ /* 0x000fc6000001009b */
[----:B------:R-:W-:Y:S02]  /*c680*/  F2FP.SATFINITE.E4M3.F32.PACK_AB_MERGE_C R14, R85, R154, R14 ;  /* 0x0000009a550e723e */ /* 0x000fe4000480700e */
[----:B------:R-:W-:-:S07]  /*c690*/  F2FP.SATFINITE.E4M3.F32.PACK_AB_MERGE_C R38, R38, R87, R77 ;  /* 0x000000572626723e */ /* 0x000fce000480704d */
.L_x_512:
[----:B------:R-:W-:Y:S05]  /*c6a0*/  BSYNC B2 ;  /* 0x0000000000027941 */ /* 0x000fea0003800000 */
.L_x_511:
[----:B------:R-:W-:Y:S01]  /*c6b0*/  ISETP.GE.AND P2, PT, R43, R128, PT ;  /* 0x000000802b00720c */ /* 0x000fe20003f46270 */
[----:B0-----:R0:W-:-:S12]  /*c6c0*/  ST.E.128 desc[UR50][R40.64], R12 ;  /* 0x0000000c28007985 */ /* 0x0011d8000c101d32 */
[----:B------:R-:W-:-:S04]  /*c6d0*/  @!P2 IADD3 R42, P5, R11, R43, RZ ;  /* 0x0000002b0b2aa210 */ /* 0x000fc80007fbe0ff */
[----:B------:R-:W-:-:S05]  /*c6e0*/  @!P2 LEA.HI.X.SX32 R43, R43, R153, 0x1, P5 ;  /* 0x000000992b2ba211 */ /* 0x000fca00028f0eff */
[----:B---3--:R0:W-:Y:S04]  /*c6f0*/  @!P2 ST.E.128 desc[UR50][R42.64], R36 ;  /* 0x000000242a00a985 */ /* 0x0081e8000c101d32 */
.L_x_502:
[----:B------:R-:W-:Y:S05]  /*c700*/  BSYNC B1 ;  /* 0x0000000000017941 */ /* 0x000fea0003800000 */
.L_x_501:
[----:B------:R-:W-:-:S03]  /*c710*/  UMOV UR4, 0xffffffff ;  /* 0xffffffff00047882 */ /* 0x000fc60000000000 */
[----:B------:R-:W-:Y:S05]  /*c720*/  BRA.DIV UR4, `(.L_x_513) ;  /* 0x0000020604b07947 */ /* 0x000fea000b800000 */
[----:B-1----:R-:W1:Y:S04]  /*c730*/  SHFL.IDX PT, R120, R120, 0x1, 0x1e1f ;  /* 0x003e1f0078787f89 */ /* 0x002e6800000e0000 */
[----:B------:R0:W0:Y:S02]  /*c740*/  SHFL.IDX PT, R44, R121, 0x1, 0x1e1f ;  /* 0x003e1f00792c7f89 */ /* 0x00002400000e0000 */
.L_x_793:
[----:B------:R-:W-:Y:S05]  /*c750*/  @P4 BRA `(.L_x_470) ;  /* 0x0000003400404947 */ /* 0x000fea0003800000 */
[----:B------:R-:W-:Y:S01]  /*c760*/  ISETP.NE.AND P2, PT, R28, RZ, PT ;  /* 0x000000ff1c00720c */ /* 0x000fe20003f45270 */
[----:B------:R-:W-:-:S12]  /*c770*/  BSSY B1, `(.L_x_514) ;  /* 0x00000f4000017945 */ /* 0x000fd80003800000 */
[----:B------:R-:W-:Y:S05]  /*c780*/  @!P2 BRA `(.L_x_515) ;  /* 0x0000000c00c8a947 */ /* 0x000fea0003800000 */
[----:B----4-:R-:W-:Y:S01]  /*c790*/  SEL R11, R118, R142, !P0 ;  /* 0x0000008e760b7207 */ /* 0x010fe20004000000 */
[----:B------:R-:W-:Y:S01]  /*c7a0*/  BSSY B2, `(.L_x_516) ;  /* 0x00000eb000027945 */ /* 0x000fe20003800000 */
[----:B0-----:R-:W-:Y:S02]  /*c7b0*/  IADD3 R40, P2, R25, R44, RZ ;  /* 0x0000002c19287210 */ /* 0x001fe40007f5e0ff */
[----:B------:R-:W-:-:S03]  /*c7c0*/  SHF.R.S32.HI R12, RZ, 0x1f, R11 ;  /* 0x0000001fff0c7819 */ /* 0x000fc6000001140b */
[----:B-1----:R-:W-:Y:S01]  /*c7d0*/  IMAD.X R41, R120, 0x1, R112, P2 ;  /* 0x0000000178297824 */ /* 0x002fe200010e0670 */
[----:B------:R-:W-:Y:S02]  /*c7e0*/  LEA.HI R11, R12, R11, RZ, 0x5 ;  /* 0x0000000b0c0b7211 */ /* 0x000fe400078f28ff */
[----:B------:R-:W-:Y:S02]  /*c7f0*/  ISETP.GE.AND P2, PT, R16, R117, PT ;  /* 0x000000751000720c */ /* 0x000fe40003f46270 */
[----:B------:R-:W-:-:S04]  /*c800*/  LEA.HI.SX32 R11, R11, R116, 0x1b ;  /* 0x000000740b0b7211 */ /* 0x000fc800078fdaff */
[----:B------:R-:W-:-:S04]  /*c810*/  SHF.R.S32.HI R12, RZ, 0x1f, R11 ;  /* 0x0000001fff0c7819 */ /* 0x000fc8000001140b */
[----:B------:R-:W-:Y:S02]  /*c820*/  LEA.HI R12, R12, R11, RZ, 0x2 ;  /* 0x0000000b0c0c7211 */ /* 0x000fe400078f10ff */
[----:B------:R-:W-:Y:S02]  /*c830*/  SHF.L.U32 R11, R11, 0x4, RZ ;  /* 0x000000040b0b7819 */ /* 0x000fe400000006ff */
[----:B------:R-:W-:Y:S02]  /*c840*/  SHF.R.S32.HI R13, RZ, 0x2, R12 ;  /* 0x00000002ff0d7819 */ /* 0x000fe4000001140c */
[----:B------:R-:W-:-:S03]  /*c850*/  LOP3.LUT R12, R209, 0x30, R11, 0xf8, !PT ;  /* 0x00000030d10c7812 */ /* 0x000fc600078ef80b */
[----:B------:R-:W-:Y:S01]  /*c860*/  IMAD R13, R13, 0x2800, R210 ;  /* 0x000028000d0d7824 */ /* 0x000fe200078e02d2 */
[----:B------:R-:W-:-:S05]  /*c870*/  LOP3.LUT R12, R12, R5, RZ, 0x3c, !PT ;  /* 0x000000050c0c7212 */ /* 0x000fca00078e3cff */
[----:B------:R-:W-:Y:S02]  /*c880*/  IMAD.IADD R12, R13, 0x1, R12 ;  /* 0x000000010d0c7824 */ /* 0x000fe400078e020c */
[C---:B------:R-:W-:Y:S02]  /*c890*/  IMAD R13, R19.reuse, 0x7800, R134 ;  /* 0x00007800130d7824 */ /* 0x040fe400078e0286 */
[----:B------:R-:W-:Y:S02]  /*c8a0*/  IMAD R15, R19, 0x7800, R12 ;  /* 0x00007800130f7824 */ /* 0x000fe400078e020c */
[C---:B------:R-:W-:Y:S02]  /*c8b0*/  IMAD.IADD R13, R18.reuse, 0x1, R13 ;  /* 0x00000001120d7824 */ /* 0x040fe400078e020d */
[----:B------:R-:W-:-:S04]  /*c8c0*/  IMAD.IADD R36, R18, 0x1, R15 ;  /* 0x0000000112247824 */ /* 0x000fc800078e020f */
[----:B------:R-:W0:Y:S04]  /*c8d0*/  LDS.128 R12, [R13+0x1a400] ;  /* 0x01a400000d0c7984 */ /* 0x000e280000000c00 */
[----:B------:R-:W1:Y:S01]  /*c8e0*/  LDS.128 R36, [R36+0x1a400] ;  /* 0x01a4000024247984 */ /* 0x000e620000000c00 */
[----:B------:R-:W-:Y:S05]  /*c8f0*/  @P2 BRA `(.L_x_517) ;  /* 0x0000000c00542947 */ /* 0x000fea0003800000 */
[----:B------:R-:W-:Y:S01]  /*c900*/  SHF.R.U32.HI R45, RZ, 0x8, R69 ;  /* 0x00000008ff2d7819 */ /* 0x000fe20000011645 */
[----:B-1----:R-:W-:Y:S01]  /*c910*/  IMAD.MOV.U32 R48, RZ, RZ, R36 ;  /* 0x000000ffff307224 */ /* 0x002fe200078e0024 */
[----:B------:R-:W-:Y:S02]  /*c920*/  SHF.R.U32.HI R53, RZ, 0x8, R57 ;  /* 0x00000008ff357819 */ /* 0x000fe40000011639 */
[----:B------:R-:W-:Y:S02]  /*c930*/  SHF.R.U32.HI R51, RZ, 0x8, R71 ;  /* 0x00000008ff337819 */ /* 0x000fe40000011647 */
[----:B------:R-:W-:Y:S01]  /*c940*/  SHF.R.U32.HI R55, RZ, 0x8, R59 ;  /* 0x00000008ff377819 */ /* 0x000fe2000001163b */
[----:B------:R-:W-:Y:S01]  /*c950*/  IMAD.SHL.U32 R53, R53, 0x100, RZ ;  /* 0x0000010035357824 */ /* 0x000fe200078e00ff */
[----:B0-----:R-:W-:Y:S01]  /*c960*/  MOV R47, R12 ;  /* 0x0000000c002f7202 */ /* 0x001fe20000000f00 */
[----:B------:R-:W-:Y:S01]  /*c970*/  IMAD.SHL.U32 R12, R45, 0x100, RZ ;  /* 0x000001002d0c7824 */ /* 0x000fe200078e00ff */
[----:B------:R-:W-:Y:S01]  /*c980*/  LOP3.LUT R49, R69, 0xff0000ff, RZ, 0xc0, !PT ;  /* 0xff0000ff45317812 */ /* 0x000fe200078ec0ff */
[----:B------:R-:W-:Y:S01]  /*c990*/  IMAD.SHL.U32 R51, R51, 0x100, RZ ;  /* 0x0000010033337824 */ /* 0x000fe200078e00ff */
[----:B------:R-:W-:Y:S01]  /*c9a0*/  SHF.R.U32.HI R58, RZ, 0x10, R69 ;  /* 0x00000010ff3a7819 */ /* 0x000fe20000011645 */
[----:B------:R-:W-:Y:S01]  /*c9b0*/  IMAD.SHL.U32 R55, R55, 0x100, RZ ;  /* 0x0000010037377824 */ /* 0x000fe200078e00ff */
[----:B------:R-:W-:Y:S01]  /*c9c0*/  SHF.R.U32.HI R56, RZ, 0x10, R71 ;  /* 0x00000010ff387819 */ /* 0x000fe20000011647 */
[----:B------:R-:W-:Y:S01]  /*c9d0*/  IMAD.MOV.U32 R45, RZ, RZ, R14 ;  /* 0x000000ffff2d7224 */ /* 0x000fe200078e000e */
[----:B------:R-:W-:-:S02]  /*c9e0*/  LOP3.LUT R52, R57, 0xff0000ff, RZ, 0xc0, !PT ;  /* 0xff0000ff39347812 */ /* 0x000fc400078ec0ff */
[----:B------:R-:W-:Y:S02]  /*c9f0*/  LOP3.LUT R50, R71, 0xff0000ff, RZ, 0xc0, !PT ;  /* 0xff0000ff47327812 */ /* 0x000fe400078ec0ff */
[----:B------:R-:W-:Y:S02]  /*ca00*/  LOP3.LUT R54, R59, 0xff0000ff, RZ, 0xc0, !PT ;  /* 0xff0000ff3b367812 */ /* 0x000fe400078ec0ff */
[----:B------:R-:W-:Y:S02]  /*ca10*/  LOP3.LUT R12, R49, 0xff00, R12, 0xf8, !PT ;  /* 0x0000ff00310c7812 */ /* 0x000fe400078ef80c */
[----:B------:R-:W-:Y:S02]  /*ca20*/  MOV R46, R38 ;  /* 0x00000026002e7202 */ /* 0x000fe40000000f00 */
[----:B------:R-:W-:Y:S02]  /*ca30*/  SHF.L.U32 R49, R58, 0x10, RZ ;  /* 0x000000103a317819 */ /* 0x000fe400000006ff */
[----:B------:R-:W-:Y:S01]  /*ca40*/  LOP3.LUT R38, R52, 0xff00, R53, 0xf8, !PT ;  /* 0x0000ff0034267812 */ /* 0x000fe200078ef835 */
[----:B------:R-:W-:Y:S01]  /*ca50*/  IMAD.U32 R53, R56, 0x10000, RZ ;  /* 0x0001000038357824 */ /* 0x000fe200078e00ff */
[----:B------:R-:W-:-:S02]  /*ca60*/  LOP3.LUT R50, R50, 0xff00, R51, 0xf8, !PT ;  /* 0x0000ff0032327812 */ /* 0x000fc400078ef833 */
[----:B------:R-:W-:Y:S02]  /*ca70*/  LOP3.LUT R14, R54, 0xff00, R55, 0xf8, !PT ;  /* 0x0000ff00360e7812 */ /* 0x000fe400078ef837 */
[----:B------:R-:W-:Y:S02]  /*ca80*/  LOP3.LUT R36, R12, 0xff0000, R49, 0xf8, !PT ;  /* 0x00ff00000c247812 */ /* 0x000fe400078ef831 */
[----:B------:R-:W-:Y:S02]  /*ca90*/  F2FP.F16.E4M3.UNPACK_B R54, R148.H1 ;  /* 0x00000094ff36723e */ /* 0x000fe400030006ff */
[----:B------:R-:W-:Y:S02]  /*caa0*/  F2FP.F16.E4M3.UNPACK_B R51, R48.H1 ;  /* 0x00000030ff33723e */ /* 0x000fe400030006ff */
[----:B------:R-:W-:Y:S01]  /*cab0*/  F2FP.F16.E4M3.UNPACK_B R49, R47.H1 ;  /* 0x0000002fff31723e */ /* 0x000fe200030006ff */
[----:B------:R-:W-:Y:S01]  /*cac0*/  HADD2.F32 R55, -RZ, R54.H0_H0 ;  /* 0x20000036ff377230 */ /* 0x000fe20000004100 */
[----:B------:R-:W-:Y:S01]  /*cad0*/  SHF.R.U32.HI R43, RZ, 0x10, R59 ;  /* 0x00000010ff2b7819 */ /* 0x000fe2000001163b */
[----:B------:R-:W-:Y:S01]  /*cae0*/  HADD2.F32 R52, -RZ, R51.H0_H0 ;  /* 0x20000033ff347230 */ /* 0x000fe20000004100 */
[----:B------:R-:W-:Y:S01]  /*caf0*/  LOP3.LUT R12, R50, 0xff0000, R53, 0xf8, !PT ;  /* 0x00ff0000320c7812 */ /* 0x000fe200078ef835 */
[----:B------:R-:W-:Y:S01]  /*cb00*/  HADD2.F32 R50, -RZ, R49.H0_H0 ;  /* 0x20000031ff327230 */ /* 0x000fe20000004100 */
[----:B------:R-:W-:Y:S01]  /*cb10*/  F2FP.F16.E4M3.UNPACK_B R53, R150.H1 ;  /* 0x00000096ff35723e */ /* 0x000fe200030006ff */
[----:B------:R-:W-:Y:S01]  /*cb20*/  IMAD.U32 R59, R43, 0x10000, RZ ;  /* 0x000100002b3b7824 */ /* 0x000fe200078e00ff */
[----:B------:R-:W-:Y:S01]  /*cb30*/  SHF.R.U32.HI R42, RZ, 0x10, R57 ;  /* 0x00000010ff2a7819 */ /* 0x000fe20000011639 */
[-C--:B------:R-:W-:Y:S01]  /*cb40*/  FMUL.FTZ R69, R52, R55.reuse ;  /* 0x0000003734457220 */ /* 0x080fe20000410000 */
[----:B------:R-:W-:Y:S01]  /*cb50*/  FMUL.FTZ R55, R50, R55 ;  /* 0x0000003732377220 */ /* 0x000fe20000410000 */
[----:B------:R-:W-:Y:S01]  /*cb60*/  HADD2.F32 R43, -RZ, R53.H0_H0 ;  /* 0x20000035ff2b7230 */ /* 0x000fe20000004100 */
[----:B------:R-:W-:Y:S01]  /*cb70*/  F2FP.F16.E4M3.UNPACK_B R148, R148 ;  /* 0x00000094ff94723e */ /* 0x000fe200020006ff */
[----:B------:R-:W-:Y:S01]  /*cb80*/  IMAD.U32 R57, R42, 0x10000, RZ ;  /* 0x000100002a397824 */ /* 0x000fe200078e00ff */
[----:B------:R-:W-:-:S02]  /*cb90*/  F2FP.F16.E4M3.UNPACK_B R150, R150 ;  /* 0x00000096ff96723e */ /* 0x000fc400020006ff */
[-C--:B------:R-:W-:Y:S01]  /*cba0*/  FFMA.FTZ R42, R50, R43.reuse, -R69 ;  /* 0x0000002b322a7223 */ /* 0x080fe20000010845 */
[----:B------:R-:W-:Y:S01]  /*cbb0*/  FFMA.FTZ R43, R52, R43, R55 ;  /* 0x0000002b342b7223 */ /* 0x000fe20000010037 */
[----:B------:R-:W-:Y:S01]  /*cbc0*/  HADD2.F32 R55, -RZ, R53.H1_H1 ;  /* 0x30000035ff377230 */ /* 0x000fe20000004100 */
[----:B------:R-:W-:Y:S01]  /*cbd0*/  F2FP.F16.E4M3.UNPACK_B R52, R48 ;  /* 0x00000030ff34723e */ /* 0x000fe200020006ff */
[----:B------:R-:W-:Y:S01]  /*cbe0*/  HADD2.F32 R53, -RZ, R54.H1_H1 ;  /* 0x30000036ff357230 */ /* 0x000fe20000004100 */
[----:B------:R-:W-:Y:S01]  /*cbf0*/  LOP3.LUT R38, R38, 0xff0000, R57, 0xf8, !PT ;  /* 0x00ff000026267812 */ /* 0x000fe200078ef839 */
[----:B------:R-:W-:Y:S01]  /*cc00*/  HADD2.F32 R50, -RZ, R49.H1_H1 ;  /* 0x30000031ff327230 */ /* 0x000fe20000004100 */
[----:B------:R-:W-:Y:S01]  /*cc10*/  LOP3.LUT R14, R14, 0xff0000, R59, 0xf8, !PT ;  /* 0x00ff00000e0e7812 */ /* 0x000fe200078ef83b */
[----:B------:R-:W-:Y:S01]  /*cc20*/  HADD2.F32 R54, -RZ, R51.H1_H1 ;  /* 0x30000033ff367230 */ /* 0x000fe20000004100 */
[----:B------:R-:W-:Y:S01]  /*cc30*/  F2FP.F16.E4M3.UNPACK_B R51, R47 ;  /* 0x0000002fff33723e */ /* 0x000fe200020006ff */
[----:B------:R-:W-:-:S02]  /*cc40*/  HADD2.F32 R56, -RZ, R148.H0_H0 ;  /* 0x20000094ff387230 */ /* 0x000fc40000004100 */
[-C--:B------:R-:W-:Y:S01]  /*cc50*/  FMUL.FTZ R57, R50, R53.reuse ;  /* 0x0000003532397220 */ /* 0x080fe20000410000 */
[----:B------:R-:W-:Y:S02]  /*cc60*/  HADD2.F32 R148, -RZ, R148.H1_H1 ;  /* 0x30000094ff947230 */ /* 0x000fe40000004100 */
[C---:B------:R-:W-:Y:S01]  /*cc70*/  FMUL.FTZ R47, R54.reuse, R53 ;  /* 0x00000035362f7220 */ /* 0x040fe20000410000 */
[----:B------:R-:W-:Y:S02]  /*cc80*/  HADD2.F32 R53, -RZ, R52.H0_H0 ;  /* 0x20000034ff357230 */ /* 0x000fe40000004100 */
[-C--:B------:R-:W-:Y:S01]  /*cc90*/  FFMA.FTZ R48, R54, R55.reuse, R57 ;  /* 0x0000003736307223 */ /* 0x080fe20000010039 */
[----:B------:R-:W-:Y:S02]  /*cca0*/  HADD2.F32 R49, -RZ, R51.H0_H0 ;  /* 0x20000033ff317230 */ /* 0x000fe40000004100 */
[----:B------:R-:W-:Y:S01]  /*ccb0*/  FFMA.FTZ R47, R50, R55, -R47 ;  /* 0x00000037322f7223 */ /* 0x000fe2000001082f */
[----:B------:R-:W-:-:S02]  /*ccc0*/  HADD2.F32 R50, -RZ, R150.H0_H0 ;  /* 0x20000096ff327230 */ /* 0x000fc40000004100 */
[-C--:B------:R-:W-:Y:S01]  /*ccd0*/  FMUL.FTZ R58, R53, R56.reuse ;  /* 0x00000038353a7220 */ /* 0x080fe20000410000 */
[----:B------:R-:W-:Y:S02]  /*cce0*/  HADD2.F32 R54, -RZ, R52.H1_H1 ;  /* 0x30000034ff367230 */ /* 0x000fe40000004100 */
[C---:B------:R-:W-:Y:S01]  /*ccf0*/  FMUL.FTZ R56, R49.reuse, R56 ;  /* 0x0000003831387220 */ /* 0x040fe20000410000 */
[----:B------:R-:W-:Y:S02]  /*cd00*/  HADD2.F32 R51, -RZ, R51.H1_H1 ;  /* 0x30000033ff337230 */ /* 0x000fe40000004100 */
[----:B------:R-:W-:Y:S01]  /*cd10*/  FFMA.FTZ R49, R49, R50, -R58 ;  /* 0x0000003231317223 */ /* 0x000fe2000001083a */
[----:B------:R-:W-:Y:S01]  /*cd20*/  F2FP.F16.E4M3.UNPACK_B R55, R46.H1 ;  /* 0x0000002eff37723e */ /* 0x000fe200030006ff */
[----:B------:R-:W-:Y:S01]  /*cd30*/  FFMA.FTZ R50, R53, R50, R56 ;  /* 0x0000003235327223 */ /* 0x000fe20000010038 */
[----:B------:R-:W-:Y:S01]  /*cd40*/  F2FP.F16.E4M3.UNPACK_B R56, R149.H1 ;  /* 0x00000095ff38723e */ /* 0x000fe200030006ff */
[----:B------:R-:W-:-:S02]  /*cd50*/  HADD2.F32 R150, -RZ, R150.H1_H1 ;  /* 0x30000096ff967230 */ /* 0x000fc40000004100 */
[CC--:B------:R-:W-:Y:S01]  /*cd60*/  FMUL.FTZ R52, R54.reuse, R148.reuse ;  /* 0x0000009436347220 */ /* 0x0c0fe20000410000 */
[C---:B------:R-:W-:Y:S01]  /*cd70*/  FMUL.FTZ R59, R51.reuse, R148 ;  /* 0x00000094333b7220 */ /* 0x040fe20000410000 */
[----:B------:R-:W-:Y:S01]  /*cd80*/  F2FP.F16.E4M3.UNPACK_B R58, R151.H1 ;  /* 0x00000097ff3a723e */ /* 0x000fe200030006ff */
[----:B------:R-:W-:Y:S01]  /*cd90*/  HADD2.F32 R68, -RZ, R56.H0_H0 ;  /* 0x20000038ff447230 */ /* 0x000fe20000004100 */
[----:B------:R-:W-:Y:S01]  /*cda0*/  F2FP.F16.E4M3.UNPACK_B R53, R45.H1 ;  /* 0x0000002dff35723e */ /* 0x000fe200030006ff */
[----:B------:R-:W-:Y:S02]  /*cdb0*/  HADD2.F32 R57, -RZ, R55.H0_H0 ;  /* 0x20000037ff397230 */ /* 0x000fe40000004100 */
[-C--:B------:R-:W-:Y:S01]  /*cdc0*/  FFMA.FTZ R52, R51, R150.reuse, -R52 ;  /* 0x0000009633347223 */ /* 0x080fe20000010834 */
[----:B------:R-:W-:Y:S01]  /*cdd0*/  FFMA.FTZ R51, R54, R150, R59 ;  /* 0x0000009636337223 */ /* 0x000fe2000001003b */
[----:B------:R-:W-:Y:S01]  /*cde0*/  HADD2.F32 R59, -RZ, R58.H0_H0 ;  /* 0x2000003aff3b7230 */ /* 0x000fe20000004100 */
[----:B------:R-:W-:Y:S01]  /*cdf0*/  F2FP.F16.E4M3.UNPACK_B R149, R149 ;  /* 0x00000095ff95723e */ /* 0x000fe200020006ff */
[----:B------:R-:W-:-:S02]  /*ce00*/  HADD2.F32 R54, -RZ, R53.H0_H0 ;  /* 0x20000035ff367230 */ /* 0x000fc40000004100 */
[-C--:B------:R-:W-:Y:S01]  /*ce10*/  FMUL.FTZ R71, R57, R68.reuse ;  /* 0x0000004439477220 */ /* 0x080fe20000410000 */
[----:B------:R-:W-:Y:S01]  /*ce20*/  HADD2.F32 R69, -RZ, R56.H1_H1 ;  /* 0x30000038ff457230 */ /* 0x000fe20000004100 */
[----:B------:R-:W-:Y:S01]  /*ce30*/  F2FP.F16.E4M3.UNPACK_B R45, R45 ;  /* 0x0000002dff2d723e */ /* 0x000fe200020006ff */
[----:B------:R-:W-:Y:S02]  /*ce40*/  HADD2.F32 R55, -RZ, R55.H1_H1 ;  /* 0x30000037ff377230 */ /* 0x000fe40000004100 */
[C---:B------:R-:W-:Y:S01]  /*ce50*/  FMUL.FTZ R68, R54.reuse, R68 ;  /* 0x0000004436447220 */ /* 0x040fe20000410000 */
[----:B------:R-:W-:Y:S02]  /*ce60*/  HADD2.F32 R56, -RZ, R53.H1_H1 ;  /* 0x30000035ff387230 */ /* 0x000fe40000004100 */
[----:B------:R-:W-:Y:S01]  /*ce70*/  FFMA.FTZ R53, R54, R59, -R71 ;  /* 0x0000003b36357223 */ /* 0x000fe20000010847 */
[----:B------:R-:W-:Y:S02]  /*ce80*/  HADD2.F32 R58, -RZ, R58.H1_H1 ;  /* 0x3000003aff3a7230 */ /* 0x000fe40000004100 */
[----:B------:R-:W-:Y:S01]  /*ce90*/  FMUL.FTZ R71, R55, R69 ;  /* 0x0000004537477220 */ /* 0x000fe20000410000 */
[----:B------:R-:W-:Y:S01]  /*cea0*/  FFMA.FTZ R54, R57, R59, R68 ;  /* 0x0000003b39367223 */ /* 0x000fe20000010044 */
[C---:B------:R-:W-:Y:S01]  /*ceb0*/  FMUL.FTZ R70, R56.reuse, R69 ;  /* 0x0000004538467220 */ /* 0x040fe20000410000 */
[----:B------:R-:W-:Y:S01]  /*cec0*/  F2FP.F16.E4M3.UNPACK_B R151, R151 ;  /* 0x00000097ff97723e */ /* 0x000fe200020006ff */
[----:B------:R-:W-:Y:S01]  /*ced0*/  FFMA.FTZ R56, R56, R58, -R71 ;  /* 0x0000003a38387223 */ /* 0x000fe20000010847 */
[----:B------:R-:W-:-:S02]  /*cee0*/  HADD2.F32 R59, -RZ, R149.H0_H0 ;  /* 0x20000095ff3b7230 */ /* 0x000fc40000004100 */
[----:B------:R-:W-:Y:S01]  /*cef0*/  FFMA.FTZ R71, R55, R58, R70 ;  /* 0x0000003a37477223 */ /* 0x000fe20000010046 */
[----:B------:R-:W-:Y:S01]  /*cf00*/  F2FP.F16.E4M3.UNPACK_B R55, R46 ;  /* 0x0000002eff37723e */ /* 0x000fe200020006ff */
[----:B------:R-:W-:Y:S01]  /*cf10*/  HADD2.F32 R70, -RZ, R149.H1_H1 ;  /* 0x30000095ff467230 */ /* 0x000fe20000004100 */
[----:B------:R-:W-:Y:S01]  /*cf20*/  F2FP.SATFINITE.E4M3.F32.PACK_AB_MERGE_C R42, R47, R42, RZ ;  /* 0x0000002a2f2a723e */ /* 0x000fe200048070ff */
[----:B------:R-:W-:Y:S01]  /*cf30*/  HADD2.F32 R46, -RZ, R45.H0_H0 ;  /* 0x2000002dff2e7230 */ /* 0x000fe20000004100 */
[----:B------:R-:W-:Y:S01]  /*cf40*/  F2FP.SATFINITE.E4M3.F32.PACK_AB_MERGE_C R71, R71, R54, RZ ;  /* 0x000000364747723e */ /* 0x000fe200048070ff */
[--C-:B------:R-:W-:Y:S01]  /*cf50*/  HADD2.F32 R57, -RZ, R55.reuse.H0_H0 ;  /* 0x20000037ff397230 */ /* 0x100fe20000004100 */
[----:B------:R-:W-:Y:S01]  /*cf60*/  F2FP.F16.E4M3.UNPACK_B R54, R38 ;  /* 0x00000026ff36723e */ /* 0x000fe200020006ff */
[----:B------:R-:W-:Y:S02]  /*cf70*/  HADD2.F32 R55, -RZ, R55.H1_H1 ;  /* 0x30000037ff377230 */ /* 0x000fe40000004100 */
[----:B------:R-:W-:Y:S01]  /*cf80*/  FMUL.FTZ R76, R46, R59 ;  /* 0x0000003b2e4c7220 */ /* 0x000fe20000410000 */
[----:B------:R-:W-:-:S02]  /*cf90*/  HADD2.F32 R45, -RZ, R45.H1_H1 ;  /* 0x3000002dff2d7230 */ /* 0x000fc40000004100 */
[----:B------:R-:W-:Y:S01]  /*cfa0*/  FMUL.FTZ R69, R57, R59 ;  /* 0x0000003b39457220 */ /* 0x000fe20000410000 */
[--C-:B------:R-:W-:Y:S02]  /*cfb0*/  HADD2.F32 R68, -RZ, R151.reuse.H1_H1 ;  /* 0x30000097ff447230 */ /* 0x100fe40000004100 */
[-C--:B------:R-:W-:Y:S01]  /*cfc0*/  FMUL.FTZ R78, R55, R70.reuse ;  /* 0x00000046374e7220 */ /* 0x080fe20000410000 */
[----:B------:R-:W-:Y:S02]  /*cfd0*/  HADD2.F32 R58, -RZ, R151.H0_H0 ;  /* 0x20000097ff3a7230 */ /* 0x000fe40000004100 */
[C---:B------:R-:W-:Y:S01]  /*cfe0*/  FMUL.FTZ R70, R45.reuse, R70 ;  /* 0x000000462d467220 */ /* 0x040fe20000410000 */
[----:B------:R-:W-:Y:S01]  /*cff0*/  FFMA.FTZ R78, R45, R68, -R78 ;  /* 0x000000442d4e7223 */ /* 0x000fe2000001084e */
[----:B------:R-:W-:Y:S01]  /*d000*/  F2FP.SATFINITE.E4M3.F32.PACK_AB_MERGE_C R45, R48, R43, RZ ;  /* 0x0000002b302d723e */ /* 0x000fe200048070ff */
[-C--:B------:R-:W-:Y:S01]  /*d010*/  FFMA.FTZ R69, R46, R58.reuse, -R69 ;  /* 0x0000003a2e457223 */ /* 0x080fe20000010845 */
[----:B------:R-:W-:Y:S01]  /*d020*/  F2FP.SATFINITE.E4M3.F32.PACK_AB_MERGE_C R43, R56, R53, RZ ;  /* 0x00000035382b723e */ /* 0x000fe200048070ff */
[----:B------:R-:W-:Y:S01]  /*d030*/  FFMA.FTZ R76, R57, R58, R76 ;  /* 0x0000003a394c7223 */ /* 0x000fe2000001004c */
[----:B------:R-:W-:Y:S01]  /*d040*/  F2FP.F16.E4M3.UNPACK_B R53, R37 ;  /* 0x00000025ff35723e */ /* 0x000fe200020006ff */
[----:B------:R-:W-:Y:S01]  /*d050*/  FFMA.FTZ R55, R55, R68, R70 ;  /* 0x0000004437377223 */ /* 0x000fe20000010046 */
[----:B------:R-:W-:-:S02]  /*d060*/  F2FP.F16.E4M3.UNPACK_B R48, R13 ;  /* 0x0000000dff30723e */ /* 0x000fc400020006ff */
[----:B------:R-:W-:Y:S01]  /*d070*/  F2FP.SATFINITE.E4M3.F32.PACK_AB_MERGE_C R46, R52, R49, R42 ;  /* 0x00000031342e723e */ /* 0x000fe2000480702a */
[--C-:B------:R-:W-:Y:S01]  /*d080*/  HADD2.F32 R49, -RZ, R53.reuse.H0_H0 ;  /* 0x20000035ff317230 */ /* 0x100fe20000004100 */
[----:B------:R-:W-:Y:S01]  /*d090*/  F2FP.SATFINITE.E4M3.F32.PACK_AB_MERGE_C R45, R51, R50, R45 ;  /* 0x00000032332d723e */ /* 0x000fe2000480702d */
[----:B------:R-:W-:Y:S01]  /*d0a0*/  HADD2.F32 R50, -RZ, R54.H0_H0 ;  /* 0x20000036ff327230 */ /* 0x000fe20000004100 */
[----:B------:R-:W-:Y:S01]  /*d0b0*/  F2FP.F16.E4M3.UNPACK_B R51, R36 ;  /* 0x00000024ff33723e */ /* 0x000fe200020006ff */
[----:B------:R-:W-:Y:S01]  /*d0c0*/  HADD2.F32 R47, -RZ, R48.H0_H0 ;  /* 0x20000030ff2f7230 */ /* 0x000fe20000004100 */
[----:B------:R-:W-:Y:S01]  /*d0d0*/  F2FP.SATFINITE.E4M3.F32.PACK_AB_MERGE_C R42, R55, R76, R71 ;  /* 0x0000004c372a723e */ /* 0x000fe20004807047 */
[----:B------:R-:W-:Y:S02]  /*d0e0*/  HADD2.F32 R53, -RZ, R53.H1_H1 ;  /* 0x30000035ff357230 */ /* 0x000fe40000004100 */
[----:B------:R-:W-:Y:S01]  /*d0f0*/  FMUL.FTZ R56, R49, R50 ;  /* 0x0000003231387220 */ /* 0x000fe20000410000 */
[----:B------:R-:W-:-:S02]  /*d100*/  HADD2.F32 R52, -RZ, R51.H0_H0 ;  /* 0x20000033ff347230 */ /* 0x000fc40000004100 */
[C---:B------:R-:W-:Y:S01]  /*d110*/  FMUL.FTZ R58, R47.reuse, R50 ;  /* 0x000000322f3a7220 */ /* 0x040fe20000410000 */
[----:B------:R-:W-:Y:S01]  /*d120*/  HADD2.F32 R54, -RZ, R54.H1_H1 ;  /* 0x30000036ff367230 */ /* 0x000fe20000004100 */
[----:B------:R-:W-:Y:S01]  /*d130*/  F2FP.F16.E4M3.UNPACK_B R36, R36.H1 ;  /* 0x00000024ff24723e */ /* 0x000fe200030006ff */
[----:B------:R-:W-:Y:S02]  /*d140*/  HADD2.F32 R50, -RZ, R48.H1_H1 ;  /* 0x30000030ff327230 */ /* 0x000fe40000004100 */
[-C--:B------:R-:W-:Y:S01]  /*d150*/  FFMA.FTZ R47, R47, R52.reuse, -R56 ;  /* 0x000000342f2f7223 */ /* 0x080fe20000010838 */
[----:B------:R-:W-:Y:S01]  /*d160*/  FFMA.FTZ R48, R49, R52, R58 ;  /* 0x0000003431307223 */ /* 0x000fe2000001003a */
[----:B------:R-:W-:Y:S02]  /*d170*/  HADD2.F32 R52, -RZ, R51.H1_H1 ;  /* 0x30000033ff347230 */ /* 0x000fe40000004100 */
[-C--:B------:R-:W-:Y:S01]  /*d180*/  FMUL.FTZ R55, R53, R54.reuse ;  /* 0x0000003635377220 */ /* 0x080fe20000410000 */
[----:B------:R-:W-:Y:S01]  /*d190*/  FMUL.FTZ R56, R50, R54 ;  /* 0x0000003632387220 */ /* 0x000fe20000410000 */
[----:B------:R-:W-:-:S02]  /*d1a0*/  F2FP.F16.E4M3.UNPACK_B R51, R37.H1 ;  /* 0x00000025ff33723e */ /* 0x000fc400030006ff */
[----:B------:R-:W-:Y:S01]  /*d1b0*/  F2FP.F16.E4M3.UNPACK_B R54, R38.H1 ;  /* 0x00000026ff36723e */ /* 0x000fe200030006ff */
[-C--:B------:R-:W-:Y:S01]  /*d1c0*/  FFMA.FTZ R50, R50, R52.reuse, -R55 ;  /* 0x0000003432327223 */ /* 0x080fe20000010837 */
[----:B------:R-:W-:Y:S01]  /*d1d0*/  F2FP.F16.E4M3.UNPACK_B R49, R13.H1 ;  /* 0x0000000dff31723e */ /* 0x000fe200030006ff */
[----:B------:R-:W-:Y:S01]  /*d1e0*/  FFMA.FTZ R13, R53, R52, R56 ;  /* 0x00000034350d7223 */ /* 0x000fe20000010038 */
[----:B------:R-:W-:Y:S01]  /*d1f0*/  HADD2.F32 R38, -RZ, R51.H0_H0 ;  /* 0x20000033ff267230 */ /* 0x000fe20000004100 */
[-C--:B------:R-:W-:Y:S01]  /*d200*/  F2FP.F16.E4M3.UNPACK_B R68, R14.reuse ;  /* 0x0000000eff44723e */ /* 0x080fe200020006ff */
[----:B------:R-:W-:Y:S01]  /*d210*/  HADD2.F32 R53, -RZ, R54.H0_H0 ;  /* 0x20000036ff357230 */ /* 0x000fe20000004100 */
[----:B------:R-:W-:Y:S01]  /*d220*/  F2FP.SATFINITE.E4M3.F32.PACK_AB_MERGE_C R43, R78, R69, R43 ;  /* 0x000000454e2b723e */ /* 0x000fe2000480702b */
[----:B------:R-:W-:Y:S01]  /*d230*/  HADD2.F32 R37, -RZ, R49.H0_H0 ;  /* 0x20000031ff257230 */ /* 0x000fe20000004100 */
[----:B------:R-:W-:Y:S01]  /*d240*/  F2FP.F16.E4M3.UNPACK_B R69, R14.H1 ;  /* 0x0000000eff45723e */ /* 0x000fe200030006ff */
[----:B------:R-:W-:-:S02]  /*d250*/  HADD2.F32 R52, -RZ, R51.H1_H1 ;  /* 0x30000033ff347230 */ /* 0x000fc40000004100 */
[-C--:B------:R-:W-:Y:S01]  /*d260*/  FMUL.FTZ R56, R38, R53.reuse ;  /* 0x0000003526387220 */ /* 0x080fe20000410000 */
[----:B------:R-:W-:Y:S02]  /*d270*/  HADD2.F32 R55, -RZ, R54.H1_H1 ;  /* 0x30000036ff377230 */ /* 0x000fe40000004100 */
[----:B------:R-:W-:Y:S01]  /*d280*/  FMUL.FTZ R53, R37, R53 ;  /* 0x0000003525357220 */ /* 0x000fe20000410000 */
[----:B------:R-:W-:Y:S01]  /*d290*/  HADD2.F32 R49, -RZ, R49.H1_H1 ;  /* 0x30000031ff317230 */ /* 0x000fe20000004100 */
[----:B------:R-:W-:Y:S01]  /*d2a0*/  F2FP.F16.E4M3.UNPACK_B R57, R12 ;  /* 0x0000000cff39723e */ /* 0x000fe200020006ff */
[--C-:B------:R-:W-:Y:S02]  /*d2b0*/  HADD2.F32 R51, -RZ, R36.reuse.H0_H0 ;  /* 0x20000024ff337230 */ /* 0x100fe40000004100 */
[-C--:B------:R-:W-:Y:S01]  /*d2c0*/  FMUL.FTZ R58, R52, R55.reuse ;  /* 0x00000037343a7220 */ /* 0x080fe20000410000 */
[----:B------:R-:W-:Y:S02]  /*d2d0*/  HADD2.F32 R54, -RZ, R36.H1_H1 ;  /* 0x30000024ff367230 */ /* 0x000fe40000004100 */
[----:B------:R-:W-:Y:S01]  /*d2e0*/  FMUL.FTZ R55, R49, R55 ;  /* 0x0000003731377220 */ /* 0x000fe20000410000 */
[----:B------:R-:W-:-:S02]  /*d2f0*/  HADD2.F32 R71, -RZ, R69.H0_H0 ;  /* 0x20000045ff477230 */ /* 0x000fc40000004100 */
[-C--:B------:R-:W-:Y:S01]  /*d300*/  FFMA.FTZ R36, R37, R51.reuse, -R56 ;  /* 0x0000003325247223 */ /* 0x080fe20000010838 */
[----:B------:R-:W-:Y:S01]  /*d310*/  FFMA.FTZ R37, R38, R51, R53 ;  /* 0x0000003326257223 */ /* 0x000fe20000010035 */
[----:B------:R-:W-:Y:S01]  /*d320*/  F2FP.F16.E4M3.UNPACK_B R53, R39 ;  /* 0x00000027ff35723e */ /* 0x000fe200020006ff */
[-C--:B------:R-:W-:Y:S01]  /*d330*/  FFMA.FTZ R49, R49, R54.reuse, -R58 ;  /* 0x0000003631317223 */ /* 0x080fe2000001083a */
[----:B------:R-:W-:Y:S01]  /*d340*/  FFMA.FTZ R38, R52, R54, R55 ;  /* 0x0000003634267223 */ /* 0x000fe20000010037 */
[----:B------:R-:W-:Y:S01]  /*d350*/  F2FP.F16.E4M3.UNPACK_B R51, R15 ;  /* 0x0000000fff33723e */ /* 0x000fe200020006ff */
[----:B------:R-:W-:Y:S01]  /*d360*/  HADD2.F32 R14, -RZ, R57.H0_H0 ;  /* 0x20000039ff0e7230 */ /* 0x000fe20000004100 */
[----:B------:R-:W-:Y:S01]  /*d370*/  F2FP.F16.E4M3.UNPACK_B R54, R39.H1 ;  /* 0x00000027ff36723e */ /* 0x000fe200030006ff */
[----:B------:R-:W-:Y:S01]  /*d380*/  HADD2.F32 R55, -RZ, R53.H0_H0 ;  /* 0x20000035ff377230 */ /* 0x000fe20000004100 */
[----:B------:R-:W-:Y:S01]  /*d390*/  F2FP.F16.E4M3.UNPACK_B R15, R15.H1 ;  /* 0x0000000fff0f723e */ /* 0x000fe200030006ff */
[----:B------:R-:W-:Y:S01]  /*d3a0*/  HADD2.F32 R39, -RZ, R51.H0_H0 ;  /* 0x20000033ff277230 */ /* 0x000fe20000004100 */
[----:B------:R-:W-:Y:S01]  /*d3b0*/  F2FP.F16.E4M3.UNPACK_B R58, R12.H1 ;  /* 0x0000000cff3a723e */ /* 0x000fe200030006ff */
        /* <DEDUP_REMOVED lines=8> */
[----:B------:R-:W-:Y:S02]  /*d440*/  HADD2.F32 R69, -RZ, R69.H1_H1 ;  /* 0x30000045ff457230 */ /* 0x000fe40000004100 */
[-C--:B------:R-:W-:Y:S01]  /*d450*/  FMUL.FTZ R77, R56, R71.reuse ;  /* 0x00000047384d7220 */ /* 0x080fe20000410000 */
[----:B------:R-:W-:Y:S02]  /*d460*/  HADD2.F32 R15, -RZ, R15.H1_H1 ;  /* 0x3000000fff0f7230 */ /* 0x000fe40000004100 */
[----:B------:R-:W-:Y:S01]  /*d470*/  FMUL.FTZ R71, R52, R71 ;  /* 0x0000004734477220 */ /* 0x000fe20000410000 */
[----:B------:R-:W-:-:S02]  /*d480*/  HADD2.F32 R59, -RZ, R58.H0_H0 ;  /* 0x2000003aff3b7230 */ /* 0x000fc40000004100 */
[----:B------:R-:W-:Y:S01]  /*d490*/  FFMA.FTZ R12, R39, R14, -R70 ;  /* 0x0000000e270c7223 */ /* 0x000fe20000010846 */
[----:B------:R-:W-:Y:S02]  /*d4a0*/  HADD2.F32 R53, -RZ, R53.H1_H1 ;  /* 0x30000035ff357230 */ /* 0x000fe40000004100 */
[-C--:B------:R-:W-:Y:S01]  /*d4b0*/  FMUL.FTZ R70, R54, R69.reuse ;  /* 0x0000004536467220 */ /* 0x080fe20000410000 */
[----:B------:R-:W-:Y:S02]  /*d4c0*/  HADD2.F32 R68, -RZ, R68.H1_H1 ;  /* 0x30000044ff447230 */ /* 0x000fe40000004100 */
[----:B------:R-:W-:Y:S01]  /*d4d0*/  FMUL.FTZ R69, R15, R69 ;  /* 0x000000450f457220 */ /* 0x000fe20000410000 */
[----:B------:R-:W-:Y:S02]  /*d4e0*/  HADD2.F32 R51, -RZ, R51.H1_H1 ;  /* 0x30000033ff337230 */ /* 0x000fe40000004100 */
[----:B------:R-:W-:Y:S01]  /*d4f0*/  FFMA.FTZ R77, R52, R59, -R77 ;  /* 0x0000003b344d7223 */ /* 0x000fe2000001084d */
[----:B------:R-:W-:-:S02]  /*d500*/  HADD2.F32 R58, -RZ, R58.H1_H1 ;  /* 0x3000003aff3a7230 */ /* 0x000fc40000004100 */
[----:B------:R-:W-:Y:S01]  /*d510*/  FFMA.FTZ R71, R56, R59, R71 ;  /* 0x0000003b38477223 */ /* 0x000fe20000010047 */
[----:B------:R-:W-:Y:S02]  /*d520*/  HADD2.F32 R52, -RZ, R57.H1_H1 ;  /* 0x30000039ff347230 */ /* 0x000fe40000004100 */
[-C--:B------:R-:W-:Y:S01]  /*d530*/  FMUL.FTZ R56, R53, R68.reuse ;  /* 0x0000004435387220 */ /* 0x080fe20000410000 */
[----:B------:R-:W-:Y:S01]  /*d540*/  FMUL.FTZ R68, R51, R68 ;  /* 0x0000004433447220 */ /* 0x000fe20000410000 */
[-C--:B------:R-:W-:Y:S01]  /*d550*/  FFMA.FTZ R70, R15, R58.reuse, -R70 ;  /* 0x0000003a0f467223 */ /* 0x080fe20000010846 */
[----:B------:R-:W-:Y:S01]  /*d560*/  FFMA.FTZ R54, R54, R58, R69 ;  /* 0x0000003a36367223 */ /* 0x000fe20000010045 */
[----:B------:R-:W-:Y:S01]  /*d570*/  FFMA.FTZ R14, R55, R14, R76 ;  /* 0x0000000e370e7223 */ /* 0x000fe2000001004c */
[-C--:B------:R-:W-:Y:S01]  /*d580*/  FFMA.FTZ R51, R51, R52.reuse, -R56 ;  /* 0x0000003433337223 */ /* 0x080fe20000010838 */
[----:B------:R-:W-:Y:S01]  /*d590*/  FFMA.FTZ R53, R53, R52, R68 ;  /* 0x0000003435357223 */ /* 0x000fe20000010044 */
[----:B------:R-:W-:-:S02]  /*d5a0*/  F2FP.SATFINITE.E4M3.F32.PACK_AB_MERGE_C R70, R70, R77, RZ ;  /* 0x0000004d4646723e */ /* 0x000fc400048070ff */
[----:B------:R-:W-:Y:S02]  /*d5b0*/  F2FP.SATFINITE.E4M3.F32.PACK_AB_MERGE_C R54, R54, R71, RZ ;  /* 0x000000473636723e */ /* 0x000fe400048070ff */
[----:B------:R-:W-:Y:S01]  /*d5c0*/  F2FP.SATFINITE.E4M3.F32.PACK_AB_MERGE_C R47, R50, R47, R36 ;  /* 0x0000002f322f723e */ /* 0x000fe20004807024 */
[----:B------:R-:W-:Y:S01]  /*d5d0*/  IMAD.MOV.U32 R36, RZ, RZ, R45 ;  /* 0x000000ffff247224 */ /* 0x000fe200078e002d */
[----:B------:R-:W-:Y:S02]  /*d5e0*/  F2FP.SATFINITE.E4M3.F32.PACK_AB_MERGE_C R15, R51, R12, R70 ;  /* 0x0000000c330f723e */ /* 0x000fe40004807046 */
[----:B------:R-:W-:Y:S01]  /*d5f0*/  F2FP.SATFINITE.E4M3.F32.PACK_AB_MERGE_C R37, R13, R48, R37 ;  /* 0x000000300d25723e */ /* 0x000fe20004807025 */
[----:B------:R-:W-:Y:S01]  /*d600*/  IMAD.MOV.U32 R13, RZ, RZ, R47 ;  /* 0x000000ffff0d7224 */ /* 0x000fe200078e002f */
[----:B------:R-:W-:Y:S01]  /*d610*/  F2FP.SATFINITE.E4M3.F32.PACK_AB_MERGE_C R39, R53, R14, R54 ;  /* 0x0000000e3527723e */ /* 0x000fe20004807036 */
[----:B------:R-:W-:Y:S01]  /*d620*/  IMAD.MOV.U32 R14, RZ, RZ, R43 ;  /* 0x000000ffff0e7224 */ /* 0x000fe200078e002b */
[----:B------:R-:W-:-:S02]  /*d630*/  MOV R12, R46 ;  /* 0x0000002e000c7202 */ /* 0x000fc40000000f00 */
[----:B------:R-:W-:-:S07]  /*d640*/  MOV R38, R42 ;  /* 0x0000002a00267202 */ /* 0x000fce0000000f00 */
.L_x_517:
[----:B------:R-:W-:Y:S05]  /*d650*/  BSYNC B2 ;  /* 0x0000000000027941 */ /* 0x000fea0003800000 */
.L_x_516:
[----:B------:R-:W-:Y:S01]  /*d660*/  ISETP.GE.AND P2, PT, R11, R128, PT ;  /* 0x000000800b00720c */ /* 0x000fe20003f46270 */
[----:B0-----:R0:W-:-:S12]  /*d670*/  ST.E.128 desc[UR50][R40.64], R12 ;  /* 0x0000000c28007985 */ /* 0x0011d8000c101d32 */
[----:B------:R-:W-:-:S04]  /*d680*/  @!P2 IADD3 R42, P4, R11, R44, RZ ;  /* 0x0000002c0b2aa210 */ /* 0x000fc80007f9e0ff */
[----:B------:R-:W-:-:S05]  /*d690*/  @!P2 LEA.HI.X.SX32 R43, R11, R120, 0x1, P4 ;  /* 0x000000780b2ba211 */ /* 0x000fca00020f0eff */
[----:B-1----:R0:W-:Y:S04]  /*d6a0*/  @!P2 ST.E.128 desc[UR50][R42.64], R36 ;  /* 0x000000242a00a985 */ /* 0x0021e8000c101d32 */
.L_x_515:
[----:B------:R-:W-:Y:S05]  /*d6b0*/  BSYNC B1 ;  /* 0x0000000000017941 */ /* 0x000fea0003800000 */
.L_x_514:
        /* <DEDUP_REMOVED lines=24> */
[----:B------:R-:W1:Y:S01]  /*d840*/  LDS.128 R36, [R36+0x1a400] ;  /* 0x01a4000024247984 */ /* 0x000e620000000c00 */
[----:B------:R-:W-:Y:S05]  /*d850*/  @P2 BRA `(.L_x_521) ;  /* 0x0000000c004c2947 */ /* 0x000fea0003800000 */
[----:B------:R-:W-:Y:S01]  /*d860*/  SHF.R.U32.HI R43, RZ, 0x8, R73 ;  /* 0x00000008ff2b7819 */ /* 0x000fe20000011649 */
[----:B0-----:R-:W-:Y:S01]  /*d870*/  IMAD.MOV.U32 R47, RZ, RZ, R12 ;  /* 0x000000ffff2f7224 */ /* 0x001fe200078e000c */
[----:B------:R-:W-:Y:S01]  /*d880*/  LOP3.LUT R45, R73, 0xff0000ff, RZ, 0xc0, !PT ;  /* 0xff0000ff492d7812 */ /* 0x000fe200078ec0ff */
[----:B------:R-:W-:Y:S01]  /*d890*/  IMAD.MOV.U32 R42, RZ, RZ, R13 ;  /* 0x000000ffff2a7224 */ /* 0x000fe200078e000d */
[----:B------:R-:W-:Y:S01]  /*d8a0*/  SHF.R.U32.HI R55, RZ, 0x8, R75 ;  /* 0x00000008ff377819 */ /* 0x000fe2000001164b */
[----:B------:R-:W-:Y:S01]  /*d8b0*/  IMAD.SHL.U32 R12, R43, 0x100, RZ ;  /* 0x000001002b0c7824 */ /* 0x000fe200078e00ff */
[----:B------:R-:W-:Y:S01]  /*d8c0*/  SHF.R.U32.HI R46, RZ, 0x8, R63 ;  /* 0x00000008ff2e7819 */ /* 0x000fe2000001163f */
[----:B------:R-:W-:Y:S01]  /*d8d0*/  IMAD.MOV.U32 R43, RZ, RZ, R14 ;  /* 0x000000ffff2b7224 */ /* 0x000fe200078e000e */
[----:B------:R-:W-:Y:S02]  /*d8e0*/  SHF.R.U32.HI R50, RZ, 0x8, R61 ;  /* 0x00000008ff327819 */ /* 0x000fe4000001163d */
[----:B------:R-:W-:Y:S01]  /*d8f0*/  LOP3.LUT R45, R45, 0xff00, R12, 0xf8, !PT ;  /* 0x0000ff002d2d7812 */ /* 0x000fe200078ef80c */
[----:B------:R-:W-:Y:S01]  /*d900*/  IMAD.SHL.U32 R12, R55, 0x100, RZ ;  /* 0x00000100370c7824 */ /* 0x000fe200078e00ff */
[----:B------:R-:W-:Y:S01]  /*d910*/  SHF.R.U32.HI R57, RZ, 0x10, R73 ;  /* 0x00000010ff397819 */ /* 0x000fe20000011649 */
[----:B------:R-:W-:Y:S01]  /*d920*/  IMAD.SHL.U32 R46, R46, 0x100, RZ ;  /* 0x000001002e2e7824 */ /* 0x000fe200078e00ff */
[----:B------:R-:W-:-:S02]  /*d930*/  SHF.R.U32.HI R56, RZ, 0x10, R75 ;  /* 0x00000010ff387819 */ /* 0x000fc4000001164b */
[----:B------:R-:W-:Y:S01]  /*d940*/  LOP3.LUT R49, R75, 0xff0000ff, RZ, 0xc0, !PT ;  /* 0xff0000ff4b317812 */ /* 0x000fe200078ec0ff */
[----:B------:R-:W-:Y:S01]  /*d950*/  IMAD.U32 R14, R57, 0x10000, RZ ;  /* 0x00010000390e7824 */ /* 0x000fe200078e00ff */
[----:B-1----:R-:W-:Y:S02]  /*d960*/  MOV R48, R36 ;  /* 0x0000002400307202 */ /* 0x002fe40000000f00 */
[----:B------:R-:W-:Y:S02]  /*d970*/  LOP3.LUT R51, R61, 0xff0000ff, RZ, 0xc0, !PT ;  /* 0xff0000ff3d337812 */ /* 0x000fe400078ec0ff */
[----:B------:R-:W-:Y:S02]  /*d980*/  LOP3.LUT R53, R63, 0xff0000ff, RZ, 0xc0, !PT ;  /* 0xff0000ff3f357812 */ /* 0x000fe400078ec0ff */
[----:B------:R-:W-:Y:S02]  /*d990*/  SHF.L.U32 R36, R50, 0x8, RZ ;  /* 0x0000000832247819 */ /* 0x000fe400000006ff */
[----:B------:R-:W-:Y:S01]  /*d9a0*/  LOP3.LUT R13, R49, 0xff00, R12, 0xf8, !PT ;  /* 0x0000ff00310d7812 */ /* 0x000fe200078ef80c */
[----:B------:R-:W-:Y:S01]  /*d9b0*/  IMAD.U32 R12, R56, 0x10000, RZ ;  /* 0x00010000380c7824 */ /* 0x000fe200078e00ff */
[----:B------:R-:W-:-:S02]  /*d9c0*/  LOP3.LUT R55, R51, 0xff00, R36, 0xf8, !PT ;  /* 0x0000ff0033377812 */ /* 0x000fc400078ef824 */
[----:B------:R-:W-:Y:S02]  /*d9d0*/  LOP3.LUT R57, R53, 0xff00, R46, 0xf8, !PT ;  /* 0x0000ff0035397812 */ /* 0x000fe400078ef82e */
[----:B------:R-:W-:Y:S02]  /*d9e0*/  F2FP.F16.E4M3.UNPACK_B R53, R143.H1 ;  /* 0x0000008fff35723e */ /* 0x000fe400030006ff */
[----:B------:R-:W-:Y:S02]  /*d9f0*/  F2FP.F16.E4M3.UNPACK_B R51, R48.H1 ;  /* 0x00000030ff33723e */ /* 0x000fe400030006ff */
[----:B------:R-:W-:Y:S02]  /*da00*/  F2FP.F16.E4M3.UNPACK_B R49, R47.H1 ;  /* 0x0000002fff31723e */ /* 0x000fe400030006ff */
[----:B------:R-:W-:Y:S01]  /*da10*/  SHF.R.U32.HI R54, RZ, 0x10, R63 ;  /* 0x00000010ff367819 */ /* 0x000fe2000001163f */
[----:B------:R-:W-:Y:S01]  /*da20*/  HADD2.F32 R46, -RZ, R51.H0_H0 ;  /* 0x20000033ff2e7230 */ /* 0x000fe20000004100 */
[----:B------:R-:W-:-:S02]  /*da30*/  SHF.R.U32.HI R52, RZ, 0x10, R61 ;  /* 0x00000010ff347819 */ /* 0x000fc4000001163d */
[----:B------:R-:W-:Y:S01]  /*da40*/  LOP3.LUT R14, R45, 0xff0000, R14, 0xf8, !PT ;  /* 0x00ff00002d0e7812 */ /* 0x000fe200078ef80e */
[----:B------:R-:W-:Y:S01]  /*da50*/  HADD2.F32 R45, -RZ, R49.H0_H0 ;  /* 0x20000031ff2d7230 */ /* 0x000fe20000004100 */
[----:B------:R-:W-:Y:S01]  /*da60*/  LOP3.LUT R12, R13, 0xff0000, R12, 0xf8, !PT ;  /* 0x00ff00000d0c7812 */ /* 0x000fe200078ef80c */
[--C-:B------:R-:W-:Y:S01]  /*da70*/  HADD2.F32 R13, -RZ, R53.reuse.H0_H0 ;  /* 0x20000035ff0d7230 */ /* 0x100fe20000004100 */
[----:B------:R-:W-:Y:S01]  /*da80*/  F2FP.F16.E4M3.UNPACK_B R50, R145.H1 ;  /* 0x00000091ff32723e */ /* 0x000fe200030006ff */
[----:B------:R-:W-:Y:S01]  /*da90*/  IMAD.U32 R54, R54, 0x10000, RZ ;  /* 0x0001000036367824 */ /* 0x000fe200078e00ff */
[----:B------:R-:W-:Y:S01]  /*daa0*/  SHF.L.U32 R36, R52, 0x10, RZ ;  /* 0x0000001034247819 */ /* 0x000fe200000006ff */
[----:B------:R-:W-:Y:S02]  /*dab0*/  HADD2.F32 R53, -RZ, R53.H1_H1 ;  /* 0x30000035ff357230 */ /* 0x000fe40000004100 */
[----:B------:R-:W-:Y:S01]  /*dac0*/  FMUL.FTZ R56, R46, R13 ;  /* 0x0000000d2e387220 */ /* 0x000fe20000410000 */
[----:B------:R-:W-:-:S02]  /*dad0*/  HADD2.F32 R52, -RZ, R50.H0_H0 ;  /* 0x20000032ff347230 */ /* 0x000fc40000004100 */
[----:B------:R-:W-:Y:S01]  /*dae0*/  FMUL.FTZ R59, R45, R13 ;  /* 0x0000000d2d3b7220 */ /* 0x000fe20000410000 */
[----:B------:R-:W-:Y:S01]  /*daf0*/  LOP3.LUT R36, R55, 0xff0000, R36, 0xf8, !PT ;  /* 0x00ff000037247812 */ /* 0x000fe200078ef824 */
[----:B------:R-:W-:Y:S01]  /*db00*/  HADD2.F32 R55, -RZ, R50.H1_H1 ;  /* 0x30000032ff377230 */ /* 0x000fe20000004100 */
[----:B------:R-:W-:Y:S01]  /*db10*/  LOP3.LUT R13, R57, 0xff0000, R54, 0xf8, !PT ;  /* 0x00ff0000390d7812 */ /* 0x000fe200078ef836 */
[-C--:B------:R-:W-:Y:S01]  /*db20*/  FFMA.FTZ R45, R45, R52.reuse, -R56 ;  /* 0x000000342d2d7223 */ /* 0x080fe20000010838 */
[----:B------:R-:W-:Y:S01]  /*db30*/  FFMA.FTZ R46, R46, R52, R59 ;  /* 0x000000342e2e7223 */ /* 0x000fe2000001003b */
[----:B------:R-:W-:Y:S01]  /*db40*/  HADD2.F32 R50, -RZ, R49.H1_H1 ;  /* 0x30000031ff327230 */ /* 0x000fe20000004100 */
[----:B------:R-:W-:Y:S01]  /*db50*/  F2FP.F16.E4M3.UNPACK_B R143, R143 ;  /* 0x0000008fff8f723e */ /* 0x000fe200020006ff */
[----:B------:R-:W-:Y:S01]  /*db60*/  HADD2.F32 R54, -RZ, R51.H1_H1 ;  /* 0x30000033ff367230 */ /* 0x000fe20000004100 */
[----:B------:R-:W-:Y:S02]  /*db70*/  F2FP.F16.E4M3.UNPACK_B R52, R48 ;  /* 0x00000030ff34723e */ /* 0x000fe400020006ff */
[----:B------:R-:W-:Y:S01]  /*db80*/  F2FP.F16.E4M3.UNPACK_B R51, R47 ;  /* 0x0000002fff33723e */ /* 0x000fe200020006ff */
[----:B------:R-:W-:Y:S01]  /*db90*/  FMUL.FTZ R57, R50, R53 ;  /* 0x0000003532397220 */ /* 0x000fe20000410000 */
[----:B------:R-:W-:Y:S01]  /*dba0*/  F2FP.F16.E4M3.UNPACK_B R145, R145 ;  /* 0x00000091ff91723e */ /* 0x000fe200020006ff */
[----:B------:R-:W-:Y:S01]  /*dbb0*/  FMUL.FTZ R47, R54, R53 ;  /* 0x00000035362f7220 */ /* 0x000fe20000410000 */
[----:B------:R-:W-:-:S02]  /*dbc0*/  HADD2.F32 R56, -RZ, R143.H0_H0 ;  /* 0x2000008fff387230 */ /* 0x000fc40000004100 */
[--C-:B------:R-:W-:Y:S02]  /*dbd0*/  HADD2.F32 R53, -RZ, R52.reuse.H0_H0 ;  /* 0x20000034ff357230 */ /* 0x100fe40000004100 */
[-C--:B------:R-:W-:Y:S01]  /*dbe0*/  FFMA.FTZ R48, R50, R55.reuse, -R47 ;  /* 0x0000003732307223 */ /* 0x080fe2000001082f */
[----:B------:R-:W-:Y:S02]  /*dbf0*/  HADD2.F32 R49, -RZ, R51.H0_H0 ;  /* 0x20000033ff317230 */ /* 0x000fe40000004100 */
[----:B------:R-:W-:Y:S01]  /*dc00*/  FFMA.FTZ R47, R54, R55, R57 ;  /* 0x00000037362f7223 */ /* 0x000fe20000010039 */
[----:B------:R-:W-:Y:S02]  /*dc10*/  HADD2.F32 R50, -RZ, R145.H0_H0 ;  /* 0x20000091ff327230 */ /* 0x000fe40000004100 */
[-C--:B------:R-:W-:Y:S01]  /*dc20*/  FMUL.FTZ R58, R53, R56.reuse ;  /* 0x00000038353a7220 */ /* 0x080fe20000410000 */
[----:B------:R-:W-:Y:S02]  /*dc30*/  HADD2.F32 R143, -RZ, R143.H1_H1 ;  /* 0x3000008fff8f7230 */ /* 0x000fe40000004100 */
[----:B------:R-:W-:Y:S01]  /*dc40*/  FMUL.FTZ R56, R49, R56 ;  /* 0x0000003831387220 */ /* 0x000fe20000410000 */
[----:B------:R-:W-:-:S02]  /*dc50*/  HADD2.F32 R54, -RZ, R52.H1_H1 ;  /* 0x30000034ff367230 */ /* 0x000fc40000004100 */
[----:B------:R-:W-:Y:S01]  /*dc60*/  FFMA.FTZ R49, R49, R50, -R58 ;  /* 0x0000003231317223 */ /* 0x000fe2000001083a */
[----:B------:R-:W-:Y:S01]  /*dc70*/  HADD2.F32 R51, -RZ, R51.H1_H1 ;  /* 0x30000033ff337230 */ /* 0x000fe20000004100 */
[----:B------:R-:W-:Y:S01]  /*dc80*/  F2FP.F16.E4M3.UNPACK_B R58, R144.H1 ;  /* 0x00000090ff3a723e */ /* 0x000fe200030006ff */
[----:B------:R-:W-:Y:S01]  /*dc90*/  HADD2.F32 R145, -RZ, R145.H1_H1 ;  /* 0x30000091ff917230 */ /* 0x000fe20000004100 */
[----:B------:R-:W-:Y:S01]  /*dca0*/  F2FP.F16.E4M3.UNPACK_B R55, R38.H1 ;  /* 0x00000026ff37723e */ /* 0x000fe200030006ff */
[----:B------:R-:W-:Y:S01]  /*dcb0*/  FFMA.FTZ R50, R53, R50, R56 ;  /* 0x0000003235327223 */ /* 0x000fe20000010038 */
[-C--:B------:R-:W-:Y:S01]  /*dcc0*/  FMUL.FTZ R52, R54, R143.reuse ;  /* 0x0000008f36347220 */ /* 0x080fe20000410000 */
[----:B------:R-:W-:Y:S01]  /*dcd0*/  FMUL.FTZ R143, R51, R143 ;  /* 0x0000008f338f7220 */ /* 0x000fe20000410000 */
[----:B------:R-:W-:Y:S01]  /*dce0*/  F2FP.F16.E4M3.UNPACK_B R57, R146.H1 ;  /* 0x00000092ff39723e */ /* 0x000fe200030006ff */
[----:B------:R-:W-:Y:S01]  /*dcf0*/  HADD2.F32 R61, -RZ, R58.H0_H0 ;  /* 0x2000003aff3d7230 */ /* 0x000fe20000004100 */
[----:B------:R-:W-:Y:S01]  /*dd00*/  F2FP.F16.E4M3.UNPACK_B R53, R43.H1 ;  /* 0x0000002bff35723e */ /* 0x000fe200030006ff */
[----:B------:R-:W-:-:S02]  /*dd10*/  HADD2.F32 R56, -RZ, R55.H0_H0 ;  /* 0x20000037ff387230 */ /* 0x000fc40000004100 */
[-C--:B------:R-:W-:Y:S01]  /*dd20*/  FFMA.FTZ R52, R51, R145.reuse, -R52 ;  /* 0x0000009133347223 */ /* 0x080fe20000010834 */
[----:B------:R-:W-:Y:S01]  /*dd30*/  FFMA.FTZ R51, R54, R145, R143 ;  /* 0x0000009136337223 */ /* 0x000fe2000001008f */
[----:B------:R-:W-:Y:S01]  /*dd40*/  HADD2.F32 R59, -RZ, R57.H0_H0 ;  /* 0x20000039ff3b7230 */ /* 0x000fe20000004100 */
[----:B------:R-:W-:Y:S01]  /*dd50*/  F2FP.F16.E4M3.UNPACK_B R144, R144 ;  /* 0x00000090ff90723e */ /* 0x000fe200020006ff */
[----:B------:R-:W-:Y:S02]  /*dd60*/  HADD2.F32 R54, -RZ, R53.H0_H0 ;  /* 0x20000035ff367230 */ /* 0x000fe40000004100 */
[----:B------:R-:W-:Y:S01]  /*dd70*/  FMUL.FTZ R63, R56, R61 ;  /* 0x0000003d383f7220 */ /* 0x000fe20000410000 */
[----:B------:R-:W-:Y:S01]  /*dd80*/  HADD2.F32 R58, -RZ, R58.H1_H1 ;  /* 0x3000003aff3a7230 */ /* 0x000fe20000004100 */
[----:B------:R-:W-:Y:S01]  /*dd90*/  F2FP.F16.E4M3.UNPACK_B R43, R43 ;  /* 0x0000002bff2b723e */ /* 0x000fe200020006ff */
[----:B------:R-:W-:Y:S02]  /*dda0*/  HADD2.F32 R55, -RZ, R55.H1_H1 ;  /* 0x30000037ff377230 */ /* 0x000fe40000004100 */
[C---:B------:R-:W-:Y:S01]  /*ddb0*/  FMUL.FTZ R61, R54.reuse, R61 ;  /* 0x0000003d363d7220 */ /* 0x040fe20000410000 */
[----:B------:R-:W-:Y:S01]  /*ddc0*/  FFMA.FTZ R63, R54, R59, -R63 ;  /* 0x0000003b363f7223 */ /* 0x000fe2000001083f */
[----:B------:R-:W-:Y:S01]  /*ddd0*/  HADD2.F32 R53, -RZ, R53.H1_H1 ;  /* 0x30000035ff357230 */ /* 0x000fe20000004100 */
[----:B------:R-:W-:Y:S01]  /*dde0*/  F2FP.F16.E4M3.UNPACK_B R146, R146 ;  /* 0x00000092ff92723e */ /* 0x000fe200020006ff */
[----:B------:R-:W-:-:S02]  /*ddf0*/  HADD2.F32 R54, -RZ, R57.H1_H1 ;  /* 0x30000039ff367230 */ /* 0x000fc40000004100 */
[-C--:B------:R-:W-:Y:S01]  /*de00*/  FMUL.FTZ R60, R55, R58.reuse ;  /* 0x0000003a373c7220 */ /* 0x080fe20000410000 */
[--C-:B------:R-:W-:Y:S02]  /*de10*/  HADD2.F32 R57, -RZ, R144.reuse.H0_H0 ;  /* 0x20000090ff397230 */ /* 0x100fe40000004100 */
[C---:B------:R-:W-:Y:S01]  /*de20*/  FMUL.FTZ R58, R53.reuse, R58 ;  /* 0x0000003a353a7220 */ /* 0x040fe20000410000 */
[----:B------:R-:W-:Y:S02]  /*de30*/  HADD2.F32 R144, -RZ, R144.H1_H1 ;  /* 0x30000090ff907230 */ /* 0x000fe40000004100 */
[----:B------:R-:W-:Y:S01]  /*de40*/  FFMA.FTZ R60, R53, R54, -R60 ;  /* 0x00000036353c7223 */ /* 0x000fe2000001083c */
[----:B------:R-:W-:Y:S01]  /*de50*/  F2FP.F16.E4M3.UNPACK_B R53, R38 ;  /* 0x00000026ff35723e */ /* 0x000fe200020006ff */
[----:B------:R-:W-:Y:S01]  /*de60*/  FFMA.FTZ R58, R55, R54, R58 ;  /* 0x00000036373a7223 */ /* 0x000fe2000001003a */
[--C-:B------:R-:W-:Y:S02]  /*de70*/  HADD2.F32 R38, -RZ, R43.reuse.H0_H0 ;  /* 0x2000002bff267230 */ /* 0x100fe40000004100 */
[----:B------:R-:W-:Y:S01]  /*de80*/  FFMA.FTZ R61, R56, R59, R61 ;  /* 0x0000003b383d7223 */ /* 0x000fe2000001003d */
[----:B------:R-:W-:Y:S01]  /*de90*/  HADD2.F32 R43, -RZ, R43.H1_H1 ;  /* 0x3000002bff2b7230 */ /* 0x000fe20000004100 */
[----:B------:R-:W-:Y:S01]  /*dea0*/  F2FP.SATFINITE.E4M3.F32.PACK_AB_MERGE_C R45, R48, R45, RZ ;  /* 0x0000002d302d723e */ /* 0x000fe200048070ff */
[--C-:B------:R-:W-:Y:S01]  /*deb0*/  HADD2.F32 R54, -RZ, R53.reuse.H0_H0 ;  /* 0x20000035ff367230 */ /* 0x100fe20000004100 */
[----:B------:R-:W-:Y:S01]  /*dec0*/  F2FP.SATFINITE.E4M3.F32.PACK_AB_MERGE_C R47, R47, R46, RZ ;  /* 0x0000002e2f2f723e */ /* 0x000fe200048070ff */
[----:B------:R-:W-:Y:S01]  /*ded0*/  HADD2.F32 R53, -RZ, R53.H1_H1 ;  /* 0x30000035ff357230 */ /* 0x000fe20000004100 */
[----:B------:R-:W-:Y:S01]  /*dee0*/  F2FP.F16.E4M3.UNPACK_B R48, R42 ;  /* 0x0000002aff30723e */ /* 0x000fe200020006ff */
[----:B------:R-:W-:-:S02]  /*def0*/  HADD2.F32 R55, -RZ, R146.H0_H0 ;  /* 0x20000092ff377230 */ /* 0x000fc40000004100 */
[-C--:B------:R-:W-:Y:S01]  /*df00*/  FMUL.FTZ R59, R54, R57.reuse ;  /* 0x00000039363b7220 */ /* 0x080fe20000410000 */
[----:B------:R-:W-:Y:S02]  /*df10*/  HADD2.F32 R146, -RZ, R146.H1_H1 ;  /* 0x30000092ff927230 */ /* 0x000fe40000004100 */
[C---:B------:R-:W-:Y:S01]  /*df20*/  FMUL.FTZ R57, R38.reuse, R57 ;  /* 0x0000003926397220 */ /* 0x040fe20000410000 */
[-C--:B------:R-:W-:Y:S01]  /*df30*/  FMUL.FTZ R56, R53, R144.reuse ;  /* 0x0000009035387220 */ /* 0x080fe20000410000 */
[----:B------:R-:W-:Y:S01]  /*df40*/  FMUL.FTZ R144, R43, R144 ;  /* 0x000000902b907220 */ /* 0x000fe20000410000 */
[-C--:B------:R-:W-:Y:S01]  /*df50*/  FFMA.FTZ R59, R38, R55.reuse, -R59 ;  /* 0x00000037263b7223 */ /* 0x080fe2000001083b */
[----:B------:R-:W-:Y:S01]  /*df60*/  FFMA.FTZ R38, R54, R55, R57 ;  /* 0x0000003736267223 */ /* 0x000fe20000010039 */
[----:B------:R-:W-:Y:S01]  /*df70*/  F2FP.F16.E4M3.UNPACK_B R54, R36 ;  /* 0x00000024ff36723e */ /* 0x000fe200020006ff */
[-C--:B------:R-:W-:Y:S01]  /*df80*/  FFMA.FTZ R55, R53, R146.reuse, R144 ;  /* 0x0000009235377223 */ /* 0x080fe20000010090 */
[----:B------:R-:W-:Y:S01]  /*df90*/  F2FP.F16.E4M3.UNPACK_B R53, R37 ;  /* 0x00000025ff35723e */ /* 0x000fe200020006ff */
[----:B------:R-:W-:Y:S01]  /*dfa0*/  FFMA.FTZ R56, R43, R146, -R56 ;  /* 0x000000922b387223 */ /* 0x000fe20000010838 */
[----:B------:R-:W-:-:S02]  /*dfb0*/  F2FP.SATFINITE.E4M3.F32.PACK_AB_MERGE_C R46, R52, R49, R45 ;  /* 0x00000031342e723e */ /* 0x000fc4000480702d */
[----:B------:R-:W-:Y:S01]  /*dfc0*/  F2FP.SATFINITE.E4M3.F32.PACK_AB_MERGE_C R45, R51, R50, R47 ;  /* 0x00000032332d723e */ /* 0x000fe2000480702f */
[--C-:B------:R-:W-:Y:S01]  /*dfd0*/  HADD2.F32 R49, -RZ, R53.reuse.H0_H0 ;  /* 0x20000035ff317230 */ /* 0x100fe20000004100 */
[----:B------:R-:W-:Y:S01]  /*dfe0*/  F2FP.SATFINITE.E4M3.F32.PACK_AB_MERGE_C R43, R60, R63, RZ ;  /* 0x0000003f3c2b723e */ /* 0x000fe200048070ff */
[----:B------:R-:W-:Y:S01]  /*dff0*/  HADD2.F32 R50, -RZ, R54.H0_H0 ;  /* 0x20000036ff327230 */ /* 0x000fe20000004100 */
[----:B------:R-:W-:Y:S01]  /*e000*/  F2FP.SATFINITE.E4M3.F32.PACK_AB_MERGE_C R58, R58, R61, RZ ;  /* 0x0000003d3a3a723e */ /* 0x000fe200048070ff */
[----:B------:R-:W-:Y:S01]  /*e010*/  HADD2.F32 R47, -RZ, R48.H0_H0 ;  /* 0x20000030ff2f7230 */ /* 0x000fe20000004100 */
[----:B------:R-:W-:Y:S01]  /*e020*/  F2FP.F16.E4M3.UNPACK_B R51, R14 ;  /* 0x0000000eff33723e */ /* 0x000fe200020006ff */
[----:B------:R-:W-:Y:S01]  /*e030*/  HADD2.F32 R53, -RZ, R53.H1_H1 ;  /* 0x30000035ff357230 */ /* 0x000fe20000004100 */
[----:B------:R-:W-:Y:S01]  /*e040*/  F2FP.SATFINITE.E4M3.F32.PACK_AB_MERGE_C R43, R56, R59, R43 ;  /* 0x0000003b382b723e */ /* 0x000fe2000480702b */
[----:B------:R-:W-:Y:S01]  /*e050*/  FMUL.FTZ R56, R49, R50 ;  /* 0x0000003231387220 */ /* 0x000fe20000410000 */
[----:B------:R-:W-:Y:S01]  /*e060*/  F2FP.SATFINITE.E4M3.F32.PACK_AB_MERGE_C R38, R55, R38, R58 ;  /* 0x000000263726723e */ /* 0x000fe2000480703a */
        /* <DEDUP_REMOVED lines=12> */
[----:B------:R-:W-:Y:S01]  /*e130*/  FFMA.FTZ R37, R53, R52, R56 ;  /* 0x0000003435257223 */ /* 0x000fe20000010038 */
[----:B------:R-:W-:Y:S01]  /*e140*/  F2FP.F16.E4M3.UNPACK_B R49, R42.H1 ;  /* 0x0000002aff31723e */ /* 0x000fe200030006ff */
[----:B------:R-:W-:Y:S01]  /*e150*/  FFMA.FTZ R42, R50, R52, -R55 ;  /* 0x00000034322a7223 */ /* 0x000fe20000010837 */
[----:B------:R-:W-:Y:S01]  /*e160*/  HADD2.F32 R50, -RZ, R51.H0_H0 ;  /* 0x20000033ff327230 */ /* 0x000fe20000004100 */
[----:B------:R-:W-:Y:S01]  /*e170*/  F2FP.F16.E4M3.UNPACK_B R58, R13.H1 ;  /* 0x0000000dff3a723e */ /* 0x000fe200030006ff */
[----:B------:R-:W-:Y:S02]  /*e180*/  HADD2.F32 R55, -RZ, R54.H0_H0 ;  /* 0x20000036ff377230 */ /* 0x000fe40000004100 */
[----:B------:R-:W-:Y:S02]  /*e190*/  HADD2.F32 R36, -RZ, R49.H0_H0 ;  /* 0x20000031ff247230 */ /* 0x000fe40000004100 */
[----:B------:R-:W-:-:S02]  /*e1a0*/  HADD2.F32 R53, -RZ, R14.H0_H0 ;  /* 0x2000000eff357230 */ /* 0x000fc40000004100 */
[-C--:B------:R-:W-:Y:S01]  /*e1b0*/  FMUL.FTZ R57, R50, R55.reuse ;  /* 0x0000003732397220 */ /* 0x080fe20000410000 */
[----:B------:R-:W-:Y:S02]  /*e1c0*/  HADD2.F32 R49, -RZ, R49.H1_H1 ;  /* 0x30000031ff317230 */ /* 0x000fe40000004100 */
[C---:B------:R-:W-:Y:S01]  /*e1d0*/  FMUL.FTZ R55, R36.reuse, R55 ;  /* 0x0000003724377220 */ /* 0x040fe20000410000 */
[----:B------:R-:W-:Y:S02]  /*e1e0*/  HADD2.F32 R52, -RZ, R54.H1_H1 ;  /* 0x30000036ff347230 */ /* 0x000fe40000004100 */
[----:B------:R-:W-:Y:S02]  /*e1f0*/  HADD2.F32 R54, -RZ, R14.H1_H1 ;  /* 0x3000000eff367230 */ /* 0x000fe40000004100 */
[-C--:B------:R-:W-:Y:S01]  /*e200*/  FFMA.FTZ R14, R36, R53.reuse, -R57 ;  /* 0x00000035240e7223 */ /* 0x080fe20000010839 */
[----:B------:R-:W-:Y:S02]  /*e210*/  HADD2.F32 R51, -RZ, R51.H1_H1 ;  /* 0x30000033ff337230 */ /* 0x000fe40000004100 */
[----:B------:R-:W-:Y:S01]  /*e220*/  FFMA.FTZ R36, R50, R53, R55 ;  /* 0x0000003532247223 */ /* 0x000fe20000010037 */
[----:B------:R-:W-:Y:S01]  /*e230*/  FMUL.FTZ R50, R49, R52 ;  /* 0x0000003431327220 */ /* 0x000fe20000410000 */
[----:B------:R-:W-:Y:S01]  /*e240*/  F2FP.F16.E4M3.UNPACK_B R57, R13 ;  /* 0x0000000dff39723e */ /* 0x000fe200020006ff */
[----:B------:R-:W-:-:S02]  /*e250*/  HADD2.F32 R59, -RZ, R58.H0_H0 ;  /* 0x2000003aff3b7230 */ /* 0x000fc40000004100 */
[C---:B------:R-:W-:Y:S01]  /*e260*/  FMUL.FTZ R56, R51.reuse, R52 ;  /* 0x0000003433387220 */ /* 0x040fe20000410000 */
[-C--:B------:R-:W-:Y:S01]  /*e270*/  FFMA.FTZ R63, R51, R54.reuse, R50 ;  /* 0x00000036333f7223 */ /* 0x080fe20000010032 */
[----:B------:R-:W-:Y:S01]  /*e280*/  F2FP.F16.E4M3.UNPACK_B R51, R39.H1 ;  /* 0x00000027ff33723e */ /* 0x000fe200030006ff */
[----:B------:R-:W-:Y:S02]  /*e290*/  HADD2.F32 R58, -RZ, R58.H1_H1 ;  /* 0x3000003aff3a7230 */ /* 0x000fe40000004100 */
[----:B------:R-:W-:Y:S01]  /*e2a0*/  FFMA.FTZ R61, R49, R54, -R56 ;  /* 0x00000036313d7223 */ /* 0x000fe20000010838 */
[-C--:B------:R-:W-:Y:S01]  /*e2b0*/  F2FP.F16.E4M3.UNPACK_B R49, R15.reuse ;  /* 0x0000000fff31723e */ /* 0x080fe200020006ff */
[--C-:B------:R-:W-:Y:S01]  /*e2c0*/  HADD2.F32 R60, -RZ, R57.reuse.H0_H0 ;  /* 0x20000039ff3c7230 */ /* 0x100fe20000004100 */
[----:B------:R-:W-:Y:S01]  /*e2d0*/  F2FP.F16.E4M3.UNPACK_B R15, R15.H1 ;  /* 0x0000000fff0f723e */ /* 0x000fe200030006ff */
[----:B------:R-:W-:Y:S01]  /*e2e0*/  HADD2.F32 R57, -RZ, R57.H1_H1 ;  /* 0x30000039ff397230 */ /* 0x000fe20000004100 */
[----:B------:R-:W-:-:S02]  /*e2f0*/  F2FP.F16.E4M3.UNPACK_B R13, R12 ;  /* 0x0000000cff0d723e */ /* 0x000fc400020006ff */
[----:B------:R-:W-:Y:S01]  /*e300*/  F2FP.F16.E4M3.UNPACK_B R54, R12.H1 ;  /* 0x0000000cff36723e */ /* 0x000fe200030006ff */
[----:B------:R-:W-:Y:S01]  /*e310*/  HADD2.F32 R12, -RZ, R51.H0_H0 ;  /* 0x20000033ff0c7230 */ /* 0x000fe20000004100 */
[----:B------:R-:W-:Y:S01]  /*e320*/  F2FP.F16.E4M3.UNPACK_B R52, R39 ;  /* 0x00000027ff34723e */ /* 0x000fe200020006ff */
        /* <DEDUP_REMOVED lines=8> */
[--C-:B------:R-:W-:Y:S02]  /*e3b0*/  HADD2.F32 R53, -RZ, R52.reuse.H0_H0 ;  /* 0x20000034ff357230 */ /* 0x100fe40000004100 */
[-C--:B------:R-:W-:Y:S01]  /*e3c0*/  FMUL.FTZ R50, R51, R58.reuse ;  /* 0x0000003a33327220 */ /* 0x080fe20000410000 */
[--C-:B------:R-:W-:Y:S02]  /*e3d0*/  HADD2.F32 R39, -RZ, R49.reuse.H0_H0 ;  /* 0x20000031ff277230 */ /* 0x100fe40000004100 */
[----:B------:R-:W-:Y:S01]  /*e3e0*/  FMUL.FTZ R58, R15, R58 ;  /* 0x0000003a0f3a7220 */ /* 0x000fe20000410000 */
[----:B------:R-:W-:Y:S02]  /*e3f0*/  HADD2.F32 R52, -RZ, R52.H1_H1 ;  /* 0x30000034ff347230 */ /* 0x000fe40000004100 */
[----:B------:R-:W-:Y:S01]  /*e400*/  FFMA.FTZ R59, R12, R55, R59 ;  /* 0x000000370c3b7223 */ /* 0x000fe2000001003b */
[----:B------:R-:W-:-:S02]  /*e410*/  HADD2.F32 R49, -RZ, R49.H1_H1 ;  /* 0x30000031ff317230 */ /* 0x000fc40000004100 */
[-C--:B------:R-:W-:Y:S01]  /*e420*/  FMUL.FTZ R62, R53, R60.reuse ;  /* 0x0000003c353e7220 */ /* 0x080fe20000410000 */
[----:B------:R-:W-:Y:S02]  /*e430*/  HADD2.F32 R54, -RZ, R54.H1_H1 ;  /* 0x30000036ff367230 */ /* 0x000fe40000004100 */
[CC--:B------:R-:W-:Y:S01]  /*e440*/  FMUL.FTZ R12, R52.reuse, R57.reuse ;  /* 0x00000039340c7220 */ /* 0x0c0fe20000410000 */
[--C-:B------:R-:W-:Y:S02]  /*e450*/  HADD2.F32 R56, -RZ, R13.reuse.H0_H0 ;  /* 0x2000000dff387230 */ /* 0x100fe40000004100 */
[----:B------:R-:W-:Y:S01]  /*e460*/  FMUL.FTZ R60, R39, R60 ;  /* 0x0000003c273c7220 */ /* 0x000fe20000410000 */
[----:B------:R-:W-:Y:S02]  /*e470*/  HADD2.F32 R13, -RZ, R13.H1_H1 ;  /* 0x3000000dff0d7230 */ /* 0x000fe40000004100 */
[----:B------:R-:W-:Y:S01]  /*e480*/  FMUL.FTZ R57, R49, R57 ;  /* 0x0000003931397220 */ /* 0x000fe20000410000 */
[-C--:B------:R-:W-:Y:S01]  /*e490*/  FFMA.FTZ R50, R15, R54.reuse, -R50 ;  /* 0x000000360f327223 */ /* 0x080fe20000010832 */
[----:B------:R-:W-:Y:S01]  /*e4a0*/  FFMA.FTZ R58, R51, R54, R58 ;  /* 0x00000036333a7223 */ /* 0x000fe2000001003a */
[-C--:B------:R-:W-:Y:S01]  /*e4b0*/  FFMA.FTZ R62, R39, R56.reuse, -R62 ;  /* 0x00000038273e7223 */ /* 0x080fe2000001083e */
[----:B------:R-:W-:Y:S01]  /*e4c0*/  FFMA.FTZ R60, R53, R56, R60 ;  /* 0x00000038353c7223 */ /* 0x000fe2000001003c */
[-C--:B------:R-:W-:Y:S01]  /*e4d0*/  FFMA.FTZ R49, R49, R13.reuse, -R12 ;  /* 0x0000000d31317223 */ /* 0x080fe2000001080c */
[----:B------:R-:W-:Y:S01]  /*e4e0*/  FFMA.FTZ R57, R52, R13, R57 ;  /* 0x0000000d34397223 */ /* 0x000fe20000010039 */
[----:B------:R-:W-:Y:S01]  /*e4f0*/  F2FP.SATFINITE.E4M3.F32.PACK_AB_MERGE_C R36, R63, R36, RZ ;  /* 0x000000243f24723e */ /* 0x000fe200048070ff */
[----:B------:R-:W-:Y:S01]  /*e500*/  IMAD.MOV.U32 R12, RZ, RZ, R46 ;  /* 0x000000ffff0c7224 */ /* 0x000fe200078e002e */
[----:B------:R-:W-:-:S02]  /*e510*/  F2FP.SATFINITE.E4M3.F32.PACK_AB_MERGE_C R50, R50, R69, RZ ;  /* 0x000000453232723e */ /* 0x000fc400048070ff */
[----:B------:R-:W-:Y:S02]  /*e520*/  F2FP.SATFINITE.E4M3.F32.PACK_AB_MERGE_C R58, R58, R59, RZ ;  /* 0x0000003b3a3a723e */ /* 0x000fe400048070ff */
[----:B------:R-:W-:Y:S02]  /*e530*/  F2FP.SATFINITE.E4M3.F32.PACK_AB_MERGE_C R13, R42, R47, R14 ;  /* 0x0000002f2a0d723e */ /* 0x000fe4000480700e */
[----:B------:R-:W-:Y:S01]  /*e540*/  F2FP.SATFINITE.E4M3.F32.PACK_AB_MERGE_C R37, R37, R48, R36 ;  /* 0x000000302525723e */ /* 0x000fe20004807024 */
[----:B------:R-:W-:Y:S01]  /*e550*/  IMAD.MOV.U32 R36, RZ, RZ, R45 ;  /* 0x000000ffff247224 */ /* 0x000fe200078e002d */
[----:B------:R-:W-:Y:S02]  /*e560*/  F2FP.SATFINITE.E4M3.F32.PACK_AB_MERGE_C R15, R49, R62, R50 ;  /* 0x0000003e310f723e */ /* 0x000fe40004807032 */
[----:B------:R-:W-:Y:S02]  /*e570*/  F2FP.SATFINITE.E4M3.F32.PACK_AB_MERGE_C R39, R57, R60, R58 ;  /* 0x0000003c3927723e */ /* 0x000fe4000480703a */
[----:B------:R-:W-:-:S07]  /*e580*/  MOV R14, R43 ;  /* 0x0000002b000e7202 */ /* 0x000fce0000000f00 */
.L_x_521:
[----:B------:R-:W-:Y:S05]  /*e590*/  BSYNC B2 ;  /* 0x0000000000027941 */ /* 0x000fea0003800000 */
.L_x_520:
[----:B------:R-:W-:Y:S01]  /*e5a0*/  ISETP.GE.AND P2, PT, R11, R128, PT ;  /* 0x000000800b00720c */ /* 0x000fe20003f46270 */
[----:B0-----:R0:W-:-:S12]  /*e5b0*/  ST.E.128 desc[UR50][R40.64], R12 ;  /* 0x0000000c28007985 */ /* 0x0011d8000c101d32 */
[----:B------:R-:W-:-:S04]  /*e5c0*/  @!P2 IADD3 R42, P4, R11, R44, RZ ;  /* 0x0000002c0b2aa210 */ /* 0x000fc80007f9e0ff */
[----:B------:R-:W-:-:S05]  /*e5d0*/  @!P2 LEA.HI.X.SX32 R43, R11, R120, 0x1, P4 ;  /* 0x000000780b2ba211 */ /* 0x000fca00020f0eff */
[----:B-1----:R0:W-:Y:S04]  /*e5e0*/  @!P2 ST.E.128 desc[UR50][R42.64], R36 ;  /* 0x000000242a00a985 */ /* 0x0021e8000c101d32 */
.L_x_519:
[----:B------:R-:W-:Y:S05]  /*e5f0*/  BSYNC B1 ;  /* 0x0000000000017941 */ /* 0x000fea0003800000 */
.L_x_518:
[----:B------:R-:W-:-:S13]  /*e600*/  ISETP.NE.AND P2, PT, R30, RZ, PT ;  /* 0x000000ff1e00720c */ /* 0x000fda0003f45270 */
[----:B------:R-:W-:Y:S05]  /*e610*/  @!P2 BRA `(.L_x_470) ;  /* 0x000000140090a947 */ /* 0x000fea0003800000 */
[----:B----4-:R-:W4:Y:S01]  /*e620*/  LDL R11, [R1] ;  /* 0x00000000010b7983 */ /* 0x010f220000100800 */
[----:B0-----:R-:W-:Y:S01]  /*e630*/  IADD3 R40, P2, R27, R44, RZ ;  /* 0x0000002c1b287210 */ /* 0x001fe20007f5e0ff */
[----:B------:R-:W-:Y:S04]  /*e640*/  BSSY B1, `(.L_x_522) ;  /* 0x00000eb000017945 */ /* 0x000fe80003800000 */
[----:B-1----:R-:W-:Y:S01]  /*e650*/  IMAD.X R41, R120, 0x1, R110, P2 ;  /* 0x0000000178297824 */ /* 0x002fe200010e066e */
[----:B------:R-:W-:Y:S02]  /*e660*/  ISETP.GE.AND P2, PT, R4, R117, PT ;  /* 0x000000750400720c */ /* 0x000fe40003f46270 */
[----:B----4-:R-:W-:-:S04]  /*e670*/  LOP3.LUT P4, RZ, R11, 0x1, RZ, 0xc0, !PT ;  /* 0x000000010bff7812 */ /* 0x010fc8000788c0ff */
[----:B------:R-:W-:-:S04]  /*e680*/  SEL R142, R118, R142, !P4 ;  /* 0x0000008e768e7207 */ /* 0x000fc80006000000 */
        /* <DEDUP_REMOVED lines=18> */
[--C-:B------:R-:W-:Y:S01]  /*e7b0*/  SHF.R.U32.HI R43, RZ, 0x8, R81.reuse ;  /* 0x00000008ff2b7819 */ /* 0x100fe20000011651 */
[----:B0-----:R-:W-:Y:S01]  /*e7c0*/  IMAD.MOV.U32 R47, RZ, RZ, R12 ;  /* 0x000000ffff2f7224 */ /* 0x001fe200078e000c */
[----:B------:R-:W-:Y:S01]  /*e7d0*/  SHF.R.U32.HI R56, RZ, 0x10, R81 ;  /* 0x00000010ff387819 */ /* 0x000fe20000011651 */
[----:B------:R-:W-:Y:S01]  /*e7e0*/  IMAD.MOV.U32 R42, RZ, RZ, R13 ;  /* 0x000000ffff2a7224 */ /* 0x000fe200078e000d */
[----:B------:R-:W-:Y:S01]  /*e7f0*/  SHF.R.U32.HI R53, RZ, 0x8, R67 ;  /* 0x00000008ff357819 */ /* 0x000fe20000011643 */
[----:B------:R-:W-:Y:S01]  /*e800*/  IMAD.SHL.U32 R12, R43, 0x100, RZ ;  /* 0x000001002b0c7824 */ /* 0x000fe200078e00ff */
[----:B------:R-:W-:Y:S01]  /*e810*/  LOP3.LUT R45, R81, 0xff0000ff, RZ, 0xc0, !PT ;  /* 0xff0000ff512d7812 */ /* 0x000fe200078ec0ff */
[----:B------:R-:W-:Y:S01]  /*e820*/  IMAD.U32 R13, R56, 0x10000, RZ ;  /* 0x00010000380d7824 */ /* 0x000fe200078e00ff */
[----:B------:R-:W-:Y:S01]  /*e830*/  SHF.R.U32.HI R54, RZ, 0x8, R83 ;  /* 0x00000008ff367819 */ /* 0x000fe20000011653 */
[----:B------:R-:W-:Y:S01]  /*e840*/  IMAD.SHL.U32 R53, R53, 0x100, RZ ;  /* 0x0000010035357824 */ /* 0x000fe200078e00ff */
[----:B------:R-:W-:Y:S01]  /*e850*/  SHF.R.U32.HI R51, RZ, 0x8, R65 ;  /* 0x00000008ff337819 */ /* 0x000fe20000011641 */
[----:B------:R-:W-:Y:S01]  /*e860*/  IMAD.MOV.U32 R43, RZ, RZ, R14 ;  /* 0x000000ffff2b7224 */ /* 0x000fe200078e000e */
[----:B------:R-:W-:-:S02]  /*e870*/  SHF.R.U32.HI R52, RZ, 0x10, R83 ;  /* 0x00000010ff347819 */ /* 0x000fc40000011653 */
[----:B------:R-:W-:Y:S01]  /*e880*/  LOP3.LUT R12, R45, 0xff00, R12, 0xf8, !PT ;  /* 0x0000ff002d0c7812 */ /* 0x000fe200078ef80c */
[----:B------:R-:W-:Y:S01]  /*e890*/  IMAD.SHL.U32 R45, R54, 0x100, RZ ;  /* 0x00000100362d7824 */ /* 0x000fe200078e00ff */
[----:B------:R-:W-:Y:S02]  /*e8a0*/  LOP3.LUT R48, R65, 0xff0000ff, RZ, 0xc0, !PT ;  /* 0xff0000ff41307812 */ /* 0x000fe400078ec0ff */
[----:B------:R-:W-:Y:S02]  /*e8b0*/  LOP3.LUT R50, R67, 0xff0000ff, RZ, 0xc0, !PT ;  /* 0xff0000ff43327812 */ /* 0x000fe400078ec0ff */
[----:B------:R-:W-:Y:S02]  /*e8c0*/  SHF.L.U32 R51, R51, 0x8, RZ ;  /* 0x0000000833337819 */ /* 0x000fe400000006ff */
[----:B------:R-:W-:Y:S02]  /*e8d0*/  LOP3.LUT R46, R83, 0xff0000ff, RZ, 0xc0, !PT ;  /* 0xff0000ff532e7812 */ /* 0x000fe400078ec0ff */
[----:B-1----:R-:W-:-:S02]  /*e8e0*/  MOV R49, R36 ;  /* 0x0000002400317202 */ /* 0x002fc40000000f00 */
[----:B------:R-:W-:Y:S01]  /*e8f0*/  LOP3.LUT R14, R12, 0xff0000, R13, 0xf8, !PT ;  /* 0x00ff00000c0e7812 */ /* 0x000fe200078ef80d */
[----:B------:R-:W-:Y:S01]  /*e900*/  IMAD.U32 R12, R52, 0x10000, RZ ;  /* 0x00010000340c7824 */ /* 0x000fe200078e00ff */
[----:B------:R-:W-:Y:S02]  /*e910*/  LOP3.LUT R36, R48, 0xff00, R51, 0xf8, !PT ;  /* 0x0000ff0030247812 */ /* 0x000fe400078ef833 */
[----:B------:R-:W-:Y:S02]  /*e920*/  LOP3.LUT R54, R50, 0xff00, R53, 0xf8, !PT ;  /* 0x0000ff0032367812 */ /* 0x000fe400078ef835 */
[----:B------:R-:W-:Y:S02]  /*e930*/  LOP3.LUT R45, R46, 0xff00, R45, 0xf8, !PT ;  /* 0x0000ff002e2d7812 */ /* 0x000fe400078ef82d */
[----:B------:R-:W-:Y:S02]  /*e940*/  F2FP.F16.E4M3.UNPACK_B R53, R141.H1 ;  /* 0x0000008dff35723e */ /* 0x000fe400030006ff */
[----:B------:R-:W-:-:S02]  /*e950*/  F2FP.F16.E4M3.UNPACK_B R50, R49.H1 ;  /* 0x00000031ff32723e */ /* 0x000fc400030006ff */
[----:B------:R-:W-:Y:S01]  /*e960*/  F2FP.F16.E4M3.UNPACK_B R48, R47.H1 ;  /* 0x0000002fff30723e */ /* 0x000fe200030006ff */
[----:B------:R-:W-:Y:S01]  /*e970*/  HADD2.F32 R13, -RZ, R53.H0_H0 ;  /* 0x20000035ff0d7230 */ /* 0x000fe20000004100 */
[----:B------:R-:W-:Y:S01]  /*e980*/  LOP3.LUT R12, R45, 0xff0000, R12, 0xf8, !PT ;  /* 0x00ff00002d0c7812 */ /* 0x000fe200078ef80c */
[----:B------:R-:W-:Y:S01]  /*e990*/  HADD2.F32 R46, -RZ, R50.H0_H0 ;  /* 0x20000032ff2e7230 */ /* 0x000fe20000004100 */
[----:B------:R-:W-:Y:S01]  /*e9a0*/  F2FP.F16.E4M3.UNPACK_B R51, R139.H1 ;  /* 0x0000008bff33723e */ /* 0x000fe200030006ff */
[--C-:B------:R-:W-:Y:S01]  /*e9b0*/  HADD2.F32 R45, -RZ, R48.reuse.H0_H0 ;  /* 0x20000030ff2d7230 */ /* 0x100fe20000004100 */
[----:B------:R-:W-:Y:S01]  /*e9c0*/  SHF.R.U32.HI R57, RZ, 0x10, R67 ;  /* 0x00000010ff397819 */ /* 0x000fe20000011643 */
[----:B------:R-:W-:Y:S02]  /*e9d0*/  HADD2.F32 R48, -RZ, R48.H1_H1 ;  /* 0x30000030ff307230 */ /* 0x000fe40000004100 */
[----:B------:R-:W-:Y:S01]  /*e9e0*/  FMUL.FTZ R56, R46, R13 ;  /* 0x0000000d2e387220 */ /* 0x000fe20000410000 */
[----:B------:R-:W-:-:S02]  /*e9f0*/  HADD2.F32 R52, -RZ, R51.H0_H0 ;  /* 0x20000033ff347230 */ /* 0x000fc40000004100 */
[----:B------:R-:W-:Y:S01]  /*ea00*/  FMUL.FTZ R59, R45, R13 ;  /* 0x0000000d2d3b7220 */ /* 0x000fe20000410000 */
[----:B------:R-:W-:Y:S01]  /*ea10*/  IMAD.U32 R57, R57, 0x10000, RZ ;  /* 0x0001000039397824 */ /* 0x000fe200078e00ff */
[----:B------:R-:W-:Y:S01]  /*ea20*/  SHF.R.U32.HI R55, RZ, 0x10, R65 ;  /* 0x00000010ff377819 */ /* 0x000fe20000011641 */
[-C--:B------:R-:W-:Y:S01]  /*ea30*/  FFMA.FTZ R45, R45, R52.reuse, -R56 ;  /* 0x000000342d2d7223 */ /* 0x080fe20000010838 */
[----:B------:R-:W-:Y:S01]  /*ea40*/  FFMA.FTZ R46, R46, R52, R59 ;  /* 0x000000342e2e7223 */ /* 0x000fe2000001003b */
[----:B------:R-:W-:Y:S01]  /*ea50*/  HADD2.F32 R52, -RZ, R53.H1_H1 ;  /* 0x30000035ff347230 */ /* 0x000fe20000004100 */
[----:B------:R-:W-:Y:S01]  /*ea60*/  LOP3.LUT R13, R54, 0xff0000, R57, 0xf8, !PT ;  /* 0x00ff0000360d7812 */ /* 0x000fe200078ef839 */
[----:B------:R-:W-:Y:S01]  /*ea70*/  HADD2.F32 R53, -RZ, R50.H1_H1 ;  /* 0x30000032ff357230 */ /* 0x000fe20000004100 */
[----:B------:R-:W-:Y:S01]  /*ea80*/  SHF.L.U32 R55, R55, 0x10, RZ ;  /* 0x0000001037377819 */ /* 0x000fe200000006ff */
[----:B------:R-:W-:Y:S01]  /*ea90*/  HADD2.F32 R54, -RZ, R51.H1_H1 ;  /* 0x30000033ff367230 */ /* 0x000fe20000004100 */
[----:B------:R-:W-:Y:S01]  /*eaa0*/  F2FP.F16.E4M3.UNPACK_B R141, R141 ;  /* 0x0000008dff8d723e */ /* 0x000fe200020006ff */
[----:B------:R-:W-:Y:S01]  /*eab0*/  FMUL.FTZ R56, R48, R52 ;  /* 0x0000003430387220 */ /* 0x000fe20000410000 */
[----:B------:R-:W-:-:S02]  /*eac0*/  F2FP.F16.E4M3.UNPACK_B R50, R49 ;  /* 0x00000031ff32723e */ /* 0x000fc400020006ff */
[----:B------:R-:W-:Y:S01]  /*ead0*/  F2FP.F16.E4M3.UNPACK_B R51, R47 ;  /* 0x0000002fff33723e */ /* 0x000fe200020006ff */
[C---:B------:R-:W-:Y:S01]  /*eae0*/  FMUL.FTZ R47, R53.reuse, R52 ;  /* 0x00000034352f7220 */ /* 0x040fe20000410000 */
[----:B------:R-:W-:Y:S01]  /*eaf0*/  LOP3.LUT R36, R36, 0xff0000, R55, 0xf8, !PT ;  /* 0x00ff000024247812 */ /* 0x000fe200078ef837 */
[----:B------:R-:W-:Y:S01]  /*eb00*/  HADD2.F32 R55, -RZ, R141.H0_H0 ;  /* 0x2000008dff377230 */ /* 0x000fe20000004100 */
[----:B------:R-:W-:Y:S01]  /*eb10*/  F2FP.F16.E4M3.UNPACK_B R139, R139 ;  /* 0x0000008bff8b723e */ /* 0x000fe200020006ff */
[----:B------:R-:W-:Y:S02]  /*eb20*/  HADD2.F32 R52, -RZ, R50.H0_H0 ;  /* 0x20000032ff347230 */ /* 0x000fe40000004100 */
[-C--:B------:R-:W-:Y:S01]  /*eb30*/  FFMA.FTZ R48, R48, R54.reuse, -R47 ;  /* 0x0000003630307223 */ /* 0x080fe2000001082f */
[----:B------:R-:W-:Y:S02]  /*eb40*/  HADD2.F32 R49, -RZ, R51.H0_H0 ;  /* 0x20000033ff317230 */ /* 0x000fe40000004100 */
[----:B------:R-:W-:Y:S01]  /*eb50*/  FFMA.FTZ R47, R53, R54, R56 ;  /* 0x00000036352f7223 */ /* 0x000fe20000010038 */
        /* <DEDUP_REMOVED lines=10> */
[----:B------:R-:W-:Y:S01]  /*ec00*/  F2FP.F16.E4M3.UNPACK_B R57, R140.H1 ;  /* 0x0000008cff39723e */ /* 0x000fe200030006ff */
[C---:B------:R-:W-:Y:S01]  /*ec10*/  FMUL.FTZ R62, R51.reuse, R56 ;  /* 0x00000038333e7220 */ /* 0x040fe20000410000 */
[----:B------:R-:W-:Y:S01]  /*ec20*/  F2FP.F16.E4M3.UNPACK_B R54, R38.H1 ;  /* 0x00000026ff36723e */ /* 0x000fe200030006ff */
[-C--:B------:R-:W-:Y:S01]  /*ec30*/  FFMA.FTZ R60, R51, R52.reuse, -R58 ;  /* 0x00000034333c7223 */ /* 0x080fe2000001083a */
[----:B------:R-:W-:Y:S01]  /*ec40*/  F2FP.F16.E4M3.UNPACK_B R51, R43.H1 ;  /* 0x0000002bff33723e */ /* 0x000fe200030006ff */
[----:B------:R-:W-:Y:S01]  /*ec50*/  HADD2.F32 R58, -RZ, R57.H0_H0 ;  /* 0x20000039ff3a7230 */ /* 0x000fe20000004100 */
[----:B------:R-:W-:Y:S01]  /*ec60*/  F2FP.F16.E4M3.UNPACK_B R56, R129.H1 ;  /* 0x00000081ff38723e */ /* 0x000fe200030006ff */
[----:B------:R-:W-:Y:S02]  /*ec70*/  HADD2.F32 R55, -RZ, R54.H0_H0 ;  /* 0x20000036ff377230 */ /* 0x000fe40000004100 */
[----:B------:R-:W-:Y:S01]  /*ec80*/  FFMA.FTZ R59, R53, R52, R62 ;  /* 0x00000034353b7223 */ /* 0x000fe2000001003e */
[----:B------:R-:W-:Y:S01]  /*ec90*/  HADD2.F32 R52, -RZ, R51.H0_H0 ;  /* 0x20000033ff347230 */ /* 0x000fe20000004100 */
[----:B------:R-:W-:Y:S01]  /*eca0*/  F2FP.F16.E4M3.UNPACK_B R140, R140 ;  /* 0x0000008cff8c723e */ /* 0x000fe200020006ff */
[----:B------:R-:W-:-:S02]  /*ecb0*/  HADD2.F32 R53, -RZ, R56.H0_H0 ;  /* 0x20000038ff357230 */ /* 0x000fc40000004100 */
[CC--:B------:R-:W-:Y:S01]  /*ecc0*/  FMUL.FTZ R61, R55.reuse, R58.reuse ;  /* 0x0000003a373d7220 */ /* 0x0c0fe20000410000 */
[----:B------:R-:W-:Y:S02]  /*ecd0*/  HADD2.F32 R57, -RZ, R57.H1_H1 ;  /* 0x30000039ff397230 */ /* 0x000fe40000004100 */
[C---:B------:R-:W-:Y:S01]  /*ece0*/  FMUL.FTZ R62, R52.reuse, R58 ;  /* 0x0000003a343e7220 */ /* 0x040fe20000410000 */
[----:B------:R-:W-:Y:S02]  /*ecf0*/  HADD2.F32 R54, -RZ, R54.H1_H1 ;  /* 0x30000036ff367230 */ /* 0x000fe40000004100 */
[----:B------:R-:W-:Y:S01]  /*ed00*/  FFMA.FTZ R58, R52, R53, -R61 ;  /* 0x00000035343a7223 */ /* 0x000fe2000001083d */
[----:B------:R-:W-:Y:S01]  /*ed10*/  HADD2.F32 R51, -RZ, R51.H1_H1 ;  /* 0x30000033ff337230 */ /* 0x000fe20000004100 */
[----:B------:R-:W-:Y:S01]  /*ed20*/  F2FP.F16.E4M3.UNPACK_B R43, R43 ;  /* 0x0000002bff2b723e */ /* 0x000fe200020006ff */
[----:B------:R-:W-:Y:S02]  /*ed30*/  HADD2.F32 R56, -RZ, R56.H1_H1 ;  /* 0x30000038ff387230 */ /* 0x000fe40000004100 */
[----:B------:R-:W-:Y:S01]  /*ed40*/  FMUL.FTZ R52, R54, R57 ;  /* 0x0000003936347220 */ /* 0x000fe20000410000 */
[----:B------:R-:W-:Y:S01]  /*ed50*/  FFMA.FTZ R62, R55, R53, R62 ;  /* 0x00000035373e7223 */ /* 0x000fe2000001003e */
[----:B------:R-:W-:Y:S01]  /*ed60*/  FMUL.FTZ R57, R51, R57 ;  /* 0x0000003933397220 */ /* 0x000fe20000410000 */
[----:B------:R-:W-:-:S02]  /*ed70*/  HADD2.F32 R55, -RZ, R140.H0_H0 ;  /* 0x2000008cff377230 */ /* 0x000fc40000004100 */
[----:B------:R-:W-:Y:S01]  /*ed80*/  FFMA.FTZ R63, R51, R56, -R52 ;  /* 0x00000038333f7223 */ /* 0x000fe20000010834 */
[----:B------:R-:W-:Y:S01]  /*ed90*/  F2FP.F16.E4M3.UNPACK_B R51, R38 ;  /* 0x00000026ff33723e */ /* 0x000fe200020006ff */
[----:B------:R-:W-:Y:S01]  /*eda0*/  HADD2.F32 R140, -RZ, R140.H1_H1 ;  /* 0x3000008cff8c7230 */ /* 0x000fe20000004100 */
[----:B------:R-:W-:Y:S01]  /*edb0*/  F2FP.F16.E4M3.UNPACK_B R129, R129 ;  /* 0x00000081ff81723e */ /* 0x000fe200020006ff */
[----:B------:R-:W-:Y:S02]  /*edc0*/  HADD2.F32 R38, -RZ, R43.H0_H0 ;  /* 0x2000002bff267230 */ /* 0x000fe40000004100 */
[----:B------:R-:W-:Y:S01]  /*edd0*/  FFMA.FTZ R65, R54, R56, R57 ;  /* 0x0000003836417223 */ /* 0x000fe20000010039 */
[--C-:B------:R-:W-:Y:S01]  /*ede0*/  HADD2.F32 R52, -RZ, R51.reuse.H0_H0 ;  /* 0x20000033ff347230 */ /* 0x100fe20000004100 */
[----:B------:R-:W-:Y:S01]  /*edf0*/  F2FP.SATFINITE.E4M3.F32.PACK_AB_MERGE_C R45, R48, R45, RZ ;  /* 0x0000002d302d723e */ /* 0x000fe200048070ff */
[----:B------:R-:W-:Y:S01]  /*ee00*/  HADD2.F32 R51, -RZ, R51.H1_H1 ;  /* 0x30000033ff337230 */ /* 0x000fe20000004100 */
[----:B------:R-:W-:Y:S01]  /*ee10*/  F2FP.SATFINITE.E4M3.F32.PACK_AB_MERGE_C R47, R47, R46, RZ ;  /* 0x0000002e2f2f723e */ /* 0x000fe200048070ff */
[----:B------:R-:W-:-:S02]  /*ee20*/  HADD2.F32 R43, -RZ, R43.H1_H1 ;  /* 0x3000002bff2b7230 */ /* 0x000fc40000004100 */
[-C--:B------:R-:W-:Y:S01]  /*ee30*/  FMUL.FTZ R57, R52, R55.reuse ;  /* 0x0000003734397220 */ /* 0x080fe20000410000 */
[--C-:B------:R-:W-:Y:S02]  /*ee40*/  HADD2.F32 R53, -RZ, R129.reuse.H0_H0 ;  /* 0x20000081ff357230 */ /* 0x100fe40000004100 */
[-C--:B------:R-:W-:Y:S01]  /*ee50*/  FMUL.FTZ R56, R51, R140.reuse ;  /* 0x0000008c33387220 */ /* 0x080fe20000410000 */
[----:B------:R-:W-:Y:S02]  /*ee60*/  HADD2.F32 R54, -RZ, R129.H1_H1 ;  /* 0x30000081ff367230 */ /* 0x000fe40000004100 */
[C---:B------:R-:W-:Y:S01]  /*ee70*/  FMUL.FTZ R55, R38.reuse, R55 ;  /* 0x0000003726377220 */ /* 0x040fe20000410000 */
[----:B------:R-:W-:Y:S01]  /*ee80*/  FMUL.FTZ R140, R43, R140 ;  /* 0x0000008c2b8c7220 */ /* 0x000fe20000410000 */
[-C--:B------:R-:W-:Y:S01]  /*ee90*/  FFMA.FTZ R57, R38, R53.reuse, -R57 ;  /* 0x0000003526397223 */ /* 0x080fe20000010839 */
[----:B------:R-:W-:Y:S01]  /*eea0*/  F2FP.F16.E4M3.UNPACK_B R48, R42 ;  /* 0x0000002aff30723e */ /* 0x000fe200020006ff */
[----:B------:R-:W-:Y:S01]  /*eeb0*/  FFMA.FTZ R38, R52, R53, R55 ;  /* 0x0000003534267223 */ /* 0x000fe20000010037 */
[-C--:B------:R-:W-:Y:S01]  /*eec0*/  FFMA.FTZ R61, R51, R54.reuse, R140 ;  /* 0x00000036333d7223 */ /* 0x080fe2000001008c */
[----:B------:R-:W-:Y:S01]  /*eed0*/  F2FP.F16.E4M3.UNPACK_B R51, R37 ;  /* 0x00000025ff33723e */ /* 0x000fe200020006ff */
[----:B------:R-:W-:Y:S01]  /*eee0*/  FFMA.FTZ R56, R43, R54, -R56 ;  /* 0x000000362b387223 */ /* 0x000fe20000010838 */
[----:B------:R-:W-:-:S02]  /*eef0*/  F2FP.F16.E4M3.UNPACK_B R55, R36 ;  /* 0x00000024ff37723e */ /* 0x000fc400020006ff */
[----:B------:R-:W-:Y:S01]  /*ef00*/  F2FP.SATFINITE.E4M3.F32.PACK_AB_MERGE_C R46, R60, R49, R45 ;  /* 0x000000313c2e723e */ /* 0x000fe2000480702d */
[----:B------:R-:W-:Y:S01]  /*ef10*/  HADD2.F32 R49, -RZ, R51.H0_H0 ;  /* 0x20000033ff317230 */ /* 0x000fe20000004100 */
[----:B------:R-:W-:Y:S01]  /*ef20*/  F2FP.SATFINITE.E4M3.F32.PACK_AB_MERGE_C R45, R59, R50, R47 ;  /* 0x000000323b2d723e */ /* 0x000fe2000480702f */
[----:B------:R-:W-:Y:S01]  /*ef30*/  HADD2.F32 R50, -RZ, R55.H0_H0 ;  /* 0x20000037ff327230 */ /* 0x000fe20000004100 */
[----:B------:R-:W-:Y:S01]  /*ef40*/  F2FP.SATFINITE.E4M3.F32.PACK_AB_MERGE_C R43, R63, R58, RZ ;  /* 0x0000003a3f2b723e */ /* 0x000fe200048070ff */
[--C-:B------:R-:W-:Y:S01]  /*ef50*/  HADD2.F32 R47, -RZ, R48.reuse.H0_H0 ;  /* 0x20000030ff2f7230 */ /* 0x100fe20000004100 */
[----:B------:R-:W-:Y:S01]  /*ef60*/  F2FP.F16.E4M3.UNPACK_B R53, R14 ;  /* 0x0000000eff35723e */ /* 0x000fe200020006ff */
[----:B------:R-:W-:Y:S01]  /*ef70*/  HADD2.F32 R52, -RZ, R51.H1_H1 ;  /* 0x30000033ff347230 */ /* 0x000fe20000004100 */
[----:B------:R-:W-:Y:S01]  /*ef80*/  F2FP.SATFINITE.E4M3.F32.PACK_AB_MERGE_C R43, R56, R57, R43 ;  /* 0x00000039382b723e */ /* 0x000fe2000480702b */
[-C--:B------:R-:W-:Y:S01]  /*ef90*/  FMUL.FTZ R56, R49, R50.reuse ;  /* 0x0000003231387220 */ /* 0x080fe20000410000 */
[----:B------:R-:W-:Y:S01]  /*efa0*/  FMUL.FTZ R58, R47, R50 ;  /* 0x000000322f3a7220 */ /* 0x000fe20000410000 */
[----:B------:R-:W-:Y:S01]  /*efb0*/  HADD2.F32 R54, -RZ, R53.H0_H0 ;  /* 0x20000035ff367230 */ /* 0x000fe20000004100 */
[----:B------:R-:W-:Y:S01]  /*efc0*/  F2FP.F16.E4M3.UNPACK_B R51, R37.H1 ;  /* 0x00000025ff33723e */ /* 0x000fe200030006ff */
[----:B------:R-:W-:Y:S01]  /*efd0*/  HADD2.F32 R55, -RZ, R55.H1_H1 ;  /* 0x30000037ff377230 */ /* 0x000fe20000004100 */
[----:B------:R-:W-:Y:S01]  /*efe0*/  F2FP.F16.E4M3.UNPACK_B R14, R14.H1 ;  /* 0x0000000eff0e723e */ /* 0x000fe200030006ff */
[----:B------:R-:W-:-:S02]  /*eff0*/  HADD2.F32 R50, -RZ, R48.H1_H1 ;  /* 0x30000030ff327230 */ /* 0x000fc40000004100 */
[-C--:B------:R-:W-:Y:S01]  /*f000*/  FFMA.FTZ R47, R47, R54.reuse, -R56 ;  /* 0x000000362f2f7223 */ /* 0x080fe20000010838 */
[----:B------:R-:W-:Y:S01]  /*f010*/  FFMA.FTZ R48, R49, R54, R58 ;  /* 0x0000003631307223 */ /* 0x000fe2000001003a */
[----:B------:R-:W-:Y:S02]  /*f020*/  HADD2.F32 R53, -RZ, R53.H1_H1 ;  /* 0x30000035ff357230 */ /* 0x000fe40000004100 */
[-C--:B------:R-:W-:Y:S01]  /*f030*/  FMUL.FTZ R57, R52, R55.reuse ;  /* 0x0000003734397220 */ /* 0x080fe20000410000 */
[C---:B------:R-:W-:Y:S01]  /*f040*/  FMUL.FTZ R55, R50.reuse, R55 ;  /* 0x0000003732377220 */ /* 0x040fe20000410000 */
[----:B------:R-:W-:Y:S02]  /*f050*/  F2FP.F16.E4M3.UNPACK_B R54, R36.H1 ;  /* 0x00000024ff36723e */ /* 0x000fe400030006ff */
[----:B------:R-:W-:Y:S01]  /*f060*/  F2FP.F16.E4M3.UNPACK_B R49, R42.H1 ;  /* 0x0000002aff31723e */ /* 0x000fe200030006ff */
[-C--:B------:R-:W-:Y:S01]  /*f070*/  FFMA.FTZ R42, R50, R53.reuse, -R57 ;  /* 0x00000035322a7223 */ /* 0x080fe20000010839 */
[----:B------:R-:W-:Y:S01]  /*f080*/  FFMA.FTZ R37, R52, R53, R55 ;  /* 0x0000003534257223 */ /* 0x000fe20000010037 */
[----:B------:R-:W-:Y:S01]  /*f090*/  HADD2.F32 R50, -RZ, R51.H0_H0 ;  /* 0x20000033ff327230 */ /* 0x000fe20000004100 */
[----:B------:R-:W-:Y:S01]  /*f0a0*/  F2FP.SATFINITE.E4M3.F32.PACK_AB_MERGE_C R62, R65, R62, RZ ;  /* 0x0000003e413e723e */ /* 0x000fe200048070ff */
[----:B------:R-:W-:Y:S01]  /*f0b0*/  HADD2.F32 R55, -RZ, R54.H0_H0 ;  /* 0x20000036ff377230 */ /* 0x000fe20000004100 */
[----:B------:R-:W-:Y:S01]  /*f0c0*/  F2FP.F16.E4M3.UNPACK_B R56, R13.H1 ;  /* 0x0000000dff38723e */ /* 0x000fe200030006ff */
[----:B------:R-:W-:Y:S01]  /*f0d0*/  HADD2.F32 R36, -RZ, R49.H0_H0 ;  /* 0x20000031ff247230 */ /* 0x000fe20000004100 */
[----:B------:R-:W-:Y:S01]  /*f0e0*/  F2FP.SATFINITE.E4M3.F32.PACK_AB_MERGE_C R38, R61, R38, R62 ;  /* 0x000000263d26723e */ /* 0x000fe2000480703e */
[----:B------:R-:W-:-:S02]  /*f0f0*/  HADD2.F32 R51, -RZ, R51.H1_H1 ;  /* 0x30000033ff337230 */ /* 0x000fc40000004100 */
[-C--:B------:R-:W-:Y:S01]  /*f100*/  FMUL.FTZ R57, R50, R55.reuse ;  /* 0x0000003732397220 */ /* 0x080fe20000410000 */
[----:B------:R-:W-:Y:S02]  /*f110*/  HADD2.F32 R54, -RZ, R54.H1_H1 ;  /* 0x30000036ff367230 */ /* 0x000fe40000004100 */
[----:B------:R-:W-:Y:S01]  /*f120*/  FMUL.FTZ R55, R36, R55 ;  /* 0x0000003724377220 */ /* 0x000fe20000410000 */
[----:B------:R-:W-:Y:S02]  /*f130*/  HADD2.F32 R49, -RZ, R49.H1_H1 ;  /* 0x30000031ff317230 */ /* 0x000fe40000004100 */
[--C-:B------:R-:W-:Y:S02]  /*f140*/  HADD2.F32 R53, -RZ, R14.reuse.H0_H0 ;  /* 0x2000000eff357230 */ /* 0x100fe40000004100 */
[----:B------:R-:W-:Y:S02]  /*f150*/  HADD2.F32 R52, -RZ, R14.H1_H1 ;  /* 0x3000000eff347230 */ /* 0x000fe40000004100 */
[-C--:B------:R-:W-:Y:S01]  /*f160*/  FMUL.FTZ R14, R51, R54.reuse ;  /* 0x00000036330e7220 */ /* 0x080fe20000410000 */
[C---:B------:R-:W-:Y:S01]  /*f170*/  FMUL.FTZ R54, R49.reuse, R54 ;  /* 0x0000003631367220 */ /* 0x040fe20000410000 */
[----:B------:R-:W-:Y:S01]  /*f180*/  FFMA.FTZ R60, R50, R53, R55 ;  /* 0x00000035323c7223 */ /* 0x000fe20000010037 */
[----:B------:R-:W-:Y:S01]  /*f190*/  F2FP.F16.E4M3.UNPACK_B R55, R13 ;  /* 0x0000000dff37723e */ /* 0x000fe200020006ff */
[-C--:B------:R-:W-:Y:S01]  /*f1a0*/  FFMA.FTZ R62, R49, R52.reuse, -R14 ;  /* 0x00000034313e7223 */ /* 0x080fe2000001080e */
[----:B------:R-:W-:Y:S01]  /*f1b0*/  F2FP.F16.E4M3.UNPACK_B R14, R15 ;  /* 0x0000000fff0e723e */ /* 0x000fe200020006ff */
[----:B------:R-:W-:Y:S01]  /*f1c0*/  FFMA.FTZ R59, R36, R53, -R57 ;  /* 0x00000035243b7223 */ /* 0x000fe20000010839 */
[-C--:B------:R-:W-:Y:S01]  /*f1d0*/  F2FP.F16.E4M3.UNPACK_B R49, R39.reuse ;  /* 0x00000027ff31723e */ /* 0x080fe200020006ff */
[----:B------:R-:W-:Y:S01]  /*f1e0*/  FFMA.FTZ R61, R51, R52, R54 ;  /* 0x00000034333d7223 */ /* 0x000fe20000010036 */
[----:B------:R-:W-:Y:S01]  /*f1f0*/  F2FP.F16.E4M3.UNPACK_B R50, R39.H1 ;  /* 0x00000027ff32723e */ /* 0x000fe200030006ff */
[----:B------:R-:W-:Y:S01]  /*f200*/  HADD2.F32 R36, -RZ, R14.H0_H0 ;  /* 0x2000000eff247230 */ /* 0x000fe20000004100 */
[----:B------:R-:W-:Y:S01]  /*f210*/  F2FP.F16.E4M3.UNPACK_B R15, R15.H1 ;  /* 0x0000000fff0f723e */ /* 0x000fe200030006ff */
[----:B------:R-:W-:Y:S01]  /*f220*/  HADD2.F32 R51, -RZ, R49.H0_H0 ;  /* 0x20000031ff337230 */ /* 0x000fe20000004100 */
[-C--:B------:R-:W-:Y:S01]  /*f230*/  F2FP.F16.E4M3.UNPACK_B R13, R12.reuse ;  /* 0x0000000cff0d723e */ /* 0x080fe200020006ff */
[----:B------:R-:W-:Y:S01]  /*f240*/  HADD2.F32 R57, -RZ, R55.H0_H0 ;  /* 0x20000037ff397230 */ /* 0x000fe20000004100 */
[----:B------:R-:W-:Y:S01]  /*f250*/  F2FP.F16.E4M3.UNPACK_B R52, R12.H1 ;  /* 0x0000000cff34723e */ /* 0x000fe200030006ff */
[----:B------:R-:W-:Y:S01]  /*f260*/  HADD2.F32 R12, -RZ, R50.H0_H0 ;  /* 0x20000032ff0c7230 */ /* 0x000fe20000004100 */
[----:B------:R-:W-:Y:S01]  /*f270*/  F2FP.SATFINITE.E4M3.F32.PACK_AB_MERGE_C R59, R62, R59, RZ ;  /* 0x0000003b3e3b723e */ /* 0x000fe200048070ff */
[----:B------:R-:W-:-:S02]  /*f280*/  HADD2.F32 R58, -RZ, R56.H0_H0 ;  /* 0x20000038ff3a7230 */ /* 0x000fc40000004100 */
[-C--:B------:R-:W-:Y:S01]  /*f290*/  FMUL.FTZ R63, R51, R57.reuse ;  /* 0x00000039333f7220 */ /* 0x080fe20000410000 */
[----:B------:R-:W-:Y:S02]  /*f2a0*/  HADD2.F32 R39, -RZ, R15.H0_H0 ;  /* 0x2000000fff277230 */ /* 0x000fe40000004100 */
[----:B------:R-:W-:Y:S01]  /*f2b0*/  FMUL.FTZ R64, R36, R57 ;  /* 0x0000003924407220 */ /* 0x000fe20000410000 */
        /* <DEDUP_REMOVED lines=18> */
[----:B------:R-:W-:Y:S02]  /*f3e0*/  HADD2.F32 R13, -RZ, R13.H1_H1 ;  /* 0x3000000dff0d7230 */ /* 0x000fe40000004100 */
[----:B------:R-:W-:Y:S01]  /*f3f0*/  FMUL.FTZ R12, R14, R55 ;  /* 0x000000370e0c7220 */ /* 0x000fe20000410000 */
[----:B------:R-:W-:Y:S01]  /*f400*/  F2FP.SATFINITE.E4M3.F32.PACK_AB_MERGE_C R47, R42, R47, R59 ;  /* 0x0000002f2a2f723e */ /* 0x000fe2000480703b */
        /* <DEDUP_REMOVED lines=8> */
[----:B------:R-:W-:Y:S01]  /*f490*/  F2FP.SATFINITE.E4M3.F32.PACK_AB_MERGE_C R15, R14, R63, R15 ;  /* 0x0000003f0e0f723e */ /* 0x000fe2000480700f */
[----:B------:R-:W-:Y:S01]  /*f4a0*/  IMAD.MOV.U32 R14, RZ, RZ, R43 ;  /* 0x000000ffff0e7224 */ /* 0x000fe200078e002b */
[----:B------:R-:W-:Y:S01]  /*f4b0*/  F2FP.SATFINITE.E4M3.F32.PACK_AB_MERGE_C R39, R13, R64, R50 ;  /* 0x000000400d27723e */ /* 0x000fe20004807032 */
[----:B------:R-:W-:Y:S01]  /*f4c0*/  IMAD.MOV.U32 R13, RZ, RZ, R47 ;  /* 0x000000ffff0d7224 */ /* 0x000fe200078e002f */
[----:B------:R-:W-:Y:S02]  /*f4d0*/  F2FP.SATFINITE.E4M3.F32.PACK_AB_MERGE_C R37, R37, R48, R60 ;  /* 0x000000302525723e */ /* 0x000fe4000480703c */
[----:B------:R-:W-:-:S07]  /*f4e0*/  MOV R36, R45 ;  /* 0x0000002d00247202 */ /* 0x000fce0000000f00 */
.L_x_523:
[----:B------:R-:W-:Y:S05]  /*f4f0*/  BSYNC B1 ;  /* 0x0000000000017941 */ /* 0x000fea0003800000 */
.L_x_522:
[----:B0-----:R0:W-:Y:S01]  /*f500*/  ST.E.128 desc[UR50][R40.64], R12 ;  /* 0x0000000c28007985 */ /* 0x0011e2000c101d32 */
[----:B------:R-:W-:-:S13]  /*f510*/  ISETP.GE.AND P2, PT, R11, R128, PT ;  /* 0x000000800b00720c */ /* 0x000fda0003f46270 */
[----:B------:R-:W-:Y:S05]  /*f520*/  @P2 BRA `(.L_x_470) ;  /* 0x0000000400cc2947 */ /* 0x000fea0003800000 */
[----:B0-----:R-:W-:-:S04]  /*f530*/  IADD3 R12, P2, R11, R44, RZ ;  /* 0x0000002c0b0c7210 */ /* 0x001fc80007f5e0ff */
[----:B------:R-:W-:-:S05]  /*f540*/  LEA.HI.X.SX32 R13, R11, R120, 0x1, P2 ;  /* 0x000000780b0d7211 */ /* 0x000fca00010f0eff */
[----:B-1----:R0:W-:Y:S01]  /*f550*/  ST.E.128 desc[UR50][R12.64], R36 ;  /* 0x000000240c007985 */ /* 0x0021e2000c101d32 */
[----:B------:R-:W-:Y:S05]  /*f560*/  BRA `(.L_x_470) ;  /* 0x0000000400bc7947 */ /* 0x000fea0003800000 */
.L_x_435:
[----:B------:R-:W-:-:S06]  /*f570*/  UISETP.NE.AND UP0, UPT, UR48, 0x3, UPT ;  /* 0x000000033000788c */ /* 0x000fcc000bf05270 */
[----:B------:R-:W-:-:S13]  /*f580*/  PLOP3.LUT P1, PT, PT, PT, UP0, 0x80, 0x0 ;  /* 0x000000000000781c */ /* 0x000fda0003f2f008 */
[----:B------:R-:W-:Y:S05]  /*f590*/  @!P1 BRA `(.L_x_524) ;  /* 0x0000000000049947 */ /* 0x000fea0003800000 */
[----:B------:R-:W-:Y:S01]  /*f5a0*/  BPT.TRAP 0x1 ;  /* 0x000000040000795c */ /* 0x000fe20000300000 */
.L_x_524:
[----:B------:R-:W-:Y:S01]  /*f5b0*/  IMAD R91, R19, 0x8, R18 ;  /* 0x00000008135b7824 */ /* 0x000fe200078e0212 */
[----:B------:R-:W-:Y:S01]  /*f5c0*/  SHF.L.U32 R92, R196, 0x1f, RZ ;  /* 0x0000001fc45c7819 */ /* 0x000fe200000006ff */
[----:B------:R-:W-:Y:S01]  /*f5d0*/  BSSY B1, `(.L_x_525) ;  /* 0x0000004000017945 */ /* 0x000fe20003800000 */
[----:B------:R-:W-:Y:S02]  /*f5e0*/  SHF.R.S32.HI R88, RZ, 0x1f, R35 ;  /* 0x0000001fff587819 */ /* 0x000fe40000011423 */
[----:B------:R-:W1:Y:S02]  /*f5f0*/  SYNCS.PHASECHK.TRANS64.TRYWAIT P2, [R91+URZ+0x29890], R92 ;  /* 0x0298905c5b0075a7 */ /* 0x000e64000804017f */
[----:B-1----:R-:W-:Y:S05]  /*f600*/  @!P2 BRA `(.L_x_526) ;  /* 0x000001d80044a947 */ /* 0x002fea0003800000 */
.L_x_794:
[----:B------:R-:W-:Y:S05]  /*f610*/  BSYNC B1 ;  /* 0x0000000000017941 */ /* 0x000fea0003800000 */
.L_x_525:
[----:B------:R-:W-:Y:S01]  /*f620*/  ULDC.64 UR4, c[0x0][0x300] ;  /* 0x0000c00000047ab9 */ /* 0x000fe20000000a00 */
[----:B-----5:R-:W-:Y:S01]  /*f630*/  SHF.R.S32.HI R89, RZ, 0x1f, R34 ;  /* 0x0000001fff597819 */ /* 0x020fe20000011422 */
[----:B------:R-:W-:Y:S01]  /*f640*/  IMAD R14, R88, UR4, RZ ;  /* 0x00000004580e7c24 */ /* 0x000fe2000f8e02ff */
[----:B------:R-:W-:Y:S01]  /*f650*/  ULDC.64 UR6, c[0x0][0x2e8] ;  /* 0x0000ba0000067ab9 */ /* 0x000fe20000000a00 */
[----:B0-----:R-:W-:-:S04]  /*f660*/  IMAD.WIDE.U32 R12, R35, UR4, RZ ;  /* 0x00000004230c7c25 */ /* 0x001fc8000f8e00ff */
[----:B------:R-:W-:Y:S01]  /*f670*/  IMAD R11, R35, UR5, R14 ;  /* 0x00000005230b7c24 */ /* 0x000fe2000f8e020e */
[----:B------:R-:W-:Y:S01]  /*f680*/  ULDC.64 UR4, c[0x0][0x310] ;  /* 0x0000c40000047ab9 */ /* 0x000fe20000000a00 */
[----:B------:R-:W-:Y:S02]  /*f690*/  IMAD R90, R24, -0xa0, R2 ;  /* 0xffffff60185a7824 */ /* 0x000fe400078e0202 */
[----:B------:R-:W-:Y:S02]  /*f6a0*/  IMAD R15, R89, UR4, RZ ;  /* 0x00000004590f7c24 */ /* 0x000fe4000f8e02ff */
[----:B------:R-:W-:Y:S01]  /*f6b0*/  IMAD.IADD R13, R13, 0x1, R11 ;  /* 0x000000010d0d7824 */ /* 0x000fe200078e020b */
[----:B------:R-:W-:Y:S01]  /*f6c0*/  VIMNMX R90, R90, 0xa0, PT ;  /* 0x000000a05a5a7848 */ /* 0x000fe20003fe0100 */
[C---:B------:R-:W-:Y:S02]  /*f6d0*/  IMAD R15, R34.reuse, UR5, R15 ;  /* 0x00000005220f7c24 */ /* 0x040fe4000f8e020f */
[----:B------:R-:W-:Y:S01]  /*f6e0*/  IMAD.WIDE.U32 R12, R34, UR4, R12 ;  /* 0x00000004220c7c25 */ /* 0x000fe2000f8e000c */
[----:B------:R-:W-:-:S03]  /*f6f0*/  ULDC.64 UR4, c[0x0][0x308] ;  /* 0x0000c20000047ab9 */ /* 0x000fc60000000a00 */
[----:B------:R-:W-:Y:S01]  /*f700*/  IMAD.IADD R49, R90, 0x1, -R195 ;  /* 0x000000015a317824 */ /* 0x000fe200078e0ac3 */
[----:B------:R-:W-:-:S03]  /*f710*/  IADD3 R13, R13, R15, RZ ;  /* 0x0000000f0d0d7210 */ /* 0x000fc60007ffe0ff */
[----:B------:R-:W-:Y:S01]  /*f720*/  IMAD.WIDE.U32 R12, R169, UR4, R12 ;  /* 0x00000004a90c7c25 */ /* 0x000fe2000f8e000c */
[----:B------:R-:W-:-:S03]  /*f730*/  UMOV UR4, 0xffffffff ;  /* 0xffffffff00047882 */ /* 0x000fc60000000000 */
[----:B------:R-:W-:Y:S01]  /*f740*/  IMAD R46, R169, UR5, R13 ;  /* 0x00000005a92e7c24 */ /* 0x000fe2000f8e020d */
[----:B------:R-:W-:-:S04]  /*f750*/  IADD3 R44, P2, R12, UR6, RZ ;  /* 0x000000060c2c7c10 */ /* 0x000fc8000ff5e0ff */
[----:B------:R-:W-:Y:S02]  /*f760*/  IADD3.X R46, R46, UR7, RZ, P2, !PT ;  /* 0x000000072e2e7c10 */ /* 0x000fe400097fe4ff */
[----:B------:R-:W-:Y:S01]  /*f770*/  ISETP.GE.AND P2, PT, R49, 0x1, PT ;  /* 0x000000013100780c */ /* 0x000fe20003f46270 */
[----:B------:R-:W-:-:S12]  /*f780*/  BRA.DIV UR4, `(.L_x_527) ;  /* 0x000001d604f87947 */ /* 0x000fd8000b800000 */
[----:B------:R0:W2:Y:S04]  /*f790*/  SHFL.IDX PT, R45, R46, RZ, 0x1e1f ;  /* 0x001e1fff2e2d7589 */ /* 0x0000a800000e0000 */
[----:B------:R0:W3:Y:S02]  /*f7a0*/  SHFL.IDX PT, R47, R44, RZ, 0x1e1f ;  /* 0x001e1fff2c2f7589 */ /* 0x0000e400000e0000 */
.L_x_798:
[----:B------:R-:W-:Y:S04]  /*f7b0*/  BSSY B1, `(.L_x_528) ;  /* 0x0000023000017945 */ /* 0x000fe80003800000 */
[----:B------:R-:W-:Y:S05]  /*f7c0*/  @!P2 BRA `(.L_x_529) ;  /* 0x000000000084a947 */ /* 0x000fea0003800000 */
[----:B------:R-:W-:Y:S02]  /*f7d0*/  ULDC UR4, c[0x0][0x2f4] ;  /* 0x0000bd0000047ab9 */ /* 0x000fe40000000800 */
[----:B------:R-:W-:-:S13]  /*f7e0*/  ISETP.GE.AND P5, PT, R16, UR4, PT ;  /* 0x0000000410007c0c */ /* 0x000fda000bfa6270 */
[----:B------:R-:W4:Y:S01]  /*f7f0*/  @!P5 LDS.128 R12, [R37+0x1a400] ;  /* 0x01a40000250cd984 */ /* 0x000f220000000c00 */
[----:B---3--:R-:W-:-:S05]  /*f800*/  @!P5 IADD3 R42, P2, R16, R47, RZ ;  /* 0x0000002f102ad210 */ /* 0x008fca0007f5e0ff */
[----:B--2---:R-:W-:Y:S01]  /*f810*/  @!P5 IMAD.X R43, R45, 0x1, R17, P2 ;  /* 0x000000012d2bd824 */ /* 0x004fe200010e0611 */
[----:B------:R-:W-:-:S13]  /*f820*/  ISETP.GE.AND P2, PT, R168, UR4, PT ;  /* 0x00000004a8007c0c */ /* 0x000fda000bf46270 */
[----:B------:R-:W-:-:S05]  /*f830*/  @!P2 IADD3 R40, P4, R168, R47, RZ ;  /* 0x0000002fa828a210 */ /* 0x000fca0007f9e0ff */
[----:B------:R-:W-:Y:S01]  /*f840*/  @!P2 IMAD.X R41, R45, 0x1, R194, P4 ;  /* 0x000000012d29a824 */ /* 0x000fe200020e06c2 */
[----:B------:R-:W-:-:S13]  /*f850*/  ISETP.GE.AND P4, PT, R192, UR4, PT ;  /* 0x00000004c0007c0c */ /* 0x000fda000bf86270 */
[----:B------:R-:W-:Y:S01]  /*f860*/  @!P4 IADD3 R38, P6, R192, R47, RZ ;  /* 0x0000002fc026c210 */ /* 0x000fe20007fde0ff */
[----:B----4-:R2:W-:Y:S01]  /*f870*/  @!P5 ST.E.128 desc[UR50][R42.64], R12 ;  /* 0x0000000c2a00d985 */ /* 0x0105e2000c101d32 */
[----:B------:R-:W-:Y:S02]  /*f880*/  ISETP.GE.AND P5, PT, R3, UR4, PT ;  /* 0x0000000403007c0c */ /* 0x000fe4000bfa6270 */
[----:B------:R-:W-:-:S11]  /*f890*/  @!P4 IADD3.X R39, R45, R204, RZ, P6, !PT ;  /* 0x000000cc2d27c210 */ /* 0x000fd600037fe4ff */
[----:B------:R-:W3:Y:S01]  /*f8a0*/  @!P5 LDS.128 R12, [R36+0x1a400] ;  /* 0x01a40000240cd984 */ /* 0x000ee20000000c00 */
[----:B------:R-:W-:-:S05]  /*f8b0*/  @!P5 IMAD.SHL.U32 R48, R170, 0x10, RZ ;  /* 0x00000010aa30d824 */ /* 0x000fca00078e00ff */
[----:B--2---:R-:W-:-:S04]  /*f8c0*/  @!P5 IADD3 R42, P6, R48, R47, RZ ;  /* 0x0000002f302ad210 */ /* 0x004fc80007fde0ff */
[----:B------:R-:W-:-:S05]  /*f8d0*/  @!P5 LEA.HI.X.SX32 R43, R48, R45, 0x1, P6 ;  /* 0x0000002d302bd211 */ /* 0x000fca00030f0eff */
[----:B---3--:R2:W-:Y:S01]  /*f8e0*/  @!P5 ST.E.128 desc[UR50][R42.64], R12 ;  /* 0x0000000c2a00d985 */ /* 0x0085e2000c101d32 */
[----:B------:R-:W-:-:S13]  /*f8f0*/  ISETP.GE.AND P5, PT, R4, UR4, PT ;  /* 0x0000000404007c0c */ /* 0x000fda000bfa6270 */
[----:B------:R-:W3:Y:S01]  /*f900*/  @!P5 LDS.128 R12, [R37+0x1cc00] ;  /* 0x01cc0000250cd984 */ /* 0x000ee20000000c00 */
[----:B------:R-:W-:-:S05]  /*f910*/  @!P5 IMAD.SHL.U32 R48, R171, 0x10, RZ ;  /* 0x00000010ab30d824 */ /* 0x000fca00078e00ff */
[----:B--2---:R-:W-:-:S04]  /*f920*/  @!P5 IADD3 R42, P6, R48, R47, RZ ;  /* 0x0000002f302ad210 */ /* 0x004fc80007fde0ff */
[----:B------:R-:W-:-:S05]  /*f930*/  @!P5 LEA.HI.X.SX32 R43, R48, R45, 0x1, P6 ;  /* 0x0000002d302bd211 */ /* 0x000fca00030f0eff */
[----:B---3--:R2:W-:Y:S01]  /*f940*/  @!P5 ST.E.128 desc[UR50][R42.64], R12 ;  /* 0x0000000c2a00d985 */ /* 0x0085e2000c101d32 */
[----:B------:R-:W-:-:S03]  /*f950*/  ISETP.GE.AND P5, PT, R193, UR4, PT ;  /* 0x00000004c1007c0c */ /* 0x000fc6000bfa6270 */
[----:B------:R-:W3:Y:S10]  /*f960*/  @!P2 LDS.128 R12, [R36+0x1cc00] ;  /* 0x01cc0000240ca984 */ /* 0x000ef40000000c00 */
[----:B--2---:R-:W-:-:S05]  /*f970*/  @!P5 IADD3 R42, P6, R193, R47, RZ ;  /* 0x0000002fc12ad210 */ /* 0x004fca0007fde0ff */
[----:B------:R-:W-:Y:S01]  /*f980*/  @!P5 IMAD.X R43, R45, 0x1, R203, P6 ;  /* 0x000000012d2bd824 */ /* 0x000fe200030e06cb */
[----:B---3--:R-:W-:Y:S04]  /*f990*/  @!P2 ST.E.128 desc[UR50][R40.64], R12 ;  /* 0x0000000c2800a985 */ /* 0x008fe8000c101d32 */
[----:B------:R-:W2:Y:S04]  /*f9a0*/  @!P4 LDS.128 R12, [R37+0x1f400] ;  /* 0x01f40000250cc984 */ /* 0x000ea80000000c00 */
[----:B--2---:R-:W-:Y:S04]  /*f9b0*/  @!P4 ST.E.128 desc[UR50][R38.64], R12 ;  /* 0x0000000c2600c985 */ /* 0x004fe8000c101d32 */
[----:B------:R-:W2:Y:S04]  /*f9c0*/  @!P5 LDS.128 R12, [R36+0x1f400] ;  /* 0x01f40000240cd984 */ /* 0x000ea80000000c00 */
[----:B--2---:R4:W-:Y:S02]  /*f9d0*/  @!P5 ST.E.128 desc[UR50][R42.64], R12 ;  /* 0x0000000c2a00d985 */ /* 0x0049e4000c101d32 */
.L_x_529:
[----:B------:R-:W-:Y:S05]  /*f9e0*/  BSYNC B1 ;  /* 0x0000000000017941 */ /* 0x000fea0003800000 */
.L_x_528:
[----:B------:R-:W-:-:S03]  /*f9f0*/  UMOV UR4, 0xffffffff ;  /* 0xffffffff00047882 */ /* 0x000fc60000000000 */
[----:B------:R-:W-:Y:S05]  /*fa00*/  BRA.DIV UR4, `(.L_x_530) ;  /* 0x000001d604a47947 */ /* 0x000fea000b800000 */
[----:B--2---:R2:W0:Y:S04]  /*fa10*/  SHFL.IDX PT, R45, R46, 0x1, 0x1e1f ;  /* 0x003e1f002e2d7f89 */ /* 0x00442800000e0000 */
[----:B---3--:R2:W3:Y:S02]  /*fa20*/  SHFL.IDX PT, R47, R44, 0x1, 0x1e1f ;  /* 0x003e1f002c2f7f89 */ /* 0x0084e400000e0000 */
.L_x_802:
[----:B------:R-:W-:-:S13]  /*fa30*/  ISETP.GE.AND P2, PT, R49, 0x81, PT ;  /* 0x000000813100780c */ /* 0x000fda0003f46270 */
[----:B------:R-:W-:Y:S05]  /*fa40*/  @!P2 BRA `(.L_x_470) ;  /* 0x000000000084a947 */ /* 0x000fea0003800000 */
[----:B------:R-:W-:Y:S02]  /*fa50*/  ULDC UR4, c[0x0][0x2f4] ;  /* 0x0000bd0000047ab9 */ /* 0x000fe40000000800 */
[----:B------:R-:W-:-:S13]  /*fa60*/  ISETP.GE.AND P5, PT, R16, UR4, PT ;  /* 0x0000000410007c0c */ /* 0x000fda000bfa6270 */
[----:B----4-:R-:W4:Y:S01]  /*fa70*/  @!P5 LDS.128 R12, [R37+0x1c400] ;  /* 0x01c40000250cd984 */ /* 0x010f220000000c00 */
[----:B---3--:R-:W-:-:S04]  /*fa80*/  @!P5 IADD3 R42, P2, R16, R47, RZ ;  /* 0x0000002f102ad210 */ /* 0x008fc80007f5e0ff */
[----:B0-----:R-:W-:Y:S02]  /*fa90*/  @!P5 IADD3.X R43, R45, R17, RZ, P2, !PT ;  /* 0x000000112d2bd210 */ /* 0x001fe400017fe4ff */
[----:B------:R-:W-:-:S13]  /*faa0*/  ISETP.GE.AND P2, PT, R168, UR4, PT ;  /* 0x00000004a8007c0c */ /* 0x000fda000bf46270 */
[----:B------:R-:W-:-:S05]  /*fab0*/  @!P2 IADD3 R40, P4, R168, R47, RZ ;  /* 0x0000002fa828a210 */ /* 0x000fca0007f9e0ff */
[----:B------:R-:W-:Y:S01]  /*fac0*/  @!P2 IMAD.X R41, R45, 0x1, R194, P4 ;  /* 0x000000012d29a824 */ /* 0x000fe200020e06c2 */
[----:B------:R-:W-:-:S13]  /*fad0*/  ISETP.GE.AND P4, PT, R192, UR4, PT ;  /* 0x00000004c0007c0c */ /* 0x000fda000bf86270 */
[----:B------:R-:W-:Y:S01]  /*fae0*/  @!P4 IADD3 R38, P6, R192, R47, RZ ;  /* 0x0000002fc026c210 */ /* 0x000fe20007fde0ff */
[----:B----4-:R0:W-:Y:S01]  /*faf0*/  @!P5 ST.E.128 desc[UR50][R42.64], R12 ;  /* 0x0000000c2a00d985 */ /* 0x0101e2000c101d32 */
[----:B------:R-:W-:-:S03]  /*fb00*/  ISETP.GE.AND P5, PT, R3, UR4, PT ;  /* 0x0000000403007c0c */ /* 0x000fc6000bfa6270 */
[----:B------:R-:W-:-:S10]  /*fb10*/  @!P4 IMAD.X R39, R45, 0x1, R204, P6 ;  /* 0x000000012d27c824 */ /* 0x000fd400030e06cc */
[----:B------:R-:W3:Y:S01]  /*fb20*/  @!P5 LDS.128 R12, [R36+0x1c400] ;  /* 0x01c40000240cd984 */ /* 0x000ee20000000c00 */
[----:B--2---:R-:W-:-:S05]  /*fb30*/  @!P5 IMAD.SHL.U32 R44, R170, 0x10, RZ ;  /* 0x00000010aa2cd824 */ /* 0x004fca00078e00ff */
[----:B0-----:R-:W-:-:S04]  /*fb40*/  @!P5 IADD3 R42, P6, R44, R47, RZ ;  /* 0x0000002f2c2ad210 */ /* 0x001fc80007fde0ff */
[----:B------:R-:W-:-:S05]  /*fb50*/  @!P5 LEA.HI.X.SX32 R43, R44, R45, 0x1, P6 ;  /* 0x0000002d2c2bd211 */ /* 0x000fca00030f0eff */
[----:B---3--:R0:W-:Y:S01]  /*fb60*/  @!P5 ST.E.128 desc[UR50][R42.64], R12 ;  /* 0x0000000c2a00d985 */ /* 0x0081e2000c101d32 */
[----:B------:R-:W-:-:S13]  /*fb70*/  ISETP.GE.AND P5, PT, R4, UR4, PT ;  /* 0x0000000404007c0c */ /* 0x000fda000bfa6270 */
[----:B------:R-:W2:Y:S01]  /*fb80*/  @!P5 LDS.128 R12, [R37+0x1ec00] ;  /* 0x01ec0000250cd984 */ /* 0x000ea20000000c00 */
[----:B------:R-:W-:-:S04]  /*fb90*/  @!P5 SHF.L.U32 R44, R171, 0x4, RZ ;  /* 0x00000004ab2cd819 */ /* 0x000fc800000006ff */
[----:B0-----:R-:W-:-:S04]  /*fba0*/  @!P5 IADD3 R42, P6, R44, R47, RZ ;  /* 0x0000002f2c2ad210 */ /* 0x001fc80007fde0ff */
[----:B------:R-:W-:-:S05]  /*fbb0*/  @!P5 LEA.HI.X.SX32 R43, R44, R45, 0x1, P6 ;  /* 0x0000002d2c2bd211 */ /* 0x000fca00030f0eff */
[----:B--2---:R0:W-:Y:S01]  /*fbc0*/  @!P5 ST.E.128 desc[UR50][R42.64], R12 ;  /* 0x0000000c2a00d985 */ /* 0x0041e2000c101d32 */
[----:B------:R-:W-:-:S03]  /*fbd0*/  ISETP.GE.AND P5, PT, R193, UR4, PT ;  /* 0x00000004c1007c0c */ /* 0x000fc6000bfa6270 */
[----:B------:R-:W2:Y:S10]  /*fbe0*/  @!P2 LDS.128 R12, [R36+0x1ec00] ;  /* 0x01ec0000240ca984 */ /* 0x000eb40000000c00 */
[----:B0-----:R-:W-:-:S05]  /*fbf0*/  @!P5 IADD3 R42, P6, R193, R47, RZ ;  /* 0x0000002fc12ad210 */ /* 0x001fca0007fde0ff */
[----:B------:R-:W-:Y:S01]  /*fc00*/  @!P5 IMAD.X R43, R45, 0x1, R203, P6 ;  /* 0x000000012d2bd824 */ /* 0x000fe200030e06cb */
[----:B--2---:R-:W-:Y:S04]  /*fc10*/  @!P2 ST.E.128 desc[UR50][R40.64], R12 ;  /* 0x0000000c2800a985 */ /* 0x004fe8000c101d32 */
[----:B------:R-:W0:Y:S04]  /*fc20*/  @!P4 LDS.128 R12, [R37+0x21400] ;  /* 0x02140000250cc984 */ /* 0x000e280000000c00 */
[----:B0-----:R-:W-:Y:S04]  /*fc30*/  @!P4 ST.E.128 desc[UR50][R38.64], R12 ;  /* 0x0000000c2600c985 */ /* 0x001fe8000c101d32 */
[----:B------:R-:W0:Y:S04]  /*fc40*/  @!P5 LDS.128 R12, [R36+0x21400] ;  /* 0x02140000240cd984 */ /* 0x000e280000000c00 */
[----:B0-----:R0:W-:Y:S02]  /*fc50*/  @!P5 ST.E.128 desc[UR50][R42.64], R12 ;  /* 0x0000000c2a00d985 */ /* 0x0011e4000c101d32 */
.L_x_470:
[----:B------:R-:W-:Y:S05]  /*fc60*/  BSYNC B0 ;  /* 0x0000000000007941 */ /* 0x000fea0003800000 */
.L_x_434:
[----:B----4-:R-:W4:Y:S01]  /*fc70*/  S2R R11, SR_TID.X ;  /* 0x00000000000b7919 */ /* 0x010f220000002100 */
[----:B------:R-:W-:Y:S01]  /*fc80*/  @!PT LDS RZ, [RZ] ;  /* 0x00000000fffff984 */ /* 0x000fe20000000800 */
[----:B------:R-:W-:Y:S01]  /*fc90*/  @!PT LDS RZ, [RZ] ;  /* 0x00000000fffff984 */ /* 0x000fe20000000800 */
[----:B------:R-:W-:Y:S01]  /*fca0*/  @!PT LDS RZ, [RZ] ;  /* 0x00000000fffff984 */ /* 0x000fe20000000800 */
[----:B------:R-:W-:Y:S01]  /*fcb0*/  @!PT LDS RZ, [RZ] ;  /* 0x00000000fffff984 */ /* 0x000fe20000000800 */
[----:B------:R5:W-:Y:S06]  /*fcc0*/  MEMBAR.ALL.CTA ;  /* 0x0000000000007992 */ /* 0x000bec0000008000 */
[----:B-----5:R-:W5:Y:S01]  /*fcd0*/  FENCE.VIEW.ASYNC.S ;  /* 0x00000000000073c6 */ /* 0x020f620000000000 */
[----:B------:R-:W-:Y:S05]  /*fce0*/  WARPSYNC.ALL ;  /* 0x0000000000007948 */ /* 0x000fea0003800000 */
[----:B------:R-:W-:Y:S01]  /*fcf0*/  BSSY B0, `(.L_x_531) ;  /* 0x0000008000007945 */ /* 0x000fe20003800000 */
[----:B-----5:R0:W-:Y:S01]  /*fd00*/  BAR.SYNC.DEFER_BLOCKING R158, 0x80 ;  /* 0x0002009e0000751d */ /* 0x0201e20000010000 */
[----:B----4-:R-:W-:-:S13]  /*fd10*/  LOP3.LUT P2, RZ, R11, 0x7f, RZ, 0xc0, !PT ;  /* 0x0000007f0bff7812 */ /* 0x010fda000784c0ff */
[----:B------:R-:W-:-:S05]  /*fd20*/  @!P2 VIADD R11, R91, 0x298a0 ;  /* 0x000298a05b0ba836 */ /* 0x000fca0000000000 */
[----:B------:R-:W-:-:S04]  /*fd30*/  @!P2 PRMT R11, RZ, 0x654, R11 ;  /* 0x00000654ff0ba816 */ /* 0x000fc8000000000b */
[----:B------:R4:W-:Y:S01]  /*fd40*/  @!P2 SYNCS.ARRIVE.TRANS64.RED.A1T0 RZ, [R11+URZ], RZ ;  /* 0x000000ff0bffa9a7 */ /* 0x0009e2000810043f */
[----:B0-----:R-:W-:Y:S05]  /*fd50*/  @!P1 BRA `(.L_x_532) ;  /* 0x0000000000049947 */ /* 0x001fea0003800000 */
[----:B------:R-:W-:Y:S01]  /*fd60*/  BPT.TRAP 0x1 ;  /* 0x000000040000795c */ /* 0x000fe20000300000 */
.L_x_532:
[----:B------:R-:W-:Y:S05]  /*fd70*/  BSYNC B0 ;  /* 0x0000000000007941 */ /* 0x000fea0003800000 */
.L_x_531:
[----:B------:R-:W0:Y:S01]  /*fd80*/  SYNCS.PHASECHK.TRANS64.TRYWAIT P1, [R91+URZ+0x298b0], R92 ;  /* 0x0298b05c5b0075a7 */ /* 0x000e22000802017f */
[----:B------:R-:W-:Y:S04]  /*fd90*/  BSSY B0, `(.L_x_533) ;  /* 0x0000002000007945 */ /* 0x000fe80003800000 */
[----:B0-----:R-:W-:Y:S05]  /*fda0*/  @!P1 BRA `(.L_x_534) ;  /* 0x000001d400089947 */ /* 0x001fea0003800000 */
.L_x_803:
[----:B------:R-:W-:Y:S05]  /*fdb0*/  BSYNC B0 ;  /* 0x0000000000007941 */ /* 0x000fea0003800000 */
.L_x_533:
[----:B------:R-:W-:Y:S01]  /*fdc0*/  ULDC.64 UR4, c[0x0][0x328] ;  /* 0x0000ca0000047ab9 */ /* 0x000fe20000000a00 */
[----:B------:R-:W-:Y:S01]  /*fdd0*/  ULDC.64 UR6, c[0x0][0x318] ;  /* 0x0000c60000067ab9 */ /* 0x000fe20000000a00 */
[----:B------:R-:W-:Y:S01]  /*fde0*/  IMAD R88, R88, UR4, RZ ;  /* 0x0000000458587c24 */ /* 0x000fe2000f8e02ff */
[----:B------:R-:W-:Y:S01]  /*fdf0*/  BSSY B0, `(.L_x_535) ;  /* 0x000002e000007945 */ /* 0x000fe20003800000 */
[----:B------:R-:W-:-:S04]  /*fe00*/  IMAD.WIDE.U32 R12, R35, UR4, RZ ;  /* 0x00000004230c7c25 */ /* 0x000fc8000f8e00ff */
[----:B------:R-:W-:Y:S01]  /*fe10*/  IMAD R35, R35, UR5, R88 ;  /* 0x0000000523237c24 */ /* 0x000fe2000f8e0258 */
[----:B------:R-:W-:Y:S01]  /*fe20*/  ULDC.64 UR4, c[0x0][0x338] ;  /* 0x0000ce0000047ab9 */ /* 0x000fe20000000a00 */
[----:B------:R-:W-:Y:S02]  /*fe30*/  IMAD.IADD R90, R90, 0x1, -R195 ;  /* 0x000000015a5a7824 */ /* 0x000fe400078e0ac3 */
[----:B------:R-:W-:Y:S02]  /*fe40*/  IMAD R89, R89, UR4, RZ ;  /* 0x0000000459597c24 */ /* 0x000fe4000f8e02ff */
[----:B------:R-:W-:Y:S02]  /*fe50*/  IMAD.IADD R13, R13, 0x1, R35 ;  /* 0x000000010d0d7824 */ /* 0x000fe400078e0223 */
[C---:B------:R-:W-:Y:S02]  /*fe60*/  IMAD R89, R34.reuse, UR5, R89 ;  /* 0x0000000522597c24 */ /* 0x040fe4000f8e0259 */
[----:B------:R-:W-:Y:S01]  /*fe70*/  IMAD.WIDE.U32 R12, R34, UR4, R12 ;  /* 0x00000004220c7c25 */ /* 0x000fe2000f8e000c */
[----:B------:R-:W-:-:S04]  /*fe80*/  ULDC.64 UR4, c[0x0][0x330] ;  /* 0x0000cc0000047ab9 */ /* 0x000fc80000000a00 */
[----:B------:R-:W-:-:S03]  /*fe90*/  IADD3 R13, R13, R89, RZ ;  /* 0x000000590d0d7210 */ /* 0x000fc60007ffe0ff */
[----:B------:R-:W-:-:S04]  /*fea0*/  IMAD.WIDE.U32 R12, R169, UR4, R12 ;  /* 0x00000004a90c7c25 */ /* 0x000fc8000f8e000c */
[----:B----4-:R-:W-:Y:S01]  /*feb0*/  IMAD R11, R169, UR5, R13 ;  /* 0x00000005a90b7c24 */ /* 0x010fe2000f8e020d */
[----:B------:R-:W-:-:S04]  /*fec0*/  IADD3 R40, P1, R12, UR6, RZ ;  /* 0x000000060c287c10 */ /* 0x000fc8000ff3e0ff */
[----:B------:R-:W-:Y:S01]  /*fed0*/  IADD3.X R41, R11, UR7, RZ, P1, !PT ;  /* 0x000000070b297c10 */ /* 0x000fe20008ffe4ff */
[----:B------:R-:W-:Y:S01]  /*fee0*/  IMAD R11, R19, 0x5000, R216 ;  /* 0x00005000130b7824 */ /* 0x000fe200078e02d8 */
[----:B------:R-:W-:Y:S01]  /*fef0*/  ISETP.GE.AND P1, PT, R90, 0x1, PT ;  /* 0x000000015a00780c */ /* 0x000fe20003f26270 */
[----:B------:R0:W4:Y:S02]  /*ff00*/  SHFL.IDX PT, R43, R40, RZ, 0x1e1f ;  /* 0x001e1fff282b7589 */ /* 0x00012400000e0000 */
[C---:B------:R-:W-:Y:S01]  /*ff10*/  IMAD.IADD R42, R18.reuse, 0x1, R11 ;  /* 0x00000001122a7824 */ /* 0x040fe200078e020b */
[CC--:B--2---:R-:W-:Y:S02]  /*ff20*/  IADD3 R44, R18.reuse, R11.reuse, R123 ;  /* 0x0000000b122c7210 */ /* 0x0c4fe40007ffe07b */
[CC--:B------:R-:W-:Y:S02]  /*ff30*/  IADD3 R45, R18.reuse, R11.reuse, R122 ;  /* 0x0000000b122d7210 */ /* 0x0c0fe40007ffe07a */
[----:B------:R-:W-:-:S02]  /*ff40*/  IADD3 R46, R18, R11, R130 ;  /* 0x0000000b122e7210 */ /* 0x000fc40007ffe082 */
[----:B------:R0:W2:Y:S03]  /*ff50*/  SHFL.IDX PT, R11, R41, RZ, 0x1e1f ;  /* 0x001e1fff290b7589 */ /* 0x0000a600000e0000 */
[----:B------:R-:W-:Y:S05]  /*ff60*/  @!P1 BRA `(.L_x_536) ;  /* 0x0000000000589947 */ /* 0x000fea0003800000 */
[----:B------:R-:W-:Y:S02]  /*ff70*/  ISETP.NE.AND P5, PT, R6, RZ, PT ;  /* 0x000000ff0600720c */ /* 0x000fe40003fa5270 */
[----:B------:R-:W-:-:S11]  /*ff80*/  ISETP.NE.AND P4, PT, R7, RZ, PT ;  /* 0x000000ff0700720c */ /* 0x000fd60003f85270 */
[----:B-1--4-:R-:W-:Y:S02]  /*ff90*/  @P5 IADD3 R36, P1, R16, R43, RZ ;  /* 0x0000002b10245210 */ /* 0x012fe40007f3e0ff */
[----:B------:R-:W-:-:S03]  /*ffa0*/  @P4 SHF.L.U32 R12, R170, 0x4, RZ ;  /* 0x00000004aa0c4819 */ /* 0x000fc600000006ff */
[----:B--2---:R-:W-:Y:S01]  /*ffb0*/  @P5 IMAD.X R37, R11, 0x1, R17, P1 ;  /* 0x000000010b255824 */ /* 0x004fe200008e0611 */
[----:B------:R-:W-:-:S04]  /*ffc0*/  @P4 IADD3 R38, P1, R12, R43, RZ ;  /* 0x0000002b0c264210 */ /* 0x000fc80007f3e0ff */
[----:B------:R-:W-:Y:S02]  /*ffd0*/  @P4 LEA.HI.X.SX32 R39, R12, R11, 0x1, P1 ;  /* 0x0000000b0c274211 */ /* 0x000fe400008f0eff */
[----:B------:R-:W-:-:S13]  /*ffe0*/  ISETP.NE.AND P1, PT, R8, RZ, PT ;  /* 0x000000ff0800720c */ /* 0x000fda0003f25270 */
[----:B------:R-:W-:-:S05]  /*fff0*/  @P1 IMAD.SHL.U32 R12, R171, 0x10, RZ ;  /* 0x00000010ab0c1824 */ /* 0x000fca00078e00ff */
[----:B------:R-:W-:-:S04]  /*10000*/  @P1 IADD3 R34, P6, R12, R43, RZ ;  /* 0x0000002b0c221210 */ /* 0x000fc80007fde0ff */
[----:B------:R-:W-:Y:S02]  /*10010*/  @P1 LEA.HI.X.SX32 R35, R12, R11, 0x1, P6 ;  /* 0x0000000b0c231211 */ /* 0x000fe400030f0eff */
[----:B------:R-:W1:Y:S04]  /*10020*/  @P5 LDS.128 R12, [R42+0xa400] ;  /* 0x00a400002a0c5984 */ /* 0x000e680000000c00 */
[----:B-1----:R1:W-:Y:S01]  /*10030*/  @P5 ST.E.128 desc[UR50][R36.64], R12 ;  /* 0x0000000c24005985 */ /* 0x0023e2000c101d32 */
[----:B------:R-:W-:-:S03]  /*10040*/  ISETP.NE.AND P5, PT, R9, RZ, PT ;  /* 0x000000ff0900720c */ /* 0x000fc60003fa5270 */
[----:B------:R-:W2:Y:S10]  /*10050*/  @P4 LDS.128 R12, [R44+0xa400] ;  /* 0x00a400002c0c4984 */ /* 0x000eb40000000c00 */
[----:B-1----:R-:W-:-:S05]  /*10060*/  @P5 IADD3 R36, P6, R168, R43, RZ ;  /* 0x0000002ba8245210 */ /* 0x002fca0007fde0ff */
[----:B------:R-:W-:Y:S01]  /*10070*/  @P5 IMAD.X R37, R11, 0x1, R194, P6 ;  /* 0x000000010b255824 */ /* 0x000fe200030e06c2 */
[----:B--2---:R-:W-:Y:S04]  /*10080*/  @P4 ST.E.128 desc[UR50][R38.64], R12 ;  /* 0x0000000c26004985 */ /* 0x004fe8000c101d32 */
[----:B------:R-:W1:Y:S04]  /*10090*/  @P1 LDS.128 R12, [R45+0xa400] ;  /* 0x00a400002d0c1984 */ /* 0x000e680000000c00 */
[----:B-1----:R-:W-:Y:S04]  /*100a0*/  @P1 ST.E.128 desc[UR50][R34.64], R12 ;  /* 0x0000000c22001985 */ /* 0x002fe8000c101d32 */
[----:B------:R-:W1:Y:S04]  /*100b0*/  @P5 LDS.128 R12, [R46+0xa400] ;  /* 0x00a400002e0c5984 */ /* 0x000e680000000c00 */
[----:B-1----:R1:W-:Y:S02]  /*100c0*/  @P5 ST.E.128 desc[UR50][R36.64], R12 ;  /* 0x0000000c24005985 */ /* 0x0023e4000c101d32 */
.L_x_536:
[----:B------:R-:W-:Y:S05]  /*100d0*/  BSYNC B0 ;  /* 0x0000000000007941 */ /* 0x000fea0003800000 */
.L_x_535:
[----:B------:R-:W-:Y:S01]  /*100e0*/  ISETP.GE.AND P1, PT, R90, 0x81, PT ;  /* 0x000000815a00780c */ /* 0x000fe20003f26270 */
[----:B0-----:R-:W0:Y:S01]  /*100f0*/  SHFL.IDX PT, R41, R41, 0x1, 0x1e1f ;  /* 0x003e1f0029297f89 */ /* 0x001e2200000e0000 */
[----:B------:R-:W-:Y:S03]  /*10100*/  BSSY B0, `(.L_x_537) ;  /* 0x0000019000007945 */ /* 0x000fe60003800000 */
[----:B--2---:R2:W0:Y:S08]  /*10110*/  SHFL.IDX PT, R11, R40, 0x1, 0x1e1f ;  /* 0x003e1f00280b7f89 */ /* 0x00443000000e0000 */
[----:B--2---:R-:W-:Y:S05]  /*10120*/  @!P1 BRA `(.L_x_538) ;  /* 0x0000000000589947 */ /* 0x004fea0003800000 */
[----:B------:R-:W-:Y:S02]  /*10130*/  ISETP.NE.AND P5, PT, R6, RZ, PT ;  /* 0x000000ff0600720c */ /* 0x000fe40003fa5270 */
[----:B------:R-:W-:-:S11]  /*10140*/  ISETP.NE.AND P4, PT, R7, RZ, PT ;  /* 0x000000ff0700720c */ /* 0x000fd60003f85270 */
[----:B01----:R-:W-:Y:S02]  /*10150*/  @P5 IADD3 R36, P1, R16, R11, RZ ;  /* 0x0000000b10245210 */ /* 0x003fe40007f3e0ff */
[----:B------:R-:W-:-:S03]  /*10160*/  @P4 SHF.L.U32 R12, R170, 0x4, RZ ;  /* 0x00000004aa0c4819 */ /* 0x000fc600000006ff */
[----:B------:R-:W-:Y:S01]  /*10170*/  @P5 IMAD.X R37, R41, 0x1, R17, P1 ;  /* 0x0000000129255824 */ /* 0x000fe200008e0611 */
[----:B------:R-:W-:-:S04]  /*10180*/  @P4 IADD3 R38, P1, R12, R11, RZ ;  /* 0x0000000b0c264210 */ /* 0x000fc80007f3e0ff */
[----:B------:R-:W-:Y:S02]  /*10190*/  @P4 LEA.HI.X.SX32 R39, R12, R41, 0x1, P1 ;  /* 0x000000290c274211 */ /* 0x000fe400008f0eff */
[----:B------:R-:W-:-:S13]  /*101a0*/  ISETP.NE.AND P1, PT, R8, RZ, PT ;  /* 0x000000ff0800720c */ /* 0x000fda0003f25270 */
[----:B------:R-:W-:-:S05]  /*101b0*/  @P1 IMAD.SHL.U32 R12, R171, 0x10, RZ ;  /* 0x00000010ab0c1824 */ /* 0x000fca00078e00ff */
[----:B------:R-:W-:-:S04]  /*101c0*/  @P1 IADD3 R34, P6, R12, R11, RZ ;  /* 0x0000000b0c221210 */ /* 0x000fc80007fde0ff */
[----:B------:R-:W-:Y:S02]  /*101d0*/  @P1 LEA.HI.X.SX32 R35, R12, R41, 0x1, P6 ;  /* 0x000000290c231211 */ /* 0x000fe400030f0eff */
[----:B------:R-:W0:Y:S04]  /*101e0*/  @P5 LDS.128 R12, [R42+0xe400] ;  /* 0x00e400002a0c5984 */ /* 0x000e280000000c00 */
[----:B0-----:R0:W-:Y:S01]  /*101f0*/  @P5 ST.E.128 desc[UR50][R36.64], R12 ;  /* 0x0000000c24005985 */ /* 0x0011e2000c101d32 */
[----:B------:R-:W-:-:S03]  /*10200*/  ISETP.NE.AND P5, PT, R9, RZ, PT ;  /* 0x000000ff0900720c */ /* 0x000fc60003fa5270 */
[----:B------:R-:W1:Y:S10]  /*10210*/  @P4 LDS.128 R12, [R44+0xe400] ;  /* 0x00e400002c0c4984 */ /* 0x000e740000000c00 */
[----:B0-----:R-:W-:-:S05]  /*10220*/  @P5 IADD3 R36, P6, R168, R11, RZ ;  /* 0x0000000ba8245210 */ /* 0x001fca0007fde0ff */
[----:B------:R-:W-:Y:S01]  /*10230*/  @P5 IMAD.X R37, R41, 0x1, R194, P6 ;  /* 0x0000000129255824 */ /* 0x000fe200030e06c2 */
[----:B-1----:R-:W-:Y:S04]  /*10240*/  @P4 ST.E.128 desc[UR50][R38.64], R12 ;  /* 0x0000000c26004985 */ /* 0x002fe8000c101d32 */
[----:B------:R-:W0:Y:S04]  /*10250*/  @P1 LDS.128 R12, [R45+0xe400] ;  /* 0x00e400002d0c1984 */ /* 0x000e280000000c00 */
[----:B0-----:R-:W-:Y:S04]  /*10260*/  @P1 ST.E.128 desc[UR50][R34.64], R12 ;  /* 0x0000000c22001985 */ /* 0x001fe8000c101d32 */
[----:B------:R-:W0:Y:S04]  /*10270*/  @P5 LDS.128 R12, [R46+0xe400] ;  /* 0x00e400002e0c5984 */ /* 0x000e280000000c00 */
[----:B0-----:R2:W-:Y:S02]  /*10280*/  @P5 ST.E.128 desc[UR50][R36.64], R12 ;  /* 0x0000000c24005985 */ /* 0x0015e4000c101d32 */
.L_x_538:
[----:B------:R-:W-:Y:S05]  /*10290*/  BSYNC B0 ;  /* 0x0000000000007941 */ /* 0x000fea0003800000 */
.L_x_537:
[----:B0-----:R-:W5:Y:S01]  /*102a0*/  LDL R11, [R1] ;  /* 0x00000000010b7983 */ /* 0x001f620000100800 */
[----:B-1----:R-:W-:Y:S01]  /*102b0*/  @!P2 VIADD R91, R91, 0x298c0 ;  /* 0x000298c05b5ba836 */ /* 0x002fe20000000000 */
[----:B------:R-:W-:Y:S01]  /*102c0*/  IADD3 R19, R19, 0x1, RZ ;  /* 0x0000000113137810 */ /* 0x000fe20007ffe0ff */
[----:B------:R-:W-:Y:S01]  /*102d0*/  @!PT LDS RZ, [RZ] ;  /* 0x00000000fffff984 */ /* 0x000fe20000000800 */
[----:B------:R-:W-:Y:S01]  /*102e0*/  @!PT LDS RZ, [RZ] ;  /* 0x00000000fffff984 */ /* 0x000fe20000000800 */
[----:B------:R-:W-:Y:S01]  /*102f0*/  @!PT LDS RZ, [RZ] ;  /* 0x00000000fffff984 */ /* 0x000fe20000000800 */
[----:B------:R-:W-:Y:S01]  /*10300*/  @!PT LDS RZ, [RZ] ;  /* 0x00000000fffff984 */ /* 0x000fe20000000800 */
[----:B------:R0:W-:Y:S06]  /*10310*/  MEMBAR.ALL.CTA ;  /* 0x0000000000007992 */ /* 0x0001ec0000008000 */
[----:B0-----:R-:W0:Y:S02]  /*10320*/  FENCE.VIEW.ASYNC.S ;  /* 0x00000000000073c6 */ /* 0x001e240000000000 */
[----:B0-----:R0:W-:Y:S01]  /*10330*/  BAR.SYNC.DEFER_BLOCKING R158, 0x80 ;  /* 0x0002009e0000751d */ /* 0x0011e20000010000 */
[----:B------:R-:W-:-:S02]  /*10340*/  ISETP.NE.AND P1, PT, R19, 0x2, PT ;  /* 0x000000021300780c */ /* 0x000fc40003f25270 */
[----:B------:R-:W-:Y:S02]  /*10350*/  @!P2 PRMT R91, RZ, 0x654, R91 ;  /* 0x00000654ff5ba816 */ /* 0x000fe4000000005b */
[----:B------:R-:W-:Y:S02]  /*10360*/  SEL R19, R19, RZ, P1 ;  /* 0x000000ff13137207 */ /* 0x000fe40000800000 */
[----:B------:R0:W-:Y:S01]  /*10370*/  @!P2 SYNCS.ARRIVE.TRANS64.RED.A1T0 RZ, [R91+URZ], RZ ;  /* 0x000000ff5bffa9a7 */ /* 0x0001e2000810043f */
[----:B-----5:R-:W-:Y:S02]  /*10380*/  LOP3.LUT P4, RZ, R11, 0x2, RZ, 0xc0, !PT ;  /* 0x000000020bff7812 */ /* 0x020fe4000788c0ff */
[----:B------:R-:W-:-:S04]  /*10390*/  SEL R11, RZ, 0x1, P1 ;  /* 0x00000001ff0b7807 */ /* 0x000fc80000800000 */
[----:B------:R-:W-:-:S07]  /*103a0*/  LOP3.LUT R196, R196, R11, RZ, 0x3c, !PT ;  /* 0x0000000bc4c47212 */ /* 0x000fce00078e3cff */
[----:B0-----:R-:W-:Y:S05]  /*103b0*/  @P4 BRA `(.L_x_539) ;  /* 0xffffff2400fc4947 */ /* 0x001fea000383ffff */
[----:B--2---:R-:W0:Y:S01]  /*103c0*/  S2R R12, SR_TID.X ;  /* 0x00000000000c7919 */ /* 0x004e220000002100 */
[----:B------:R-:W-:Y:S02]  /*103d0*/  PLOP3.LUT P0, PT, PT, PT, PT, 0x8, 0x0 ;  /* 0x000000000000781c */ /* 0x000fe40003f0e170 */
[----:B0-----:R-:W-:-:S04]  /*103e0*/  SHF.R.U32.HI R12, RZ, 0x7, R12 ;  /* 0x00000007ff0c7819 */ /* 0x001fc8000001160c */
[----:B------:R-:W-:-:S13]  /*103f0*/  ISETP.NE.AND P4, PT, R12, 0x1, PT ;  /* 0x000000010c00780c */ /* 0x000fda0003f85270 */
[----:B------:R-:W-:Y:S06]  /*10400*/  @!P4 BAR.ARV 0x9, 0x100 ;  /* 0x024400000000cb1d */ /* 0x000fec0000002000 */
.L_x_429:
[----:B------:R-:W-:Y:S01]  /*10410*/  IMAD.MOV.U32 R0, RZ, RZ, RZ ;  /* 0x000000ffff007224 */ /* 0x000fe200078e00ff */
[----:B------:R-:W-:Y:S06]  /*10420*/  @P0 BRA `(.L_x_540) ;  /* 0x00000000000c0947 */ /* 0x000fec0003800000 */
[----:B------:R-:W1:Y:S01]  /*10430*/  FENCE.VIEW.ASYNC.G ;  /* 0x00000000000073c6 */ /* 0x000e620000000100 */
[----:B------:R-:W-:Y:S05]  /*10440*/  WARPSYNC.ALL ;  /* 0x0000000000007948 */ /* 0x000fea0003800000 */
[----:B-1----:R-:W-:Y:S06]  /*10450*/  BAR.ARV 0xc, 0x180 ;  /* 0x0306000000007b1d */ /* 0x002fec0000002000 */
.L_x_540:
[----:B------:R-:W2:Y:S01]  /*10460*/  LDL R2, [R1] ;  /* 0x0000000001027983 */ /* 0x000ea20000100800 */
[----:B------:R-:W-:Y:S01]  /*10470*/  BSSY B0, `(.L_x_541) ;  /* 0x0000021000007945 */ /* 0x000fe20003800000 */
[----:B--2---:R-:W-:-:S13]  /*10480*/  LOP3.LUT P0, RZ, R2, 0x8, RZ, 0xc0, !PT ;  /* 0x0000000802ff7812 */ /* 0x004fda000780c0ff */
[----:B------:R-:W-:Y:S05]  /*10490*/  @!P0 BRA `(.L_x_542) ;  /* 0x0000000000788947 */ /* 0x000fea0003800000 */
[----:B------:R-:W-:Y:S01]  /*104a0*/  ISETP.NE.AND P0, PT, R219, RZ, PT ;  /* 0x000000ffdb00720c */ /* 0x000fe20003f05270 */
[----:B------:R-:W-:-:S03]  /*104b0*/  ULDC UR4, c[0x0][0x9f0] ;  /* 0x00027c0000047ab9 */ /* 0x000fc60000000800 */
[----:B0-----:R-:W-:-:S04]  /*104c0*/  SEL R6, R219, UR4, P0 ;  /* 0x00000004db067c07 */ /* 0x001fc80008000000 */
[-C--:B------:R-:W-:Y:S02]  /*104d0*/  IABS R5, R6.reuse ;  /* 0x0000000600057213 */ /* 0x080fe40000000000 */
[----:B------:R-:W-:Y:S02]  /*104e0*/  IADD3 R0, R147, -0x1, R6 ;  /* 0xffffffff93007810 */ /* 0x000fe40007ffe006 */
[----:B------:R-:W0:Y:S01]  /*104f0*/  I2F.RP R4, R5 ;  /* 0x0000000500047306 */ /* 0x000e220000209400 */
[----:B------:R-:W-:-:S04]  /*10500*/  IABS R9, R6 ;  /* 0x0000000600097213 */ /* 0x000fc80000000000 */
[----:B------:R-:W-:-:S03]  /*10510*/  IADD3 R9, RZ, -R9, RZ ;  /* 0x80000009ff097210 */ /* 0x000fc60007ffe0ff */
[----:B0-----:R-:W0:Y:S02]  /*10520*/  MUFU.RCP R4, R4 ;  /* 0x0000000400047308 */ /* 0x001e240000001000 */
[----:B0-----:R-:W-:Y:S01]  /*10530*/  VIADD R2, R4, 0xffffffe ;  /* 0x0ffffffe04027836 */ /* 0x001fe20000000000 */
[----:B------:R-:W-:Y:S02]  /*10540*/  IABS R4, R0 ;  /* 0x0000000000047213 */ /* 0x000fe40000000000 */
[----:B------:R-:W-:-:S03]  /*10550*/  LOP3.LUT R0, R0, R6, RZ, 0x3c, !PT ;  /* 0x0000000600007212 */ /* 0x000fc600078e3cff */
[----:B------:R0:W1:Y:S01]  /*10560*/  F2I.FTZ.U32.TRUNC.NTZ R3, R2 ;  /* 0x0000000200037305 */ /* 0x000062000021f000 */
[----:B------:R-:W-:Y:S01]  /*10570*/  ISETP.GE.AND P2, PT, R0, RZ, PT ;  /* 0x000000ff0000720c */ /* 0x000fe20003f46270 */
[----:B0-----:R-:W-:Y:S02]  /*10580*/  IMAD.MOV.U32 R2, RZ, RZ, RZ ;  /* 0x000000ffff027224 */ /* 0x001fe400078e00ff */
[----:B-1----:R-:W-:-:S04]  /*10590*/  IMAD.MOV R8, RZ, RZ, -R3 ;  /* 0x000000ffff087224 */ /* 0x002fc800078e0a03 */
[----:B------:R-:W-:-:S04]  /*105a0*/  IMAD R7, R8, R5, RZ ;  /* 0x0000000508077224 */ /* 0x000fc800078e02ff */
[----:B------:R-:W-:-:S04]  /*105b0*/  IMAD.HI.U32 R3, R3, R7, R2 ;  /* 0x0000000703037227 */ /* 0x000fc800078e0002 */
[----:B------:R-:W-:Y:S02]  /*105c0*/  IMAD.MOV.U32 R2, RZ, RZ, R9 ;  /* 0x000000ffff027224 */ /* 0x000fe400078e0009 */
        /* <DEDUP_REMOVED lines=11> */
.L_x_542:
[----:B------:R-:W-:Y:S05]  /*10680*/  BSYNC B0 ;  /* 0x0000000000007941 */ /* 0x000fea0003800000 */
.L_x_541:
[-C--:B------:R-:W-:Y:S01]  /*10690*/  IMAD R211, R226, R0.reuse, RZ ;  /* 0x00000000e2d37224 */ /* 0x080fe200078e02ff */
[----:B------:R-:W-:Y:S02]  /*106a0*/  PLOP3.LUT P0, PT, PT, PT, PT, 0x80, 0x0 ;  /* 0x000000000000781c */ /* 0x000fe40003f0f070 */
[----:B------:R-:W-:Y:S02]  /*106b0*/  CS2R R88, SRZ ;  /* 0x0000000000587805 */ /* 0x000fe4000001ff00 */
[----:B------:R-:W-:Y:S02]  /*106c0*/  MOV R14, RZ ;  /* 0x000000ff000e7202 */ /* 0x000fe40000000f00 */
[----:B------:R-:W-:Y:S02]  /*106d0*/  CS2R R10, SRZ ;  /* 0x00000000000a7805 */ /* 0x000fe4000001ff00 */
[----:B------:R-:W-:Y:S02]  /*106e0*/  VIADDMNMX R147, R211, R0, R147, PT ;  /* 0x00000000d3937246 */ /* 0x000fe40003800193 */
[----:B------:R-:W-:-:S02]  /*106f0*/  CS2R R110, SRZ ;  /* 0x00000000006e7805 */ /* 0x000fc4000001ff00 */
[----:B------:R-:W-:Y:S02]  /*10700*/  CS2R R52, SRZ ;  /* 0x0000000000347805 */ /* 0x000fe4000001ff00 */
[----:B------:R-:W-:Y:S02]  /*10710*/  CS2R R98, SRZ ;  /* 0x0000000000627805 */ /* 0x000fe4000001ff00 */
[----:B------:R-:W-:Y:S01]  /*10720*/  ISETP.GT.AND P1, PT, R147, R211, PT ;  /* 0x000000d39300720c */ /* 0x000fe20003f24270 */
[----:B------:R-:W-:Y:S01]  /*10730*/  IMAD.MOV.U32 R69, RZ, RZ, RZ ;  /* 0x000000ffff457224 */ /* 0x000fe200078e00ff */
[----:B------:R-:W-:Y:S01]  /*10740*/  CS2R R36, SRZ ;  /* 0x0000000000247805 */ /* 0x000fe2000001ff00 */
[----:B------:R-:W-:Y:S01]  /*10750*/  IMAD.MOV.U32 R63, RZ, RZ, RZ ;  /* 0x000000ffff3f7224 */ /* 0x000fe200078e00ff */
[----:B------:R-:W-:Y:S02]  /*10760*/  CS2R R114, SRZ ;  /* 0x0000000000727805 */ /* 0x000fe4000001ff00 */
[----:B------:R-:W-:Y:S01]  /*10770*/  CS2R R56, SRZ ;  /* 0x0000000000387805 */ /* 0x000fe2000001ff00 */
[----:B------:R-:W-:Y:S01]  /*10780*/  IMAD.MOV.U32 R119, RZ, RZ, RZ ;  /* 0x000000ffff777224 */ /* 0x000fe200078e00ff */
[----:B------:R-:W-:-:S02]  /*10790*/  CS2R R112, SRZ ;  /* 0x0000000000707805 */ /* 0x000fc4000001ff00 */
[----:B------:R-:W-:Y:S02]  /*107a0*/  CS2R R60, SRZ ;  /* 0x00000000003c7805 */ /* 0x000fe4000001ff00 */
[----:B------:R-:W-:Y:S02]  /*107b0*/  CS2R R84, SRZ ;  /* 0x0000000000547805 */ /* 0x000fe4000001ff00 */
[----:B------:R-:W-:Y:S02]  /*107c0*/  MOV R117, RZ ;  /* 0x000000ff00757202 */ /* 0x000fe40000000f00 */
[----:B------:R-:W-:Y:S02]  /*107d0*/  CS2R R44, SRZ ;  /* 0x00000000002c7805 */ /* 0x000fe4000001ff00 */
[----:B------:R-:W-:Y:S01]  /*107e0*/  CS2R R40, SRZ ;  /* 0x0000000000287805 */ /* 0x000fe2000001ff00 */
[----:B------:R-:W-:Y:S01]  /*107f0*/  IMAD.MOV.U32 R0, RZ, RZ, RZ ;  /* 0x000000ffff007224 */ /* 0x000fe200078e00ff */
[----:B------:R-:W-:-:S02]  /*10800*/  CS2R R48, SRZ ;  /* 0x0000000000307805 */ /* 0x000fc4000001ff00 */
[----:B------:R-:W-:Y:S01]  /*10810*/  CS2R R108, SRZ ;  /* 0x00000000006c7805 */ /* 0x000fe2000001ff00 */
[----:B------:R-:W-:Y:S01]  /*10820*/  IMAD.MOV.U32 R82, RZ, RZ, RZ ;  /* 0x000000ffff527224 */ /* 0x000fe200078e00ff */
[----:B------:R-:W-:Y:S01]  /*10830*/  CS2R R92, SRZ ;  /* 0x00000000005c7805 */ /* 0x000fe2000001ff00 */
[----:B------:R-:W-:Y:S01]  /*10840*/  IMAD.MOV.U32 R121, RZ, RZ, RZ ;  /* 0x000000ffff797224 */ /* 0x000fe200078e00ff */
[----:B------:R-:W-:Y:S01]  /*10850*/  MOV R39, RZ ;  /* 0x000000ff00277202 */ /* 0x000fe20000000f00 */
[----:B------:R-:W-:Y:S01]  /*10860*/  IMAD.MOV.U32 R94, RZ, RZ, RZ ;  /* 0x000000ffff5e7224 */ /* 0x000fe200078e00ff */
[----:B------:R-:W-:Y:S02]  /*10870*/  CS2R R80, SRZ ;  /* 0x0000000000507805 */ /* 0x000fe4000001ff00 */
[----:B------:R-:W-:Y:S02]  /*10880*/  CS2R R24, SRZ ;  /* 0x0000000000187805 */ /* 0x000fe4000001ff00 */
[----:B------:R-:W-:Y:S01]  /*10890*/  CS2R R90, SRZ ;  /* 0x00000000005a7805 */ /* 0x000fe2000001ff00 */
[----:B----4-:R-:W-:Y:S01]  /*108a0*/  IMAD.MOV.U32 R43, RZ, RZ, RZ ;  /* 0x000000ffff2b7224 */ /* 0x010fe200078e00ff */
[----:B------:R-:W-:Y:S01]  /*108b0*/  CS2R R76, SRZ ;  /* 0x00000000004c7805 */ /* 0x000fe2000001ff00 */
[----:B------:R-:W-:Y:S01]  /*108c0*/  IMAD.MOV.U32 R4, RZ, RZ, RZ ;  /* 0x000000ffff047224 */ /* 0x000fe200078e00ff */
[----:B------:R-:W-:Y:S01]  /*108d0*/  MOV R97, RZ ;  /* 0x000000ff00617202 */ /* 0x000fe20000000f00 */
[----:B------:R-:W-:Y:S01]  /*108e0*/  IMAD.MOV.U32 R64, RZ, RZ, RZ ;  /* 0x000000ffff407224 */ /* 0x000fe200078e00ff */
[----:B------:R-:W-:Y:S01]  /*108f0*/  MOV R78, RZ ;  /* 0x000000ff004e7202 */ /* 0x000fe20000000f00 */
[----:B------:R-:W-:Y:S01]  /*10900*/  IMAD.MOV.U32 R35, RZ, RZ, RZ ;  /* 0x000000ffff237224 */ /* 0x000fe200078e00ff */
[----:B------:R-:W-:Y:S01]  /*10910*/  CS2R R72, SRZ ;  /* 0x0000000000487805 */ /* 0x000fe2000001ff00 */
[----:B------:R-:W-:Y:S01]  /*10920*/  IMAD.MOV.U32 R12, RZ, RZ, RZ ;  /* 0x000000ffff0c7224 */ /* 0x000fe200078e00ff */
[----:B------:R-:W-:Y:S01]  /*10930*/  CS2R R8, SRZ ;  /* 0x0000000000087805 */ /* 0x000fe2000001ff00 */
[----:B------:R-:W-:Y:S01]  /*10940*/  IMAD.MOV.U32 R55, RZ, RZ, RZ ;  /* 0x000000ffff377224 */ /* 0x000fe200078e00ff */
[----:B0-----:R-:W-:Y:S01]  /*10950*/  CS2R R6, SRZ ;  /* 0x0000000000067805 */ /* 0x001fe2000001ff00 */
[----:B------:R-:W-:-:S02]  /*10960*/  IMAD.MOV.U32 R86, RZ, RZ, RZ ;  /* 0x000000ffff567224 */ /* 0x000fc400078e00ff */
[----:B------:R-:W-:Y:S01]  /*10970*/  IMAD.MOV.U32 R74, RZ, RZ, RZ ;  /* 0x000000ffff4a7224 */ /* 0x000fe200078e00ff */
[----:B------:R-:W-:Y:S06]  /*10980*/  @!P1 BRA `(.L_x_543) ;  /* 0x000000f800ac9947 */ /* 0x000fec0003800000 */
[----:B------:R-:W-:-:S03]  /*10990*/  UMOV UR4, 0xffffffff ;  /* 0xffffffff00047882 */ /* 0x000fc60000000000 */
[----:B------:R-:W-:Y:S05]  /*109a0*/  BRA.DIV UR4, `(.L_x_544) ;  /* 0x000001ca041c7947 */ /* 0x000fea000b800000 */
[----:B------:R-:W0:Y:S02]  /*109b0*/  S2R R0, SR_TID.X ;  /* 0x0000000000007919 */ /* 0x000e240000002100 */
[----:B0-----:R-:W-:-:S04]  /*109c0*/  IADD3 R2, R0, -0x80, RZ ;  /* 0xffffff8000027810 */ /* 0x001fc80007ffe0ff */
[----:B------:R-:W-:-:S04]  /*109d0*/  SHF.R.S32.HI R0, RZ, 0x1f, R2 ;  /* 0x0000001fff007819 */ /* 0x000fc80000011402 */
[----:B------:R-:W-:-:S04]  /*109e0*/  LEA.HI R0, R0, R2, RZ, 0x7 ;  /* 0x0000000200007211 */ /* 0x000fc800078f38ff */
[----:B------:R-:W-:-:S05]  /*109f0*/  SHF.R.S32.HI R0, RZ, 0x7, R0 ;  /* 0x00000007ff007819 */ /* 0x000fca0000011400 */
[----:B------:R0:W1:Y:S02]  /*10a00*/  SHFL.IDX PT, R212, R0, RZ, 0x1f ;  /* 0x00001fff00d47589 */ /* 0x00006400000e0000 */
.L_x_806:
[----:B01----:R-:W-:Y:S01]  /*10a10*/  LEA.HI R0, R212, R212, RZ, 0x1 ;  /* 0x000000d4d4007211 */ /* 0x003fe200078f08ff */
[----:B------:R-:W-:-:S03]  /*10a20*/  ULOP3.LUT UP0, URZ, UR39, 0x9f, URZ, 0xc0, !UPT ;  /* 0x0000009f273f7892 */ /* 0x000fc6000f80c03f */
[----:B------:R-:W-:-:S03]  /*10a30*/  LOP3.LUT R3, R0, 0x3e, RZ, 0xc0, !PT ;  /* 0x0000003e00037812 */ /* 0x000fc600078ec0ff */
[----:B------:R-:W-:Y:S02]  /*10a40*/  PLOP3.LUT P0, PT, PT, PT, UP0, 0x80, 0x0 ;  /* 0x000000000000781c */ /* 0x000fe40003f0f008 */
[----:B------:R-:W-:-:S05]  /*10a50*/  IMAD.IADD R3, R212, 0x1, -R3 ;  /* 0x00000001d4037824 */ /* 0x000fca00078e0a03 */
[----:B------:R-:W-:-:S04]  /*10a60*/  LEA R3, R3, UR39, 0xc ;  /* 0x0000002703037c11 */ /* 0x000fc8000f8e60ff */
[----:B------:R-:W-:-:S04]  /*10a70*/  SHF.R.U32.HI R3, RZ, 0x4, R3 ;  /* 0x00000004ff037819 */ /* 0x000fc80000011603 */
[----:B------:R-:W-:Y:S01]  /*10a80*/  LOP3.LUT R44, R3, 0x3fff, RZ, 0xc0, !PT ;  /* 0x00003fff032c7812 */ /* 0x000fe200078ec0ff */
[----:B------:R-:W-:Y:S06]  /*10a90*/  @!P0 BRA `(.L_x_545) ;  /* 0x0000000000408947 */ /* 0x000fec0003800000 */
[----:B------:R-:W-:Y:S01]  /*10aa0*/  MOV R0, 0x0 ;  /* 0x0000000000007802 */ /* 0x000fe20000000f00 */
[----:B------:R-:W-:Y:S01]  /*10ab0*/  ULDC.64 UR4, c[0x4][0xc8] ;  /* 0x0100320000047ab9 */ /* 0x000fe20000000a00 */
[----:B------:R-:W-:Y:S01]  /*10ac0*/  ULDC.64 UR6, c[0x4][0xd0] ;  /* 0x0100340000067ab9 */ /* 0x000fe20000000a00 */
[----:B------:R-:W-:Y:S01]  /*10ad0*/  IMAD.U32 R4, RZ, RZ, UR4 ;  /* 0x00000004ff047e24 */ /* 0x000fe2000f8e00ff */
[----:B------:R0:W1:Y:S01]  /*10ae0*/  LDC.64 R2, c[0x4][R0] ;  /* 0x0100000000027b82 */ /* 0x0000620000000a00 */
[----:B------:R-:W-:Y:S01]  /*10af0*/  IMAD.U32 R5, RZ, RZ, UR5 ;  /* 0x00000005ff057e24 */ /* 0x000fe2000f8e00ff */
[----:B------:R-:W-:Y:S01]  /*10b00*/  ULDC.64 UR4, c[0x4][0x38] ;  /* 0x01000e0000047ab9 */ /* 0x000fe20000000a00 */
[----:B------:R-:W-:Y:S01]  /*10b10*/  MOV R6, UR6 ;  /* 0x0000000600067c02 */ /* 0x000fe20008000f00 */
[----:B------:R-:W-:Y:S01]  /*10b20*/  IMAD.U32 R7, RZ, RZ, UR7 ;  /* 0x00000007ff077e24 */ /* 0x000fe2000f8e00ff */
[----:B------:R-:W-:Y:S01]  /*10b30*/  MOV R8, 0x70 ;  /* 0x0000007000087802 */ /* 0x000fe20000000f00 */
[----:B------:R-:W-:-:S02]  /*10b40*/  IMAD.U32 R10, RZ, RZ, UR4 ;  /* 0x00000004ff0a7e24 */ /* 0x000fc4000f8e00ff */
[----:B------:R-:W-:Y:S02]  /*10b50*/  IMAD.U32 R11, RZ, RZ, UR5 ;  /* 0x00000005ff0b7e24 */ /* 0x000fe4000f8e00ff */
[----:B------:R-:W-:Y:S02]  /*10b60*/  IMAD.MOV.U32 R12, RZ, RZ, 0x1 ;  /* 0x00000001ff0c7424 */ /* 0x000fe400078e00ff */
[----:B0-----:R-:W-:-:S07]  /*10b70*/  IMAD.MOV.U32 R13, RZ, RZ, RZ ;  /* 0x000000ffff0d7224 */ /* 0x001fce00078e00ff */
[----:B------:R-:W-:-:S07]  /*10b80*/  LEPC R20, `(.L_x_545) ;  /* 0x000000001014794e */ /* 0x000fce0000000000 */
[----:B-1-3-5:R-:W-:Y:S05]  /*10b90*/  CALL.ABS.NOINC R2 ;  /* 0x0000000002007343 */ /* 0x02afea0003c00000 */
.L_x_545:
        /* <DEDUP_REMOVED lines=9> */
[----:B------:R-:W4:Y:S01]  /*10c30*/  @P1 LDC.64 R12, c[0x0][0x9c0] ;  /* 0x00027000ff0c1b82 */ /* 0x000f220000000a00 */
[----:B0-----:R-:W-:-:S02]  /*10c40*/  @P1 IMAD R2, R222, R8, RZ ;  /* 0x00000008de021224 */ /* 0x001fc400078e02ff */
[----:B------:R-:W-:-:S04]  /*10c50*/  @P1 IMAD.WIDE.U32 R4, R214, R8, RZ ;  /* 0x00000008d6041225 */ /* 0x000fc800078e00ff */
[----:B------:R-:W-:Y:S02]  /*10c60*/  @P1 IMAD R9, R214, R9, R2 ;  /* 0x00000009d6091224 */ /* 0x000fe400078e0202 */
[-C--:B-1----:R-:W-:Y:S02]  /*10c70*/  @P0 IMAD R0, R222, R6.reuse, RZ ;  /* 0x00000006de000224 */ /* 0x082fe400078e02ff */
[----:B------:R-:W-:Y:S01]  /*10c80*/  @P0 IMAD.WIDE.U32 R2, R214, R6, RZ ;  /* 0x00000006d6020225 */ /* 0x000fe200078e00ff */
[----:B------:R-:W-:-:S03]  /*10c90*/  @P1 IADD3 R5, R5, R9, RZ ;  /* 0x0000000905051210 */ /* 0x000fc60007ffe0ff */
[----:B------:R-:W-:Y:S02]  /*10ca0*/  @P0 IMAD R7, R214, R7, R0 ;  /* 0x00000007d6070224 */ /* 0x000fe400078e0200 */
[----:B------:R-:W-:Y:S02]  /*10cb0*/  IMAD.MOV.U32 R0, RZ, RZ, 0x3f800000 ;  /* 0x3f800000ff007424 */ /* 0x000fe400078e00ff */
[----:B------:R-:W-:Y:S02]  /*10cc0*/  @P0 IMAD.IADD R3, R3, 0x1, R7 ;  /* 0x0000000103030824 */ /* 0x000fe400078e0207 */
[----:B--2---:R-:W-:-:S04]  /*10cd0*/  @P0 IMAD.WIDE.U32 R2, R169, R10, R2 ;  /* 0x0000000aa9020225 */ /* 0x004fc800078e0002 */
[C---:B----4-:R-:W-:Y:S01]  /*10ce0*/  @P1 IMAD.WIDE.U32 R6, R169.reuse, R12, R4 ;  /* 0x0000000ca9061225 */ /* 0x050fe200078e0004 */
[----:B------:R-:W-:Y:S01]  /*10cf0*/  @P0 LEA R4, P2, R2, UR4, 0x2 ;  /* 0x0000000402040c11 */ /* 0x000fe2000f8410ff */
[----:B------:R-:W-:Y:S02]  /*10d00*/  ULDC UR4, c[0x0][0x3f4] ;  /* 0x0000fd0000047ab9 */ /* 0x000fe40000000800 */
[C---:B------:R-:W-:Y:S01]  /*10d10*/  @P0 IMAD R5, R169.reuse, R11, R3 ;  /* 0x0000000ba9050224 */ /* 0x040fe200078e0203 */
[----:B------:R-:W-:Y:S01]  /*10d20*/  @P1 LEA R8, P3, R6, UR6, 0x2 ;  /* 0x0000000606081c11 */ /* 0x000fe2000f8610ff */
[----:B------:R-:W-:-:S03]  /*10d30*/  @P1 IMAD R3, R169, R13, R7 ;  /* 0x0000000da9031224 */ /* 0x000fc600078e0207 */
[----:B------:R-:W-:Y:S02]  /*10d40*/  @P0 LEA.HI.X R5, R2, UR5, R5, 0x2, P2 ;  /* 0x0000000502050c11 */ /* 0x000fe400090f1405 */
[----:B------:R-:W-:Y:S01]  /*10d50*/  @P1 LEA.HI.X R9, R6, UR7, R3, 0x2, P3 ;  /* 0x0000000706091c11 */ /* 0x000fe200098f1403 */
[----:B------:R-:W-:-:S04]  /*10d60*/  IMAD.MOV.U32 R3, RZ, RZ, 0x3f800000 ;  /* 0x3f800000ff037424 */ /* 0x000fc800078e00ff */
[----:B------:R-:W2:Y:S04]  /*10d70*/  @P1 LDG.E R0, desc[UR50][R8.64] ;  /* 0x0000003208001981 */ /* 0x000ea8000c1e1900 */
[----:B------:R-:W2:Y:S01]  /*10d80*/  @P0 LDG.E R3, desc[UR50][R4.64] ;  /* 0x0000003204030981 */ /* 0x000ea2000c1e1900 */
[----:B------:R-:W-:Y:S01]  /*10d90*/  ISETP.LT.AND P0, PT, RZ, UR4, PT ;  /* 0x00000004ff007c0c */ /* 0x000fe2000bf01270 */
[----:B------:R-:W-:Y:S01]  /*10da0*/  ULDC UR4, c[0x0][0x9d8] ;  /* 0x0002760000047ab9 */ /* 0x000fe20000000800 */
[----:B--2---:R-:W-:-:S04]  /*10db0*/  FMUL.FTZ R0, R3, R0 ;  /* 0x0000000003007220 */ /* 0x004fc80000410000 */
[----:B------:R-:W-:-:S07]  /*10dc0*/  FMUL.FTZ R2, R0, UR4 ;  /* 0x0000000400027c20 */ /* 0x000fce0008410000 */
[----:B------:R-:W-:Y:S05]  /*10dd0*/  @P0 BRA `(.L_x_546) ;  /* 0x0000000000400947 */ /* 0x000fea0003800000 */
[----:B------:R-:W-:-:S04]  /*10de0*/  ULEA.HI UR4, UR37, UR37, URZ, 0x1 ;  /* 0x0000002525047291 */ /* 0x000fc8000f8f083f */
[----:B------:R-:W-:-:S04]  /*10df0*/  ULOP3.LUT UR4, UR4, 0xfffffffe, URZ, 0xc0, !UPT ;  /* 0xfffffffe04047892 */ /* 0x000fc8000f8ec03f */
[----:B------:R-:W-:-:S06]  /*10e00*/  UIADD3 UR4, UR37, -UR4, URZ ;  /* 0x8000000425047290 */ /* 0x000fcc000fffe03f */
[----:B------:R-:W-:-:S05]  /*10e10*/  IMAD.U32 R3, RZ, RZ, UR4 ;  /* 0x00000004ff037e24 */ /* 0x000fca000f8e00ff */
[----:B------:R-:W-:-:S04]  /*10e20*/  SHF.L.U32 R3, R3, 0x1f, RZ ;  /* 0x0000001f03037819 */ /* 0x000fc800000006ff */
[----:B------:R0:W1:Y:S03]  /*10e30*/  SYNCS.PHASECHK.TRANS64.TRYWAIT P0, [R18+URZ+0x29800], R3 ;  /* 0x02980003120075a7 */ /* 0x000066000800017f */
[----:B-1----:R-:W-:Y:S05]  /*10e40*/  @!P0 NANOSLEEP.SYNCS 0x989680 ;  /* 0x009896800000895d */ /* 0x002fea0003900000 */
[----:B------:R-:W1:Y:S01]  /*10e50*/  @!P0 SYNCS.PHASECHK.TRANS64 P0, [R18+URZ+0x29800], R3 ;  /* 0x02980003120085a7 */ /* 0x000e62000800007f */
[----:B------:R-:W-:Y:S04]  /*10e60*/  BSSY B0, `(.L_x_547) ;  /* 0x0000006000007945 */ /* 0x000fe80003800000 */
[----:B-1----:R-:W-:Y:S05]  /*10e70*/  @P0 BRA `(.L_x_548) ;  /* 0x0000000000100947 */ /* 0x002fea0003800000 */
.L_x_549:
[----:B-1----:R1:W2:Y:S02]  /*10e80*/  SYNCS.PHASECHK.TRANS64.TRYWAIT P0, [R18+URZ+0x29800], R3 ;  /* 0x02980003120075a7 */ /* 0x0022a4000800017f */
[----:B--2---:R-:W-:Y:S05]  /*10e90*/  @!P0 NANOSLEEP.SYNCS 0x989680 ;  /* 0x009896800000895d */ /* 0x004fea0003900000 */
[----:B------:R-:W2:Y:S02]  /*10ea0*/  @!P0 SYNCS.PHASECHK.TRANS64 P0, [R18+URZ+0x29800], R3 ;  /* 0x02980003120085a7 */ /* 0x000ea4000800007f */
[----:B--2---:R-:W-:Y:S05]  /*10eb0*/  @!P0 BRA `(.L_x_549) ;  /* 0xfffffffc00f08947 */ /* 0x004fea000383ffff */
.L_x_548:
[----:B------:R-:W-:Y:S05]  /*10ec0*/  BSYNC B0 ;  /* 0x0000000000007941 */ /* 0x000fea0003800000 */
.L_x_547:
[----:B------:R-:W-:Y:S05]  /*10ed0*/  BRA `(.L_x_550) ;  /* 0x0000006c00207947 */ /* 0x000fea0003800000 */
.L_x_546:
[----:B------:R-:W0:Y:S01]  /*10ee0*/  LDC.64 R24, c[0x0][0x3e8] ;  /* 0x0000fa00ff187b82 */ /* 0x000e220000000a00 */
[----:B------:R-:W-:Y:S01]  /*10ef0*/  ULOP3.LUT UP0, URZ, UR39, 0x1bf, URZ, 0xc0, !UPT ;  /* 0x000001bf273f7892 */ /* 0x000fe2000f80c03f */
[----:B-----5:R-:W-:Y:S01]  /*10f00*/  SHF.R.S32.HI R0, RZ, 0x1f, R138 ;  /* 0x0000001fff007819 */ /* 0x020fe2000001148a */
[----:B------:R-:W-:Y:S01]  /*10f10*/  ULDC.64 UR4, c[0x0][0x3f8] ;  /* 0x0000fe0000047ab9 */ /* 0x000fe20000000a00 */
[----:B------:R-:W-:-:S03]  /*10f20*/  ULDC.64 UR6, c[0x0][0x408] ;  /* 0x0001020000067ab9 */ /* 0x000fc60000000a00 */
[----:B------:R-:W-:Y:S01]  /*10f30*/  PLOP3.LUT P0, PT, PT, PT, UP0, 0x80, 0x0 ;  /* 0x000000000000781c */ /* 0x000fe20003f0f008 */
[----:B------:R-:W1:Y:S01]  /*10f40*/  LDC.64 R4, c[0x0][0x400] ;  /* 0x00010000ff047b82 */ /* 0x000e620000000a00 */
[C---:B------:R-:W-:Y:S02]  /*10f50*/  IMAD R3, R0.reuse, UR4, RZ ;  /* 0x0000000400037c24 */ /* 0x040fe4000f8e02ff */
[----:B------:R-:W-:Y:S02]  /*10f60*/  IMAD R7, R0, UR6, RZ ;  /* 0x0000000600077c24 */ /* 0x000fe4000f8e02ff */
[C---:B------:R-:W-:Y:S02]  /*10f70*/  IMAD R3, R138.reuse, UR5, R3 ;  /* 0x000000058a037c24 */ /* 0x040fe4000f8e0203 */
[C---:B------:R-:W-:Y:S02]  /*10f80*/  IMAD R7, R138.reuse, UR7, R7 ;  /* 0x000000078a077c24 */ /* 0x040fe4000f8e0207 */
[----:B0-----:R-:W-:-:S05]  /*10f90*/  IMAD.WIDE.U32 R24, R138, UR4, R24 ;  /* 0x000000048a187c25 */ /* 0x001fca000f8e0018 */
[----:B------:R-:W-:Y:S01]  /*10fa0*/  IADD3 R26, R3, R25, RZ ;  /* 0x00000019031a7210 */ /* 0x000fe20007ffe0ff */
[----:B-1----:R-:W-:-:S04]  /*10fb0*/  IMAD.WIDE.U32 R138, R138, UR6, R4 ;  /* 0x000000068a8a7c25 */ /* 0x002fc8000f8e0004 */
[----:B------:R-:W-:Y:S01]  /*10fc0*/  IMAD.IADD R37, R7, 0x1, R139 ;  /* 0x0000000107257824 */ /* 0x000fe200078e028b */
        /* <DEDUP_REMOVED lines=16> */
[----:B-1-3--:R-:W-:Y:S05]  /*110d0*/  CALL.ABS.NOINC R14 ;  /* 0x000000000e007343 */ /* 0x00afea0003c00000 */
.L_x_551:
[----:B------:R-:W-:Y:S01]  /*110e0*/  ULDC.U8 UR4, c[0x0][0x410] ;  /* 0x0001040000047ab9 */ /* 0x000fe20000000000 */
[----:B------:R-:W-:Y:S01]  /*110f0*/  BSSY B0, `(.L_x_552) ;  /* 0x000069e000007945 */ /* 0x000fe20003800000 */
[----:B------:R-:W-:Y:S01]  /*11100*/  ISETP.NE.AND P0, PT, RZ, UR4, PT ;  /* 0x00000004ff007c0c */ /* 0x000fe2000bf05270 */
[----:B------:R-:W-:-:S12]  /*11110*/  IMAD R5, R137, 0x80, R195 ;  /* 0x0000008089057824 */ /* 0x000fd800078e02c3 */
[----:B------:R-:W-:Y:S05]  /*11120*/  @!P0 BRA `(.L_x_553) ;  /* 0x0000003400388947 */ /* 0x000fea0003800000 */
[----:B------:R-:W-:-:S03]  /*11130*/  UMOV UR4, 0xffffffff ;  /* 0xffffffff00047882 */ /* 0x000fc60000000000 */
[----:B------:R-:W-:Y:S05]  /*11140*/  BRA.DIV UR4, `(.L_x_554) ;  /* 0x000001c204747947 */ /* 0x000fea000b800000 */
[----:B------:R0:W1:Y:S04]  /*11150*/  SHFL.IDX PT, R3, R24, RZ, 0x1e1f ;  /* 0x001e1fff18037589 */ /* 0x00006800000e0000 */
[----:B------:R0:W2:Y:S04]  /*11160*/  SHFL.IDX PT, R14, R138, RZ, 0x1e1f ;  /* 0x001e1fff8a0e7589 */ /* 0x0000a800000e0000 */
[----:B------:R0:W4:Y:S04]  /*11170*/  SHFL.IDX PT, R0, R26, RZ, 0x1e1f ;  /* 0x001e1fff1a007589 */ /* 0x00012800000e0000 */
[----:B------:R0:W0:Y:S02]  /*11180*/  SHFL.IDX PT, R4, R37, RZ, 0x1e1f ;  /* 0x001e1fff25047589 */ /* 0x00002400000e0000 */
.L_x_812:
[----:B------:R-:W-:Y:S01]  /*11190*/  ULDC UR4, c[0x0][0x448] ;  /* 0x0001120000047ab9 */ /* 0x000fe20000000800 */
[----:B------:R-:W-:Y:S01]  /*111a0*/  BSSY B1, `(.L_x_555) ;  /* 0x000004d000017945 */ /* 0x000fe20003800000 */
[----:B------:R-:W-:Y:S01]  /*111b0*/  IMAD R152, R152, UR4, RZ ;  /* 0x0000000498987c24 */ /* 0x000fe2000f8e02ff */
[----:B------:R-:W-:Y:S02]  /*111c0*/  CS2R R8, SRZ ;  /* 0x0000000000087805 */ /* 0x000fe4000001ff00 */
[----:B------:R-:W-:Y:S02]  /*111d0*/  CS2R R20, SRZ ;  /* 0x0000000000147805 */ /* 0x000fe4000001ff00 */
[----:B0-----:R-:W-:Y:S02]  /*111e0*/  CS2R R24, SRZ ;  /* 0x0000000000187805 */ /* 0x001fe4000001ff00 */
[----:B------:R-:W-:Y:S02]  /*111f0*/  CS2R R30, SRZ ;  /* 0x00000000001e7805 */ /* 0x000fe4000001ff00 */
[----:B------:R-:W-:-:S02]  /*11200*/  ISETP.GE.AND P0, PT, R5, R152, PT ;  /* 0x000000980500720c */ /* 0x000fc40003f06270 */
        /* <DEDUP_REMOVED lines=8> */
[----:B------:R-:W-:Y:S06]  /*11290*/  @P0 BRA `(.L_x_556) ;  /* 0x0000000000f40947 */ /* 0x000fec0003800000 */
[----:B------:R-:W-:Y:S01]  /*112a0*/  ULDC UR4, c[0x0][0x3f4] ;  /* 0x0000fd0000047ab9 */ /* 0x000fe20000000800 */
[----:B------:R-:W-:Y:S02]  /*112b0*/  SHF.R.S32.HI R5, RZ, 0x1f, R197 ;  /* 0x0000001fff057819 */ /* 0x000fe400000114c5 */
[----:B------:R-:W-:Y:S02]  /*112c0*/  CS2R R32, SRZ ;  /* 0x0000000000207805 */ /* 0x000fe4000001ff00 */
[----:B------:R-:W-:Y:S02]  /*112d0*/  ISETP.GE.AND P4, PT, R197, UR4, PT ;  /* 0x00000004c5007c0c */ /* 0x000fe4000bf86270 */
[----:B------:R-:W-:Y:S02]  /*112e0*/  CS2R R34, SRZ ;  /* 0x0000000000227805 */ /* 0x000fe4000001ff00 */
[----:B------:R-:W-:Y:S02]  /*112f0*/  ISETP.GE.AND P3, PT, R199, UR4, PT ;  /* 0x00000004c7007c0c */ /* 0x000fe4000bf66270 */
[----:B------:R-:W-:-:S07]  /*11300*/  ISETP.GE.AND P2, PT, R200, UR4, PT ;  /* 0x00000004c8007c0c */ /* 0x000fce000bf46270 */
[C---:B--2---:R-:W-:Y:S02]  /*11310*/  @!P4 IADD3 R8, P1, R197.reuse, R14, RZ ;  /* 0x0000000ec508c210 */ /* 0x044fe40007f3e0ff */
[----:B-1----:R-:W-:-:S03]  /*11320*/  @!P4 IADD3 R6, P0, R197, R3, RZ ;  /* 0x00000003c506c210 */ /* 0x002fc60007f1e0ff */
[----:B------:R-:W-:Y:S01]  /*11330*/  @!P4 IMAD.X R9, R4, 0x1, R5, P1 ;  /* 0x000000010409c824 */ /* 0x000fe200008e0605 */
[----:B----4-:R-:W-:Y:S02]  /*11340*/  @!P4 IADD3.X R7, R0, R5, RZ, P0, !PT ;  /* 0x000000050007c210 */ /* 0x010fe400007fe4ff */
[----:B------:R-:W-:Y:S02]  /*11350*/  ISETP.GE.AND P1, PT, R198, UR4, PT ;  /* 0x00000004c6007c0c */ /* 0x000fe4000bf26270 */
[----:B------:R-:W5:Y:S01]  /*11360*/  @!P4 LD.E.64 R34, desc[UR50][R8.64] ;  /* 0x000000320822c980 */ /* 0x000f62000c101b00 */
[----:B------:R-:W-:-:S03]  /*11370*/  SHF.R.S32.HI R5, RZ, 0x1f, R199 ;  /* 0x0000001fff057819 */ /* 0x000fc600000114c7 */
[----:B------:R0:W5:Y:S01]  /*11380*/  @!P4 LD.E.64 R32, desc[UR50][R6.64] ;  /* 0x000000320620c980 */ /* 0x000162000c101b00 */
[CC--:B------:R-:W-:Y:S02]  /*11390*/  @!P3 IADD3 R10, P4, R199.reuse, R3.reuse, RZ ;  /* 0x00000003c70ab210 */ /* 0x0c0fe40007f9e0ff */
[-C--:B------:R-:W-:Y:S02]  /*113a0*/  @!P3 IADD3 R42, P5, R199, R14.reuse, RZ ;  /* 0x0000000ec72ab210 */ /* 0x080fe40007fbe0ff */
[----:B------:R-:W-:Y:S01]  /*113b0*/  SHF.R.S32.HI R13, RZ, 0x1f, R200 ;  /* 0x0000001fff0d7819 */ /* 0x000fe200000114c8 */
[--C-:B------:R-:W-:Y:S01]  /*113c0*/  @!P3 IMAD.X R11, R0, 0x1, R5.reuse, P4 ;  /* 0x00000001000bb824 */ /* 0x100fe200020e0605 */
[----:B------:R-:W-:Y:S01]  /*113d0*/  ISETP.GE.AND P0, PT, R22, UR4, PT ;  /* 0x0000000416007c0c */ /* 0x000fe2000bf06270 */
[----:B------:R-:W-:Y:S01]  /*113e0*/  @!P3 IMAD.X R43, R4, 0x1, R5, P5 ;  /* 0x00000001042bb824 */ /* 0x000fe200028e0605 */
[C---:B------:R-:W-:Y:S02]  /*113f0*/  @!P2 IADD3 R46, P4, R200.reuse, R3, RZ ;  /* 0x00000003c82ea210 */ /* 0x040fe40007f9e0ff */
[----:B------:R-:W-:-:S02]  /*11400*/  @!P2 IADD3 R48, P5, R200, R14, RZ ;  /* 0x0000000ec830a210 */ /* 0x000fc40007fbe0ff */
[----:B---3--:R-:W-:Y:S02]  /*11410*/  @!P2 IADD3.X R47, R0, R13, RZ, P4, !PT ;  /* 0x0000000d002fa210 */ /* 0x008fe400027fe4ff */
[----:B------:R-:W-:Y:S01]  /*11420*/  SHF.R.S32.HI R15, RZ, 0x1f, R198 ;  /* 0x0000001fff0f7819 */ /* 0x000fe200000114c6 */
[----:B------:R-:W-:Y:S01]  /*11430*/  @!P2 IMAD.X R49, R4, 0x1, R13, P5 ;  /* 0x000000010431a824 */ /* 0x000fe200028e060d */
[C---:B------:R-:W-:Y:S02]  /*11440*/  @!P1 IADD3 R50, P4, R198.reuse, R3, RZ ;  /* 0x00000003c6329210 */ /* 0x040fe40007f9e0ff */
[----:B------:R-:W-:-:S03]  /*11450*/  @!P1 IADD3 R52, P5, R198, R14, RZ ;  /* 0x0000000ec6349210 */ /* 0x000fc60007fbe0ff */
[--C-:B------:R-:W-:Y:S01]  /*11460*/  @!P1 IMAD.X R51, R0, 0x1, R15.reuse, P4 ;  /* 0x0000000100339824 */ /* 0x100fe200020e060f */
[----:B------:R-:W-:Y:S01]  /*11470*/  ISETP.GE.AND P4, PT, R201, UR4, PT ;  /* 0x00000004c9007c0c */ /* 0x000fe2000bf86270 */
[----:B------:R-:W-:Y:S01]  /*11480*/  @!P1 IMAD.X R53, R4, 0x1, R15, P5 ;  /* 0x0000000104359824 */ /* 0x000fe200028e060f */
[----:B------:R-:W-:Y:S02]  /*11490*/  @!P0 SHF.R.S32.HI R5, RZ, 0x1f, R22 ;  /* 0x0000001fff058819 */ /* 0x000fe40000011416 */
[----:B0-----:R-:W-:-:S04]  /*114a0*/  @!P0 IADD3 R6, P5, R22, R3, RZ ;  /* 0x0000000316068210 */ /* 0x001fc80007fbe0ff */
[----:B------:R-:W-:Y:S02]  /*114b0*/  @!P0 IADD3.X R7, R0, R5, RZ, P5, !PT ;  /* 0x0000000500078210 */ /* 0x000fe40002ffe4ff */
[----:B------:R-:W-:Y:S02]  /*114c0*/  @!P0 IADD3 R40, P5, R22, R14, RZ ;  /* 0x0000000e16288210 */ /* 0x000fe40007fbe0ff */
[----:B------:R-:W-:-:S03]  /*114d0*/  SHF.R.S32.HI R9, RZ, 0x1f, R201 ;  /* 0x0000001fff097819 */ /* 0x000fc600000114c9 */
[----:B------:R-:W-:Y:S01]  /*114e0*/  @!P0 IMAD.X R41, R4, 0x1, R5, P5 ;  /* 0x0000000104298824 */ /* 0x000fe200028e0605 */
[----:B------:R-:W-:Y:S02]  /*114f0*/  @!P4 IADD3 R54, P5, R201, R3, RZ ;  /* 0x00000003c936c210 */ /* 0x000fe40007fbe0ff */
[----:B------:R-:W-:-:S03]  /*11500*/  CS2R R30, SRZ ;  /* 0x00000000001e7805 */ /* 0x000fc6000001ff00 */
[--C-:B------:R-:W-:Y:S01]  /*11510*/  @!P4 IMAD.X R55, R0, 0x1, R9.reuse, P5 ;  /* 0x000000010037c824 */ /* 0x100fe200028e0609 */
[----:B------:R-:W-:Y:S02]  /*11520*/  @!P4 IADD3 R14, P5, R201, R14, RZ ;  /* 0x0000000ec90ec210 */ /* 0x000fe40007fbe0ff */
[----:B------:R0:W5:Y:S01]  /*11530*/  @!P3 LD.E.64 R30, desc[UR50][R10.64] ;  /* 0x000000320a1eb980 */ /* 0x000162000c101b00 */
[----:B------:R-:W-:Y:S02]  /*11540*/  CS2R R28, SRZ ;  /* 0x00000000001c7805 */ /* 0x000fe4000001ff00 */
[----:B------:R-:W-:Y:S02]  /*11550*/  CS2R R24, SRZ ;  /* 0x0000000000187805 */ /* 0x000fe4000001ff00 */
[----:B------:R-:W-:Y:S01]  /*11560*/  CS2R R26, SRZ ;  /* 0x00000000001a7805 */ /* 0x000fe2000001ff00 */
[----:B------:R-:W-:Y:S01]  /*11570*/  @!P4 IMAD.X R15, R4, 0x1, R9, P5 ;  /* 0x00000001040fc824 */ /* 0x000fe200028e0609 */
[----:B------:R-:W-:-:S02]  /*11580*/  CS2R R20, SRZ ;  /* 0x0000000000147805 */ /* 0x000fc4000001ff00 */
[----:B------:R-:W-:Y:S02]  /*11590*/  CS2R R12, SRZ ;  /* 0x00000000000c7805 */ /* 0x000fe4000001ff00 */
[----:B------:R-:W-:Y:S02]  /*115a0*/  CS2R R36, SRZ ;  /* 0x0000000000247805 */ /* 0x000fe4000001ff00 */
[----:B------:R-:W-:Y:S02]  /*115b0*/  CS2R R38, SRZ ;  /* 0x0000000000267805 */ /* 0x000fe4000001ff00 */
[----:B------:R-:W-:Y:S02]  /*115c0*/  CS2R R8, SRZ ;  /* 0x0000000000087805 */ /* 0x000fe4000001ff00 */
[----:B0-----:R-:W-:Y:S01]  /*115d0*/  CS2R R10, SRZ ;  /* 0x00000000000a7805 */ /* 0x001fe2000001ff00 */
[----:B------:R0:W5:Y:S04]  /*115e0*/  @!P3 LD.E.64 R28, desc[UR50][R42.64] ;  /* 0x000000322a1cb980 */ /* 0x000168000c101b00 */
[----:B------:R0:W5:Y:S04]  /*115f0*/  @!P2 LD.E.64 R24, desc[UR50][R46.64] ;  /* 0x000000322e18a980 */ /* 0x000168000c101b00 */
[----:B------:R0:W5:Y:S04]  /*11600*/  @!P2 LD.E.64 R26, desc[UR50][R48.64] ;  /* 0x00000032301aa980 */ /* 0x000168000c101b00 */
[----:B------:R0:W5:Y:S04]  /*11610*/  @!P1 LD.E.64 R20, desc[UR50][R50.64] ;  /* 0x0000003232149980 */ /* 0x000168000c101b00 */
[----:B------:R0:W5:Y:S04]  /*11620*/  @!P1 LD.E.64 R12, desc[UR50][R52.64] ;  /* 0x00000032340c9980 */ /* 0x000168000c101b00 */
[----:B------:R0:W5:Y:S04]  /*11630*/  @!P0 LD.E.64 R36, desc[UR50][R6.64] ;  /* 0x0000003206248980 */ /* 0x000168000c101b00 */
[----:B------:R0:W5:Y:S04]  /*11640*/  @!P0 LD.E.64 R38, desc[UR50][R40.64] ;  /* 0x0000003228268980 */ /* 0x000168000c101b00 */
[----:B------:R0:W5:Y:S04]  /*11650*/  @!P4 LD.E.64 R8, desc[UR50][R54.64] ;  /* 0x000000323608c980 */ /* 0x000168000c101b00 */
[----:B------:R0:W5:Y:S02]  /*11660*/  @!P4 LD.E.64 R10, desc[UR50][R14.64] ;  /* 0x000000320e0ac980 */ /* 0x000164000c101b00 */
.L_x_556:
[----:B------:R-:W-:Y:S05]  /*11670*/  BSYNC B1 ;  /* 0x0000000000017941 */ /* 0x000fea0003800000 */
.L_x_555:
[----:B------:R-:W-:Y:S01]  /*11680*/  ULEA.HI UR4, UR37, UR37, URZ, 0x1 ;  /* 0x0000002525047291 */ /* 0x000fe2000f8f083f */
[----:B----4-:R-:W-:Y:S01]  /*11690*/  IMAD R0, R137, -0x80, R152 ;  /* 0xffffff8089007824 */ /* 0x010fe200078e0298 */
[----:B------:R-:W-:Y:S02]  /*116a0*/  BSSY B1, `(.L_x_557) ;  /* 0x0000009000017945 */ /* 0x000fe40003800000 */
[----:B------:R-:W-:Y:S02]  /*116b0*/  ULOP3.LUT UR4, UR4, 0xfffffffe, URZ, 0xc0, !UPT ;  /* 0xfffffffe04047892 */ /* 0x000fe4000f8ec03f */
[----:B------:R-:W-:Y:S02]  /*116c0*/  VIMNMX R0, R0, 0x80, PT ;  /* 0x0000008000007848 */ /* 0x000fe40003fe0100 */
[----:B------:R-:W-:Y:S02]  /*116d0*/  UIADD3 UR4, UR37, -UR4, URZ ;  /* 0x8000000425047290 */ /* 0x000fe4000fffe03f */
[----:B------:R-:W-:-:S04]  /*116e0*/  ISETP.GE.AND P1, PT, R195, R0, PT ;  /* 0x00000000c300720c */ /* 0x000fc80003f26270 */
[----:B-1----:R-:W-:-:S04]  /*116f0*/  MOV R3, UR4 ;  /* 0x0000000400037c02 */ /* 0x002fc80008000f00 */
[----:B------:R-:W-:-:S04]  /*11700*/  SHF.L.U32 R3, R3, 0x1f, RZ ;  /* 0x0000001f03037819 */ /* 0x000fc800000006ff */
[----:B------:R-:W1:Y:S02]  /*11710*/  SYNCS.PHASECHK.TRANS64.TRYWAIT P0, [R18+URZ+0x29800], R3 ;  /* 0x02980003120075a7 */ /* 0x000e64000800017f */
[----:B-1----:R-:W-:Y:S05]  /*11720*/  @!P0 BRA `(.L_x_558) ;  /* 0x000001bc006c8947 */ /* 0x002fea0003800000 */
.L_x_813:
[----:B------:R-:W-:Y:S05]  /*11730*/  BSYNC B1 ;  /* 0x0000000000017941 */ /* 0x000fea0003800000 */
.L_x_557:
[----:B------:R-:W-:Y:S05]  /*11740*/  @P1 BRA `(.L_x_559) ;  /* 0x0000006000e01947 */ /* 0x000fea0003800000 */
[----:B------:R-:W4:Y:S01]  /*11750*/  LDC R0, c[0x0][0x3f4] ;  /* 0x0000fd00ff007b82 */ /* 0x000f220000000800 */
[----:B------:R-:W-:Y:S01]  /*11760*/  BSSY B1, `(.L_x_560) ;  /* 0x000007f000017945 */ /* 0x000fe20003800000 */
[-C--:B----4-:R-:W-:Y:S02]  /*11770*/  ISETP.GE.AND P0, PT, R22, R0.reuse, PT ;  /* 0x000000001600720c */ /* 0x090fe40003f06270 */
[-C--:B------:R-:W-:Y:S02]  /*11780*/  ISETP.GE.AND P1, PT, R197, R0.reuse, PT ;  /* 0x00000000c500720c */ /* 0x080fe40003f26270 */
[-C--:B------:R-:W-:Y:S02]  /*11790*/  ISETP.GE.AND P2, PT, R199, R0.reuse, PT ;  /* 0x00000000c700720c */ /* 0x080fe40003f46270 */
[-C--:B------:R-:W-:Y:S02]  /*117a0*/  ISETP.GE.AND P3, PT, R200, R0.reuse, PT ;  /* 0x00000000c800720c */ /* 0x080fe40003f66270 */
[----:B------:R-:W-:-:S02]  /*117b0*/  ISETP.GE.AND P4, PT, R198, R0, PT ;  /* 0x00000000c600720c */ /* 0x000fc40003f86270 */
[----:B------:R-:W-:Y:S01]  /*117c0*/  ISETP.GE.AND P5, PT, R201, R0, PT ;  /* 0x00000000c900720c */ /* 0x000fe20003fa6270 */
[----:B------:R-:W-:Y:S02]  /*117d0*/  IMAD.IADD R0, R18, 0x1, R213 ;  /* 0x0000000112007824 */ /* 0x000fe400078e02d5 */
[----:B------:R-:W-:Y:S10]  /*117e0*/  @P0 BRA `(.L_x_561) ;  /* 0x0000000400d80947 */ /* 0x000ff40003800000 */
[----:B0-----:R-:W0:Y:S01]  /*117f0*/  LDS.128 R4, [R0+0x14400] ;  /* 0x0144000000047984 */ /* 0x001e220000000c00 */
[----:B--2--5:R-:W-:Y:S02]  /*11800*/  SHF.R.U32.HI R14, RZ, 0x8, R36 ;  /* 0x00000008ff0e7819 */ /* 0x024fe40000011624 */
[----:B-1----:R-:W-:Y:S02]  /*11810*/  LOP3.LUT R3, R36, 0xff, RZ, 0xc0, !PT ;  /* 0x000000ff24037812 */ /* 0x002fe400078ec0ff */
[----:B------:R-:W-:Y:S02]  /*11820*/  LOP3.LUT R14, R14, 0xff, RZ, 0xc0, !PT ;  /* 0x000000ff0e0e7812 */ /* 0x000fe400078ec0ff */
[----:B------:R-:W-:Y:S02]  /*11830*/  SHF.R.U32.HI R40, RZ, 0x8, R37 ;  /* 0x00000008ff287819 */ /* 0x000fe40000011625 */
[----:B------:R-:W-:Y:S02]  /*11840*/  SHF.R.U32.HI R43, RZ, 0x8, R39 ;  /* 0x00000008ff2b7819 */ /* 0x000fe40000011627 */
[----:B------:R-:W-:-:S02]  /*11850*/  PRMT R3, R14, 0x7604, R3 ;  /* 0x000076040e037816 */ /* 0x000fc40000000003 */
[----:B------:R-:W-:Y:S02]  /*11860*/  LOP3.LUT R15, R37, 0xff, RZ, 0xc0, !PT ;  /* 0x000000ff250f7812 */ /* 0x000fe400078ec0ff */
[----:B------:R-:W-:Y:S02]  /*11870*/  LOP3.LUT R40, R40, 0xff, RZ, 0xc0, !PT ;  /* 0x000000ff28287812 */ /* 0x000fe400078ec0ff */
[----:B------:R-:W-:Y:S02]  /*11880*/  SHF.R.U32.HI R46, RZ, 0x10, R37 ;  /* 0x00000010ff2e7819 */ /* 0x000fe40000011625 */
[----:B------:R-:W-:Y:S02]  /*11890*/  SHF.R.U32.HI R14, RZ, 0x8, R38 ;  /* 0x00000008ff0e7819 */ /* 0x000fe40000011626 */
[----:B------:R-:W-:Y:S02]  /*118a0*/  SHF.R.U32.HI R45, RZ, 0x10, R39 ;  /* 0x00000010ff2d7819 */ /* 0x000fe40000011627 */
[----:B------:R-:W-:-:S02]  /*118b0*/  LOP3.LUT R42, R39, 0xff, RZ, 0xc0, !PT ;  /* 0x000000ff272a7812 */ /* 0x000fc400078ec0ff */
[----:B------:R-:W-:Y:S01]  /*118c0*/  LOP3.LUT R43, R43, 0xff, RZ, 0xc0, !PT ;  /* 0x000000ff2b2b7812 */ /* 0x000fe200078ec0ff */
[----:B------:R-:W-:Y:S01]  /*118d0*/  IMAD.U32 R45, R45, 0x10000, RZ ;  /* 0x000100002d2d7824 */ /* 0x000fe200078e00ff */
[----:B------:R-:W-:Y:S02]  /*118e0*/  PRMT R15, R40, 0x7604, R15 ;  /* 0x00007604280f7816 */ /* 0x000fe4000000000f */
[----:B------:R-:W-:Y:S01]  /*118f0*/  LOP3.LUT R41, R14, 0xff, RZ, 0xc0, !PT ;  /* 0x000000ff0e297812 */ /* 0x000fe200078ec0ff */
[----:B------:R-:W-:Y:S01]  /*11900*/  IMAD.U32 R14, R46, 0x10000, RZ ;  /* 0x000100002e0e7824 */ /* 0x000fe200078e00ff */
[----:B------:R-:W-:Y:S02]  /*11910*/  LOP3.LUT R40, R38, 0xff, RZ, 0xc0, !PT ;  /* 0x000000ff26287812 */ /* 0x000fe400078ec0ff */
[----:B------:R-:W-:Y:S02]  /*11920*/  PRMT R42, R43, 0x7604, R42 ;  /* 0x000076042b2a7816 */ /* 0x000fe4000000002a */
[----:B------:R-:W-:-:S02]  /*11930*/  PRMT R43, R41, 0x7604, R40 ;  /* 0x00007604292b7816 */ /* 0x000fc40000000028 */
[----:B------:R-:W-:Y:S02]  /*11940*/  LOP3.LUT R41, R15, 0xff0000, R14, 0xf8, !PT ;  /* 0x00ff00000f297812 */ /* 0x000fe400078ef80e */
[----:B------:R-:W-:Y:S02]  /*11950*/  LOP3.LUT R45, R42, 0xff0000, R45, 0xf8, !PT ;  /* 0x00ff00002a2d7812 */ /* 0x000fe400078ef82d */
[----:B------:R-:W-:Y:S02]  /*11960*/  LOP3.LUT R43, R43, 0xff0000, R38, 0xf8, !PT ;  /* 0x00ff00002b2b7812 */ /* 0x000fe400078ef826 */
[----:B------:R-:W-:Y:S02]  /*11970*/  LOP3.LUT R45, R45, 0xff000000, R39, 0xf8, !PT ;  /* 0xff0000002d2d7812 */ /* 0x000fe400078ef827 */
[----:B------:R-:W-:Y:S02]  /*11980*/  LOP3.LUT R41, R41, 0xff000000, R37, 0xf8, !PT ;  /* 0xff00000029297812 */ /* 0x000fe400078ef825 */
[----:B------:R-:W-:-:S02]  /*11990*/  LOP3.LUT R15, R3, 0xff0000, R36, 0xf8, !PT ;  /* 0x00ff0000030f7812 */ /* 0x000fc400078ef824 */
[----:B------:R-:W-:Y:S02]  /*119a0*/  LOP3.LUT R43, R43, 0xff000000, R38, 0xf8, !PT ;  /* 0xff0000002b2b7812 */ /* 0x000fe400078ef826 */
[-C--:B0-----:R-:W-:Y:S02]  /*119b0*/  F2FP.F16.E4M3.UNPACK_B R3, R6.reuse.H1 ;  /* 0x00000006ff03723e */ /* 0x081fe400030006ff */
[----:B------:R-:W-:Y:S02]  /*119c0*/  F2FP.F16.E4M3.UNPACK_B R42, R45 ;  /* 0x0000002dff2a723e */ /* 0x000fe400020006ff */
[----:B------:R-:W-:Y:S01]  /*119d0*/  F2FP.F16.E4M3.UNPACK_B R38, R41 ;  /* 0x00000029ff26723e */ /* 0x000fe200020006ff */
[--C-:B------:R-:W-:Y:S01]  /*119e0*/  HADD2.F32 R14, -RZ, R3.reuse.H1_H1 ;  /* 0x30000003ff0e7230 */ /* 0x100fe20000004100 */
[----:B------:R-:W-:Y:S01]  /*119f0*/  F2FP.F16.E4M3.UNPACK_B R6, R6 ;  /* 0x00000006ff06723e */ /* 0x000fe200020006ff */
[----:B------:R-:W-:Y:S01]  /*11a00*/  HADD2.F32 R46, -RZ, R42.H1_H1 ;  /* 0x3000002aff2e7230 */ /* 0x000fe20000004100 */
[----:B------:R-:W-:Y:S01]  /*11a10*/  LOP3.LUT R40, R15, 0xff000000, R36, 0xf8, !PT ;  /* 0xff0000000f287812 */ /* 0x000fe200078ef824 */
[----:B------:R-:W-:Y:S01]  /*11a20*/  HADD2.F32 R39, -RZ, R38.H1_H1 ;  /* 0x30000026ff277230 */ /* 0x000fe20000004100 */
[-C--:B------:R-:W-:Y:S01]  /*11a30*/  F2FP.F16.E4M3.UNPACK_B R36, R7.reuse ;  /* 0x00000007ff24723e */ /* 0x080fe200020006ff */
[----:B------:R-:W-:Y:S01]  /*11a40*/  HADD2.F32 R15, -RZ, R3.H0_H0 ;  /* 0x20000003ff0f7230 */ /* 0x000fe20000004100 */
[----:B------:R-:W-:Y:S01]  /*11a50*/  F2FP.F16.E4M3.UNPACK_B R37, R7.H1 ;  /* 0x00000007ff25723e */ /* 0x000fe200030006ff */
[C---:B------:R-:W-:Y:S01]  /*11a60*/  FMUL.FTZ R48, R14.reuse, R46 ;  /* 0x0000002e0e307220 */ /* 0x040fe20000410000 */
[----:B---3--:R-:W-:Y:S01]  /*11a70*/  FMUL.FTZ R47, R14, R39 ;  /* 0x000000270e2f7220 */ /* 0x008fe20000410000 */
[-C--:B------:R-:W-:Y:S01]  /*11a80*/  F2FP.F16.E4M3.UNPACK_B R7, R5.reuse ;  /* 0x00000005ff07723e */ /* 0x080fe200020006ff */
[----:B------:R-:W-:Y:S01]  /*11a90*/  HADD2.F32 R42, -RZ, R42.H0_H0 ;  /* 0x2000002aff2a7230 */ /* 0x000fe20000004100 */
[----:B------:R-:W-:Y:S01]  /*11aa0*/  F2FP.F16.E4M3.UNPACK_B R14, R5.H1 ;  /* 0x00000005ff0e723e */ /* 0x000fe200030006ff */
[----:B------:R-:W-:-:S02]  /*11ab0*/  HADD2.F32 R5, -RZ, R6.H1_H1 ;  /* 0x30000006ff057230 */ /* 0x000fc40000004100 */
[C---:B------:R-:W-:Y:S01]  /*11ac0*/  FFMA.FTZ R50, R15.reuse, R39, -R48 ;  /* 0x000000270f327223 */ /* 0x040fe20000010830 */
[----:B------:R-:W-:Y:S02]  /*11ad0*/  HADD2.F32 R38, -RZ, R38.H0_H0 ;  /* 0x20000026ff267230 */ /* 0x000fe40000004100 */
[----:B------:R-:W-:Y:S01]  /*11ae0*/  FFMA.FTZ R51, R15, R46, R47 ;  /* 0x0000002e0f337223 */ /* 0x000fe2000001002f */
[----:B------:R-:W-:Y:S01]  /*11af0*/  HADD2.F32 R6, -RZ, R6.H0_H0 ;  /* 0x20000006ff067230 */ /* 0x000fe20000004100 */
[----:B------:R-:W-:Y:S01]  /*11b00*/  F2FP.F16.E4M3.UNPACK_B R45, R45.H1 ;  /* 0x0000002dff2d723e */ /* 0x000fe200030006ff */
[C---:B------:R-:W-:Y:S01]  /*11b10*/  FMUL.FTZ R15, R5.reuse, R42 ;  /* 0x0000002a050f7220 */ /* 0x040fe20000410000 */
[----:B------:R-:W-:Y:S01]  /*11b20*/  F2FP.F16.E4M3.UNPACK_B R41, R41.H1 ;  /* 0x00000029ff29723e */ /* 0x000fe200030006ff */
[-C--:B------:R-:W-:Y:S01]  /*11b30*/  FMUL.FTZ R49, R5, R38.reuse ;  /* 0x0000002605317220 */ /* 0x080fe20000410000 */
[----:B------:R-:W-:Y:S02]  /*11b40*/  HADD2.F32 R5, -RZ, R36.H1_H1 ;  /* 0x30000024ff057230 */ /* 0x000fe40000004100 */
[----:B------:R-:W-:Y:S01]  /*11b50*/  FFMA.FTZ R47, R6, R38, -R15 ;  /* 0x00000026062f7223 */ /* 0x000fe2000001080f */
[----:B------:R-:W-:-:S02]  /*11b60*/  HADD2.F32 R39, -RZ, R45.H0_H0 ;  /* 0x2000002dff277230 */ /* 0x000fc40000004100 */
[----:B------:R-:W-:Y:S01]  /*11b70*/  FFMA.FTZ R48, R6, R42, R49 ;  /* 0x0000002a06307223 */ /* 0x000fe20000010031 */
[----:B------:R-:W-:Y:S01]  /*11b80*/  HADD2.F32 R15, -RZ, R41.H0_H0 ;  /* 0x20000029ff0f7230 */ /* 0x000fe20000004100 */
[----:B------:R-:W-:Y:S01]  /*11b90*/  F2FP.F16.E4M3.UNPACK_B R3, R4 ;  /* 0x00000004ff03723e */ /* 0x000fe200020006ff */
[----:B------:R-:W-:Y:S02]  /*11ba0*/  HADD2.F32 R36, -RZ, R36.H0_H0 ;  /* 0x20000024ff247230 */ /* 0x000fe40000004100 */
[C---:B------:R-:W-:Y:S01]  /*11bb0*/  FMUL.FTZ R49, R5.reuse, R39 ;  /* 0x0000002705317220 */ /* 0x040fe20000410000 */
[----:B------:R-:W-:Y:S02]  /*11bc0*/  HADD2.F32 R45, -RZ, R45.H1_H1 ;  /* 0x3000002dff2d7230 */ /* 0x000fe40000004100 */
[-C--:B------:R-:W-:Y:S01]  /*11bd0*/  FMUL.FTZ R5, R5, R15.reuse ;  /* 0x0000000f05057220 */ /* 0x080fe20000410000 */
[----:B------:R-:W-:Y:S02]  /*11be0*/  HADD2.F32 R6, -RZ, R37.H1_H1 ;  /* 0x30000025ff067230 */ /* 0x000fe40000004100 */
[----:B------:R-:W-:Y:S01]  /*11bf0*/  FFMA.FTZ R49, R36, R15, -R49 ;  /* 0x0000000f24317223 */ /* 0x000fe20000010831 */
[----:B------:R-:W-:-:S02]  /*11c00*/  HADD2.F32 R41, -RZ, R41.H1_H1 ;  /* 0x30000029ff297230 */ /* 0x000fc40000004100 */
[----:B------:R-:W-:Y:S01]  /*11c10*/  FFMA.FTZ R52, R36, R39, R5 ;  /* 0x0000002724347223 */ /* 0x000fe20000010005 */
[----:B------:R-:W-:Y:S02]  /*11c20*/  HADD2.F32 R37, -RZ, R37.H0_H0 ;  /* 0x20000025ff257230 */ /* 0x000fe40000004100 */
[C---:B------:R-:W-:Y:S01]  /*11c30*/  FMUL.FTZ R38, R6.reuse, R45 ;  /* 0x0000002d06267220 */ /* 0x040fe20000410000 */
[----:B------:R-:W-:Y:S01]  /*11c40*/  F2FP.F16.E4M3.UNPACK_B R5, R43 ;  /* 0x0000002bff05723e */ /* 0x000fe200020006ff */
[-C--:B------:R-:W-:Y:S01]  /*11c50*/  FMUL.FTZ R36, R6, R41.reuse ;  /* 0x0000002906247220 */ /* 0x080fe20000410000 */
[----:B------:R-:W-:Y:S01]  /*11c60*/  F2FP.F16.E4M3.UNPACK_B R4, R4.H1 ;  /* 0x00000004ff04723e */ /* 0x000fe200030006ff */
[C---:B------:R-:W-:Y:S01]  /*11c70*/  FFMA.FTZ R53, R37.reuse, R41, -R38 ;  /* 0x0000002925357223 */ /* 0x040fe20000010826 */
[-C--:B------:R-:W-:Y:S01]  /*11c80*/  F2FP.F16.E4M3.UNPACK_B R15, R40.reuse ;  /* 0x00000028ff0f723e */ /* 0x080fe200020006ff */
[----:B------:R-:W-:Y:S01]  /*11c90*/  FFMA.FTZ R54, R37, R45, R36 ;  /* 0x0000002d25367223 */ /* 0x000fe20000010024 */
[--C-:B------:R-:W-:Y:S01]  /*11ca0*/  HADD2.F32 R38, -RZ, R5.reuse.H1_H1 ;  /* 0x30000005ff267230 */ /* 0x100fe20000004100 */
[----:B------:R-:W-:Y:S01]  /*11cb0*/  F2FP.F16.E4M3.UNPACK_B R40, R40.H1 ;  /* 0x00000028ff28723e */ /* 0x000fe200030006ff */
[----:B------:R-:W-:Y:S01]  /*11cc0*/  HADD2.F32 R37, -RZ, R5.H0_H0 ;  /* 0x20000005ff257230 */ /* 0x000fe20000004100 */
[----:B------:R-:W-:Y:S01]  /*11cd0*/  F2FP.F16.E4M3.UNPACK_B R43, R43.H1 ;  /* 0x0000002bff2b723e */ /* 0x000fe200030006ff */
[----:B------:R-:W-:-:S02]  /*11ce0*/  HADD2.F32 R6, -RZ, R4.H1_H1 ;  /* 0x30000004ff067230 */ /* 0x000fc40000004100 */
[----:B------:R-:W-:Y:S02]  /*11cf0*/  HADD2.F32 R36, -RZ, R15.H1_H1 ;  /* 0x3000000fff247230 */ /* 0x000fe40000004100 */
[----:B------:R-:W-:Y:S02]  /*11d00*/  HADD2.F32 R5, -RZ, R4.H0_H0 ;  /* 0x20000004ff057230 */ /* 0x000fe40000004100 */
[C---:B------:R-:W-:Y:S01]  /*11d10*/  FMUL.FTZ R42, R6.reuse, R38 ;  /* 0x00000026062a7220 */ /* 0x040fe20000410000 */
[----:B------:R-:W-:Y:S02]  /*11d20*/  HADD2.F32 R4, -RZ, R3.H1_H1 ;  /* 0x30000003ff047230 */ /* 0x000fe40000004100 */
[-C--:B------:R-:W-:Y:S01]  /*11d30*/  FMUL.FTZ R46, R6, R36.reuse ;  /* 0x00000024062e7220 */ /* 0x080fe20000410000 */
[----:B------:R-:W-:Y:S02]  /*11d40*/  HADD2.F32 R15, -RZ, R15.H0_H0 ;  /* 0x2000000fff0f7230 */ /* 0x000fe40000004100 */
[----:B------:R-:W-:Y:S01]  /*11d50*/  FFMA.FTZ R42, R5, R36, -R42 ;  /* 0x00000024052a7223 */ /* 0x000fe2000001082a */
[----:B------:R-:W-:-:S02]  /*11d60*/  HADD2.F32 R3, -RZ, R3.H0_H0 ;  /* 0x20000003ff037230 */ /* 0x000fc40000004100 */
[C---:B------:R-:W-:Y:S01]  /*11d70*/  FMUL.FTZ R6, R4.reuse, R37 ;  /* 0x0000002504067220 */ /* 0x040fe20000410000 */
[----:B------:R-:W-:Y:S01]  /*11d80*/  FFMA.FTZ R39, R5, R38, R46 ;  /* 0x0000002605277223 */ /* 0x000fe2000001002e */
[-C--:B------:R-:W-:Y:S01]  /*11d90*/  FMUL.FTZ R4, R4, R15.reuse ;  /* 0x0000000f04047220 */ /* 0x080fe20000410000 */
[----:B------:R-:W-:Y:S02]  /*11da0*/  HADD2.F32 R5, -RZ, R40.H1_H1 ;  /* 0x30000028ff057230 */ /* 0x000fe40000004100 */
[C---:B------:R-:W-:Y:S01]  /*11db0*/  FFMA.FTZ R36, R3.reuse, R15, -R6 ;  /* 0x0000000f03247223 */ /* 0x040fe20000010806 */
[--C-:B------:R-:W-:Y:S02]  /*11dc0*/  HADD2.F32 R15, -RZ, R43.reuse.H1_H1 ;  /* 0x3000002bff0f7230 */ /* 0x100fe40000004100 */
[----:B------:R-:W-:Y:S01]  /*11dd0*/  FFMA.FTZ R37, R3, R37, R4 ;  /* 0x0000002503257223 */ /* 0x000fe20000010004 */
[----:B------:R-:W-:Y:S02]  /*11de0*/  HADD2.F32 R4, -RZ, R14.H1_H1 ;  /* 0x3000000eff047230 */ /* 0x000fe40000004100 */
[----:B------:R-:W-:-:S02]  /*11df0*/  HADD2.F32 R6, -RZ, R43.H0_H0 ;  /* 0x2000002bff067230 */ /* 0x000fc40000004100 */
[--C-:B------:R-:W-:Y:S02]  /*11e00*/  HADD2.F32 R3, -RZ, R7.reuse.H1_H1 ;  /* 0x30000007ff037230 */ /* 0x100fe40000004100 */
[C---:B------:R-:W-:Y:S01]  /*11e10*/  FMUL.FTZ R41, R4.reuse, R15 ;  /* 0x0000000f04297220 */ /* 0x040fe20000410000 */
[----:B------:R-:W-:Y:S02]  /*11e20*/  HADD2.F32 R40, -RZ, R40.H0_H0 ;  /* 0x20000028ff287230 */ /* 0x000fe40000004100 */
[-C--:B------:R-:W-:Y:S01]  /*11e30*/  FMUL.FTZ R38, R4, R5.reuse ;  /* 0x0000000504267220 */ /* 0x080fe20000410000 */
[----:B------:R-:W-:Y:S02]  /*11e40*/  HADD2.F32 R14, -RZ, R14.H0_H0 ;  /* 0x2000000eff0e7230 */ /* 0x000fe40000004100 */
[C---:B------:R-:W-:Y:S01]  /*11e50*/  FMUL.FTZ R4, R3.reuse, R6 ;  /* 0x0000000603047220 */ /* 0x040fe20000410000 */
[----:B------:R-:W-:Y:S02]  /*11e60*/  HADD2.F32 R7, -RZ, R7.H0_H0 ;  /* 0x20000007ff077230 */ /* 0x000fe40000004100 */
[-C--:B------:R-:W-:Y:S01]  /*11e70*/  FMUL.FTZ R3, R3, R40.reuse ;  /* 0x0000002803037220 */ /* 0x080fe20000410000 */
[C---:B------:R-:W-:Y:S01]  /*11e80*/  FFMA.FTZ R41, R14.reuse, R5, -R41 ;  /* 0x000000050e297223 */ /* 0x040fe20000010829 */
[----:B------:R-:W-:Y:S01]  /*11e90*/  FFMA.FTZ R38, R14, R15, R38 ;  /* 0x0000000f0e267223 */ /* 0x000fe20000010026 */
[C---:B------:R-:W-:Y:S01]  /*11ea0*/  FFMA.FTZ R5, R7.reuse, R40, -R4 ;  /* 0x0000002807057223 */ /* 0x040fe20000010804 */
[----:B------:R-:W-:Y:S01]  /*11eb0*/  FFMA.FTZ R14, R7, R6, R3 ;  /* 0x00000006070e7223 */ /* 0x000fe20000010003 */
[----:B------:R-:W-:-:S02]  /*11ec0*/  F2FP.SATFINITE.E4M3.F32.PACK_AB_MERGE_C R6, R51, R50, RZ ;  /* 0x000000323306723e */ /* 0x000fc400048070ff */
[----:B------:R-:W-:Y:S02]  /*11ed0*/  F2FP.SATFINITE.E4M3.F32.PACK_AB_MERGE_C R7, R54, R53, RZ ;  /* 0x000000353607723e */ /* 0x000fe400048070ff */
[----:B------:R-:W-:Y:S02]  /*11ee0*/  F2FP.SATFINITE.E4M3.F32.PACK_AB_MERGE_C R4, R39, R42, RZ ;  /* 0x0000002a2704723e */ /* 0x000fe400048070ff */
[----:B------:R-:W-:Y:S02]  /*11ef0*/  F2FP.SATFINITE.E4M3.F32.PACK_AB_MERGE_C R38, R38, R41, RZ ;  /* 0x000000292626723e */ /* 0x000fe400048070ff */
[----:B------:R-:W-:Y:S02]  /*11f00*/  F2FP.SATFINITE.E4M3.F32.PACK_AB_MERGE_C R6, R48, R47, R6 ;  /* 0x0000002f3006723e */ /* 0x000fe40004807006 */
[----:B------:R-:W-:Y:S02]  /*11f10*/  F2FP.SATFINITE.E4M3.F32.PACK_AB_MERGE_C R7, R52, R49, R7 ;  /* 0x000000313407723e */ /* 0x000fe40004807007 */
[----:B------:R-:W-:-:S02]  /*11f20*/  F2FP.SATFINITE.E4M3.F32.PACK_AB_MERGE_C R4, R37, R36, R4 ;  /* 0x000000242504723e */ /* 0x000fc40004807004 */
[----:B------:R-:W-:-:S05]  /*11f30*/  F2FP.SATFINITE.E4M3.F32.PACK_AB_MERGE_C R5, R14, R5, R38 ;  /* 0x000000050e05723e */ /* 0x000fca0004807026 */
[----:B------:R4:W-:Y:S02]  /*11f40*/  STS.128 [R0+0x14400], R4 ;  /* 0x0144000400007388 */ /* 0x0009e40000000c00 */
.L_x_561:
[----:B------:R-:W-:Y:S05]  /*11f50*/  BSYNC B1 ;  /* 0x0000000000017941 */ /* 0x000fea0003800000 */
.L_x_560:
[----:B------:R-:W-:Y:S04]  /*11f60*/  BSSY B1, `(.L_x_562) ;  /* 0x000007d000017945 */ /* 0x000fe80003800000 */
[----:B------:R-:W-:Y:S05]  /*11f70*/  @P1 BRA `(.L_x_563) ;  /* 0x0000000400ec1947 */ /* 0x000fea0003800000 */
[----:B0-----:R-:W4:Y:S01]  /*11f80*/  LDL R51, [R1+0x14] ;  /* 0x0000140001337983 */ /* 0x001f220000100800 */
[----:B-----5:R-:W-:Y:S02]  /*11f90*/  SHF.R.U32.HI R15, RZ, 0x8, R33 ;  /* 0x00000008ff0f7819 */ /* 0x020fe40000011621 */
[----:B------:R-:W-:Y:S02]  /*11fa0*/  SHF.R.U32.HI R40, RZ, 0x8, R35 ;  /* 0x00000008ff287819 */ /* 0x000fe40000011623 */
[----:B------:R-:W-:Y:S02]  /*11fb0*/  SHF.R.U32.HI R37, RZ, 0x8, R34 ;  /* 0x00000008ff257819 */ /* 0x000fe40000011622 */
[----:B------:R-:W-:Y:S02]  /*11fc0*/  LOP3.LUT R36, R33, 0xff, RZ, 0xc0, !PT ;  /* 0x000000ff21247812 */ /* 0x000fe400078ec0ff */
[----:B------:R-:W-:Y:S02]  /*11fd0*/  LOP3.LUT R41, R35, 0xff, RZ, 0xc0, !PT ;  /* 0x000000ff23297812 */ /* 0x000fe400078ec0ff */
[----:B------:R-:W-:-:S02]  /*11fe0*/  LOP3.LUT R15, R15, 0xff, RZ, 0xc0, !PT ;  /* 0x000000ff0f0f7812 */ /* 0x000fc400078ec0ff */
[----:B------:R-:W-:Y:S02]  /*11ff0*/  LOP3.LUT R40, R40, 0xff, RZ, 0xc0, !PT ;  /* 0x000000ff28287812 */ /* 0x000fe400078ec0ff */
[----:B-1----:R-:W-:Y:S02]  /*12000*/  SHF.R.U32.HI R3, RZ, 0x8, R32 ;  /* 0x00000008ff037819 */ /* 0x002fe40000011620 */
[----:B------:R-:W-:Y:S02]  /*12010*/  LOP3.LUT R38, R37, 0xff, RZ, 0xc0, !PT ;  /* 0x000000ff25267812 */ /* 0x000fe400078ec0ff */
[----:B------:R-:W-:Y:S02]  /*12020*/  PRMT R37, R15, 0x7604, R36 ;  /* 0x000076040f257816 */ /* 0x000fe40000000024 */
[----:B------:R-:W-:Y:S02]  /*12030*/  PRMT R41, R40, 0x7604, R41 ;  /* 0x0000760428297816 */ /* 0x000fe40000000029 */
[----:B------:R-:W-:-:S02]  /*12040*/  SHF.R.U32.HI R36, RZ, 0x10, R33 ;  /* 0x00000010ff247819 */ /* 0x000fc40000011621 */
[----:B------:R-:W-:Y:S02]  /*12050*/  SHF.R.U32.HI R40, RZ, 0x10, R35 ;  /* 0x00000010ff287819 */ /* 0x000fe40000011623 */
[----:B--2---:R-:W-:Y:S02]  /*12060*/  LOP3.LUT R14, R32, 0xff, RZ, 0xc0, !PT ;  /* 0x000000ff200e7812 */ /* 0x004fe400078ec0ff */
[----:B------:R-:W-:Y:S02]  /*12070*/  LOP3.LUT R39, R34, 0xff, RZ, 0xc0, !PT ;  /* 0x000000ff22277812 */ /* 0x000fe400078ec0ff */
[----:B------:R-:W-:Y:S02]  /*12080*/  LOP3.LUT R3, R3, 0xff, RZ, 0xc0, !PT ;  /* 0x000000ff03037812 */ /* 0x000fe400078ec0ff */
[----:B------:R-:W-:Y:S02]  /*12090*/  SHF.R.U32.HI R15, RZ, 0x10, R34 ;  /* 0x00000010ff0f7819 */ /* 0x000fe40000011622 */
[----:B------:R-:W-:-:S02]  /*120a0*/  LOP3.LUT R36, R36, 0xff, RZ, 0xc0, !PT ;  /* 0x000000ff24247812 */ /* 0x000fc400078ec0ff */
[----:B------:R-:W-:Y:S02]  /*120b0*/  LOP3.LUT R40, R40, 0xff, RZ, 0xc0, !PT ;  /* 0x000000ff28287812 */ /* 0x000fe400078ec0ff */
[----:B------:R-:W-:Y:S02]  /*120c0*/  PRMT R14, R3, 0x7604, R14 ;  /* 0x00007604030e7816 */ /* 0x000fe4000000000e */
[----:B------:R-:W-:Y:S02]  /*120d0*/  PRMT R39, R38, 0x7604, R39 ;  /* 0x0000760426277816 */ /* 0x000fe40000000027 */
[----:B------:R-:W-:Y:S02]  /*120e0*/  SHF.R.U32.HI R3, RZ, 0x10, R32 ;  /* 0x00000010ff037819 */ /* 0x000fe40000011620 */
[----:B------:R-:W-:Y:S02]  /*120f0*/  LOP3.LUT R38, R15, 0xff, RZ, 0xc0, !PT ;  /* 0x000000ff0f267812 */ /* 0x000fe400078ec0ff */
[----:B------:R-:W-:-:S02]  /*12100*/  PRMT R37, R36, 0x7054, R37 ;  /* 0x0000705424257816 */ /* 0x000fc40000000025 */
[----:B------:R-:W-:Y:S02]  /*12110*/  PRMT R41, R40, 0x7054, R41 ;  /* 0x0000705428297816 */ /* 0x000fe40000000029 */
[----:B------:R-:W-:Y:S02]  /*12120*/  LOP3.LUT R3, R3, 0xff, RZ, 0xc0, !PT ;  /* 0x000000ff03037812 */ /* 0x000fe400078ec0ff */
[----:B------:R-:W-:Y:S02]  /*12130*/  PRMT R39, R38, 0x7054, R39 ;  /* 0x0000705426277816 */ /* 0x000fe40000000027 */
[----:B------:R-:W-:Y:S02]  /*12140*/  LOP3.LUT R41, R41, 0xff000000, R35, 0xf8, !PT ;  /* 0xff00000029297812 */ /* 0x000fe400078ef823 */
[----:B------:R-:W-:Y:S02]  /*12150*/  LOP3.LUT R37, R37, 0xff000000, R33, 0xf8, !PT ;  /* 0xff00000025257812 */ /* 0x000fe400078ef821 */
[----:B------:R-:W-:-:S02]  /*12160*/  PRMT R15, R3, 0x7054, R14 ;  /* 0x00007054030f7816 */ /* 0x000fc4000000000e */
[----:B------:R-:W-:Y:S02]  /*12170*/  LOP3.LUT R39, R39, 0xff000000, R34, 0xf8, !PT ;  /* 0xff00000027277812 */ /* 0x000fe400078ef822 */
[----:B------:R-:W-:Y:S02]  /*12180*/  F2FP.F16.E4M3.UNPACK_B R38, R41 ;  /* 0x00000029ff26723e */ /* 0x000fe400020006ff */
[----:B------:R-:W-:Y:S02]  /*12190*/  F2FP.F16.E4M3.UNPACK_B R34, R37 ;  /* 0x00000025ff22723e */ /* 0x000fe400020006ff */
[----:B------:R-:W-:Y:S01]  /*121a0*/  LOP3.LUT R36, R15, 0xff000000, R32, 0xf8, !PT ;  /* 0xff0000000f247812 */ /* 0x000fe200078ef820 */
[----:B------:R-:W-:Y:S01]  /*121b0*/  HADD2.F32 R40, -RZ, R38.H1_H1 ;  /* 0x30000026ff287230 */ /* 0x000fe20000004100 */
[----:B------:R-:W-:Y:S01]  /*121c0*/  F2FP.F16.E4M3.UNPACK_B R41, R41.H1 ;  /* 0x00000029ff29723e */ /* 0x000fe200030006ff */
[----:B------:R-:W-:Y:S01]  /*121d0*/  HADD2.F32 R35, -RZ, R34.H1_H1 ;  /* 0x30000022ff237230 */ /* 0x000fe20000004100 */
[----:B------:R-:W-:Y:S01]  /*121e0*/  F2FP.F16.E4M3.UNPACK_B R37, R37.H1 ;  /* 0x00000025ff25723e */ /* 0x000fe200030006ff */
[----:B------:R-:W-:-:S02]  /*121f0*/  HADD2.F32 R38, -RZ, R38.H0_H0 ;  /* 0x20000026ff267230 */ /* 0x000fc40000004100 */
[----:B------:R-:W-:Y:S01]  /*12200*/  HADD2.F32 R34, -RZ, R34.H0_H0 ;  /* 0x20000022ff227230 */ /* 0x000fe20000004100 */
[----:B----4-:R-:W0:Y:S02]  /*12210*/  LDS.128 R4, [R51] ;  /* 0x0000000033047984 */ /* 0x010e240000000c00 */
[-C--:B0-----:R-:W-:Y:S02]  /*12220*/  F2FP.F16.E4M3.UNPACK_B R3, R6.reuse.H1 ;  /* 0x00000006ff03723e */ /* 0x081fe400030006ff */
[----:B------:R-:W-:Y:S02]  /*12230*/  F2FP.F16.E4M3.UNPACK_B R6, R6 ;  /* 0x00000006ff06723e */ /* 0x000fe400020006ff */
[-C--:B------:R-:W-:Y:S01]  /*12240*/  F2FP.F16.E4M3.UNPACK_B R32, R7.reuse ;  /* 0x00000007ff20723e */ /* 0x080fe200020006ff */
[--C-:B------:R-:W-:Y:S01]  /*12250*/  HADD2.F32 R14, -RZ, R3.reuse.H1_H1 ;  /* 0x30000003ff0e7230 */ /* 0x100fe20000004100 */
[----:B------:R-:W-:Y:S01]  /*12260*/  F2FP.F16.E4M3.UNPACK_B R33, R7.H1 ;  /* 0x00000007ff21723e */ /* 0x000fe200030006ff */
[----:B------:R-:W-:Y:S01]  /*12270*/  HADD2.F32 R15, -RZ, R3.H0_H0 ;  /* 0x20000003ff0f7230 */ /* 0x000fe20000004100 */
[----:B------:R-:W-:-:S02]  /*12280*/  F2FP.F16.E4M3.UNPACK_B R7, R5 ;  /* 0x00000005ff07723e */ /* 0x000fc400020006ff */
[CC--:B------:R-:W-:Y:S01]  /*12290*/  FMUL.FTZ R42, R14.reuse, R40.reuse ;  /* 0x000000280e2a7220 */ /* 0x0c0fe20000410000 */
[----:B------:R-:W-:Y:S01]  /*122a0*/  FMUL.FTZ R43, R14, R35 ;  /* 0x000000230e2b7220 */ /* 0x000fe20000410000 */
[----:B------:R-:W-:Y:S01]  /*122b0*/  F2FP.F16.E4M3.UNPACK_B R14, R5.H1 ;  /* 0x00000005ff0e723e */ /* 0x000fe200030006ff */
[--C-:B------:R-:W-:Y:S02]  /*122c0*/  HADD2.F32 R5, -RZ, R6.reuse.H1_H1 ;  /* 0x30000006ff057230 */ /* 0x100fe40000004100 */
[C---:B------:R-:W-:Y:S01]  /*122d0*/  FFMA.FTZ R45, R15.reuse, R35, -R42 ;  /* 0x000000230f2d7223 */ /* 0x040fe2000001082a */
[----:B------:R-:W-:Y:S01]  /*122e0*/  FFMA.FTZ R46, R15, R40, R43 ;  /* 0x000000280f2e7223 */ /* 0x000fe2000001002b */
[----:B------:R-:W-:Y:S01]  /*122f0*/  HADD2.F32 R6, -RZ, R6.H0_H0 ;  /* 0x20000006ff067230 */ /* 0x000fe20000004100 */
[----:B------:R-:W-:Y:S01]  /*12300*/  F2FP.F16.E4M3.UNPACK_B R3, R4 ;  /* 0x00000004ff03723e */ /* 0x000fe200020006ff */
[C---:B------:R-:W-:Y:S01]  /*12310*/  FMUL.FTZ R15, R5.reuse, R38 ;  /* 0x00000026050f7220 */ /* 0x040fe20000410000 */
[----:B------:R-:W-:Y:S01]  /*12320*/  FMUL.FTZ R43, R5, R34 ;  /* 0x00000022052b7220 */ /* 0x000fe20000410000 */
[----:B------:R-:W-:Y:S01]  /*12330*/  HADD2.F32 R5, -RZ, R32.H1_H1 ;  /* 0x30000020ff057230 */ /* 0x000fe20000004100 */
[----:B------:R-:W-:Y:S01]  /*12340*/  F2FP.F16.E4M3.UNPACK_B R4, R4.H1 ;  /* 0x00000004ff04723e */ /* 0x000fe200030006ff */
[----:B------:R-:W-:-:S02]  /*12350*/  HADD2.F32 R35, -RZ, R41.H0_H0 ;  /* 0x20000029ff237230 */ /* 0x000fc40000004100 */
[C---:B------:R-:W-:Y:S01]  /*12360*/  FFMA.FTZ R42, R6.reuse, R34, -R15 ;  /* 0x00000022062a7223 */ /* 0x040fe2000001080f */
[----:B------:R-:W-:Y:S02]  /*12370*/  HADD2.F32 R15, -RZ, R37.H0_H0 ;  /* 0x20000025ff0f7230 */ /* 0x000fe40000004100 */
[----:B------:R-:W-:Y:S01]  /*12380*/  FFMA.FTZ R43, R6, R38, R43 ;  /* 0x00000026062b7223 */ /* 0x000fe2000001002b */
[----:B------:R-:W-:Y:S02]  /*12390*/  HADD2.F32 R32, -RZ, R32.H0_H0 ;  /* 0x20000020ff207230 */ /* 0x000fe40000004100 */
[C---:B---3--:R-:W-:Y:S01]  /*123a0*/  FMUL.FTZ R47, R5.reuse, R35 ;  /* 0x00000023052f7220 */ /* 0x048fe20000410000 */
[----:B------:R-:W-:Y:S02]  /*123b0*/  HADD2.F32 R41, -RZ, R41.H1_H1 ;  /* 0x30000029ff297230 */ /* 0x000fe40000004100 */
[----:B------:R-:W-:Y:S01]  /*123c0*/  FMUL.FTZ R5, R5, R15 ;  /* 0x0000000f05057220 */ /* 0x000fe20000410000 */
[----:B------:R-:W-:-:S02]  /*123d0*/  HADD2.F32 R6, -RZ, R33.H1_H1 ;  /* 0x30000021ff067230 */ /* 0x000fc40000004100 */
[C---:B------:R-:W-:Y:S01]  /*123e0*/  FFMA.FTZ R47, R32.reuse, R15, -R47 ;  /* 0x0000000f202f7223 */ /* 0x040fe2000001082f */
[----:B------:R-:W-:Y:S02]  /*123f0*/  HADD2.F32 R37, -RZ, R37.H1_H1 ;  /* 0x30000025ff257230 */ /* 0x000fe40000004100 */
[----:B------:R-:W-:Y:S01]  /*12400*/  FFMA.FTZ R48, R32, R35, R5 ;  /* 0x0000002320307223 */ /* 0x000fe20000010005 */
[----:B------:R-:W-:Y:S02]  /*12410*/  HADD2.F32 R33, -RZ, R33.H0_H0 ;  /* 0x20000021ff217230 */ /* 0x000fe40000004100 */
[C---:B------:R-:W-:Y:S01]  /*12420*/  FMUL.FTZ R34, R6.reuse, R41 ;  /* 0x0000002906227220 */ /* 0x040fe20000410000 */
[----:B------:R-:W-:Y:S01]  /*12430*/  F2FP.F16.E4M3.UNPACK_B R5, R39 ;  /* 0x00000027ff05723e */ /* 0x000fe200020006ff */
[-C--:B------:R-:W-:Y:S01]  /*12440*/  FMUL.FTZ R32, R6, R37.reuse ;  /* 0x0000002506207220 */ /* 0x080fe20000410000 */
[----:B------:R-:W-:Y:S01]  /*12450*/  F2FP.F16.E4M3.UNPACK_B R15, R36 ;  /* 0x00000024ff0f723e */ /* 0x000fe200020006ff */
[----:B------:R-:W-:Y:S01]  /*12460*/  FFMA.FTZ R49, R33, R37, -R34 ;  /* 0x0000002521317223 */ /* 0x000fe20000010822 */
[----:B------:R-:W-:-:S02]  /*12470*/  HADD2.F32 R6, -RZ, R4.H1_H1 ;  /* 0x30000004ff067230 */ /* 0x000fc40000004100 */
[----:B------:R-:W-:Y:S01]  /*12480*/  FFMA.FTZ R50, R33, R41, R32 ;  /* 0x0000002921327223 */ /* 0x000fe20000010020 */
[--C-:B------:R-:W-:Y:S01]  /*12490*/  HADD2.F32 R34, -RZ, R5.reuse.H1_H1 ;  /* 0x30000005ff227230 */ /* 0x100fe20000004100 */
[----:B------:R-:W-:Y:S01]  /*124a0*/  F2FP.F16.E4M3.UNPACK_B R36, R36.H1 ;  /* 0x00000024ff24723e */ /* 0x000fe200030006ff */
[----:B------:R-:W-:Y:S01]  /*124b0*/  HADD2.F32 R33, -RZ, R5.H0_H0 ;  /* 0x20000005ff217230 */ /* 0x000fe20000004100 */
[----:B------:R-:W-:Y:S01]  /*124c0*/  F2FP.F16.E4M3.UNPACK_B R39, R39.H1 ;  /* 0x00000027ff27723e */ /* 0x000fe200030006ff */
[----:B------:R-:W-:Y:S02]  /*124d0*/  HADD2.F32 R32, -RZ, R15.H1_H1 ;  /* 0x3000000fff207230 */ /* 0x000fe40000004100 */
[----:B------:R-:W-:Y:S01]  /*124e0*/  FMUL.FTZ R38, R6, R34 ;  /* 0x0000002206267220 */ /* 0x000fe20000410000 */
[----:B------:R-:W-:Y:S02]  /*124f0*/  HADD2.F32 R5, -RZ, R4.H0_H0 ;  /* 0x20000004ff057230 */ /* 0x000fe40000004100 */
[----:B------:R-:W-:-:S02]  /*12500*/  HADD2.F32 R4, -RZ, R3.H1_H1 ;  /* 0x30000003ff047230 */ /* 0x000fc40000004100 */
[-C--:B------:R-:W-:Y:S01]  /*12510*/  FMUL.FTZ R40, R6, R32.reuse ;  /* 0x0000002006287220 */ /* 0x080fe20000410000 */
[----:B------:R-:W-:Y:S02]  /*12520*/  HADD2.F32 R15, -RZ, R15.H0_H0 ;  /* 0x2000000fff0f7230 */ /* 0x000fe40000004100 */
[C---:B------:R-:W-:Y:S01]  /*12530*/  FFMA.FTZ R38, R5.reuse, R32, -R38 ;  /* 0x0000002005267223 */ /* 0x040fe20000010826 */
[----:B------:R-:W-:Y:S02]  /*12540*/  HADD2.F32 R3, -RZ, R3.H0_H0 ;  /* 0x20000003ff037230 */ /* 0x000fe40000004100 */
[C---:B------:R-:W-:Y:S01]  /*12550*/  FMUL.FTZ R6, R4.reuse, R33 ;  /* 0x0000002104067220 */ /* 0x040fe20000410000 */
[----:B------:R-:W-:Y:S01]  /*12560*/  FFMA.FTZ R35, R5, R34, R40 ;  /* 0x0000002205237223 */ /* 0x000fe20000010028 */
[-C--:B------:R-:W-:Y:S01]  /*12570*/  FMUL.FTZ R4, R4, R15.reuse ;  /* 0x0000000f04047220 */ /* 0x080fe20000410000 */
[----:B------:R-:W-:Y:S02]  /*12580*/  HADD2.F32 R5, -RZ, R36.H1_H1 ;  /* 0x30000024ff057230 */ /* 0x000fe40000004100 */
[----:B------:R-:W-:Y:S01]  /*12590*/  FFMA.FTZ R32, R3, R15, -R6 ;  /* 0x0000000f03207223 */ /* 0x000fe20000010806 */
[----:B------:R-:W-:-:S02]  /*125a0*/  HADD2.F32 R15, -RZ, R39.H1_H1 ;  /* 0x30000027ff0f7230 */ /* 0x000fc40000004100 */
[----:B------:R-:W-:Y:S01]  /*125b0*/  FFMA.FTZ R33, R3, R33, R4 ;  /* 0x0000002103217223 */ /* 0x000fe20000010004 */
[----:B------:R-:W-:Y:S02]  /*125c0*/  HADD2.F32 R4, -RZ, R14.H1_H1 ;  /* 0x3000000eff047230 */ /* 0x000fe40000004100 */
[----:B------:R-:W-:Y:S02]  /*125d0*/  HADD2.F32 R6, -RZ, R39.H0_H0 ;  /* 0x20000027ff067230 */ /* 0x000fe40000004100 */
[----:B------:R-:W-:Y:S02]  /*125e0*/  HADD2.F32 R3, -RZ, R7.H1_H1 ;  /* 0x30000007ff037230 */ /* 0x000fe40000004100 */
[C---:B------:R-:W-:Y:S01]  /*125f0*/  FMUL.FTZ R37, R4.reuse, R15 ;  /* 0x0000000f04257220 */ /* 0x040fe20000410000 */
[----:B------:R-:W-:Y:S02]  /*12600*/  HADD2.F32 R36, -RZ, R36.H0_H0 ;  /* 0x20000024ff247230 */ /* 0x000fe40000004100 */
[----:B------:R-:W-:Y:S01]  /*12610*/  FMUL.FTZ R34, R4, R5 ;  /* 0x0000000504227220 */ /* 0x000fe20000410000 */
[----:B------:R-:W-:-:S02]  /*12620*/  HADD2.F32 R14, -RZ, R14.H0_H0 ;  /* 0x2000000eff0e7230 */ /* 0x000fc40000004100 */
[C---:B------:R-:W-:Y:S01]  /*12630*/  FMUL.FTZ R4, R3.reuse, R6 ;  /* 0x0000000603047220 */ /* 0x040fe20000410000 */
[----:B------:R-:W-:Y:S02]  /*12640*/  HADD2.F32 R7, -RZ, R7.H0_H0 ;  /* 0x20000007ff077230 */ /* 0x000fe40000004100 */
[-C--:B------:R-:W-:Y:S01]  /*12650*/  FMUL.FTZ R3, R3, R36.reuse ;  /* 0x0000002403037220 */ /* 0x080fe20000410000 */
[C---:B------:R-:W-:Y:S01]  /*12660*/  FFMA.FTZ R37, R14.reuse, R5, -R37 ;  /* 0x000000050e257223 */ /* 0x040fe20000010825 */
[----:B------:R-:W-:Y:S01]  /*12670*/  FFMA.FTZ R34, R14, R15, R34 ;  /* 0x0000000f0e227223 */ /* 0x000fe20000010022 */
[C---:B------:R-:W-:Y:S01]  /*12680*/  FFMA.FTZ R5, R7.reuse, R36, -R4 ;  /* 0x0000002407057223 */ /* 0x040fe20000010804 */
[----:B------:R-:W-:Y:S01]  /*12690*/  FFMA.FTZ R14, R7, R6, R3 ;  /* 0x00000006070e7223 */ /* 0x000fe20000010003 */
[----:B------:R-:W-:Y:S02]  /*126a0*/  F2FP.SATFINITE.E4M3.F32.PACK_AB_MERGE_C R6, R46, R45, RZ ;  /* 0x0000002d2e06723e */ /* 0x000fe400048070ff */
[----:B------:R-:W-:-:S02]  /*126b0*/  F2FP.SATFINITE.E4M3.F32.PACK_AB_MERGE_C R7, R50, R49, RZ ;  /* 0x000000313207723e */ /* 0x000fc400048070ff */
[----:B------:R-:W-:Y:S02]  /*126c0*/  F2FP.SATFINITE.E4M3.F32.PACK_AB_MERGE_C R4, R35, R38, RZ ;  /* 0x000000262304723e */ /* 0x000fe400048070ff */
[----:B------:R-:W-:Y:S02]  /*126d0*/  F2FP.SATFINITE.E4M3.F32.PACK_AB_MERGE_C R34, R34, R37, RZ ;  /* 0x000000252222723e */ /* 0x000fe400048070ff */
[----:B------:R-:W-:Y:S02]  /*126e0*/  F2FP.SATFINITE.E4M3.F32.PACK_AB_MERGE_C R6, R43, R42, R6 ;  /* 0x0000002a2b06723e */ /* 0x000fe40004807006 */
[----:B------:R-:W-:Y:S02]  /*126f0*/  F2FP.SATFINITE.E4M3.F32.PACK_AB_MERGE_C R7, R48, R47, R7 ;  /* 0x0000002f3007723e */ /* 0x000fe40004807007 */
[----:B------:R-:W-:Y:S02]  /*12700*/  F2FP.SATFINITE.E4M3.F32.PACK_AB_MERGE_C R4, R33, R32, R4 ;  /* 0x000000202104723e */ /* 0x000fe40004807004 */
[----:B------:R-:W-:-:S05]  /*12710*/  F2FP.SATFINITE.E4M3.F32.PACK_AB_MERGE_C R5, R14, R5, R34 ;  /* 0x000000050e05723e */ /* 0x000fca0004807022 */
[----:B------:R0:W-:Y:S02]  /*12720*/  STS.128 [R51], R4 ;  /* 0x0000000433007388 */ /* 0x0001e40000000c00 */
.L_x_563:
[----:B------:R-:W-:Y:S05]  /*12730*/  BSYNC B1 ;  /* 0x0000000000017941 */ /* 0x000fea0003800000 */
.L_x_562:
[----:B------:R-:W-:Y:S04]  /*12740*/  BSSY B1, `(.L_x_564) ;  /* 0x0000078000017945 */ /* 0x000fe80003800000 */
[----:B------:R-:W-:Y:S05]  /*12750*/  @P2 BRA `(.L_x_565) ;  /* 0x0000000400d82947 */ /* 0x000fea0003800000 */
[----:B0---4-:R-:W0:Y:S01]  /*12760*/  LDS.128 R4, [R0+0x16400] ;  /* 0x0164000000047984 */ /* 0x011e220000000c00 */
[----:B--2--5:R-:W-:Y:S02]  /*12770*/  SHF.R.U32.HI R14, RZ, 0x8, R30 ;  /* 0x00000008ff0e7819 */ /* 0x024fe4000001161e */
[----:B------:R-:W-:Y:S02]  /*12780*/  SHF.R.U32.HI R32, RZ, 0x8, R31 ;  /* 0x00000008ff207819 */ /* 0x000fe4000001161f */
[----:B-1----:R-:W-:Y:S02]  /*12790*/  LOP3.LUT R3, R30, 0xff, RZ, 0xc0, !PT ;  /* 0x000000ff1e037812 */ /* 0x002fe400078ec0ff */
[----:B------:R-:W-:Y:S02]  /*127a0*/  LOP3.LUT R14, R14, 0xff, RZ, 0xc0, !PT ;  /* 0x000000ff0e0e7812 */ /* 0x000fe400078ec0ff */
[----:B------:R-:W-:Y:S02]  /*127b0*/  SHF.R.U32.HI R35, RZ, 0x8, R29 ;  /* 0x00000008ff237819 */ /* 0x000fe4000001161d */
[----:B------:R-:W-:-:S02]  /*127c0*/  LOP3.LUT R15, R31, 0xff, RZ, 0xc0, !PT ;  /* 0x000000ff1f0f7812 */ /* 0x000fc400078ec0ff */
[----:B------:R-:W-:Y:S02]  /*127d0*/  LOP3.LUT R32, R32, 0xff, RZ, 0xc0, !PT ;  /* 0x000000ff20207812 */ /* 0x000fe400078ec0ff */
[----:B------:R-:W-:Y:S02]  /*127e0*/  PRMT R3, R14, 0x7604, R3 ;  /* 0x000076040e037816 */ /* 0x000fe40000000003 */
[----:B------:R-:W-:Y:S02]  /*127f0*/  SHF.R.U32.HI R37, RZ, 0x10, R29 ;  /* 0x00000010ff257819 */ /* 0x000fe4000001161d */
[----:B------:R-:W-:Y:S02]  /*12800*/  SHF.R.U32.HI R14, RZ, 0x8, R28 ;  /* 0x00000008ff0e7819 */ /* 0x000fe4000001161c */
[----:B------:R-:W-:Y:S01]  /*12810*/  SHF.R.U32.HI R36, RZ, 0x10, R31 ;  /* 0x00000010ff247819 */ /* 0x000fe2000001161f */
[----:B------:R-:W-:Y:S01]  /*12820*/  IMAD.U32 R37, R37, 0x10000, RZ ;  /* 0x0001000025257824 */ /* 0x000fe200078e00ff */
[----:B------:R-:W-:-:S02]  /*12830*/  LOP3.LUT R34, R29, 0xff, RZ, 0xc0, !PT ;  /* 0x000000ff1d227812 */ /* 0x000fc400078ec0ff */
[----:B------:R-:W-:Y:S02]  /*12840*/  LOP3.LUT R35, R35, 0xff, RZ, 0xc0, !PT ;  /* 0x000000ff23237812 */ /* 0x000fe400078ec0ff */
[----:B------:R-:W-:Y:S02]  /*12850*/  PRMT R15, R32, 0x7604, R15 ;  /* 0x00007604200f7816 */ /* 0x000fe4000000000f */
[----:B------:R-:W-:Y:S02]  /*12860*/  LOP3.LUT R32, R28, 0xff, RZ, 0xc0, !PT ;  /* 0x000000ff1c207812 */ /* 0x000fe400078ec0ff */
[----:B------:R-:W-:Y:S02]  /*12870*/  LOP3.LUT R33, R14, 0xff, RZ, 0xc0, !PT ;  /* 0x000000ff0e217812 */ /* 0x000fe400078ec0ff */
[----:B------:R-:W-:Y:S02]  /*12880*/  SHF.L.U32 R14, R36, 0x10, RZ ;  /* 0x00000010240e7819 */ /* 0x000fe400000006ff */
[----:B------:R-:W-:-:S02]  /*12890*/  PRMT R34, R35, 0x7604, R34 ;  /* 0x0000760423227816 */ /* 0x000fc40000000022 */
[----:B------:R-:W-:Y:S02]  /*128a0*/  PRMT R35, R33, 0x7604, R32 ;  /* 0x0000760421237816 */ /* 0x000fe40000000020 */
[----:B------:R-:W-:Y:S02]  /*128b0*/  LOP3.LUT R33, R15, 0xff0000, R14, 0xf8, !PT ;  /* 0x00ff00000f217812 */ /* 0x000fe400078ef80e */
[----:B------:R-:W-:Y:S02]  /*128c0*/  LOP3.LUT R37, R34, 0xff0000, R37, 0xf8, !PT ;  /* 0x00ff000022257812 */ /* 0x000fe400078ef825 */
[----:B------:R-:W-:Y:S02]  /*128d0*/  LOP3.LUT R33, R33, 0xff000000, R31, 0xf8, !PT ;  /* 0xff00000021217812 */ /* 0x000fe400078ef81f */
[----:B------:R-:W-:Y:S02]  /*128e0*/  LOP3.LUT R37, R37, 0xff000000, R29, 0xf8, !PT ;  /* 0xff00000025257812 */ /* 0x000fe400078ef81d */
[----:B------:R-:W-:-:S02]  /*128f0*/  LOP3.LUT R15, R3, 0xff0000, R30, 0xf8, !PT ;  /* 0x00ff0000030f7812 */ /* 0x000fc400078ef81e */
[-C--:B0-----:R-:W-:Y:S02]  /*12900*/  F2FP.F16.E4M3.UNPACK_B R3, R6.reuse.H1 ;  /* 0x00000006ff03723e */ /* 0x081fe400030006ff */
[----:B------:R-:W-:Y:S02]  /*12910*/  F2FP.F16.E4M3.UNPACK_B R34, R37 ;  /* 0x00000025ff22723e */ /* 0x000fe400020006ff */
[----:B------:R-:W-:Y:S01]  /*12920*/  F2FP.F16.E4M3.UNPACK_B R31, R33 ;  /* 0x00000021ff1f723e */ /* 0x000fe200020006ff */
[----:B------:R-:W-:Y:S01]  /*12930*/  HADD2.F32 R14, -RZ, R3.H1_H1 ;  /* 0x30000003ff0e7230 */ /* 0x000fe20000004100 */
[--C-:B------:R-:W-:Y:S01]  /*12940*/  LOP3.LUT R35, R35, 0xff0000, R28.reuse, 0xf8, !PT ;  /* 0x00ff000023237812 */ /* 0x100fe200078ef81c */
[--C-:B------:R-:W-:Y:S01]  /*12950*/  HADD2.F32 R36, -RZ, R34.reuse.H1_H1 ;  /* 0x30000022ff247230 */ /* 0x100fe20000004100 */
[----:B------:R-:W-:Y:S01]  /*12960*/  F2FP.F16.E4M3.UNPACK_B R6, R6 ;  /* 0x00000006ff06723e */ /* 0x000fe200020006ff */
[----:B------:R-:W-:Y:S01]  /*12970*/  HADD2.F32 R32, -RZ, R31.H1_H1 ;  /* 0x3000001fff207230 */ /* 0x000fe20000004100 */
[----:B------:R-:W-:Y:S01]  /*12980*/  LOP3.LUT R35, R35, 0xff000000, R28, 0xf8, !PT ;  /* 0xff00000023237812 */ /* 0x000fe200078ef81c */
[----:B------:R-:W-:Y:S01]  /*12990*/  HADD2.F32 R34, -RZ, R34.H0_H0 ;  /* 0x20000022ff227230 */ /* 0x000fe20000004100 */
[----:B------:R-:W-:Y:S01]  /*129a0*/  LOP3.LUT R30, R15, 0xff000000, R30, 0xf8, !PT ;  /* 0xff0000000f1e7812 */ /* 0x000fe200078ef81e */
[C---:B------:R-:W-:Y:S01]  /*129b0*/  FMUL.FTZ R38, R14.reuse, R36 ;  /* 0x000000240e267220 */ /* 0x040fe20000410000 */
[-C--:B------:R-:W-:Y:S01]  /*129c0*/  F2FP.F16.E4M3.UNPACK_B R28, R7.reuse ;  /* 0x00000007ff1c723e */ /* 0x080fe200020006ff */
[----:B------:R-:W-:Y:S01]  /*129d0*/  FMUL.FTZ R39, R14, R32 ;  /* 0x000000200e277220 */ /* 0x000fe20000410000 */
[----:B------:R-:W-:Y:S01]  /*129e0*/  F2FP.F16.E4M3.UNPACK_B R29, R7.H1 ;  /* 0x00000007ff1d723e */ /* 0x000fe200030006ff */
[----:B------:R-:W-:Y:S01]  /*129f0*/  HADD2.F32 R15, -RZ, R3.H0_H0 ;  /* 0x20000003ff0f7230 */ /* 0x000fe20000004100 */
[-C--:B------:R-:W-:Y:S01]  /*12a00*/  F2FP.F16.E4M3.UNPACK_B R7, R5.reuse ;  /* 0x00000005ff07723e */ /* 0x080fe200020006ff */
[----:B------:R-:W-:Y:S01]  /*12a10*/  HADD2.F32 R31, -RZ, R31.H0_H0 ;  /* 0x2000001fff1f7230 */ /* 0x000fe20000004100 */
[----:B------:R-:W-:Y:S01]  /*12a20*/  F2FP.F16.E4M3.UNPACK_B R14, R5.H1 ;  /* 0x00000005ff0e723e */ /* 0x000fe200030006ff */
[----:B------:R-:W-:-:S02]  /*12a30*/  HADD2.F32 R5, -RZ, R6.H1_H1 ;  /* 0x30000006ff057230 */ /* 0x000fc40000004100 */
[C---:B------:R-:W-:Y:S01]  /*12a40*/  FFMA.FTZ R38, R15.reuse, R32, -R38 ;  /* 0x000000200f267223 */ /* 0x040fe20000010826 */
        /* <DEDUP_REMOVED lines=71> */
.L_x_565:
[----:B------:R-:W-:Y:S05]  /*12ec0*/  BSYNC B1 ;  /* 0x0000000000017941 */ /* 0x000fea0003800000 */
.L_x_564:
        /* <DEDUP_REMOVED lines=43> */
[----:B----4-:R-:W0:Y:S02]  /*13180*/  LDS.128 R4, [R41+0x2000] ;  /* 0x0020000029047984 */ /* 0x010e240000000c00 */
        /* <DEDUP_REMOVED lines=24> */
[C---:B------:R-:W-:Y:S01]  /*13310*/  FMUL.FTZ R39, R5.reuse, R27 ;  /* 0x0000001b05277220 */ /* 0x040fe20000410000 */
        /* <DEDUP_REMOVED lines=55> */
[----:B------:R0:W-:Y:S02]  /*13690*/  STS.128 [R41+0x2000], R4 ;  /* 0x0020000429007388 */ /* 0x0001e40000000c00 */
.L_x_567:
[----:B------:R-:W-:Y:S05]  /*136a0*/  BSYNC B1 ;  /* 0x0000000000017941 */ /* 0x000fea0003800000 */
.L_x_566:
[----:B------:R-:W-:Y:S04]  /*136b0*/  BSSY B1, `(.L_x_568) ;  /* 0x0000078000017945 */ /* 0x000fe80003800000 */
[----:B------:R-:W-:Y:S05]  /*136c0*/  @P4 BRA `(.L_x_569) ;  /* 0x0000000400d84947 */ /* 0x000fea0003800000 */
[----:B0---4-:R-:W0:Y:S01]  /*136d0*/  LDS.128 R4, [R0+0x18400] ;  /* 0x0184000000047984 */ /* 0x011e220000000c00 */
        /* <DEDUP_REMOVED lines=25> */
[----:B0-----:R-:W-:-:S02]  /*13870*/  F2FP.F16.E4M3.UNPACK_B R3, R6.H1 ;  /* 0x00000006ff03723e */ /* 0x001fc400030006ff */
[--C-:B------:R-:W-:Y:S02]  /*13880*/  LOP3.LUT R27, R27, 0xff0000, R12.reuse, 0xf8, !PT ;  /* 0x00ff00001b1b7812 */ /* 0x100fe400078ef80c */
[----:B------:R-:W-:Y:S01]  /*13890*/  F2FP.F16.E4M3.UNPACK_B R26, R29 ;  /* 0x0000001dff1a723e */ /* 0x000fe200020006ff */
[--C-:B------:R-:W-:Y:S01]  /*138a0*/  HADD2.F32 R13, -RZ, R3.reuse.H0_H0 ;  /* 0x20000003ff0d7230 */ /* 0x100fe20000004100 */
[----:B------:R-:W-:Y:S02]  /*138b0*/  F2FP.F16.E4M3.UNPACK_B R21, R25 ;  /* 0x00000019ff15723e */ /* 0x000fe400020006ff */
[----:B------:R-:W-:Y:S01]  /*138c0*/  LOP3.LUT R27, R27, 0xff000000, R12, 0xf8, !PT ;  /* 0xff0000001b1b7812 */ /* 0x000fe200078ef80c */
[----:B------:R-:W-:Y:S01]  /*138d0*/  HADD2.F32 R12, -RZ, R3.H1_H1 ;  /* 0x30000003ff0c7230 */ /* 0x000fe20000004100 */
[----:B------:R-:W-:Y:S01]  /*138e0*/  F2FP.F16.E4M3.UNPACK_B R6, R6 ;  /* 0x00000006ff06723e */ /* 0x000fe200020006ff */
[--C-:B------:R-:W-:Y:S01]  /*138f0*/  HADD2.F32 R28, -RZ, R26.reuse.H1_H1 ;  /* 0x3000001aff1c7230 */ /* 0x100fe20000004100 */
[----:B------:R-:W-:Y:S01]  /*13900*/  LOP3.LUT R20, R15, 0xff000000, R20, 0xf8, !PT ;  /* 0xff0000000f147812 */ /* 0x000fe200078ef814 */
[--C-:B------:R-:W-:Y:S01]  /*13910*/  HADD2.F32 R24, -RZ, R21.reuse.H1_H1 ;  /* 0x30000015ff187230 */ /* 0x100fe20000004100 */
[-C--:B------:R-:W-:Y:S01]  /*13920*/  F2FP.F16.E4M3.UNPACK_B R14, R7.reuse ;  /* 0x00000007ff0e723e */ /* 0x080fe200020006ff */
[----:B------:R-:W-:Y:S01]  /*13930*/  HADD2.F32 R26, -RZ, R26.H0_H0 ;  /* 0x2000001aff1a7230 */ /* 0x000fe20000004100 */
[----:B------:R-:W-:Y:S01]  /*13940*/  F2FP.F16.E4M3.UNPACK_B R15, R7.H1 ;  /* 0x00000007ff0f723e */ /* 0x000fe200030006ff */
[C---:B------:R-:W-:Y:S01]  /*13950*/  FMUL.FTZ R30, R12.reuse, R28 ;  /* 0x0000001c0c1e7220 */ /* 0x040fe20000410000 */
[----:B------:R-:W-:Y:S01]  /*13960*/  FMUL.FTZ R31, R12, R24 ;  /* 0x000000180c1f7220 */ /* 0x000fe20000410000 */
        /* <DEDUP_REMOVED lines=76> */
.L_x_569:
[----:B------:R-:W-:Y:S05]  /*13e30*/  BSYNC B1 ;  /* 0x0000000000017941 */ /* 0x000fea0003800000 */
.L_x_568:
[----:B------:R-:W-:Y:S05]  /*13e40*/  @P5 BRA `(.L_x_559) ;  /* 0x0000003c00205947 */ /* 0x000fea0003800000 */
[----:B-----5:R-:W3:Y:S01]  /*13e50*/  LDL R31, [R1+0x14] ;  /* 0x00001400011f7983 */ /* 0x020ee20000100800 */
[----:B------:R-:W-:Y:S02]  /*13e60*/  SHF.R.U32.HI R12, RZ, 0x8, R9 ;  /* 0x00000008ff0c7819 */ /* 0x000fe40000011609 */
[----:B------:R-:W-:Y:S02]  /*13e70*/  SHF.R.U32.HI R20, RZ, 0x8, R11 ;  /* 0x00000008ff147819 */ /* 0x000fe4000001160b */
[----:B------:R-:W-:Y:S02]  /*13e80*/  LOP3.LUT R13, R9, 0xff, RZ, 0xc0, !PT ;  /* 0x000000ff090d7812 */ /* 0x000fe400078ec0ff */
[----:B------:R-:W-:Y:S02]  /*13e90*/  LOP3.LUT R21, R11, 0xff, RZ, 0xc0, !PT ;  /* 0x000000ff0b157812 */ /* 0x000fe400078ec0ff */
[----:B------:R-:W-:Y:S02]  /*13ea0*/  LOP3.LUT R12, R12, 0xff, RZ, 0xc0, !PT ;  /* 0x000000ff0c0c7812 */ /* 0x000fe400078ec0ff */
[----:B------:R-:W-:-:S02]  /*13eb0*/  LOP3.LUT R20, R20, 0xff, RZ, 0xc0, !PT ;  /* 0x000000ff14147812 */ /* 0x000fc400078ec0ff */
[----:B0---4-:R-:W-:Y:S02]  /*13ec0*/  SHF.R.U32.HI R0, RZ, 0x8, R8 ;  /* 0x00000008ff007819 */ /* 0x011fe40000011608 */
[----:B--2---:R-:W-:Y:S02]  /*13ed0*/  SHF.R.U32.HI R14, RZ, 0x8, R10 ;  /* 0x00000008ff0e7819 */ /* 0x004fe4000001160a */
[----:B------:R-:W-:Y:S02]  /*13ee0*/  PRMT R13, R12, 0x7604, R13 ;  /* 0x000076040c0d7816 */ /* 0x000fe4000000000d */
[----:B------:R-:W-:Y:S02]  /*13ef0*/  PRMT R21, R20, 0x7604, R21 ;  /* 0x0000760414157816 */ /* 0x000fe40000000015 */
[----:B------:R-:W-:Y:S02]  /*13f00*/  SHF.R.U32.HI R12, RZ, 0x10, R9 ;  /* 0x00000010ff0c7819 */ /* 0x000fe40000011609 */
[----:B------:R-:W-:-:S02]  /*13f10*/  SHF.R.U32.HI R20, RZ, 0x10, R11 ;  /* 0x00000010ff147819 */ /* 0x000fc4000001160b */
[----:B-1----:R-:W-:Y:S02]  /*13f20*/  LOP3.LUT R3, R8, 0xff, RZ, 0xc0, !PT ;  /* 0x000000ff08037812 */ /* 0x002fe400078ec0ff */
[----:B------:R-:W-:Y:S02]  /*13f30*/  LOP3.LUT R15, R10, 0xff, RZ, 0xc0, !PT ;  /* 0x000000ff0a0f7812 */ /* 0x000fe400078ec0ff */
[----:B------:R-:W-:Y:S02]  /*13f40*/  LOP3.LUT R0, R0, 0xff, RZ, 0xc0, !PT ;  /* 0x000000ff00007812 */ /* 0x000fe400078ec0ff */
[----:B------:R-:W-:Y:S02]  /*13f50*/  LOP3.LUT R14, R14, 0xff, RZ, 0xc0, !PT ;  /* 0x000000ff0e0e7812 */ /* 0x000fe400078ec0ff */
[----:B------:R-:W-:Y:S02]  /*13f60*/  LOP3.LUT R12, R12, 0xff, RZ, 0xc0, !PT ;  /* 0x000000ff0c0c7812 */ /* 0x000fe400078ec0ff */
[----:B------:R-:W-:-:S02]  /*13f70*/  LOP3.LUT R20, R20, 0xff, RZ, 0xc0, !PT ;  /* 0x000000ff14147812 */ /* 0x000fc400078ec0ff */
[----:B------:R-:W-:Y:S02]  /*13f80*/  PRMT R3, R0, 0x7604, R3 ;  /* 0x0000760400037816 */ /* 0x000fe40000000003 */
[----:B------:R-:W-:Y:S02]  /*13f90*/  PRMT R15, R14, 0x7604, R15 ;  /* 0x000076040e0f7816 */ /* 0x000fe4000000000f */
[----:B------:R-:W-:Y:S02]  /*13fa0*/  SHF.R.U32.HI R0, RZ, 0x10, R8 ;  /* 0x00000010ff007819 */ /* 0x000fe40000011608 */
[----:B------:R-:W-:Y:S02]  /*13fb0*/  SHF.R.U32.HI R14, RZ, 0x10, R10 ;  /* 0x00000010ff0e7819 */ /* 0x000fe4000001160a */
[----:B------:R-:W-:Y:S02]  /*13fc0*/  PRMT R13, R12, 0x7054, R13 ;  /* 0x000070540c0d7816 */ /* 0x000fe4000000000d */
[----:B------:R-:W-:-:S02]  /*13fd0*/  PRMT R21, R20, 0x7054, R21 ;  /* 0x0000705414157816 */ /* 0x000fc40000000015 */
[----:B------:R-:W-:Y:S02]  /*13fe0*/  LOP3.LUT R0, R0, 0xff, RZ, 0xc0, !PT ;  /* 0x000000ff00007812 */ /* 0x000fe400078ec0ff */
[----:B------:R-:W-:Y:S02]  /*13ff0*/  LOP3.LUT R14, R14, 0xff, RZ, 0xc0, !PT ;  /* 0x000000ff0e0e7812 */ /* 0x000fe400078ec0ff */
[----:B------:R-:W-:Y:S02]  /*14000*/  LOP3.LUT R21, R21, 0xff000000, R11, 0xf8, !PT ;  /* 0xff00000015157812 */ /* 0x000fe400078ef80b */
[----:B------:R-:W-:Y:S02]  /*14010*/  LOP3.LUT R13, R13, 0xff000000, R9, 0xf8, !PT ;  /* 0xff0000000d0d7812 */ /* 0x000fe400078ef809 */
[----:B------:R-:W-:Y:S02]  /*14020*/  PRMT R3, R0, 0x7054, R3 ;  /* 0x0000705400037816 */ /* 0x000fe40000000003 */
[----:B------:R-:W-:-:S02]  /*14030*/  PRMT R15, R14, 0x7054, R15 ;  /* 0x000070540e0f7816 */ /* 0x000fc4000000000f */
[----:B------:R-:W-:Y:S02]  /*14040*/  F2FP.F16.E4M3.UNPACK_B R24, R21 ;  /* 0x00000015ff18723e */ /* 0x000fe400020006ff */
[----:B------:R-:W-:Y:S02]  /*14050*/  F2FP.F16.E4M3.UNPACK_B R14, R13 ;  /* 0x0000000dff0e723e */ /* 0x000fe400020006ff */
[----:B------:R-:W-:Y:S01]  /*14060*/  LOP3.LUT R12, R3, 0xff000000, R8, 0xf8, !PT ;  /* 0xff000000030c7812 */ /* 0x000fe200078ef808 */
[----:B------:R-:W-:Y:S01]  /*14070*/  HADD2.F32 R25, -RZ, R24.H1_H1 ;  /* 0x30000018ff197230 */ /* 0x000fe20000004100 */
[----:B------:R-:W-:Y:S01]  /*14080*/  LOP3.LUT R20, R15, 0xff000000, R10, 0xf8, !PT ;  /* 0xff0000000f147812 */ /* 0x000fe200078ef80a */
[----:B------:R-:W-:Y:S01]  /*14090*/  HADD2.F32 R15, -RZ, R14.H1_H1 ;  /* 0x3000000eff0f7230 */ /* 0x000fe20000004100 */
[----:B------:R-:W-:Y:S01]  /*140a0*/  F2FP.F16.E4M3.UNPACK_B R21, R21.H1 ;  /* 0x00000015ff15723e */ /* 0x000fe200030006ff */
[----:B------:R-:W-:Y:S01]  /*140b0*/  HADD2.F32 R24, -RZ, R24.H0_H0 ;  /* 0x20000018ff187230 */ /* 0x000fe20000004100 */
[----:B------:R-:W-:Y:S01]  /*140c0*/  F2FP.F16.E4M3.UNPACK_B R13, R13.H1 ;  /* 0x0000000dff0d723e */ /* 0x000fe200030006ff */
[----:B------:R-:W-:Y:S01]  /*140d0*/  HADD2.F32 R14, -RZ, R14.H0_H0 ;  /* 0x2000000eff0e7230 */ /* 0x000fe20000004100 */
[----:B---3--:R-:W0:Y:S02]  /*140e0*/  LDS.128 R4, [R31+0x4000] ;  /* 0x004000001f047984 */ /* 0x008e240000000c00 */
[----:B0-----:R-:W-:-:S02]  /*140f0*/  F2FP.F16.E4M3.UNPACK_B R0, R6.H1 ;  /* 0x00000006ff00723e */ /* 0x001fc400030006ff */
[----:B------:R-:W-:Y:S02]  /*14100*/  F2FP.F16.E4M3.UNPACK_B R3, R6 ;  /* 0x00000006ff03723e */ /* 0x000fe400020006ff */
[-C--:B------:R-:W-:Y:S01]  /*14110*/  F2FP.F16.E4M3.UNPACK_B R10, R7.reuse ;  /* 0x00000007ff0a723e */ /* 0x080fe200020006ff */
[--C-:B------:R-:W-:Y:S01]  /*14120*/  HADD2.F32 R9, -RZ, R0.reuse.H1_H1 ;  /* 0x30000000ff097230 */ /* 0x100fe20000004100 */
[----:B------:R-:W-:Y:S01]  /*14130*/  F2FP.F16.E4M3.UNPACK_B R11, R7.H1 ;  /* 0x00000007ff0b723e */ /* 0x000fe200030006ff */
[----:B------:R-:W-:Y:S01]  /*14140*/  HADD2.F32 R8, -RZ, R0.H0_H0 ;  /* 0x20000000ff087230 */ /* 0x000fe20000004100 */
[-C--:B------:R-:W-:Y:S02]  /*14150*/  F2FP.F16.E4M3.UNPACK_B R6, R5.reuse ;  /* 0x00000005ff06723e */ /* 0x080fe400020006ff */
[----:B------:R-:W-:Y:S01]  /*14160*/  F2FP.F16.E4M3.UNPACK_B R7, R5.H1 ;  /* 0x00000005ff07723e */ /* 0x000fe200030006ff */
[C---:B------:R-:W-:Y:S01]  /*14170*/  FMUL.FTZ R27, R9.reuse, R25 ;  /* 0x00000019091b7220 */ /* 0x040fe20000410000 */
[-C--:B------:R-:W-:Y:S01]  /*14180*/  FMUL.FTZ R26, R9, R15.reuse ;  /* 0x0000000f091a7220 */ /* 0x080fe20000410000 */
[--C-:B------:R-:W-:Y:S01]  /*14190*/  HADD2.F32 R5, -RZ, R3.reuse.H1_H1 ;  /* 0x30000003ff057230 */ /* 0x100fe20000004100 */
[----:B------:R-:W-:Y:S01]  /*141a0*/  F2FP.F16.E4M3.UNPACK_B R0, R4 ;  /* 0x00000004ff00723e */ /* 0x000fe200020006ff */
[C---:B------:R-:W-:Y:S01]  /*141b0*/  FFMA.FTZ R27, R8.reuse, R15, -R27 ;  /* 0x0000000f081b7223 */ /* 0x040fe2000001081b */
[----:B------:R-:W-:Y:S01]  /*141c0*/  FFMA.FTZ R26, R8, R25, R26 ;  /* 0x00000019081a7223 */ /* 0x000fe2000001001a */
[----:B------:R-:W-:-:S02]  /*141d0*/  HADD2.F32 R3, -RZ, R3.H0_H0 ;  /* 0x20000003ff037230 */ /* 0x000fc40000004100 */
[C---:B------:R-:W-:Y:S01]  /*141e0*/  FMUL.FTZ R8, R5.reuse, R24 ;  /* 0x0000001805087220 */ /* 0x040fe20000410000 */
[----:B------:R-:W-:Y:S01]  /*141f0*/  FMUL.FTZ R15, R5, R14 ;  /* 0x0000000e050f7220 */ /* 0x000fe20000410000 */
[--C-:B------:R-:W-:Y:S01]  /*14200*/  HADD2.F32 R5, -RZ, R10.reuse.H1_H1 ;  /* 0x3000000aff057230 */ /* 0x100fe20000004100 */
[----:B------:R-:W-:Y:S01]  /*14210*/  F2FP.F16.E4M3.UNPACK_B R4, R4.H1 ;  /* 0x00000004ff04723e */ /* 0x000fe200030006ff */
[----:B------:R-:W-:Y:S02]  /*14220*/  HADD2.F32 R9, -RZ, R21.H0_H0 ;  /* 0x20000015ff097230 */ /* 0x000fe40000004100 */
[C---:B------:R-:W-:Y:S01]  /*14230*/  FFMA.FTZ R25, R3.reuse, R14, -R8 ;  /* 0x0000000e03197223 */ /* 0x040fe20000010808 */
[----:B------:R-:W-:Y:S01]  /*14240*/  FFMA.FTZ R24, R3, R24, R15 ;  /* 0x0000001803187223 */ /* 0x000fe2000001000f */
[----:B------:R-:W-:Y:S02]  /*14250*/  HADD2.F32 R8, -RZ, R13.H0_H0 ;  /* 0x2000000dff087230 */ /* 0x000fe40000004100 */
[----:B------:R-:W-:-:S02]  /*14260*/  HADD2.F32 R10, -RZ, R10.H0_H0 ;  /* 0x2000000aff0a7230 */ /* 0x000fc40000004100 */
[CC--:B------:R-:W-:Y:S01]  /*14270*/  FMUL.FTZ R15, R5.reuse, R9.reuse ;  /* 0x00000009050f7220 */ /* 0x0c0fe20000410000 */
[----:B------:R-:W-:Y:S02]  /*14280*/  HADD2.F32 R14, -RZ, R21.H1_H1 ;  /* 0x30000015ff0e7230 */ /* 0x000fe40000004100 */
[-C--:B------:R-:W-:Y:S01]  /*14290*/  FMUL.FTZ R5, R5, R8.reuse ;  /* 0x0000000805057220 */ /* 0x080fe20000410000 */
[----:B------:R-:W-:Y:S02]  /*142a0*/  HADD2.F32 R3, -RZ, R11.H1_H1 ;  /* 0x3000000bff037230 */ /* 0x000fe40000004100 */
[C---:B------:R-:W-:Y:S01]  /*142b0*/  FFMA.FTZ R21, R10.reuse, R8, -R15 ;  /* 0x000000080a157223 */ /* 0x040fe2000001080f */
[----:B------:R-:W-:Y:S02]  /*142c0*/  HADD2.F32 R8, -RZ, R13.H1_H1 ;  /* 0x3000000dff087230 */ /* 0x000fe40000004100 */
[----:B------:R-:W-:Y:S01]  /*142d0*/  FFMA.FTZ R28, R10, R9, R5 ;  /* 0x000000090a1c7223 */ /* 0x000fe20000010005 */
[----:B------:R-:W-:-:S02]  /*142e0*/  HADD2.F32 R11, -RZ, R11.H0_H0 ;  /* 0x2000000bff0b7230 */ /* 0x000fc40000004100 */
[C---:B------:R-:W-:Y:S01]  /*142f0*/  FMUL.FTZ R30, R3.reuse, R14 ;  /* 0x0000000e031e7220 */ /* 0x040fe20000410000 */
[----:B------:R-:W-:Y:S01]  /*14300*/  F2FP.F16.E4M3.UNPACK_B R9, R20 ;  /* 0x00000014ff09723e */ /* 0x000fe200020006ff */
[-C--:B------:R-:W-:Y:S01]  /*14310*/  FMUL.FTZ R10, R3, R8.reuse ;  /* 0x00000008030a7220 */ /* 0x080fe20000410000 */
[----:B------:R-:W-:Y:S02]  /*14320*/  HADD2.F32 R5, -RZ, R4.H1_H1 ;  /* 0x30000004ff057230 */ /* 0x000fe40000004100 */
[C---:B------:R-:W-:Y:S01]  /*14330*/  FFMA.FTZ R30, R11.reuse, R8, -R30 ;  /* 0x000000080b1e7223 */ /* 0x040fe2000001081e */
[----:B------:R-:W-:Y:S01]  /*14340*/  F2FP.F16.E4M3.UNPACK_B R8, R12 ;  /* 0x0000000cff08723e */ /* 0x000fe200020006ff */
[----:B------:R-:W-:Y:S01]  /*14350*/  FFMA.FTZ R29, R11, R14, R10 ;  /* 0x0000000e0b1d7223 */ /* 0x000fe2000001000a */
[--C-:B------:R-:W-:Y:S01]  /*14360*/  HADD2.F32 R13, -RZ, R9.reuse.H1_H1 ;  /* 0x30000009ff0d7230 */ /* 0x100fe20000004100 */
[----:B------:R-:W-:Y:S01]  /*14370*/  F2FP.F16.E4M3.UNPACK_B R12, R12.H1 ;  /* 0x0000000cff0c723e */ /* 0x000fe200030006ff */
[----:B------:R-:W-:Y:S01]  /*14380*/  HADD2.F32 R10, -RZ, R9.H0_H0 ;  /* 0x20000009ff0a7230 */ /* 0x000fe20000004100 */
[----:B------:R-:W-:Y:S01]  /*14390*/  F2FP.F16.E4M3.UNPACK_B R20, R20.H1 ;  /* 0x00000014ff14723e */ /* 0x000fe200030006ff */
[----:B------:R-:W-:-:S02]  /*143a0*/  HADD2.F32 R9, -RZ, R8.H1_H1 ;  /* 0x30000008ff097230 */ /* 0x000fc40000004100 */
[C---:B------:R-:W-:Y:S01]  /*143b0*/  FMUL.FTZ R11, R5.reuse, R13 ;  /* 0x0000000d050b7220 */ /* 0x040fe20000410000 */
[----:B------:R-:W-:Y:S02]  /*143c0*/  HADD2.F32 R3, -RZ, R0.H1_H1 ;  /* 0x30000000ff037230 */ /* 0x000fe40000004100 */
        /* <DEDUP_REMOVED lines=10> */
[----:B------:R-:W-:-:S02]  /*14470*/  HADD2.F32 R4, -RZ, R12.H1_H1 ;  /* 0x3000000cff047230 */ /* 0x000fc40000004100 */
[--C-:B------:R-:W-:Y:S02]  /*14480*/  HADD2.F32 R3, -RZ, R7.reuse.H1_H1 ;  /* 0x30000007ff037230 */ /* 0x100fe40000004100 */
[--C-:B------:R-:W-:Y:S02]  /*14490*/  HADD2.F32 R8, -RZ, R20.reuse.H1_H1 ;  /* 0x30000014ff087230 */ /* 0x100fe40000004100 */
[----:B------:R-:W-:Y:S02]  /*144a0*/  HADD2.F32 R9, -RZ, R20.H0_H0 ;  /* 0x20000014ff097230 */ /* 0x000fe40000004100 */
[C---:B------:R-:W-:Y:S01]  /*144b0*/  FMUL.FTZ R13, R3.reuse, R4 ;  /* 0x00000004030d7220 */ /* 0x040fe20000410000 */
[----:B------:R-:W-:Y:S02]  /*144c0*/  HADD2.F32 R0, -RZ, R6.H1_H1 ;  /* 0x30000006ff007230 */ /* 0x000fe40000004100 */
        /* <DEDUP_REMOVED lines=18> */
[----:B------:R0:W-:Y:S01]  /*145f0*/  STS.128 [R31+0x4000], R4 ;  /* 0x004000041f007388 */ /* 0x0001e20000000c00 */
[----:B------:R-:W-:Y:S05]  /*14600*/  BRA `(.L_x_559) ;  /* 0x0000003400307947 */ /* 0x000fea0003800000 */
.L_x_553:
[----:B------:R-:W-:-:S03]  /*14610*/  UMOV UR4, 0xffffffff ;  /* 0xffffffff00047882 */ /* 0x000fc60000000000 */
[----:B------:R-:W-:Y:S05]  /*14620*/  BRA.DIV UR4, `(.L_x_570) ;  /* 0x0000018e04c07947 */ /* 0x000fea000b800000 */
[----:B------:R0:W1:Y:S04]  /*14630*/  SHFL.IDX PT, R21, R24, RZ, 0x1e1f ;  /* 0x001e1fff18157589 */ /* 0x00006800000e0000 */
[----:B------:R0:W2:Y:S04]  /*14640*/  SHFL.IDX PT, R39, R138, RZ, 0x1e1f ;  /* 0x001e1fff8a277589 */ /* 0x0000a800000e0000 */
[----:B------:R0:W4:Y:S04]  /*14650*/  SHFL.IDX PT, R3, R26, RZ, 0x1e1f ;  /* 0x001e1fff1a037589 */ /* 0x00012800000e0000 */
[----:B------:R-:W0:Y:S02]  /*14660*/  SHFL.IDX PT, R37, R37, RZ, 0x1e1f ;  /* 0x001e1fff25257589 */ /* 0x000e2400000e0000 */
.L_x_819:
[----:B------:R-:W-:Y:S01]  /*14670*/  ULDC UR4, c[0x0][0x448] ;  /* 0x0001120000047ab9 */ /* 0x000fe20000000800 */
[----:B------:R-:W-:Y:S01]  /*14680*/  BSSY B1, `(.L_x_571) ;  /* 0x0000038000017945 */ /* 0x000fe20003800000 */
[----:B------:R-:W-:Y:S01]  /*14690*/  IMAD R0, R152, UR4, RZ ;  /* 0x0000000498007c24 */ /* 0x000fe2000f8e02ff */
[----:B------:R-:W-:Y:S02]  /*146a0*/  CS2R R28, SRZ ;  /* 0x00000000001c7805 */ /* 0x000fe4000001ff00 */
[----:B------:R-:W-:Y:S02]  /*146b0*/  CS2R R30, SRZ ;  /* 0x00000000001e7805 */ /* 0x000fe4000001ff00 */
[----:B------:R-:W-:Y:S02]  /*146c0*/  CS2R R6, SRZ ;  /* 0x0000000000067805 */ /* 0x000fe4000001ff00 */
        /* <DEDUP_REMOVED lines=8> */
[----:B0-----:R-:W-:Y:S02]  /*14750*/  CS2R R24, SRZ ;  /* 0x0000000000187805 */ /* 0x001fe4000001ff00 */
[----:B------:R-:W-:Y:S01]  /*14760*/  CS2R R26, SRZ ;  /* 0x00000000001a7805 */ /* 0x000fe2000001ff00 */
[----:B------:R-:W-:Y:S06]  /*14770*/  @P0 BRA `(.L_x_572) ;  /* 0x0000000000a00947 */ /* 0x000fec0003800000 */
[C---:B------:R-:W-:Y:S01]  /*14780*/  IADD3 R4, R16.reuse, 0x20, RZ ;  /* 0x0000002010047810 */ /* 0x040fe20007ffe0ff */
[----:B------:R-:W-:Y:S01]  /*14790*/  ULDC UR4, c[0x0][0x3f4] ;  /* 0x0000fd0000047ab9 */ /* 0x000fe20000000800 */
[C---:B------:R-:W-:Y:S01]  /*147a0*/  VIADD R5, R16.reuse, 0x40 ;  /* 0x0000004010057836 */ /* 0x040fe20000000000 */
[----:B------:R-:W-:Y:S02]  /*147b0*/  ISETP.GE.AND P2, PT, R16, UR4, PT ;  /* 0x0000000410007c0c */ /* 0x000fe4000bf46270 */
[----:B------:R-:W-:Y:S02]  /*147c0*/  CS2R R32, SRZ ;  /* 0x0000000000207805 */ /* 0x000fe4000001ff00 */
[----:B------:R-:W-:Y:S02]  /*147d0*/  ISETP.GE.AND P1, PT, R4, UR4, PT ;  /* 0x0000000404007c0c */ /* 0x000fe4000bf26270 */
[----:B------:R-:W-:Y:S02]  /*147e0*/  CS2R R34, SRZ ;  /* 0x0000000000227805 */ /* 0x000fe4000001ff00 */
[----:B------:R-:W-:-:S02]  /*147f0*/  ISETP.GE.AND P0, PT, R5, UR4, PT ;  /* 0x0000000405007c0c */ /* 0x000fc4000bf06270 */
[----:B------:R-:W-:Y:S02]  /*14800*/  CS2R R28, SRZ ;  /* 0x00000000001c7805 */ /* 0x000fe4000001ff00 */
[----:B------:R-:W-:Y:S02]  /*14810*/  CS2R R30, SRZ ;  /* 0x00000000001e7805 */ /* 0x000fe4000001ff00 */
[----:B------:R-:W-:Y:S02]  /*14820*/  CS2R R12, SRZ ;  /* 0x00000000000c7805 */ /* 0x000fe4000001ff00 */
[----:B------:R-:W-:Y:S02]  /*14830*/  CS2R R14, SRZ ;  /* 0x00000000000e7805 */ /* 0x000fe4000001ff00 */
[----:B-1----:R-:W-:Y:S01]  /*14840*/  @!P2 IADD3 R40, P3, R16, R21, RZ ;  /* 0x000000151028a210 */ /* 0x002fe20007f7e0ff */
[----:B------:R-:W-:Y:S02]  /*14850*/  @!P1 IMAD.SHL.U32 R46, R170, 0x10, RZ ;  /* 0x00000010aa2e9824 */ /* 0x000fe400078e00ff */
[----:B------:R-:W-:Y:S01]  /*14860*/  @!P0 IMAD.SHL.U32 R48, R171, 0x10, RZ ;  /* 0x00000010ab308824 */ /* 0x000fe200078e00ff */
[----:B----4-:R-:W-:-:S02]  /*14870*/  @!P2 IADD3.X R41, R3, R17, RZ, P3, !PT ;  /* 0x000000110329a210 */ /* 0x010fc40001ffe4ff */
[----:B------:R-:W-:Y:S02]  /*14880*/  @!P1 SHF.R.S32.HI R4, RZ, 0x1f, R46 ;  /* 0x0000001fff049819 */ /* 0x000fe4000001142e */
[C---:B------:R-:W-:Y:S02]  /*14890*/  @!P1 IADD3 R42, P5, R46.reuse, R21, RZ ;  /* 0x000000152e2a9210 */ /* 0x040fe40007fbe0ff */
[----:B------:R-:W-:Y:S02]  /*148a0*/  CS2R R24, SRZ ;  /* 0x0000000000187805 */ /* 0x000fe4000001ff00 */
[----:B--2---:R-:W-:Y:S02]  /*148b0*/  @!P1 IADD3 R46, P4, R46, R39, RZ ;  /* 0x000000272e2e9210 */ /* 0x004fe40007f9e0ff */
[----:B------:R-:W-:Y:S02]  /*148c0*/  CS2R R26, SRZ ;  /* 0x00000000001a7805 */ /* 0x000fe4000001ff00 */
[C---:B------:R-:W-:Y:S01]  /*148d0*/  @!P0 IADD3 R38, P3, R48.reuse, R21, RZ ;  /* 0x0000001530268210 */ /* 0x040fe20007f7e0ff */
[----:B------:R-:W-:Y:S01]  /*148e0*/  @!P1 IMAD.X R43, R3, 0x1, R4, P5 ;  /* 0x00000001032b9824 */ /* 0x000fe200028e0604 */
[----:B------:R-:W-:Y:S01]  /*148f0*/  @!P0 SHF.R.S32.HI R6, RZ, 0x1f, R48 ;  /* 0x0000001fff068819 */ /* 0x000fe20000011430 */
[----:B---3--:R-:W-:Y:S01]  /*14900*/  @!P1 IMAD.X R47, R37, 0x1, R4, P4 ;  /* 0x00000001252f9824 */ /* 0x008fe200020e0604 */
[----:B------:R-:W-:-:S02]  /*14910*/  @!P0 IADD3 R48, P5, R48, R39, RZ ;  /* 0x0000002730308210 */ /* 0x000fc40007fbe0ff */
[----:B------:R-:W-:Y:S02]  /*14920*/  CS2R R8, SRZ ;  /* 0x0000000000087805 */ /* 0x000fe4000001ff00 */
[----:B------:R-:W-:Y:S01]  /*14930*/  @!P2 IADD3 R20, P4, R16, R39, RZ ;  /* 0x000000271014a210 */ /* 0x000fe20007f9e0ff */
[----:B------:R-:W-:Y:S01]  /*14940*/  @!P0 IMAD.X R39, R3, 0x1, R6, P3 ;  /* 0x0000000103278824 */ /* 0x000fe200018e0606 */
[C---:B------:R-:W-:Y:S02]  /*14950*/  @!P0 IADD3.X R49, R37.reuse, R6, RZ, P5, !PT ;  /* 0x0000000625318210 */ /* 0x040fe40002ffe4ff */
[----:B------:R-:W-:Y:S02]  /*14960*/  CS2R R4, SRZ ;  /* 0x0000000000047805 */ /* 0x000fe4000001ff00 */
[----:B------:R-:W-:Y:S02]  /*14970*/  CS2R R6, SRZ ;  /* 0x0000000000067805 */ /* 0x000fe4000001ff00 */
[----:B------:R-:W-:Y:S01]  /*14980*/  CS2R R10, SRZ ;  /* 0x00000000000a7805 */ /* 0x000fe2000001ff00 */
[----:B------:R-:W-:Y:S01]  /*14990*/  @!P2 IMAD.X R21, R37, 0x1, R17, P4 ;  /* 0x000000012515a824 */ /* 0x000fe200020e0611 */
[----:B------:R0:W5:Y:S04]  /*149a0*/  @!P2 LD.E.128 R32, desc[UR50][R40.64] ;  /* 0x000000322820a980 */ /* 0x000168000c101d00 */
[----:B------:R0:W5:Y:S04]  /*149b0*/  @!P2 LD.E.128 R28, desc[UR50][R20.64] ;  /* 0x00000032141ca980 */ /* 0x000168000c101d00 */
[----:B------:R0:W5:Y:S04]  /*149c0*/  @!P1 LD.E.128 R12, desc[UR50][R42.64] ;  /* 0x000000322a0c9980 */ /* 0x000168000c101d00 */
[----:B------:R0:W5:Y:S04]  /*149d0*/  @!P1 LD.E.128 R4, desc[UR50][R46.64] ;  /* 0x000000322e049980 */ /* 0x000168000c101d00 */
[----:B------:R0:W5:Y:S04]  /*149e0*/  @!P0 LD.E.128 R24, desc[UR50][R38.64] ;  /* 0x0000003226188980 */ /* 0x000168000c101d00 */
[----:B------:R0:W5:Y:S02]  /*149f0*/  @!P0 LD.E.128 R8, desc[UR50][R48.64] ;  /* 0x0000003230088980 */ /* 0x000164000c101d00 */
.L_x_572:
[----:B------:R-:W-:Y:S05]  /*14a00*/  BSYNC B1 ;  /* 0x0000000000017941 */ /* 0x000fea0003800000 */
.L_x_571:
[----:B------:R-:W-:Y:S01]  /*14a10*/  ULEA.HI UR4, UR37, UR37, URZ, 0x1 ;  /* 0x0000002525047291 */ /* 0x000fe2000f8f083f */
[----:B------:R-:W-:Y:S01]  /*14a20*/  IMAD R0, R137, -0x80, R0 ;  /* 0xffffff8089007824 */ /* 0x000fe200078e0200 */
[----:B------:R-:W-:Y:S02]  /*14a30*/  BSSY B1, `(.L_x_573) ;  /* 0x0000009000017945 */ /* 0x000fe40003800000 */
[----:B------:R-:W-:Y:S02]  /*14a40*/  ULOP3.LUT UR4, UR4, 0xfffffffe, URZ, 0xc0, !UPT ;  /* 0xfffffffe04047892 */ /* 0x000fe4000f8ec03f */
[----:B------:R-:W-:Y:S02]  /*14a50*/  VIMNMX R0, R0, 0x80, PT ;  /* 0x0000008000007848 */ /* 0x000fe40003fe0100 */
[----:B------:R-:W-:Y:S02]  /*14a60*/  UIADD3 UR4, UR37, -UR4, URZ ;  /* 0x8000000425047290 */ /* 0x000fe4000fffe03f */
[----:B------:R-:W-:-:S04]  /*14a70*/  ISETP.GE.AND P1, PT, R195, R0, PT ;  /* 0x00000000c300720c */ /* 0x000fc80003f26270 */
[----:B----4-:R-:W-:-:S05]  /*14a80*/  IMAD.U32 R3, RZ, RZ, UR4 ;  /* 0x00000004ff037e24 */ /* 0x010fca000f8e00ff */
[----:B------:R-:W-:-:S04]  /*14a90*/  SHF.L.U32 R3, R3, 0x1f, RZ ;  /* 0x0000001f03037819 */ /* 0x000fc800000006ff */
[----:B------:R-:W4:Y:S02]  /*14aa0*/  SYNCS.PHASECHK.TRANS64.TRYWAIT P0, [R18+URZ+0x29800], R3 ;  /* 0x02980003120075a7 */ /* 0x000f24000800017f */
[----:B----4-:R-:W-:Y:S05]  /*14ab0*/  @!P0 BRA `(.L_x_574) ;  /* 0x0000018c00108947 */ /* 0x010fea0003800000 */
.L_x_820:
[----:B------:R-:W-:Y:S05]  /*14ac0*/  BSYNC B1 ;  /* 0x0000000000017941 */ /* 0x000fea0003800000 */
.L_x_573:
[----:B------:R-:W-:Y:S05]  /*14ad0*/  @P1 BRA `(.L_x_559) ;  /* 0x0000002c00fc1947 */ /* 0x000fea0003800000 */
[----:B----4-:R-:W4:Y:S01]  /*14ae0*/  LDC R3, c[0x0][0x3f4] ;  /* 0x0000fd00ff037b82 */ /* 0x010f220000000800 */
[C---:B------:R-:W-:Y:S01]  /*14af0*/  VIADD R0, R16.reuse, 0x20 ;  /* 0x0000002010007836 */ /* 0x040fe20000000000 */
[C---:B0-----:R-:W-:Y:S01]  /*14b00*/  IADD3 R20, R16.reuse, 0x40, RZ ;  /* 0x0000004010147810 */ /* 0x041fe20007ffe0ff */
[----:B------:R-:W-:Y:S01]  /*14b10*/  BSSY B1, `(.L_x_575) ;  /* 0x0000101000017945 */ /* 0x000fe20003800000 */
[-C--:B----4-:R-:W-:Y:S02]  /*14b20*/  ISETP.GE.AND P0, PT, R16, R3.reuse, PT ;  /* 0x000000031000720c */ /* 0x090fe40003f06270 */
[-C--:B------:R-:W-:Y:S02]  /*14b30*/  ISETP.GE.AND P1, PT, R0, R3.reuse, PT ;  /* 0x000000030000720c */ /* 0x080fe40003f26270 */
[----:B------:R-:W-:-:S09]  /*14b40*/  ISETP.GE.AND P2, PT, R20, R3, PT ;  /* 0x000000031400720c */ /* 0x000fd20003f46270 */
[----:B------:R-:W-:Y:S05]  /*14b50*/  @P0 BRA `(.L_x_576) ;  /* 0x0000000c00f00947 */ /* 0x000fea0003800000 */
[----:B------:R-:W4:Y:S01]  /*14b60*/  LDL R65, [R1+0x44] ;  /* 0x0000440001417983 */ /* 0x000f220000100800 */
[----:B-1----:R-:W0:Y:S01]  /*14b70*/  S2R R21, SR_TID.X ;  /* 0x0000000000157919 */ /* 0x002e220000002100 */
[----:B-----5:R-:W-:Y:S02]  /*14b80*/  SHF.R.U32.HI R0, RZ, 0x8, R32 ;  /* 0x00000008ff007819 */ /* 0x020fe40000011620 */
[----:B------:R-:W-:Y:S01]  /*14b90*/  LOP3.LUT R20, R32, 0xff, RZ, 0xc0, !PT ;  /* 0x000000ff20147812 */ /* 0x000fe200078ec0ff */
[----:B0-----:R-:W-:-:S05]  /*14ba0*/  VIADD R21, R21, 0xffffff80 ;  /* 0xffffff8015157836 */ /* 0x001fca0000000000 */
[----:B------:R-:W-:-:S04]  /*14bb0*/  LEA.HI R40, R21, R21, RZ, 0x1 ;  /* 0x0000001515287211 */ /* 0x000fc800078f08ff */
[----:B------:R-:W-:-:S05]  /*14bc0*/  LOP3.LUT R40, R40, 0xfffffffe, RZ, 0xc0, !PT ;  /* 0xfffffffe28287812 */ /* 0x000fca00078ec0ff */
[----:B------:R-:W-:Y:S01]  /*14bd0*/  IMAD.IADD R40, R21, 0x1, -R40 ;  /* 0x0000000115287824 */ /* 0x000fe200078e0a28 */
[----:B------:R-:W-:-:S04]  /*14be0*/  LOP3.LUT R21, R0, 0xff, RZ, 0xc0, !PT ;  /* 0x000000ff00157812 */ /* 0x000fc800078ec0ff */
[----:B------:R-:W-:Y:S02]  /*14bf0*/  LEA.HI R0, R3, R40, RZ, 0x1c ;  /* 0x0000002803007211 */ /* 0x000fe400078fe0ff */
[----:B------:R-:W-:Y:S02]  /*14c00*/  PRMT R45, R21, 0x7604, R20 ;  /* 0x00007604152d7816 */ /* 0x000fe40000000014 */
[----:B------:R-:W-:-:S04]  /*14c10*/  SHF.R.S32.HI R21, RZ, 0x1f, R0 ;  /* 0x0000001fff157819 */ /* 0x000fc80000011400 */
[----:B------:R-:W-:Y:S01]  /*14c20*/  LEA.HI R20, R21, R0, RZ, 0x2 ;  /* 0x0000000015147211 */ /* 0x000fe200078f10ff */
[----:B------:R-:W-:-:S03]  /*14c30*/  IMAD.SHL.U32 R0, R0, 0x10, RZ ;  /* 0x0000001000007824 */ /* 0x000fc600078e00ff */
[----:B------:R-:W-:Y:S02]  /*14c40*/  SHF.L.U32 R20, R20, 0xb, RZ ;  /* 0x0000000b14147819 */ /* 0x000fe400000006ff */
[----:B------:R-:W-:Y:S02]  /*14c50*/  LOP3.LUT R21, R205, 0x30, R0, 0xf8, !PT ;  /* 0x00000030cd157812 */ /* 0x000fe400078ef800 */
[----:B------:R-:W-:Y:S02]  /*14c60*/  SHF.R.U32.HI R37, RZ, 0x8, R33 ;  /* 0x00000008ff257819 */ /* 0x000fe40000011621 */
[----:B--2---:R-:W-:Y:S02]  /*14c70*/  SHF.R.U32.HI R39, RZ, 0x8, R34 ;  /* 0x00000008ff277819 */ /* 0x004fe40000011622 */
[----:B------:R-:W-:Y:S02]  /*14c80*/  LOP3.LUT R21, R21, R206, RZ, 0x3c, !PT ;  /* 0x000000ce15157212 */ /* 0x000fe400078e3cff */
[----:B------:R-:W-:-:S02]  /*14c90*/  LOP3.LUT R20, R20, 0xffffe000, RZ, 0xc0, !PT ;  /* 0xffffe00014147812 */ /* 0x000fc400078ec0ff */
[----:B------:R-:W-:Y:S02]  /*14ca0*/  LOP3.LUT R36, R33, 0xff, RZ, 0xc0, !PT ;  /* 0x000000ff21247812 */ /* 0x000fe400078ec0ff */
[----:B------:R-:W-:Y:S02]  /*14cb0*/  LOP3.LUT R38, R34, 0xff, RZ, 0xc0, !PT ;  /* 0x000000ff22267812 */ /* 0x000fe400078ec0ff */
[----:B------:R-:W-:Y:S02]  /*14cc0*/  LOP3.LUT R37, R37, 0xff, RZ, 0xc0, !PT ;  /* 0x000000ff25257812 */ /* 0x000fe400078ec0ff */
[----:B------:R-:W-:Y:S02]  /*14cd0*/  LOP3.LUT R39, R39, 0xff, RZ, 0xc0, !PT ;  /* 0x000000ff27277812 */ /* 0x000fe400078ec0ff */
[----:B------:R-:W-:Y:S02]  /*14ce0*/  IADD3 R21, R21, R207, R20 ;  /* 0x000000cf15157210 */ /* 0x000fe40007ffe014 */
[----:B------:R-:W-:-:S02]  /*14cf0*/  PRMT R46, R37, 0x7604, R36 ;  /* 0x00007604252e7816 */ /* 0x000fc40000000024 */
[----:B---3--:R-:W-:Y:S01]  /*14d00*/  PRMT R47, R39, 0x7604, R38 ;  /* 0x00007604272f7816 */ /* 0x008fe20000000026 */
[----:B------:R-:W-:Y:S01]  /*14d10*/  IMAD.IADD R0, R18, 0x1, R21 ;  /* 0x0000000112007824 */ /* 0x000fe200078e0215 */
[----:B------:R-:W-:Y:S02]  /*14d20*/  SHF.R.U32.HI R37, RZ, 0x8, R35 ;  /* 0x00000008ff257819 */ /* 0x000fe40000011623 */
[----:B------:R-:W-:Y:S02]  /*14d30*/  SHF.R.U32.HI R39, RZ, 0x8, R28 ;  /* 0x00000008ff277819 */ /* 0x000fe4000001161c */
[----:B------:R-:W-:Y:S02]  /*14d40*/  SHF.R.U32.HI R40, RZ, 0x8, R29 ;  /* 0x00000008ff287819 */ /* 0x000fe4000001161d */
[----:B------:R-:W-:Y:S02]  /*14d50*/  LOP3.LUT R36, R35, 0xff, RZ, 0xc0, !PT ;  /* 0x000000ff23247812 */ /* 0x000fe400078ec0ff */
[----:B------:R-:W-:-:S02]  /*14d60*/  LOP3.LUT R38, R28, 0xff, RZ, 0xc0, !PT ;  /* 0x000000ff1c267812 */ /* 0x000fc400078ec0ff */
[----:B------:R-:W-:Y:S02]  /*14d70*/  LOP3.LUT R37, R37, 0xff, RZ, 0xc0, !PT ;  /* 0x000000ff25257812 */ /* 0x000fe400078ec0ff */
[----:B------:R-:W-:Y:S02]  /*14d80*/  LOP3.LUT R39, R39, 0xff, RZ, 0xc0, !PT ;  /* 0x000000ff27277812 */ /* 0x000fe400078ec0ff */
[----:B------:R-:W-:Y:S02]  /*14d90*/  LOP3.LUT R21, R40, 0xff, RZ, 0xc0, !PT ;  /* 0x000000ff28157812 */ /* 0x000fe400078ec0ff */
[----:B------:R-:W0:Y:S01]  /*14da0*/  LDS.128 R40, [R0+0x14400] ;  /* 0x0144000000287984 */ /* 0x000e220000000c00 */
[----:B------:R-:W-:Y:S02]  /*14db0*/  PRMT R48, R37, 0x7604, R36 ;  /* 0x0000760425307816 */ /* 0x000fe40000000024 */
[----:B------:R-:W-:Y:S02]  /*14dc0*/  PRMT R51, R39, 0x7604, R38 ;  /* 0x0000760427337816 */ /* 0x000fe40000000026 */
[----:B------:R-:W-:-:S02]  /*14dd0*/  SHF.R.U32.HI R53, RZ, 0x8, R31 ;  /* 0x00000008ff357819 */ /* 0x000fc4000001161f */
[----:B------:R-:W-:Y:S02]  /*14de0*/  SHF.R.U32.HI R50, RZ, 0x8, R30 ;  /* 0x00000008ff327819 */ /* 0x000fe4000001161e */
[----:B------:R-:W-:Y:S02]  /*14df0*/  LOP3.LUT R20, R29, 0xff, RZ, 0xc0, !PT ;  /* 0x000000ff1d147812 */ /* 0x000fe400078ec0ff */
[----:B------:R-:W-:Y:S02]  /*14e00*/  LOP3.LUT R52, R31, 0xff, RZ, 0xc0, !PT ;  /* 0x000000ff1f347812 */ /* 0x000fe400078ec0ff */
[----:B------:R-:W-:Y:S02]  /*14e10*/  LOP3.LUT R53, R53, 0xff, RZ, 0xc0, !PT ;  /* 0x000000ff35357812 */ /* 0x000fe400078ec0ff */
[----:B------:R-:W-:Y:S02]  /*14e20*/  LOP3.LUT R49, R30, 0xff, RZ, 0xc0, !PT ;  /* 0x000000ff1e317812 */ /* 0x000fe400078ec0ff */
[----:B------:R-:W-:-:S02]  /*14e30*/  LOP3.LUT R50, R50, 0xff, RZ, 0xc0, !PT ;  /* 0x000000ff32327812 */ /* 0x000fc400078ec0ff */
[----:B------:R-:W-:Y:S02]  /*14e40*/  PRMT R20, R21, 0x7604, R20 ;  /* 0x0000760415147816 */ /* 0x000fe40000000014 */
[----:B------:R-:W-:Y:S02]  /*14e50*/  SHF.R.U32.HI R21, RZ, 0x10, R33 ;  /* 0x00000010ff157819 */ /* 0x000fe40000011621 */
[----:B------:R-:W-:Y:S02]  /*14e60*/  PRMT R52, R53, 0x7604, R52 ;  /* 0x0000760435347816 */ /* 0x000fe40000000034 */
[----:B------:R-:W-:Y:S02]  /*14e70*/  PRMT R57, R50, 0x7604, R49 ;  /* 0x0000760432397816 */ /* 0x000fe40000000031 */
[----:B------:R-:W-:Y:S02]  /*14e80*/  SHF.R.U32.HI R53, RZ, 0x10, R29 ;  /* 0x00000010ff357819 */ /* 0x000fe4000001161d */
[----:B------:R-:W-:Y:S01]  /*14e90*/  SHF.R.U32.HI R49, RZ, 0x10, R35 ;  /* 0x00000010ff317819 */ /* 0x000fe20000011623 */
[----:B------:R-:W-:Y:S01]  /*14ea0*/  IMAD.U32 R21, R21, 0x10000, RZ ;  /* 0x0001000015157824 */ /* 0x000fe200078e00ff */
[----:B------:R-:W-:-:S02]  /*14eb0*/  SHF.L.U32 R53, R53, 0x10, RZ ;  /* 0x0000001035357819 */ /* 0x000fc400000006ff */
[----:B------:R-:W-:Y:S01]  /*14ec0*/  SHF.R.U32.HI R59, RZ, 0x10, R31 ;  /* 0x00000010ff3b7819 */ /* 0x000fe2000001161f */
[----:B------:R-:W-:Y:S01]  /*14ed0*/  IMAD.U32 R49, R49, 0x10000, RZ ;  /* 0x0001000031317824 */ /* 0x000fe200078e00ff */
[----:B------:R-:W-:Y:S02]  /*14ee0*/  LOP3.LUT R55, R20, 0xff0000, R53, 0xf8, !PT ;  /* 0x00ff000014377812 */ /* 0x000fe400078ef835 */
[----:B------:R-:W-:Y:S01]  /*14ef0*/  LOP3.LUT R21, R46, 0xff0000, R21, 0xf8, !PT ;  /* 0x00ff00002e157812 */ /* 0x000fe200078ef815 */
[----:B------:R-:W-:Y:S01]  /*14f00*/  IMAD.U32 R59, R59, 0x10000, RZ ;  /* 0x000100003b3b7824 */ /* 0x000fe200078e00ff */
[----:B------:R-:W-:Y:S02]  /*14f10*/  LOP3.LUT R49, R48, 0xff0000, R49, 0xf8, !PT ;  /* 0x00ff000030317812 */ /* 0x000fe400078ef831 */
[----:B------:R-:W-:Y:S02]  /*14f20*/  LOP3.LUT R45, R45, 0xff0000, R32, 0xf8, !PT ;  /* 0x00ff00002d2d7812 */ /* 0x000fe400078ef820 */
[----:B------:R-:W-:-:S02]  /*14f30*/  LOP3.LUT R47, R47, 0xff0000, R34, 0xf8, !PT ;  /* 0x00ff00002f2f7812 */ /* 0x000fc400078ef822 */
[----:B------:R-:W-:Y:S02]  /*14f40*/  LOP3.LUT R55, R55, 0xff000000, R29, 0xf8, !PT ;  /* 0xff00000037377812 */ /* 0x000fe400078ef81d */
[----:B------:R-:W-:Y:S02]  /*14f50*/  LOP3.LUT R53, R21, 0xff000000, R33, 0xf8, !PT ;  /* 0xff00000015357812 */ /* 0x000fe400078ef821 */
[----:B------:R-:W-:Y:S02]  /*14f60*/  LOP3.LUT R59, R52, 0xff0000, R59, 0xf8, !PT ;  /* 0x00ff0000343b7812 */ /* 0x000fe400078ef83b */
[----:B------:R-:W-:Y:S02]  /*14f70*/  LOP3.LUT R45, R45, 0xff000000, R32, 0xf8, !PT ;  /* 0xff0000002d2d7812 */ /* 0x000fe400078ef820 */
[----:B------:R-:W-:Y:S02]  /*14f80*/  LOP3.LUT R54, R49, 0xff000000, R35, 0xf8, !PT ;  /* 0xff00000031367812 */ /* 0x000fe400078ef823 */
[----:B------:R-:W-:-:S02]  /*14f90*/  LOP3.LUT R20, R47, 0xff000000, R34, 0xf8, !PT ;  /* 0xff0000002f147812 */ /* 0x000fc400078ef822 */
[----:B------:R-:W-:Y:S02]  /*14fa0*/  F2FP.F16.E4M3.UNPACK_B R35, R55 ;  /* 0x00000037ff23723e */ /* 0x000fe400020006ff */
[----:B0-----:R-:W-:Y:S02]  /*14fb0*/  F2FP.F16.E4M3.UNPACK_B R32, R41 ;  /* 0x00000029ff20723e */ /* 0x001fe400020006ff */
[----:B------:R-:W-:Y:S02]  /*14fc0*/  F2FP.F16.E4M3.UNPACK_B R34, R53 ;  /* 0x00000035ff22723e */ /* 0x000fe400020006ff */
[----:B------:R-:W-:Y:S01]  /*14fd0*/  LOP3.LUT R59, R59, 0xff000000, R31, 0xf8, !PT ;  /* 0xff0000003b3b7812 */ /* 0x000fe200078ef81f */
[----:B------:R-:W-:Y:S01]  /*14fe0*/  HADD2.F32 R56, -RZ, R35.H0_H0 ;  /* 0x20000023ff387230 */ /* 0x000fe20000004100 */
[----:B------:R-:W-:Y:S01]  /*14ff0*/  LOP3.LUT R51, R51, 0xff0000, R28, 0xf8, !PT ;  /* 0x00ff000033337812 */ /* 0x000fe200078ef81c */
[----:B------:R-:W-:Y:S01]  /*15000*/  HADD2.F32 R29, -RZ, R32.H0_H0 ;  /* 0x20000020ff1d7230 */ /* 0x000fe20000004100 */
[----:B------:R-:W-:-:S02]  /*15010*/  LOP3.LUT R21, R57, 0xff0000, R30, 0xf8, !PT ;  /* 0x00ff000039157812 */ /* 0x000fc400078ef81e */
[----:B------:R-:W-:Y:S02]  /*15020*/  LOP3.LUT R57, R51, 0xff000000, R28, 0xf8, !PT ;  /* 0xff00000033397812 */ /* 0x000fe400078ef81c */
[-C--:B------:R-:W-:Y:S02]  /*15030*/  F2FP.F16.E4M3.UNPACK_B R49, R40.reuse ;  /* 0x00000028ff31723e */ /* 0x080fe400020006ff */
[----:B------:R-:W-:Y:S01]  /*15040*/  F2FP.F16.E4M3.UNPACK_B R50, R40.H1 ;  /* 0x00000028ff32723e */ /* 0x000fe200030006ff */
[----:B------:R-:W-:Y:S01]  /*15050*/  FMUL.FTZ R40, R29, R56 ;  /* 0x000000381d287220 */ /* 0x000fe20000410000 */
[-C--:B------:R-:W-:Y:S02]  /*15060*/  F2FP.F16.E4M3.UNPACK_B R51, R43.reuse ;  /* 0x0000002bff33723e */ /* 0x080fe400020006ff */
[----:B------:R-:W-:Y:S02]  /*15070*/  F2FP.F16.E4M3.UNPACK_B R52, R43.H1 ;  /* 0x0000002bff34723e */ /* 0x000fe400030006ff */
[----:B------:R-:W-:-:S02]  /*15080*/  F2FP.F16.E4M3.UNPACK_B R41, R41.H1 ;  /* 0x00000029ff29723e */ /* 0x000fc400030006ff */
[----:B------:R-:W-:Y:S01]  /*15090*/  F2FP.F16.E4M3.UNPACK_B R55, R55.H1 ;  /* 0x00000037ff37723e */ /* 0x000fe200030006ff */
[----:B------:R-:W-:Y:S01]  /*150a0*/  HADD2.F32 R32, -RZ, R32.H1_H1 ;  /* 0x30000020ff207230 */ /* 0x000fe20000004100 */
[----:B------:R-:W-:Y:S01]  /*150b0*/  F2FP.F16.E4M3.UNPACK_B R53, R53.H1 ;  /* 0x00000035ff35723e */ /* 0x000fe200030006ff */
[----:B----4-:R-:W0:Y:S02]  /*150c0*/  LDS.128 R36, [R65+0x14400] ;  /* 0x0144000041247984 */ /* 0x010e240000000c00 */
[----:B0-----:R-:W-:Y:S02]  /*150d0*/  F2FP.F16.E4M3.UNPACK_B R31, R37 ;  /* 0x00000025ff1f723e */ /* 0x001fe400020006ff */
[-C--:B------:R-:W-:Y:S02]  /*150e0*/  F2FP.F16.E4M3.UNPACK_B R47, R39.reuse ;  /* 0x00000027ff2f723e */ /* 0x080fe400020006ff */
[----:B------:R-:W-:Y:S02]  /*150f0*/  F2FP.F16.E4M3.UNPACK_B R48, R39.H1 ;  /* 0x00000027ff30723e */ /* 0x000fe400030006ff */
[----:B------:R-:W-:-:S02]  /*15100*/  F2FP.F16.E4M3.UNPACK_B R39, R36 ;  /* 0x00000024ff27723e */ /* 0x000fc400020006ff */
[----:B------:R-:W-:Y:S01]  /*15110*/  F2FP.F16.E4M3.UNPACK_B R46, R36.H1 ;  /* 0x00000024ff2e723e */ /* 0x000fe200030006ff */
[----:B------:R-:W-:Y:S02]  /*15120*/  HADD2.F32 R36, -RZ, R34.H0_H0 ;  /* 0x20000022ff247230 */ /* 0x000fe40000004100 */
[----:B------:R-:W-:-:S03]  /*15130*/  HADD2.F32 R33, -RZ, R31.H0_H0 ;  /* 0x2000001fff217230 */ /* 0x000fc60000004100 */
[-C--:B------:R-:W-:Y:S02]  /*15140*/  FMUL.FTZ R43, R29, R36.reuse ;  /* 0x000000241d2b7220 */ /* 0x080fe40000410000 */
[C---:B------:R-:W-:Y:S02]  /*15150*/  FFMA.FTZ R29, R33.reuse, R36, -R40 ;  /* 0x00000024211d7223 */ /* 0x040fe40000010828 */
[----:B------:R-:W-:Y:S01]  /*15160*/  FFMA.FTZ R33, R33, R56, R43 ;  /* 0x0000003821217223 */ /* 0x000fe2000001002b */
[----:B------:R-:W-:Y:S01]  /*15170*/  HADD2.F32 R43, -RZ, R35.H1_H1 ;  /* 0x30000023ff2b7230 */ /* 0x000fe20000004100 */
[----:B------:R-:W-:Y:S01]  /*15180*/  F2FP.F16.E4M3.UNPACK_B R37, R37.H1 ;  /* 0x00000025ff25723e */ /* 0x000fe200030006ff */
[----:B------:R-:W-:Y:S02]  /*15190*/  HADD2.F32 R36, -RZ, R34.H1_H1 ;  /* 0x30000022ff247230 */ /* 0x000fe40000004100 */
[----:B------:R-:W-:Y:S02]  /*151a0*/  HADD2.F32 R56, -RZ, R55.H0_H0 ;  /* 0x20000037ff387230 */ /* 0x000fe40000004100 */
[----:B------:R-:W-:-:S02]  /*151b0*/  HADD2.F32 R34, -RZ, R41.H0_H0 ;  /* 0x20000029ff227230 */ /* 0x000fc40000004100 */
[CC--:B------:R-:W-:Y:S01]  /*151c0*/  FMUL.FTZ R58, R32.reuse, R43.reuse ;  /* 0x0000002b203a7220 */ /* 0x0c0fe20000410000 */
[----:B------:R-:W-:Y:S02]  /*151d0*/  HADD2.F32 R31, -RZ, R31.H1_H1 ;  /* 0x3000001fff1f7230 */ /* 0x000fe40000004100 */
[----:B------:R-:W-:Y:S02]  /*151e0*/  HADD2.F32 R40, -RZ, R53.H0_H0 ;  /* 0x20000035ff287230 */ /* 0x000fe40000004100 */
[----:B------:R-:W-:Y:S01]  /*151f0*/  FMUL.FTZ R60, R32, R36 ;  /* 0x00000024203c7220 */ /* 0x000fe20000410000 */
[----:B------:R-:W-:Y:S02]  /*15200*/  HADD2.F32 R35, -RZ, R37.H0_H0 ;  /* 0x20000025ff237230 */ /* 0x000fe40000004100 */
[C---:B------:R-:W-:Y:S01]  /*15210*/  FMUL.FTZ R62, R34.reuse, R56 ;  /* 0x00000038223e7220 */ /* 0x040fe20000410000 */
[C---:B------:R-:W-:Y:S01]  /*15220*/  FFMA.FTZ R32, R31.reuse, R36, -R58 ;  /* 0x000000241f207223 */ /* 0x040fe2000001083a */
[-C--:B------:R-:W-:Y:S01]  /*15230*/  FMUL.FTZ R61, R34, R40.reuse ;  /* 0x00000028223d7220 */ /* 0x080fe20000410000 */
[----:B------:R-:W-:Y:S01]  /*15240*/  FFMA.FTZ R34, R31, R43, R60 ;  /* 0x0000002b1f227223 */ /* 0x000fe2000001003c */
[----:B------:R-:W-:Y:S01]  /*15250*/  F2FP.F16.E4M3.UNPACK_B R58, R59 ;  /* 0x0000003bff3a723e */ /* 0x000fe200020006ff */
[C---:B------:R-:W-:Y:S01]  /*15260*/  FFMA.FTZ R31, R35.reuse, R40, -R62 ;  /* 0x00000028231f7223 */ /* 0x040fe2000001083e */
[----:B------:R-:W-:Y:S01]  /*15270*/  F2FP.F16.E4M3.UNPACK_B R43, R54 ;  /* 0x00000036ff2b723e */ /* 0x000fe200020006ff */
[----:B------:R-:W-:Y:S01]  /*15280*/  FFMA.FTZ R35, R35, R56, R61 ;  /* 0x0000003823237223 */ /* 0x000fe2000001003d */
[----:B------:R-:W-:-:S02]  /*15290*/  HADD2.F32 R53, -RZ, R53.H1_H1 ;  /* 0x30000035ff357230 */ /* 0x000fc40000004100 */
[----:B------:R-:W-:Y:S02]  /*152a0*/  HADD2.F32 R56, -RZ, R55.H1_H1 ;  /* 0x30000037ff387230 */ /* 0x000fe40000004100 */
[----:B------:R-:W-:Y:S02]  /*152b0*/  HADD2.F32 R36, -RZ, R41.H1_H1 ;  /* 0x30000029ff247230 */ /* 0x000fe40000004100 */
[----:B------:R-:W-:Y:S02]  /*152c0*/  HADD2.F32 R60, -RZ, R58.H0_H0 ;  /* 0x2000003aff3c7230 */ /* 0x000fe40000004100 */
[----:B------:R-:W-:Y:S02]  /*152d0*/  HADD2.F32 R40, -RZ, R51.H0_H0 ;  /* 0x20000033ff287230 */ /* 0x000fe40000004100 */
[----:B------:R-:W-:Y:S02]  /*152e0*/  HADD2.F32 R55, -RZ, R43.H0_H0 ;  /* 0x2000002bff377230 */ /* 0x000fe40000004100 */
[----:B------:R-:W-:Y:S01]  /*152f0*/  FMUL.FTZ R62, R36, R56 ;  /* 0x00000038243e7220 */ /* 0x000fe20000410000 */
[----:B------:R-:W-:-:S02]  /*15300*/  HADD2.F32 R37, -RZ, R37.H1_H1 ;  /* 0x30000025ff257230 */ /* 0x000fc40000004100 */
[----:B------:R-:W-:Y:S01]  /*15310*/  FMUL.FTZ R61, R36, R53 ;  /* 0x00000035243d7220 */ /* 0x000fe20000410000 */
[----:B------:R-:W-:Y:S02]  /*15320*/  HADD2.F32 R41, -RZ, R47.H0_H0 ;  /* 0x2000002fff297230 */ /* 0x000fe40000004100 */
[C---:B------:R-:W-:Y:S01]  /*15330*/  FMUL.FTZ R64, R40.reuse, R60 ;  /* 0x0000003c28407220 */ /* 0x040fe20000410000 */
[----:B------:R-:W-:Y:S01]  /*15340*/  FMUL.FTZ R63, R40, R55 ;  /* 0x00000037283f7220 */ /* 0x000fe20000410000 */
[C---:B------:R-:W-:Y:S01]  /*15350*/  FFMA.FTZ R36, R37.reuse, R53, -R62 ;  /* 0x0000003525247223 */ /* 0x040fe2000001083e */
[----:B------:R-:W-:Y:S01]  /*15360*/  FFMA.FTZ R40, R37, R56, R61 ;  /* 0x0000003825287223 */ /* 0x000fe2000001003d */
[C---:B------:R-:W-:Y:S01]  /*15370*/  FFMA.FTZ R37, R41.reuse, R55, -R64 ;  /* 0x0000003729257223 */ /* 0x040fe20000010840 */
[----:B------:R-:W-:Y:S01]  /*15380*/  F2FP.F16.E4M3.UNPACK_B R59, R59.H1 ;  /* 0x0000003bff3b723e */ /* 0x000fe200030006ff */
[----:B------:R-:W-:Y:S01]  /*15390*/  FFMA.FTZ R41, R41, R60, R63 ;  /* 0x0000003c29297223 */ /* 0x000fe2000001003f */
[----:B------:R-:W-:Y:S01]  /*153a0*/  F2FP.F16.E4M3.UNPACK_B R54, R54.H1 ;  /* 0x00000036ff36723e */ /* 0x000fe200030006ff */
[----:B------:R-:W-:-:S02]  /*153b0*/  HADD2.F32 R60, -RZ, R58.H1_H1 ;  /* 0x3000003aff3c7230 */ /* 0x000fc40000004100 */
[----:B------:R-:W-:Y:S02]  /*153c0*/  HADD2.F32 R51, -RZ, R51.H1_H1 ;  /* 0x30000033ff337230 */ /* 0x000fe40000004100 */
[----:B------:R-:W-:Y:S02]  /*153d0*/  HADD2.F32 R56, -RZ, R43.H1_H1 ;  /* 0x3000002bff387230 */ /* 0x000fe40000004100 */
[----:B------:R-:W-:Y:S02]  /*153e0*/  HADD2.F32 R62, -RZ, R59.H0_H0 ;  /* 0x2000003bff3e7230 */ /* 0x000fe40000004100 */
[----:B------:R-:W-:Y:S02]  /*153f0*/  HADD2.F32 R53, -RZ, R52.H0_H0 ;  /* 0x20000034ff357230 */ /* 0x000fe40000004100 */
[C---:B------:R-:W-:Y:S01]  /*15400*/  FMUL.FTZ R64, R51.reuse, R60 ;  /* 0x0000003c33407220 */ /* 0x040fe20000410000 */
[----:B------:R-:W-:Y:S02]  /*15410*/  HADD2.F32 R58, -RZ, R54.H0_H0 ;  /* 0x20000036ff3a7230 */ /* 0x000fe40000004100 */
[----:B------:R-:W-:Y:S01]  /*15420*/  FMUL.FTZ R51, R51, R56 ;  /* 0x0000003833337220 */ /* 0x000fe20000410000 */
[----:B------:R-:W-:-:S02]  /*15430*/  HADD2.F32 R47, -RZ, R47.H1_H1 ;  /* 0x3000002fff2f7230 */ /* 0x000fc40000004100 */
[C---:B------:R-:W-:Y:S01]  /*15440*/  FMUL.FTZ R68, R53.reuse, R62 ;  /* 0x0000003e35447220 */ /* 0x040fe20000410000 */
[----:B------:R-:W-:Y:S02]  /*15450*/  HADD2.F32 R43, -RZ, R48.H0_H0 ;  /* 0x20000030ff2b7230 */ /* 0x000fe40000004100 */
[----:B------:R-:W-:Y:S01]  /*15460*/  FMUL.FTZ R53, R53, R58 ;  /* 0x0000003a35357220 */ /* 0x000fe20000410000 */
[----:B------:R-:W-:Y:S01]  /*15470*/  F2FP.F16.E4M3.UNPACK_B R55, R57.H1 ;  /* 0x00000039ff37723e */ /* 0x000fe200030006ff */
[----:B------:R-:W-:Y:S01]  /*15480*/  FFMA.FTZ R66, R47, R60, R51 ;  /* 0x0000003c2f427223 */ /* 0x000fe20000010033 */
[----:B------:R-:W-:Y:S01]  /*15490*/  F2FP.F16.E4M3.UNPACK_B R51, R45.H1 ;  /* 0x0000002dff33723e */ /* 0x000fe200030006ff */
[----:B------:R-:W-:Y:S01]  /*154a0*/  FFMA.FTZ R62, R43, R62, R53 ;  /* 0x0000003e2b3e7223 */ /* 0x000fe20000010035 */
[----:B------:R-:W-:Y:S01]  /*154b0*/  FFMA.FTZ R64, R47, R56, -R64 ;  /* 0x000000382f407223 */ /* 0x000fe20000010840 */
[----:B------:R-:W-:Y:S02]  /*154c0*/  HADD2.F32 R53, -RZ, R54.H1_H1 ;  /* 0x30000036ff357230 */ /* 0x000fe40000004100 */
[----:B------:R-:W-:-:S02]  /*154d0*/  HADD2.F32 R59, -RZ, R59.H1_H1 ;  /* 0x3000003bff3b7230 */ /* 0x000fc40000004100 */
[----:B------:R-:W-:Y:S02]  /*154e0*/  HADD2.F32 R52, -RZ, R52.H1_H1 ;  /* 0x30000034ff347230 */ /* 0x000fe40000004100 */
[----:B------:R-:W-:Y:S02]  /*154f0*/  HADD2.F32 R56, -RZ, R55.H0_H0 ;  /* 0x20000037ff387230 */ /* 0x000fe40000004100 */
[----:B------:R-:W-:Y:S02]  /*15500*/  HADD2.F32 R47, -RZ, R50.H0_H0 ;  /* 0x20000032ff2f7230 */ /* 0x000fe40000004100 */
[----:B------:R-:W-:Y:S02]  /*15510*/  HADD2.F32 R54, -RZ, R51.H0_H0 ;  /* 0x20000033ff367230 */ /* 0x000fe40000004100 */
[----:B------:R-:W-:Y:S01]  /*15520*/  FFMA.FTZ R68, R43, R58, -R68 ;  /* 0x0000003a2b447223 */ /* 0x000fe20000010844 */
[----:B------:R-:W-:Y:S02]  /*15530*/  HADD2.F32 R48, -RZ, R48.H1_H1 ;  /* 0x30000030ff307230 */ /* 0x000fe40000004100 */
[C---:B------:R-:W-:Y:S01]  /*15540*/  FMUL.FTZ R61, R52.reuse, R59 ;  /* 0x0000003b343d7220 */ /* 0x040fe20000410000 */
[----:B------:R-:W-:Y:S01]  /*15550*/  FMUL.FTZ R58, R52, R53 ;  /* 0x00000035343a7220 */ /* 0x000fe20000410000 */
[----:B------:R-:W-:-:S02]  /*15560*/  HADD2.F32 R43, -RZ, R46.H0_H0 ;  /* 0x2000002eff2b7230 */ /* 0x000fc40000004100 */
[C---:B------:R-:W-:Y:S01]  /*15570*/  FMUL.FTZ R52, R47.reuse, R56 ;  /* 0x000000382f347220 */ /* 0x040fe20000410000 */
[-C--:B------:R-:W-:Y:S01]  /*15580*/  FMUL.FTZ R47, R47, R54.reuse ;  /* 0x000000362f2f7220 */ /* 0x080fe20000410000 */
[----:B------:R-:W-:Y:S02]  /*15590*/  HADD2.F32 R55, -RZ, R55.H1_H1 ;  /* 0x30000037ff377230 */ /* 0x000fe40000004100 */
[----:B------:R-:W-:Y:S01]  /*155a0*/  HADD2.F32 R50, -RZ, R50.H1_H1 ;  /* 0x30000032ff327230 */ /* 0x000fe20000004100 */
[----:B------:R-:W-:Y:S01]  /*155b0*/  F2FP.F16.E4M3.UNPACK_B R57, R57 ;  /* 0x00000039ff39723e */ /* 0x000fe200020006ff */
[----:B------:R-:W-:Y:S02]  /*155c0*/  HADD2.F32 R51, -RZ, R51.H1_H1 ;  /* 0x30000033ff337230 */ /* 0x000fe40000004100 */
[C---:B------:R-:W-:Y:S01]  /*155d0*/  FFMA.FTZ R61, R48.reuse, R53, -R61 ;  /* 0x00000035303d7223 */ /* 0x040fe2000001083d */
[----:B------:R-:W-:Y:S01]  /*155e0*/  FFMA.FTZ R63, R48, R59, R58 ;  /* 0x0000003b303f7223 */ /* 0x000fe2000001003a */
[C---:B------:R-:W-:Y:S01]  /*155f0*/  FFMA.FTZ R53, R43.reuse, R54, -R52 ;  /* 0x000000362b357223 */ /* 0x040fe20000010834 */
[----:B------:R-:W-:Y:S01]  /*15600*/  FFMA.FTZ R58, R43, R56, R47 ;  /* 0x000000382b3a7223 */ /* 0x000fe2000001002f */
[----:B------:R-:W-:-:S02]  /*15610*/  HADD2.F32 R46, -RZ, R46.H1_H1 ;  /* 0x3000002eff2e7230 */ /* 0x000fc40000004100 */
[C---:B------:R-:W-:Y:S01]  /*15620*/  FMUL.FTZ R43, R50.reuse, R55 ;  /* 0x00000037322b7220 */ /* 0x040fe20000410000 */
[----:B------:R-:W-:Y:S01]  /*15630*/  F2FP.F16.E4M3.UNPACK_B R47, R45 ;  /* 0x0000002dff2f723e */ /* 0x000fe200020006ff */
[-C--:B------:R-:W-:Y:S01]  /*15640*/  FMUL.FTZ R50, R50, R51.reuse ;  /* 0x0000003332327220 */ /* 0x080fe20000410000 */
[----:B------:R-:W-:Y:S02]  /*15650*/  HADD2.F32 R48, -RZ, R57.H0_H0 ;  /* 0x20000039ff307230 */ /* 0x000fe40000004100 */
[----:B------:R-:W-:Y:S02]  /*15660*/  HADD2.F32 R45, -RZ, R49.H0_H0 ;  /* 0x20000031ff2d7230 */ /* 0x000fe40000004100 */
[C---:B------:R-:W-:Y:S01]  /*15670*/  FFMA.FTZ R60, R46.reuse, R51, -R43 ;  /* 0x000000332e3c7223 */ /* 0x040fe2000001082b */
[----:B------:R-:W-:Y:S01]  /*15680*/  FFMA.FTZ R55, R46, R55, R50 ;  /* 0x000000372e377223 */ /* 0x000fe20000010032 */
[----:B------:R-:W-:Y:S02]  /*15690*/  HADD2.F32 R46, -RZ, R47.H0_H0 ;  /* 0x2000002fff2e7230 */ /* 0x000fe40000004100 */
[----:B------:R-:W-:-:S02]  /*156a0*/  HADD2.F32 R43, -RZ, R39.H0_H0 ;  /* 0x20000027ff2b7230 */ /* 0x000fc40000004100 */
[----:B------:R-:W-:Y:S01]  /*156b0*/  FMUL.FTZ R52, R45, R48 ;  /* 0x000000302d347220 */ /* 0x000fe20000410000 */
[----:B------:R-:W-:Y:S01]  /*156c0*/  LOP3.LUT R28, R21, 0xff000000, R30, 0xf8, !PT ;  /* 0xff000000151c7812 */ /* 0x000fe200078ef81e */
[----:B------:R-:W-:Y:S01]  /*156d0*/  FMUL.FTZ R54, R45, R46 ;  /* 0x0000002e2d367220 */ /* 0x000fe20000410000 */
[----:B------:R-:W-:Y:S01]  /*156e0*/  F2FP.F16.E4M3.UNPACK_B R30, R42 ;  /* 0x0000002aff1e723e */ /* 0x000fe200020006ff */
[----:B------:R-:W-:Y:S01]  /*156f0*/  FFMA.FTZ R52, R43, R46, -R52 ;  /* 0x0000002e2b347223 */ /* 0x000fe20000010834 */
[----:B------:R-:W-:Y:S01]  /*15700*/  HADD2.F32 R50, -RZ, R57.H1_H1 ;  /* 0x30000039ff327230 */ /* 0x000fe20000004100 */
[----:B------:R-:W-:Y:S01]  /*15710*/  F2FP.F16.E4M3.UNPACK_B R42, R42.H1 ;  /* 0x0000002aff2a723e */ /* 0x000fe200030006ff */
[----:B------:R-:W-:Y:S02]  /*15720*/  HADD2.F32 R49, -RZ, R49.H1_H1 ;  /* 0x30000031ff317230 */ /* 0x000fe40000004100 */
[----:B------:R-:W-:Y:S01]  /*15730*/  HADD2.F32 R46, -RZ, R47.H1_H1 ;  /* 0x3000002fff2e7230 */ /* 0x000fe20000004100 */
[----:B------:R-:W-:Y:S01]  /*15740*/  F2FP.F16.E4M3.UNPACK_B R47, R28.H1 ;  /* 0x0000001cff2f723e */ /* 0x000fe200030006ff */
[----:B------:R-:W-:Y:S01]  /*15750*/  HADD2.F32 R39, -RZ, R39.H1_H1 ;  /* 0x30000027ff277230 */ /* 0x000fe20000004100 */
[----:B------:R-:W-:Y:S01]  /*15760*/  F2FP.F16.E4M3.UNPACK_B R21, R38 ;  /* 0x00000026ff15723e */ /* 0x000fe200020006ff */
[----:B------:R-:W-:Y:S01]  /*15770*/  FMUL.FTZ R56, R49, R50 ;  /* 0x0000003231387220 */ /* 0x000fe20000410000 */
[----:B------:R-:W-:Y:S01]  /*15780*/  F2FP.F16.E4M3.UNPACK_B R38, R38.H1 ;  /* 0x00000026ff26723e */ /* 0x000fe200030006ff */
[----:B------:R-:W-:Y:S01]  /*15790*/  FFMA.FTZ R54, R43, R48, R54 ;  /* 0x000000302b367223 */ /* 0x000fe20000010036 */
[----:B------:R-:W-:Y:S01]  /*157a0*/  F2FP.F16.E4M3.UNPACK_B R45, R20.H1 ;  /* 0x00000014ff2d723e */ /* 0x000fe200030006ff */
[----:B------:R-:W-:Y:S01]  /*157b0*/  FMUL.FTZ R51, R49, R46 ;  /* 0x0000002e31337220 */ /* 0x000fe20000410000 */
[----:B------:R-:W-:-:S02]  /*157c0*/  HADD2.F32 R48, -RZ, R47.H0_H0 ;  /* 0x2000002fff307230 */ /* 0x000fc40000004100 */
[----:B------:R-:W-:Y:S02]  /*157d0*/  HADD2.F32 R43, -RZ, R42.H0_H0 ;  /* 0x2000002aff2b7230 */ /* 0x000fe40000004100 */
[C---:B------:R-:W-:Y:S01]  /*157e0*/  FFMA.FTZ R49, R39.reuse, R46, -R56 ;  /* 0x0000002e27317223 */ /* 0x040fe20000010838 */
[----:B------:R-:W-:Y:S01]  /*157f0*/  FFMA.FTZ R51, R39, R50, R51 ;  /* 0x0000003227337223 */ /* 0x000fe20000010033 */
[--C-:B------:R-:W-:Y:S02]  /*15800*/  HADD2.F32 R46, -RZ, R45.reuse.H0_H0 ;  /* 0x2000002dff2e7230 */ /* 0x100fe40000004100 */
[----:B------:R-:W-:Y:S02]  /*15810*/  HADD2.F32 R39, -RZ, R38.H0_H0 ;  /* 0x20000026ff277230 */ /* 0x000fe40000004100 */
[----:B------:R-:W-:Y:S01]  /*15820*/  FMUL.FTZ R50, R43, R48 ;  /* 0x000000302b327220 */ /* 0x000fe20000410000 */
[----:B------:R-:W-:Y:S02]  /*15830*/  HADD2.F32 R45, -RZ, R45.H1_H1 ;  /* 0x3000002dff2d7230 */ /* 0x000fe40000004100 */
[----:B------:R-:W-:-:S02]  /*15840*/  HADD2.F32 R47, -RZ, R47.H1_H1 ;  /* 0x3000002fff2f7230 */ /* 0x000fc40000004100 */
[----:B------:R-:W-:Y:S02]  /*15850*/  HADD2.F32 R42, -RZ, R42.H1_H1 ;  /* 0x3000002aff2a7230 */ /* 0x000fe40000004100 */
[-C--:B------:R-:W-:Y:S01]  /*15860*/  FMUL.FTZ R56, R43, R46.reuse ;  /* 0x0000002e2b387220 */ /* 0x080fe20000410000 */
[C---:B------:R-:W-:Y:S01]  /*15870*/  FFMA.FTZ R50, R39.reuse, R46, -R50 ;  /* 0x0000002e27327223 */ /* 0x040fe20000010832 */
[----:B------:R-:W-:Y:S02]  /*15880*/  HADD2.F32 R38, -RZ, R38.H1_H1 ;  /* 0x30000026ff267230 */ /* 0x000fe40000004100 */
[C---:B------:R-:W-:Y:S01]  /*15890*/  FMUL.FTZ R43, R42.reuse, R47 ;  /* 0x0000002f2a2b7220 */ /* 0x040fe20000410000 */
[-C--:B------:R-:W-:Y:S01]  /*158a0*/  FMUL.FTZ R46, R42, R45.reuse ;  /* 0x0000002d2a2e7220 */ /* 0x080fe20000410000 */
[----:B------:R-:W-:Y:S02]  /*158b0*/  F2FP.F16.E4M3.UNPACK_B R42, R28 ;  /* 0x0000001cff2a723e */ /* 0x000fe400020006ff */
[----:B------:R-:W-:Y:S01]  /*158c0*/  F2FP.F16.E4M3.UNPACK_B R20, R20 ;  /* 0x00000014ff14723e */ /* 0x000fe200020006ff */
[----:B------:R-:W-:Y:S01]  /*158d0*/  FFMA.FTZ R57, R38, R45, -R43 ;  /* 0x0000002d26397223 */ /* 0x000fe2000001082b */
[----:B------:R-:W-:Y:S01]  /*158e0*/  FFMA.FTZ R56, R39, R48, R56 ;  /* 0x0000003027387223 */ /* 0x000fe20000010038 */
[----:B------:R-:W-:-:S02]  /*158f0*/  HADD2.F32 R43, -RZ, R42.H0_H0 ;  /* 0x2000002aff2b7230 */ /* 0x000fc40000004100 */
[----:B------:R-:W-:Y:S01]  /*15900*/  FFMA.FTZ R59, R38, R47, R46 ;  /* 0x0000002f263b7223 */ /* 0x000fe2000001002e */
[----:B------:R-:W-:Y:S02]  /*15910*/  HADD2.F32 R28, -RZ, R30.H0_H0 ;  /* 0x2000001eff1c7230 */ /* 0x000fe40000004100 */
[----:B------:R-:W-:Y:S02]  /*15920*/  HADD2.F32 R39, -RZ, R20.H0_H0 ;  /* 0x20000014ff277230 */ /* 0x000fe40000004100 */
[----:B------:R-:W-:Y:S02]  /*15930*/  HADD2.F32 R42, -RZ, R42.H1_H1 ;  /* 0x3000002aff2a7230 */ /* 0x000fe40000004100 */
[----:B------:R-:W-:Y:S02]  /*15940*/  HADD2.F32 R30, -RZ, R30.H1_H1 ;  /* 0x3000001eff1e7230 */ /* 0x000fe40000004100 */
[----:B------:R-:W-:Y:S02]  /*15950*/  HADD2.F32 R38, -RZ, R20.H1_H1 ;  /* 0x30000014ff267230 */ /* 0x000fe40000004100 */
[----:B------:R-:W-:Y:S01]  /*15960*/  FMUL.FTZ R45, R28, R43 ;  /* 0x0000002b1c2d7220 */ /* 0x000fe20000410000 */
[----:B------:R-:W-:-:S02]  /*15970*/  HADD2.F32 R20, -RZ, R21.H0_H0 ;  /* 0x20000015ff147230 */ /* 0x000fc40000004100 */
[-C--:B------:R-:W-:Y:S01]  /*15980*/  FMUL.FTZ R28, R28, R39.reuse ;  /* 0x000000271c1c7220 */ /* 0x080fe20000410000 */
[----:B------:R-:W-:Y:S02]  /*15990*/  HADD2.F32 R21, -RZ, R21.H1_H1 ;  /* 0x30000015ff157230 */ /* 0x000fe40000004100 */
[C---:B------:R-:W-:Y:S01]  /*159a0*/  FMUL.FTZ R46, R30.reuse, R42 ;  /* 0x0000002a1e2e7220 */ /* 0x040fe20000410000 */
[-C--:B------:R-:W-:Y:S01]  /*159b0*/  FMUL.FTZ R47, R30, R38.reuse ;  /* 0x000000261e2f7220 */ /* 0x080fe20000410000 */
[C---:B------:R-:W-:Y:S01]  /*159c0*/  FFMA.FTZ R30, R20.reuse, R39, -R45 ;  /* 0x00000027141e7223 */ /* 0x040fe2000001082d */
[----:B------:R-:W-:Y:S01]  /*159d0*/  FFMA.FTZ R20, R20, R43, R28 ;  /* 0x0000002b14147223 */ /* 0x000fe2000001001c */
[C---:B------:R-:W-:Y:S01]  /*159e0*/  FFMA.FTZ R39, R21.reuse, R38, -R46 ;  /* 0x0000002615277223 */ /* 0x040fe2000001082e */
[----:B------:R-:W-:Y:S01]  /*159f0*/  F2FP.SATFINITE.E4M3.F32.PACK_AB_MERGE_C R31, R36, R31, RZ ;  /* 0x0000001f241f723e */ /* 0x000fe200048070ff */
[----:B------:R-:W-:Y:S01]  /*15a00*/  FFMA.FTZ R47, R21, R42, R47 ;  /* 0x0000002a152f7223 */ /* 0x000fe2000001002f */
[----:B------:R-:W-:-:S02]  /*15a10*/  F2FP.SATFINITE.E4M3.F32.PACK_AB_MERGE_C R61, R61, R68, RZ ;  /* 0x000000443d3d723e */ /* 0x000fc400048070ff */
[----:B------:R-:W-:Y:S02]  /*15a20*/  F2FP.SATFINITE.E4M3.F32.PACK_AB_MERGE_C R35, R40, R35, RZ ;  /* 0x000000232823723e */ /* 0x000fe400048070ff */
[----:B------:R-:W-:Y:S02]  /*15a30*/  F2FP.SATFINITE.E4M3.F32.PACK_AB_MERGE_C R28, R60, R53, RZ ;  /* 0x000000353c1c723e */ /* 0x000fe400048070ff */
[----:B------:R-:W-:Y:S02]  /*15a40*/  F2FP.SATFINITE.E4M3.F32.PACK_AB_MERGE_C R50, R57, R50, RZ ;  /* 0x000000323932723e */ /* 0x000fe400048070ff */
[----:B------:R-:W-:Y:S02]  /*15a50*/  F2FP.SATFINITE.E4M3.F32.PACK_AB_MERGE_C R62, R63, R62, RZ ;  /* 0x0000003e3f3e723e */ /* 0x000fe400048070ff */
[----:B------:R-:W-:Y:S02]  /*15a60*/  F2FP.SATFINITE.E4M3.F32.PACK_AB_MERGE_C R55, R55, R58, RZ ;  /* 0x0000003a3737723e */ /* 0x000fe400048070ff */
[----:B------:R-:W-:-:S02]  /*15a70*/  F2FP.SATFINITE.E4M3.F32.PACK_AB_MERGE_C R56, R59, R56, RZ ;  /* 0x000000383b38723e */ /* 0x000fc400048070ff */
[----:B------:R-:W-:Y:S02]  /*15a80*/  F2FP.SATFINITE.E4M3.F32.PACK_AB_MERGE_C R29, R32, R29, R31 ;  /* 0x0000001d201d723e */ /* 0x000fe4000480701f */
[----:B------:R-:W-:Y:S02]  /*15a90*/  F2FP.SATFINITE.E4M3.F32.PACK_AB_MERGE_C R31, R64, R37, R61 ;  /* 0x00000025401f723e */ /* 0x000fe4000480703d */
[----:B------:R-:W-:Y:S02]  /*15aa0*/  F2FP.SATFINITE.E4M3.F32.PACK_AB_MERGE_C R33, R34, R33, R35 ;  /* 0x000000212221723e */ /* 0x000fe40004807023 */
[----:B------:R-:W-:Y:S02]  /*15ab0*/  F2FP.SATFINITE.E4M3.F32.PACK_AB_MERGE_C R28, R49, R52, R28 ;  /* 0x00000034311c723e */ /* 0x000fe4000480701c */
[----:B------:R-:W-:Y:S02]  /*15ac0*/  F2FP.SATFINITE.E4M3.F32.PACK_AB_MERGE_C R30, R39, R30, R50 ;  /* 0x0000001e271e723e */ /* 0x000fe40004807032 */
[----:B------:R-:W-:-:S02]  /*15ad0*/  F2FP.SATFINITE.E4M3.F32.PACK_AB_MERGE_C R35, R66, R41, R62 ;  /* 0x000000294223723e */ /* 0x000fc4000480703e */
[----:B------:R-:W-:Y:S02]  /*15ae0*/  F2FP.SATFINITE.E4M3.F32.PACK_AB_MERGE_C R32, R51, R54, R55 ;  /* 0x000000363320723e */ /* 0x000fe40004807037 */
[----:B------:R-:W-:Y:S01]  /*15af0*/  F2FP.SATFINITE.E4M3.F32.PACK_AB_MERGE_C R34, R47, R20, R56 ;  /* 0x000000142f22723e */ /* 0x000fe20004807038 */
[----:B------:R0:W-:Y:S04]  /*15b00*/  STS.128 [R65+0x14400], R28 ;  /* 0x0144001c41007388 */ /* 0x0001e80000000c00 */
[----:B------:R0:W-:Y:S02]  /*15b10*/  STS.128 [R0+0x14400], R32 ;  /* 0x0144002000007388 */ /* 0x0001e40000000c00 */
.L_x_576:
[----:B------:R-:W-:Y:S05]  /*15b20*/  BSYNC B1 ;  /* 0x0000000000017941 */ /* 0x000fea0003800000 */
.L_x_575:
[----:B------:R-:W-:Y:S04]  /*15b30*/  BSSY B1, `(.L_x_577) ;  /* 0x0000101000017945 */ /* 0x000fe80003800000 */
[----:B------:R-:W-:Y:S05]  /*15b40*/  @P1 BRA `(.L_x_578) ;  /* 0x0000000c00fc1947 */ /* 0x000fea0003800000 */
[----:B------:R-:W4:Y:S01]  /*15b50*/  LDL R59, [R1+0x40] ;  /* 0x00004000013b7983 */ /* 0x000f220000100800 */
[----:B0----5:R-:W-:Y:S02]  /*15b60*/  SHF.R.U32.HI R0, RZ, 0x8, R12 ;  /* 0x00000008ff007819 */ /* 0x021fe4000001160c */
[----:B-1----:R-:W-:Y:S02]  /*15b70*/  LOP3.LUT R21, R12, 0xff, RZ, 0xc0, !PT ;  /* 0x000000ff0c157812 */ /* 0x002fe400078ec0ff */
[----:B------:R-:W-:Y:S02]  /*15b80*/  LOP3.LUT R20, R0, 0xff, RZ, 0xc0, !PT ;  /* 0x000000ff00147812 */ /* 0x000fe400078ec0ff */
[----:B------:R-:W-:Y:S02]  /*15b90*/  LEA.HI R0, R3, R170, RZ, 0x1c ;  /* 0x000000aa03007211 */ /* 0x000fe400078fe0ff */
[----:B------:R-:W-:Y:S02]  /*15ba0*/  PRMT R37, R20, 0x7604, R21 ;  /* 0x0000760414257816 */ /* 0x000fe40000000015 */
[----:B------:R-:W-:-:S02]  /*15bb0*/  SHF.R.S32.HI R21, RZ, 0x1f, R0 ;  /* 0x0000001fff157819 */ /* 0x000fc40000011400 */
[----:B------:R-:W-:Y:S02]  /*15bc0*/  SHF.R.U32.HI R32, RZ, 0x8, R15 ;  /* 0x00000008ff207819 */ /* 0x000fe4000001160f */
[----:B------:R-:W-:Y:S01]  /*15bd0*/  LEA.HI R20, R21, R0, RZ, 0x2 ;  /* 0x0000000015147211 */ /* 0x000fe200078f10ff */
[----:B------:R-:W-:Y:S01]  /*15be0*/  IMAD.SHL.U32 R0, R0, 0x10, RZ ;  /* 0x0000001000007824 */ /* 0x000fe200078e00ff */
[----:B------:R-:W-:Y:S02]  /*15bf0*/  LOP3.LUT R31, R15, 0xff, RZ, 0xc0, !PT ;  /* 0x000000ff0f1f7812 */ /* 0x000fe400078ec0ff */
[----:B------:R-:W-:Y:S01]  /*15c00*/  SHF.R.U32.HI R30, RZ, 0x8, R4 ;  /* 0x00000008ff1e7819 */ /* 0x000fe20000011604 */
[----:B------:R-:W-:Y:S01]  /*15c10*/  IMAD.SHL.U32 R20, R20, 0x800, RZ ;  /* 0x0000080014147824 */ /* 0x000fe200078e00ff */
[----:B------:R-:W-:Y:S02]  /*15c20*/  LOP3.LUT R21, R205, 0x30, R0, 0xf8, !PT ;  /* 0x00000030cd157812 */ /* 0x000fe400078ef800 */
[----:B------:R-:W-:-:S02]  /*15c30*/  LOP3.LUT R0, R32, 0xff, RZ, 0xc0, !PT ;  /* 0x000000ff20007812 */ /* 0x000fc400078ec0ff */
[----:B------:R-:W-:Y:S02]  /*15c40*/  SHF.R.U32.HI R28, RZ, 0x8, R13 ;  /* 0x00000008ff1c7819 */ /* 0x000fe4000001160d */
[----:B------:R-:W-:Y:S02]  /*15c50*/  LOP3.LUT R33, R4, 0xff, RZ, 0xc0, !PT ;  /* 0x000000ff04217812 */ /* 0x000fe400078ec0ff */
[----:B------:R-:W-:Y:S02]  /*15c60*/  LOP3.LUT R30, R30, 0xff, RZ, 0xc0, !PT ;  /* 0x000000ff1e1e7812 */ /* 0x000fe400078ec0ff */
[----:B------:R-:W-:Y:S02]  /*15c70*/  PRMT R41, R0, 0x7604, R31 ;  /* 0x0000760400297816 */ /* 0x000fe4000000001f */
[----:B------:R-:W-:Y:S02]  /*15c80*/  LOP3.LUT R21, R21, R206, RZ, 0x3c, !PT ;  /* 0x000000ce15157212 */ /* 0x000fe400078e3cff */
[----:B------:R-:W-:-:S02]  /*15c90*/  LOP3.LUT R20, R20, 0xffffe000, RZ, 0xc0, !PT ;  /* 0xffffe00014147812 */ /* 0x000fc400078ec0ff */
[----:B------:R-:W-:Y:S02]  /*15ca0*/  SHF.R.U32.HI R0, RZ, 0x8, R5 ;  /* 0x00000008ff007819 */ /* 0x000fe40000011605 */
[----:B------:R-:W-:Y:S02]  /*15cb0*/  LOP3.LUT R29, R13, 0xff, RZ, 0xc0, !PT ;  /* 0x000000ff0d1d7812 */ /* 0x000fe400078ec0ff */
[----:B------:R-:W-:Y:S02]  /*15cc0*/  LOP3.LUT R28, R28, 0xff, RZ, 0xc0, !PT ;  /* 0x000000ff1c1c7812 */ /* 0x000fe400078ec0ff */
[----:B------:R-:W-:Y:S02]  /*15cd0*/  PRMT R43, R30, 0x7604, R33 ;  /* 0x000076041e2b7816 */ /* 0x000fe40000000021 */
[----:B------:R-:W-:Y:S02]  /*15ce0*/  IADD3 R21, R21, R207, R20 ;  /* 0x000000cf15157210 */ /* 0x000fe40007ffe014 */
[----:B------:R-:W-:-:S02]  /*15cf0*/  LOP3.LUT R33, R5, 0xff, RZ, 0xc0, !PT ;  /* 0x000000ff05217812 */ /* 0x000fc400078ec0ff */
[----:B------:R-:W-:Y:S02]  /*15d00*/  SHF.R.U32.HI R32, RZ, 0x8, R7 ;  /* 0x00000008ff207819 */ /* 0x000fe40000011607 */
[----:B------:R-:W-:Y:S02]  /*15d10*/  LOP3.LUT R0, R0, 0xff, RZ, 0xc0, !PT ;  /* 0x000000ff00007812 */ /* 0x000fe400078ec0ff */
[----:B------:R-:W-:Y:S02]  /*15d20*/  SHF.R.U32.HI R20, RZ, 0x8, R6 ;  /* 0x00000008ff147819 */ /* 0x000fe40000011606 */
[----:B------:R-:W-:Y:S02]  /*15d30*/  PRMT R36, R28, 0x7604, R29 ;  /* 0x000076041c247816 */ /* 0x000fe4000000001d */
[----:B------:R-:W-:Y:S02]  /*15d40*/  SHF.R.U32.HI R28, RZ, 0x8, R14 ;  /* 0x00000008ff1c7819 */ /* 0x000fe4000001160e */
[----:B------:R-:W-:-:S02]  /*15d50*/  LOP3.LUT R35, R6, 0xff, RZ, 0xc0, !PT ;  /* 0x000000ff06237812 */ /* 0x000fc400078ec0ff */
[----:B------:R-:W-:Y:S02]  /*15d60*/  LOP3.LUT R32, R32, 0xff, RZ, 0xc0, !PT ;  /* 0x000000ff20207812 */ /* 0x000fe400078ec0ff */
[----:B------:R-:W-:Y:S02]  /*15d70*/  PRMT R45, R0, 0x7604, R33 ;  /* 0x00007604002d7816 */ /* 0x000fe40000000021 */
[----:B------:R-:W-:Y:S02]  /*15d80*/  LOP3.LUT R20, R20, 0xff, RZ, 0xc0, !PT ;  /* 0x000000ff14147812 */ /* 0x000fe400078ec0ff */
[----:B---3--:R-:W-:Y:S02]  /*15d90*/  LOP3.LUT R47, R7, 0xff, RZ, 0xc0, !PT ;  /* 0x000000ff072f7812 */ /* 0x008fe400078ec0ff */
[----:B------:R-:W-:Y:S02]  /*15da0*/  IADD3 R0, R18, R21, RZ ;  /* 0x0000001512007210 */ /* 0x000fe40007ffe0ff */
[----:B------:R-:W-:-:S02]  /*15db0*/  LOP3.LUT R29, R14, 0xff, RZ, 0xc0, !PT ;  /* 0x000000ff0e1d7812 */ /* 0x000fc400078ec0ff */
[----:B------:R-:W-:Y:S02]  /*15dc0*/  LOP3.LUT R28, R28, 0xff, RZ, 0xc0, !PT ;  /* 0x000000ff1c1c7812 */ /* 0x000fe400078ec0ff */
[----:B------:R-:W-:Y:S02]  /*15dd0*/  PRMT R49, R20, 0x7604, R35 ;  /* 0x0000760414317816 */ /* 0x000fe40000000023 */
[----:B------:R-:W-:Y:S02]  /*15de0*/  PRMT R51, R32, 0x7604, R47 ;  /* 0x0000760420337816 */ /* 0x000fe4000000002f */
[----:B------:R-:W0:Y:S01]  /*15df0*/  LDS.128 R32, [R0+0x14400] ;  /* 0x0144000000207984 */ /* 0x000e220000000c00 */
[----:B--2---:R-:W-:Y:S02]  /*15e00*/  PRMT R39, R28, 0x7604, R29 ;  /* 0x000076041c277816 */ /* 0x004fe4000000001d */
[----:B------:R-:W-:Y:S02]  /*15e10*/  SHF.R.U32.HI R21, RZ, 0x10, R13 ;  /* 0x00000010ff157819 */ /* 0x000fe4000001160d */
[----:B------:R-:W-:-:S02]  /*15e20*/  SHF.R.U32.HI R20, RZ, 0x10, R12 ;  /* 0x00000010ff147819 */ /* 0x000fc4000001160c */
[----:B------:R-:W-:Y:S02]  /*15e30*/  LOP3.LUT R21, R21, 0xff, RZ, 0xc0, !PT ;  /* 0x000000ff15157812 */ /* 0x000fe400078ec0ff */
[----:B------:R-:W-:Y:S02]  /*15e40*/  LOP3.LUT R20, R20, 0xff, RZ, 0xc0, !PT ;  /* 0x000000ff14147812 */ /* 0x000fe400078ec0ff */
[----:B------:R-:W-:Y:S02]  /*15e50*/  SHF.R.U32.HI R38, RZ, 0x10, R14 ;  /* 0x00000010ff267819 */ /* 0x000fe4000001160e */
[----:B------:R-:W-:Y:S02]  /*15e60*/  PRMT R21, R21, 0x7054, R36 ;  /* 0x0000705415157816 */ /* 0x000fe40000000024 */
[----:B------:R-:W-:Y:S02]  /*15e70*/  SHF.R.U32.HI R36, RZ, 0x10, R5 ;  /* 0x00000010ff247819 */ /* 0x000fe40000011605 */
[----:B------:R-:W-:-:S02]  /*15e80*/  PRMT R37, R20, 0x7054, R37 ;  /* 0x0000705414257816 */ /* 0x000fc40000000025 */
[----:B------:R-:W-:Y:S02]  /*15e90*/  SHF.R.U32.HI R40, RZ, 0x10, R15 ;  /* 0x00000010ff287819 */ /* 0x000fe4000001160f */
[----:B------:R-:W-:Y:S02]  /*15ea0*/  LOP3.LUT R38, R38, 0xff, RZ, 0xc0, !PT ;  /* 0x000000ff26267812 */ /* 0x000fe400078ec0ff */
[----:B------:R-:W-:Y:S02]  /*15eb0*/  SHF.R.U32.HI R20, RZ, 0x10, R4 ;  /* 0x00000010ff147819 */ /* 0x000fe40000011604 */
[----:B------:R-:W-:Y:S02]  /*15ec0*/  LOP3.LUT R36, R36, 0xff, RZ, 0xc0, !PT ;  /* 0x000000ff24247812 */ /* 0x000fe400078ec0ff */
[----:B------:R-:W-:Y:S02]  /*15ed0*/  LOP3.LUT R40, R40, 0xff, RZ, 0xc0, !PT ;  /* 0x000000ff28287812 */ /* 0x000fe400078ec0ff */
[----:B------:R-:W-:-:S02]  /*15ee0*/  PRMT R39, R38, 0x7054, R39 ;  /* 0x0000705426277816 */ /* 0x000fc40000000027 */
[----:B------:R-:W-:Y:S02]  /*15ef0*/  LOP3.LUT R20, R20, 0xff, RZ, 0xc0, !PT ;  /* 0x000000ff14147812 */ /* 0x000fe400078ec0ff */
[----:B------:R-:W-:Y:S02]  /*15f00*/  SHF.R.U32.HI R38, RZ, 0x10, R6 ;  /* 0x00000010ff267819 */ /* 0x000fe40000011606 */
[----:B------:R-:W-:Y:S02]  /*15f10*/  PRMT R47, R36, 0x7054, R45 ;  /* 0x00007054242f7816 */ /* 0x000fe4000000002d */
[----:B------:R-:W-:Y:S02]  /*15f20*/  PRMT R41, R40, 0x7054, R41 ;  /* 0x0000705428297816 */ /* 0x000fe40000000029 */
[----:B------:R-:W-:Y:S02]  /*15f30*/  PRMT R43, R20, 0x7054, R43 ;  /* 0x00007054142b7816 */ /* 0x000fe4000000002b */
[----:B------:R-:W-:-:S02]  /*15f40*/  LOP3.LUT R38, R38, 0xff, RZ, 0xc0, !PT ;  /* 0x000000ff26267812 */ /* 0x000fc400078ec0ff */
[----:B------:R-:W-:Y:S02]  /*15f50*/  LOP3.LUT R47, R47, 0xff000000, R5, 0xf8, !PT ;  /* 0xff0000002f2f7812 */ /* 0x000fe400078ef805 */
[----:B------:R-:W-:Y:S02]  /*15f60*/  LOP3.LUT R21, R21, 0xff000000, R13, 0xf8, !PT ;  /* 0xff00000015157812 */ /* 0x000fe400078ef80d */
[----:B------:R-:W-:Y:S02]  /*15f70*/  SHF.R.U32.HI R40, RZ, 0x10, R7 ;  /* 0x00000010ff287819 */ /* 0x000fe40000011607 */
[----:B------:R-:W-:Y:S02]  /*15f80*/  LOP3.LUT R45, R41, 0xff000000, R15, 0xf8, !PT ;  /* 0xff000000292d7812 */ /* 0x000fe400078ef80f */
[----:B------:R-:W-:Y:S02]  /*15f90*/  LOP3.LUT R48, R43, 0xff000000, R4, 0xf8, !PT ;  /* 0xff0000002b307812 */ /* 0x000fe400078ef804 */
[----:B------:R-:W-:-:S02]  /*15fa0*/  PRMT R49, R38, 0x7054, R49 ;  /* 0x0000705426317816 */ /* 0x000fc40000000031 */
[----:B------:R-:W-:Y:S02]  /*15fb0*/  F2FP.F16.E4M3.UNPACK_B R43, R47 ;  /* 0x0000002fff2b723e */ /* 0x000fe400020006ff */
[----:B0-----:R-:W-:Y:S02]  /*15fc0*/  F2FP.F16.E4M3.UNPACK_B R15, R33 ;  /* 0x00000021ff0f723e */ /* 0x001fe400020006ff */
[----:B------:R-:W-:Y:S01]  /*15fd0*/  LOP3.LUT R42, R37, 0xff000000, R12, 0xf8, !PT ;  /* 0xff000000252a7812 */ /* 0x000fe200078ef80c */
[----:B------:R-:W-:Y:S01]  /*15fe0*/  HADD2.F32 R46, -RZ, R43.H0_H0 ;  /* 0x2000002bff2e7230 */ /* 0x000fe20000004100 */
[----:B------:R-:W-:Y:S02]  /*15ff0*/  F2FP.F16.E4M3.UNPACK_B R20, R21 ;  /* 0x00000015ff14723e */ /* 0x000fe400020006ff */
[----:B------:R-:W-:Y:S02]  /*16000*/  LOP3.LUT R40, R40, 0xff, RZ, 0xc0, !PT ;  /* 0x000000ff28287812 */ /* 0x000fe400078ec0ff */
[----:B------:R-:W-:Y:S01]  /*16010*/  LOP3.LUT R12, R39, 0xff000000, R14, 0xf8, !PT ;  /* 0xff000000270c7812 */ /* 0x000fe200078ef80e */
[----:B------:R-:W-:Y:S01]  /*16020*/  HADD2.F32 R41, -RZ, R20.H0_H0 ;  /* 0x20000014ff297230 */ /* 0x000fe20000004100 */
[----:B------:R-:W-:Y:S01]  /*16030*/  LOP3.LUT R5, R49, 0xff000000, R6, 0xf8, !PT ;  /* 0xff00000031057812 */ /* 0x000fe200078ef806 */
[--C-:B------:R-:W-:Y:S01]  /*16040*/  HADD2.F32 R6, -RZ, R15.reuse.H0_H0 ;  /* 0x2000000fff067230 */ /* 0x100fe20000004100 */
[----:B------:R-:W-:Y:S01]  /*16050*/  PRMT R51, R40, 0x7054, R51 ;  /* 0x0000705428337816 */ /* 0x000fe20000000033 */
[----:B------:R-:W-:Y:S01]  /*16060*/  HADD2.F32 R15, -RZ, R15.H1_H1 ;  /* 0x3000000fff0f7230 */ /* 0x000fe20000004100 */
[----:B------:R-:W-:-:S02]  /*16070*/  F2FP.F16.E4M3.UNPACK_B R39, R35 ;  /* 0x00000023ff27723e */ /* 0x000fc400020006ff */
[----:B------:R-:W-:Y:S01]  /*16080*/  F2FP.F16.E4M3.UNPACK_B R40, R35.H1 ;  /* 0x00000023ff28723e */ /* 0x000fe200030006ff */
[----:B------:R-:W-:Y:S01]  /*16090*/  FMUL.FTZ R49, R6, R41 ;  /* 0x0000002906317220 */ /* 0x000fe20000410000 */
[----:B------:R-:W-:Y:S02]  /*160a0*/  F2FP.F16.E4M3.UNPACK_B R35, R32.H1 ;  /* 0x00000020ff23723e */ /* 0x000fe400030006ff */
[----:B------:R-:W-:Y:S02]  /*160b0*/  F2FP.F16.E4M3.UNPACK_B R47, R47.H1 ;  /* 0x0000002fff2f723e */ /* 0x000fe400030006ff */
[----:B------:R-:W-:Y:S02]  /*160c0*/  LOP3.LUT R51, R51, 0xff000000, R7, 0xf8, !PT ;  /* 0xff00000033337812 */ /* 0x000fe400078ef807 */
[-C--:B------:R-:W-:Y:S02]  /*160d0*/  F2FP.F16.E4M3.UNPACK_B R7, R34.reuse ;  /* 0x00000022ff07723e */ /* 0x080fe400020006ff */
[----:B------:R-:W-:Y:S01]  /*160e0*/  F2FP.F16.E4M3.UNPACK_B R34, R34.H1 ;  /* 0x00000022ff22723e */ /* 0x000fe200030006ff */
[----:B----4-:R-:W0:Y:S02]  /*160f0*/  LDS.128 R28, [R59+0x14400] ;  /* 0x014400003b1c7984 */ /* 0x010e240000000c00 */
[----:B0-----:R-:W-:-:S02]  /*16100*/  F2FP.F16.E4M3.UNPACK_B R14, R29 ;  /* 0x0000001dff0e723e */ /* 0x001fc400020006ff */
[-C--:B------:R-:W-:Y:S02]  /*16110*/  F2FP.F16.E4M3.UNPACK_B R37, R31.reuse ;  /* 0x0000001fff25723e */ /* 0x080fe400020006ff */
[----:B------:R-:W-:Y:S01]  /*16120*/  F2FP.F16.E4M3.UNPACK_B R38, R31.H1 ;  /* 0x0000001fff26723e */ /* 0x000fe200030006ff */
[--C-:B------:R-:W-:Y:S01]  /*16130*/  HADD2.F32 R13, -RZ, R14.reuse.H0_H0 ;  /* 0x2000000eff0d7230 */ /* 0x100fe20000004100 */
[-C--:B------:R-:W-:Y:S01]  /*16140*/  F2FP.F16.E4M3.UNPACK_B R31, R28.reuse ;  /* 0x0000001cff1f723e */ /* 0x080fe200020006ff */
[----:B------:R-:W-:Y:S01]  /*16150*/  HADD2.F32 R14, -RZ, R14.H1_H1 ;  /* 0x3000000eff0e7230 */ /* 0x000fe20000004100 */
[----:B------:R-:W-:Y:S02]  /*16160*/  F2FP.F16.E4M3.UNPACK_B R36, R28.H1 ;  /* 0x0000001cff24723e */ /* 0x000fe400030006ff */
[----:B------:R-:W-:Y:S02]  /*16170*/  F2FP.F16.E4M3.UNPACK_B R28, R33.H1 ;  /* 0x00000021ff1c723e */ /* 0x000fe400030006ff */
[----:B------:R-:W-:Y:S01]  /*16180*/  F2FP.F16.E4M3.UNPACK_B R33, R32 ;  /* 0x00000020ff21723e */ /* 0x000fe200020006ff */
[----:B------:R-:W-:Y:S01]  /*16190*/  FMUL.FTZ R32, R6, R46 ;  /* 0x0000002e06207220 */ /* 0x000fe20000410000 */
[----:B------:R-:W-:-:S02]  /*161a0*/  F2FP.F16.E4M3.UNPACK_B R29, R29.H1 ;  /* 0x0000001dff1d723e */ /* 0x000fc400030006ff */
[----:B------:R-:W-:Y:S01]  /*161b0*/  F2FP.F16.E4M3.UNPACK_B R4, R30 ;  /* 0x0000001eff04723e */ /* 0x000fe200020006ff */
[C---:B------:R-:W-:Y:S01]  /*161c0*/  FFMA.FTZ R6, R13.reuse, R41, -R32 ;  /* 0x000000290d067223 */ /* 0x040fe20000010820 */
[----:B------:R-:W-:Y:S01]  /*161d0*/  F2FP.F16.E4M3.UNPACK_B R32, R21.H1 ;  /* 0x00000015ff20723e */ /* 0x000fe200030006ff */
[----:B------:R-:W-:Y:S01]  /*161e0*/  FFMA.FTZ R13, R13, R46, R49 ;  /* 0x0000002e0d0d7223 */ /* 0x000fe20000010031 */
[----:B------:R-:W-:Y:S01]  /*161f0*/  HADD2.F32 R41, -RZ, R20.H1_H1 ;  /* 0x30000014ff297230 */ /* 0x000fe20000004100 */
[----:B------:R-:W-:Y:S01]  /*16200*/  F2FP.F16.E4M3.UNPACK_B R30, R30.H1 ;  /* 0x0000001eff1e723e */ /* 0x000fe200030006ff */
[----:B------:R-:W-:Y:S02]  /*16210*/  HADD2.F32 R46, -RZ, R43.H1_H1 ;  /* 0x3000002bff2e7230 */ /* 0x000fe40000004100 */
[----:B------:R-:W-:Y:S02]  /*16220*/  HADD2.F32 R49, -RZ, R47.H0_H0 ;  /* 0x2000002fff317230 */ /* 0x000fe40000004100 */
[----:B------:R-:W-:Y:S01]  /*16230*/  FMUL.FTZ R55, R15, R41 ;  /* 0x000000290f377220 */ /* 0x000fe20000410000 */
[----:B------:R-:W-:-:S02]  /*16240*/  HADD2.F32 R20, -RZ, R28.H0_H0 ;  /* 0x2000001cff147230 */ /* 0x000fc40000004100 */
[-C--:B------:R-:W-:Y:S01]  /*16250*/  FMUL.FTZ R53, R15, R46.reuse ;  /* 0x0000002e0f357220 */ /* 0x080fe20000410000 */
[----:B------:R-:W-:Y:S02]  /*16260*/  HADD2.F32 R43, -RZ, R32.H0_H0 ;  /* 0x20000020ff2b7230 */ /* 0x000fe40000004100 */
[----:B------:R-:W-:Y:S02]  /*16270*/  HADD2.F32 R21, -RZ, R29.H0_H0 ;  /* 0x2000001dff157230 */ /* 0x000fe40000004100 */
[----:B------:R-:W-:Y:S01]  /*16280*/  FMUL.FTZ R50, R20, R49 ;  /* 0x0000003114327220 */ /* 0x000fe20000410000 */
[----:B------:R-:W-:Y:S01]  /*16290*/  FFMA.FTZ R15, R14, R41, -R53 ;  /* 0x000000290e0f7223 */ /* 0x000fe20000010835 */
[-C--:B------:R-:W-:Y:S01]  /*162a0*/  FMUL.FTZ R52, R20, R43.reuse ;  /* 0x0000002b14347220 */ /* 0x080fe20000410000 */
[----:B------:R-:W-:Y:S01]  /*162b0*/  FFMA.FTZ R14, R14, R46, R55 ;  /* 0x0000002e0e0e7223 */ /* 0x000fe20000010037 */
[C---:B------:R-:W-:Y:S01]  /*162c0*/  FFMA.FTZ R20, R21.reuse, R43, -R50 ;  /* 0x0000002b15147223 */ /* 0x040fe20000010832 */
[----:B------:R-:W-:Y:S01]  /*162d0*/  F2FP.F16.E4M3.UNPACK_B R50, R51 ;  /* 0x00000033ff32723e */ /* 0x000fe200020006ff */
[----:B------:R-:W-:Y:S01]  /*162e0*/  FFMA.FTZ R21, R21, R49, R52 ;  /* 0x0000003115157223 */ /* 0x000fe20000010034 */
[----:B------:R-:W-:Y:S01]  /*162f0*/  F2FP.F16.E4M3.UNPACK_B R46, R45 ;  /* 0x0000002dff2e723e */ /* 0x000fe200020006ff */
[----:B------:R-:W-:Y:S01]  /*16300*/  HADD2.F32 R49, -RZ, R47.H1_H1 ;  /* 0x3000002fff317230 */ /* 0x000fe20000004100 */
[----:B------:R-:W-:Y:S01]  /*16310*/  F2FP.F16.E4M3.UNPACK_B R51, R51.H1 ;  /* 0x00000033ff33723e */ /* 0x000fe200030006ff */
[----:B------:R-:W-:Y:S01]  /*16320*/  HADD2.F32 R28, -RZ, R28.H1_H1 ;  /* 0x3000001cff1c7230 */ /* 0x000fe20000004100 */
[----:B------:R-:W-:Y:S01]  /*16330*/  F2FP.F16.E4M3.UNPACK_B R45, R45.H1 ;  /* 0x0000002dff2d723e */ /* 0x000fe200030006ff */
[----:B------:R-:W-:-:S02]  /*16340*/  HADD2.F32 R43, -RZ, R32.H1_H1 ;  /* 0x30000020ff2b7230 */ /* 0x000fc40000004100 */
[----:B------:R-:W-:Y:S02]  /*16350*/  HADD2.F32 R52, -RZ, R50.H0_H0 ;  /* 0x20000032ff347230 */ /* 0x000fe40000004100 */
[C---:B------:R-:W-:Y:S01]  /*16360*/  FMUL.FTZ R54, R28.reuse, R49 ;  /* 0x000000311c367220 */ /* 0x040fe20000410000 */
[----:B------:R-:W-:Y:S02]  /*16370*/  HADD2.F32 R41, -RZ, R39.H0_H0 ;  /* 0x20000027ff297230 */ /* 0x000fe40000004100 */
[----:B------:R-:W-:Y:S01]  /*16380*/  FMUL.FTZ R28, R28, R43 ;  /* 0x0000002b1c1c7220 */ /* 0x000fe20000410000 */
[----:B------:R-:W-:Y:S02]  /*16390*/  HADD2.F32 R47, -RZ, R46.H0_H0 ;  /* 0x2000002eff2f7230 */ /* 0x000fe40000004100 */
[----:B------:R-:W-:Y:S02]  /*163a0*/  HADD2.F32 R29, -RZ, R29.H1_H1 ;  /* 0x3000001dff1d7230 */ /* 0x000fe40000004100 */
[----:B------:R-:W-:Y:S01]  /*163b0*/  FMUL.FTZ R55, R41, R52 ;  /* 0x0000003429377220 */ /* 0x000fe20000410000 */
[----:B------:R-:W-:-:S02]  /*163c0*/  HADD2.F32 R32, -RZ, R37.H0_H0 ;  /* 0x20000025ff207230 */ /* 0x000fc40000004100 */
[----:B------:R-:W-:Y:S01]  /*163d0*/  FMUL.FTZ R41, R41, R47 ;  /* 0x0000002f29297220 */ /* 0x000fe20000410000 */
[----:B------:R-:W-:Y:S02]  /*163e0*/  HADD2.F32 R50, -RZ, R50.H1_H1 ;  /* 0x30000032ff327230 */ /* 0x000fe40000004100 */
[C---:B------:R-:W-:Y:S01]  /*163f0*/  FFMA.FTZ R53, R29.reuse, R43, -R54 ;  /* 0x0000002b1d357223 */ /* 0x040fe20000010836 */
[----:B------:R-:W-:Y:S01]  /*16400*/  FFMA.FTZ R54, R29, R49, R28 ;  /* 0x000000311d367223 */ /* 0x000fe2000001001c */
[C---:B------:R-:W-:Y:S01]  /*16410*/  FFMA.FTZ R28, R32.reuse, R47, -R55 ;  /* 0x0000002f201c7223 */ /* 0x040fe20000010837 */
[----:B------:R-:W-:Y:S01]  /*16420*/  FFMA.FTZ R29, R32, R52, R41 ;  /* 0x00000034201d7223 */ /* 0x000fe20000010029 */
[----:B------:R-:W-:Y:S02]  /*16430*/  HADD2.F32 R39, -RZ, R39.H1_H1 ;  /* 0x30000027ff277230 */ /* 0x000fe40000004100 */
[----:B------:R-:W-:Y:S01]  /*16440*/  HADD2.F32 R47, -RZ, R51.H0_H0 ;  /* 0x20000033ff2f7230 */ /* 0x000fe20000004100 */
[----:B------:R-:W-:Y:S01]  /*16450*/  F2FP.SATFINITE.E4M3.F32.PACK_AB_MERGE_C R21, R54, R21, RZ ;  /* 0x000000153615723e */ /* 0x000fe200048070ff */
[----:B------:R-:W-:-:S02]  /*16460*/  HADD2.F32 R41, -RZ, R40.H0_H0 ;  /* 0x20000028ff297230 */ /* 0x000fc40000004100 */
[----:B------:R-:W-:Y:S01]  /*16470*/  FMUL.FTZ R52, R39, R50 ;  /* 0x0000003227347220 */ /* 0x000fe20000410000 */
[----:B------:R-:W-:Y:S01]  /*16480*/  HADD2.F32 R46, -RZ, R46.H1_H1 ;  /* 0x3000002eff2e7230 */ /* 0x000fe20000004100 */
[----:B------:R-:W-:Y:S01]  /*16490*/  F2FP.SATFINITE.E4M3.F32.PACK_AB_MERGE_C R13, R14, R13, R21 ;  /* 0x0000000d0e0d723e */ /* 0x000fe20004807015 */
[----:B------:R-:W-:Y:S02]  /*164a0*/  HADD2.F32 R43, -RZ, R45.H0_H0 ;  /* 0x2000002dff2b7230 */ /* 0x000fe40000004100 */
[----:B------:R-:W-:Y:S01]  /*164b0*/  FMUL.FTZ R49, R41, R47 ;  /* 0x0000002f29317220 */ /* 0x000fe20000410000 */
[----:B------:R-:W-:Y:S02]  /*164c0*/  HADD2.F32 R32, -RZ, R38.H0_H0 ;  /* 0x20000026ff207230 */ /* 0x000fe40000004100 */
[----:B------:R-:W-:Y:S01]  /*164d0*/  FMUL.FTZ R39, R39, R46 ;  /* 0x0000002e27277220 */ /* 0x000fe20000410000 */
[----:B------:R-:W-:Y:S02]  /*164e0*/  HADD2.F32 R37, -RZ, R37.H1_H1 ;  /* 0x30000025ff257230 */ /* 0x000fe40000004100 */
[----:B------:R-:W-:Y:S01]  /*164f0*/  FMUL.FTZ R58, R41, R43 ;  /* 0x0000002b293a7220 */ /* 0x000fe20000410000 */
[----:B------:R-:W-:-:S02]  /*16500*/  HADD2.F32 R51, -RZ, R51.H1_H1 ;  /* 0x30000033ff337230 */ /* 0x000fc40000004100 */
[C---:B------:R-:W-:Y:S01]  /*16510*/  FFMA.FTZ R57, R32.reuse, R43, -R49 ;  /* 0x0000002b20397223 */ /* 0x040fe20000010831 */
[----:B------:R-:W-:Y:S01]  /*16520*/  F2FP.F16.E4M3.UNPACK_B R43, R48.H1 ;  /* 0x00000030ff2b723e */ /* 0x000fe200030006ff */
[C---:B------:R-:W-:Y:S01]  /*16530*/  FFMA.FTZ R56, R37.reuse, R50, R39 ;  /* 0x0000003225387223 */ /* 0x040fe20000010027 */
[----:B------:R-:W-:Y:S01]  /*16540*/  F2FP.F16.E4M3.UNPACK_B R39, R42.H1 ;  /* 0x0000002aff27723e */ /* 0x000fe200030006ff */
[----:B------:R-:W-:Y:S01]  /*16550*/  FFMA.FTZ R55, R37, R46, -R52 ;  /* 0x0000002e25377223 */ /* 0x000fe20000010834 */
[----:B------:R-:W-:Y:S02]  /*16560*/  HADD2.F32 R40, -RZ, R40.H1_H1 ;  /* 0x30000028ff287230 */ /* 0x000fe40000004100 */
[----:B------:R-:W-:Y:S01]  /*16570*/  FFMA.FTZ R58, R32, R47, R58 ;  /* 0x0000002f203a7223 */ /* 0x000fe2000001003a */
[----:B------:R-:W-:Y:S01]  /*16580*/  HADD2.F32 R46, -RZ, R43.H0_H0 ;  /* 0x2000002bff2e7230 */ /* 0x000fe20000004100 */
[----:B------:R-:W-:Y:S01]  /*16590*/  F2FP.F16.E4M3.UNPACK_B R48, R48 ;  /* 0x00000030ff30723e */ /* 0x000fe200020006ff */
[----:B------:R-:W-:-:S02]  /*165a0*/  HADD2.F32 R37, -RZ, R35.H0_H0 ;  /* 0x20000023ff257230 */ /* 0x000fc40000004100 */
[C---:B------:R-:W-:Y:S01]  /*165b0*/  FMUL.FTZ R49, R40.reuse, R51 ;  /* 0x0000003328317220 */ /* 0x040fe20000410000 */
[----:B------:R-:W-:Y:S01]  /*165c0*/  HADD2.F32 R41, -RZ, R39.H0_H0 ;  /* 0x20000027ff297230 */ /* 0x000fe20000004100 */
[----:B------:R-:W-:Y:S01]  /*165d0*/  F2FP.F16.E4M3.UNPACK_B R42, R42 ;  /* 0x0000002aff2a723e */ /* 0x000fe200020006ff */
[----:B------:R-:W-:Y:S02]  /*165e0*/  HADD2.F32 R45, -RZ, R45.H1_H1 ;  /* 0x3000002dff2d7230 */ /* 0x000fe40000004100 */
[C---:B------:R-:W-:Y:S01]  /*165f0*/  FMUL.FTZ R47, R37.reuse, R46 ;  /* 0x0000002e252f7220 */ /* 0x040fe20000410000 */
[----:B------:R-:W-:Y:S02]  /*16600*/  HADD2.F32 R38, -RZ, R38.H1_H1 ;  /* 0x30000026ff267230 */ /* 0x000fe40000004100 */
[----:B------:R-:W-:Y:S01]  /*16610*/  FMUL.FTZ R37, R37, R41 ;  /* 0x0000002925257220 */ /* 0x000fe20000410000 */
[----:B------:R-:W-:Y:S02]  /*16620*/  HADD2.F32 R32, -RZ, R36.H0_H0 ;  /* 0x20000024ff207230 */ /* 0x000fe40000004100 */
[----:B------:R-:W-:Y:S01]  /*16630*/  FMUL.FTZ R40, R40, R45 ;  /* 0x0000002d28287220 */ /* 0x000fe20000410000 */
[----:B------:R-:W-:-:S02]  /*16640*/  HADD2.F32 R43, -RZ, R43.H1_H1 ;  /* 0x3000002bff2b7230 */ /* 0x000fc40000004100 */
[----:B------:R-:W-:Y:S01]  /*16650*/  FFMA.FTZ R60, R38, R45, -R49 ;  /* 0x0000002d263c7223 */ /* 0x000fe20000010831 */
[----:B------:R-:W-:Y:S02]  /*16660*/  HADD2.F32 R35, -RZ, R35.H1_H1 ;  /* 0x30000023ff237230 */ /* 0x000fe40000004100 */
[C---:B------:R-:W-:Y:S01]  /*16670*/  FFMA.FTZ R47, R32.reuse, R41, -R47 ;  /* 0x00000029202f7223 */ /* 0x040fe2000001082f */
[----:B------:R-:W-:Y:S02]  /*16680*/  HADD2.F32 R39, -RZ, R39.H1_H1 ;  /* 0x30000027ff277230 */ /* 0x000fe40000004100 */
[----:B------:R-:W-:Y:S01]  /*16690*/  FFMA.FTZ R45, R32, R46, R37 ;  /* 0x0000002e202d7223 */ /* 0x000fe20000010025 */
[----:B------:R-:W-:Y:S02]  /*166a0*/  HADD2.F32 R36, -RZ, R36.H1_H1 ;  /* 0x30000024ff247230 */ /* 0x000fe40000004100 */
[----:B------:R-:W-:Y:S01]  /*166b0*/  FMUL.FTZ R41, R35, R43 ;  /* 0x0000002b23297220 */ /* 0x000fe20000410000 */
[----:B------:R-:W-:-:S02]  /*166c0*/  HADD2.F32 R37, -RZ, R48.H0_H0 ;  /* 0x20000030ff257230 */ /* 0x000fc40000004100 */
[-C--:B------:R-:W-:Y:S01]  /*166d0*/  FMUL.FTZ R32, R35, R39.reuse ;  /* 0x0000002723207220 */ /* 0x080fe20000410000 */
[----:B------:R-:W-:Y:S02]  /*166e0*/  HADD2.F32 R35, -RZ, R33.H0_H0 ;  /* 0x20000021ff237230 */ /* 0x000fe40000004100 */
[----:B------:R-:W-:Y:S01]  /*166f0*/  FFMA.FTZ R50, R36, R39, -R41 ;  /* 0x0000002724327223 */ /* 0x000fe20000010829 */
[----:B------:R-:W-:Y:S01]  /*16700*/  FFMA.FTZ R51, R38, R51, R40 ;  /* 0x0000003326337223 */ /* 0x000fe20000010028 */
[----:B------:R-:W-:Y:S01]  /*16710*/  FFMA.FTZ R52, R36, R43, R32 ;  /* 0x0000002b24347223 */ /* 0x000fe20000010020 */
[----:B------:R-:W-:Y:S02]  /*16720*/  HADD2.F32 R36, -RZ, R42.H0_H0 ;  /* 0x2000002aff247230 */ /* 0x000fe40000004100 */
[----:B------:R-:W-:Y:S01]  /*16730*/  FMUL.FTZ R39, R35, R37 ;  /* 0x0000002523277220 */ /* 0x000fe20000410000 */
[----:B------:R-:W-:Y:S01]  /*16740*/  HADD2.F32 R32, -RZ, R31.H0_H0 ;  /* 0x2000001fff207230 */ /* 0x000fe20000004100 */
[----:B------:R-:W-:Y:S01]  /*16750*/  F2FP.SATFINITE.E4M3.F32.PACK_AB_MERGE_C R51, R51, R58, RZ ;  /* 0x0000003a3333723e */ /* 0x000fe200048070ff */
[----:B------:R-:W-:-:S02]  /*16760*/  HADD2.F32 R48, -RZ, R48.H1_H1 ;  /* 0x30000030ff307230 */ /* 0x000fc40000004100 */
[-C--:B------:R-:W-:Y:S01]  /*16770*/  FMUL.FTZ R35, R35, R36.reuse ;  /* 0x0000002423237220 */ /* 0x080fe20000410000 */
[----:B------:R-:W-:Y:S02]  /*16780*/  HADD2.F32 R33, -RZ, R33.H1_H1 ;  /* 0x30000021ff217230 */ /* 0x000fe40000004100 */
[C---:B------:R-:W-:Y:S01]  /*16790*/  FFMA.FTZ R38, R32.reuse, R36, -R39 ;  /* 0x0000002420267223 */ /* 0x040fe20000010827 */
[----:B------:R-:W-:Y:S01]  /*167a0*/  HADD2.F32 R42, -RZ, R42.H1_H1 ;  /* 0x3000002aff2a7230 */ /* 0x000fe20000004100 */
[----:B------:R-:W-:Y:S01]  /*167b0*/  F2FP.F16.E4M3.UNPACK_B R36, R5.H1 ;  /* 0x00000005ff24723e */ /* 0x000fe200030006ff */
[----:B------:R-:W-:Y:S02]  /*167c0*/  HADD2.F32 R31, -RZ, R31.H1_H1 ;  /* 0x3000001fff1f7230 */ /* 0x000fe40000004100 */
[C---:B------:R-:W-:Y:S01]  /*167d0*/  FMUL.FTZ R46, R33.reuse, R48 ;  /* 0x00000030212e7220 */ /* 0x040fe20000410000 */
[----:B------:R-:W-:Y:S01]  /*167e0*/  FFMA.FTZ R40, R32, R37, R35 ;  /* 0x0000002520287223 */ /* 0x000fe20000010023 */
[----:B------:R-:W-:Y:S01]  /*167f0*/  F2FP.F16.E4M3.UNPACK_B R35, R12.H1 ;  /* 0x0000000cff23723e */ /* 0x000fe200030006ff */
[----:B------:R-:W-:Y:S01]  /*16800*/  FMUL.FTZ R33, R33, R42 ;  /* 0x0000002a21217220 */ /* 0x000fe20000410000 */
[----:B------:R-:W-:-:S02]  /*16810*/  HADD2.F32 R37, -RZ, R36.H0_H0 ;  /* 0x20000024ff257230 */ /* 0x000fc40000004100 */
[C---:B------:R-:W-:Y:S01]  /*16820*/  FFMA.FTZ R41, R31.reuse, R42, -R46 ;  /* 0x0000002a1f297223 */ /* 0x040fe2000001082e */
[----:B------:R-:W-:Y:S02]  /*16830*/  HADD2.F32 R32, -RZ, R34.H0_H0 ;  /* 0x20000022ff207230 */ /* 0x000fe40000004100 */
[----:B------:R-:W-:Y:S01]  /*16840*/  FFMA.FTZ R43, R31, R48, R33 ;  /* 0x000000301f2b7223 */ /* 0x000fe20000010021 */
[----:B------:R-:W-:Y:S01]  /*16850*/  HADD2.F32 R33, -RZ, R35.H0_H0 ;  /* 0x20000023ff217230 */ /* 0x000fe20000004100 */
[----:B------:R-:W-:Y:S01]  /*16860*/  F2FP.F16.E4M3.UNPACK_B R12, R12 ;  /* 0x0000000cff0c723e */ /* 0x000fe200020006ff */
[----:B------:R-:W-:Y:S02]  /*16870*/  HADD2.F32 R31, -RZ, R30.H0_H0 ;  /* 0x2000001eff1f7230 */ /* 0x000fe40000004100 */
[C---:B------:R-:W-:Y:S01]  /*16880*/  FMUL.FTZ R42, R32.reuse, R37 ;  /* 0x00000025202a7220 */ /* 0x040fe20000410000 */
[----:B------:R-:W-:Y:S02]  /*16890*/  HADD2.F32 R39, -RZ, R36.H1_H1 ;  /* 0x30000024ff277230 */ /* 0x000fe40000004100 */
[----:B------:R-:W-:Y:S01]  /*168a0*/  FMUL.FTZ R32, R32, R33 ;  /* 0x0000002120207220 */ /* 0x000fe20000410000 */
[----:B------:R-:W-:-:S02]  /*168b0*/  HADD2.F32 R34, -RZ, R34.H1_H1 ;  /* 0x30000022ff227230 */ /* 0x000fc40000004100 */
[C---:B------:R-:W-:Y:S01]  /*168c0*/  FFMA.FTZ R42, R31.reuse, R33, -R42 ;  /* 0x000000211f2a7223 */ /* 0x040fe2000001082a */
[----:B------:R-:W-:Y:S01]  /*168d0*/  HADD2.F32 R35, -RZ, R35.H1_H1 ;  /* 0x30000023ff237230 */ /* 0x000fe20000004100 */
[----:B------:R-:W-:Y:S01]  /*168e0*/  F2FP.F16.E4M3.UNPACK_B R5, R5 ;  /* 0x00000005ff05723e */ /* 0x000fe200020006ff */
[----:B------:R-:W-:Y:S02]  /*168f0*/  HADD2.F32 R30, -RZ, R30.H1_H1 ;  /* 0x3000001eff1e7230 */ /* 0x000fe40000004100 */
[C---:B------:R-:W-:Y:S01]  /*16900*/  FMUL.FTZ R33, R34.reuse, R39 ;  /* 0x0000002722217220 */ /* 0x040fe20000410000 */
[----:B------:R-:W-:Y:S01]  /*16910*/  FFMA.FTZ R36, R31, R37, R32 ;  /* 0x000000251f247223 */ /* 0x000fe20000010020 */
[-C--:B------:R-:W-:Y:S01]  /*16920*/  FMUL.FTZ R34, R34, R35.reuse ;  /* 0x0000002322227220 */ /* 0x080fe20000410000 */
[----:B------:R-:W-:Y:S02]  /*16930*/  HADD2.F32 R31, -RZ, R12.H1_H1 ;  /* 0x3000000cff1f7230 */ /* 0x000fe40000004100 */
[----:B------:R-:W-:Y:S01]  /*16940*/  FFMA.FTZ R49, R30, R35, -R33 ;  /* 0x000000231e317223 */ /* 0x000fe20000010821 */
[----:B------:R-:W-:-:S02]  /*16950*/  HADD2.F32 R32, -RZ, R5.H0_H0 ;  /* 0x20000005ff207230 */ /* 0x000fc40000004100 */
[----:B------:R-:W-:Y:S01]  /*16960*/  FFMA.FTZ R39, R30, R39, R34 ;  /* 0x000000271e277223 */ /* 0x000fe20000010022 */
[----:B------:R-:W-:Y:S02]  /*16970*/  HADD2.F32 R30, -RZ, R12.H0_H0 ;  /* 0x2000000cff1e7230 */ /* 0x000fe40000004100 */
[----:B------:R-:W-:Y:S01]  /*16980*/  HADD2.F32 R12, -RZ, R7.H0_H0 ;  /* 0x20000007ff0c7230 */ /* 0x000fe20000004100 */
[----:B------:R-:W-:Y:S01]  /*16990*/  F2FP.SATFINITE.E4M3.F32.PACK_AB_MERGE_C R42, R49, R42, RZ ;  /* 0x0000002a312a723e */ /* 0x000fe200048070ff */
[----:B------:R-:W-:Y:S01]  /*169a0*/  HADD2.F32 R33, -RZ, R5.H1_H1 ;  /* 0x30000005ff217230 */ /* 0x000fe20000004100 */
[----:B------:R-:W-:Y:S01]  /*169b0*/  F2FP.SATFINITE.E4M3.F32.PACK_AB_MERGE_C R36, R39, R36, RZ ;  /* 0x000000242724723e */ /* 0x000fe200048070ff */
        /* <DEDUP_REMOVED lines=18> */
[----:B------:R-:W-:-:S02]  /*16ae0*/  F2FP.SATFINITE.E4M3.F32.PACK_AB_MERGE_C R6, R37, R34, R42 ;  /* 0x000000222506723e */ /* 0x000fc4000480702a */
[----:B------:R-:W-:Y:S02]  /*16af0*/  F2FP.SATFINITE.E4M3.F32.PACK_AB_MERGE_C R15, R56, R29, R51 ;  /* 0x0000001d380f723e */ /* 0x000fe40004807033 */
[----:B------:R-:W-:Y:S01]  /*16b00*/  F2FP.SATFINITE.E4M3.F32.PACK_AB_MERGE_C R12, R43, R40, R12 ;  /* 0x000000282b0c723e */ /* 0x000fe2000480700c */
[----:B------:R4:W-:Y:S01]  /*16b10*/  STS.128 [R59+0x14400], R4 ;  /* 0x014400043b007388 */ /* 0x0009e20000000c00 */
[----:B------:R-:W-:-:S05]  /*16b20*/  F2FP.SATFINITE.E4M3.F32.PACK_AB_MERGE_C R14, R30, R35, R36 ;  /* 0x000000231e0e723e */ /* 0x000fca0004807024 */
[----:B------:R4:W-:Y:S02]  /*16b30*/  STS.128 [R0+0x14400], R12 ;  /* 0x0144000c00007388 */ /* 0x0009e40000000c00 */
.L_x_578:
[----:B------:R-:W-:Y:S05]  /*16b40*/  BSYNC B1 ;  /* 0x0000000000017941 */ /* 0x000fea0003800000 */
.L_x_577:
[----:B------:R-:W-:Y:S05]  /*16b50*/  @P2 BRA `(.L_x_559) ;  /* 0x0000000c00dc2947 */ /* 0x000fea0003800000 */
[----:B------:R-:W3:Y:S01]  /*16b60*/  LDL R51, [R1+0x3c] ;  /* 0x00003c0001337983 */ /* 0x000ee20000100800 */
[----:B----45:R-:W-:Y:S02]  /*16b70*/  SHF.R.U32.HI R4, RZ, 0x8, R24 ;  /* 0x00000008ff047819 */ /* 0x030fe40000011618 */
[----:B0-----:R-:W-:Y:S02]  /*16b80*/  LOP3.LUT R0, R24, 0xff, RZ, 0xc0, !PT ;  /* 0x000000ff18007812 */ /* 0x001fe400078ec0ff */
[----:B------:R-:W-:Y:S02]  /*16b90*/  SHF.R.U32.HI R12, RZ, 0x8, R26 ;  /* 0x00000008ff0c7819 */ /* 0x000fe4000001161a */
[----:B------:R-:W-:Y:S02]  /*16ba0*/  LOP3.LUT R5, R4, 0xff, RZ, 0xc0, !PT ;  /* 0x000000ff04057812 */ /* 0x000fe400078ec0ff */
[----:B------:R-:W-:Y:S02]  /*16bb0*/  LEA.HI R3, R3, R171, RZ, 0x1c ;  /* 0x000000ab03037211 */ /* 0x000fe400078fe0ff */
[----:B------:R-:W-:-:S02]  /*16bc0*/  LOP3.LUT R4, R26, 0xff, RZ, 0xc0, !PT ;  /* 0x000000ff1a047812 */ /* 0x000fc400078ec0ff */
[----:B------:R-:W-:Y:S02]  /*16bd0*/  LOP3.LUT R13, R12, 0xff, RZ, 0xc0, !PT ;  /* 0x000000ff0c0d7812 */ /* 0x000fe400078ec0ff */
[----:B-1----:R-:W-:Y:S02]  /*16be0*/  PRMT R21, R5, 0x7604, R0 ;  /* 0x0000760405157816 */ /* 0x002fe40000000000 */
[----:B------:R-:W-:Y:S02]  /*16bf0*/  SHF.R.S32.HI R0, RZ, 0x1f, R3 ;  /* 0x0000001fff007819 */ /* 0x000fe40000011403 */
[----:B------:R-:W-:Y:S02]  /*16c00*/  PRMT R29, R13, 0x7604, R4 ;  /* 0x000076040d1d7816 */ /* 0x000fe40000000004 */
[----:B------:R-:W-:Y:S01]  /*16c10*/  LEA.HI R4, R0, R3, RZ, 0x2 ;  /* 0x0000000300047211 */ /* 0x000fe200078f10ff */
[----:B------:R-:W-:Y:S01]  /*16c20*/  IMAD.SHL.U32 R0, R3, 0x10, RZ ;  /* 0x0000001003007824 */ /* 0x000fe200078e00ff */
[----:B------:R-:W-:-:S02]  /*16c30*/  SHF.R.U32.HI R7, RZ, 0x8, R25 ;  /* 0x00000008ff077819 */ /* 0x000fc40000011619 */
[----:B------:R-:W-:Y:S01]  /*16c40*/  LOP3.LUT R6, R25, 0xff, RZ, 0xc0, !PT ;  /* 0x000000ff19067812 */ /* 0x000fe200078ec0ff */
[----:B------:R-:W-:Y:S01]  /*16c50*/  IMAD.SHL.U32 R4, R4, 0x800, RZ ;  /* 0x0000080004047824 */ /* 0x000fe200078e00ff */
[----:B------:R-:W-:Y:S02]  /*16c60*/  LOP3.LUT R3, R205, 0x30, R0, 0xf8, !PT ;  /* 0x00000030cd037812 */ /* 0x000fe400078ef800 */
[----:B------:R-:W-:Y:S02]  /*16c70*/  LOP3.LUT R7, R7, 0xff, RZ, 0xc0, !PT ;  /* 0x000000ff07077812 */ /* 0x000fe400078ec0ff */
[----:B------:R-:W-:Y:S02]  /*16c80*/  SHF.R.U32.HI R12, RZ, 0x8, R8 ;  /* 0x00000008ff0c7819 */ /* 0x000fe40000011608 */
[----:B------:R-:W-:Y:S02]  /*16c90*/  LOP3.LUT R3, R3, R206, RZ, 0x3c, !PT ;  /* 0x000000ce03037212 */ /* 0x000fe400078e3cff */
[----:B------:R-:W-:-:S02]  /*16ca0*/  LOP3.LUT R0, R4, 0xffffe000, RZ, 0xc0, !PT ;  /* 0xffffe00004007812 */ /* 0x000fc400078ec0ff */
[----:B------:R-:W-:Y:S02]  /*16cb0*/  PRMT R20, R7, 0x7604, R6 ;  /* 0x0000760407147816 */ /* 0x000fe40000000006 */
[----:B------:R-:W-:Y:S02]  /*16cc0*/  LOP3.LUT R7, R8, 0xff, RZ, 0xc0, !PT ;  /* 0x000000ff08077812 */ /* 0x000fe400078ec0ff */
[----:B------:R-:W-:Y:S02]  /*16cd0*/  LOP3.LUT R12, R12, 0xff, RZ, 0xc0, !PT ;  /* 0x000000ff0c0c7812 */ /* 0x000fe400078ec0ff */
[----:B------:R-:W-:Y:S02]  /*16ce0*/  IADD3 R3, R3, R207, R0 ;  /* 0x000000cf03037210 */ /* 0x000fe40007ffe000 */
[----:B------:R-:W-:Y:S02]  /*16cf0*/  PRMT R35, R12, 0x7604, R7 ;  /* 0x000076040c237816 */ /* 0x000fe40000000007 */
[----:B------:R-:W-:Y:S01]  /*16d00*/  SHF.R.U32.HI R6, RZ, 0x8, R27 ;  /* 0x00000008ff067819 */ /* 0x000fe2000001161b */
[----:B------:R-:W-:Y:S01]  /*16d10*/  IMAD.IADD R0, R18, 0x1, R3 ;  /* 0x0000000112007824 */ /* 0x000fe200078e0203 */
[----:B------:R-:W-:-:S02]  /*16d20*/  SHF.R.U32.HI R12, RZ, 0x8, R9 ;  /* 0x00000008ff0c7819 */ /* 0x000fc40000011609 */
[----:B------:R-:W-:Y:S02]  /*16d30*/  LOP3.LUT R5, R27, 0xff, RZ, 0xc0, !PT ;  /* 0x000000ff1b057812 */ /* 0x000fe400078ec0ff */
[----:B------:R-:W-:Y:S02]  /*16d40*/  LOP3.LUT R6, R6, 0xff, RZ, 0xc0, !PT ;  /* 0x000000ff06067812 */ /* 0x000fe400078ec0ff */
[----:B------:R-:W-:Y:S02]  /*16d50*/  LOP3.LUT R3, R12, 0xff, RZ, 0xc0, !PT ;  /* 0x000000ff0c037812 */ /* 0x000fe400078ec0ff */
[----:B------:R-:W0:Y:S01]  /*16d60*/  LDS.128 R12, [R0+0x14400] ;  /* 0x01440000000c7984 */ /* 0x000e220000000c00 */
[----:B------:R-:W-:Y:S02]  /*16d70*/  PRMT R28, R6, 0x7604, R5 ;  /* 0x00007604061c7816 */ /* 0x000fe40000000005 */
[----:B------:R-:W-:Y:S02]  /*16d80*/  SHF.R.U32.HI R34, RZ, 0x8, R11 ;  /* 0x00000008ff227819 */ /* 0x000fe4000001160b */
[----:B------:R-:W-:-:S02]  /*16d90*/  LOP3.LUT R33, R11, 0xff, RZ, 0xc0, !PT ;  /* 0x000000ff0b217812 */ /* 0x000fc400078ec0ff */
[----:B------:R-:W-:Y:S02]  /*16da0*/  LOP3.LUT R34, R34, 0xff, RZ, 0xc0, !PT ;  /* 0x000000ff22227812 */ /* 0x000fe400078ec0ff */
[----:B------:R-:W-:Y:S02]  /*16db0*/  LOP3.LUT R30, R9, 0xff, RZ, 0xc0, !PT ;  /* 0x000000ff091e7812 */ /* 0x000fe400078ec0ff */
[----:B------:R-:W-:Y:S02]  /*16dc0*/  PRMT R34, R34, 0x7604, R33 ;  /* 0x0000760422227816 */ /* 0x000fe40000000021 */
[----:B------:R-:W-:Y:S02]  /*16dd0*/  SHF.R.U32.HI R33, RZ, 0x10, R9 ;  /* 0x00000010ff217819 */ /* 0x000fe40000011609 */
[----:B------:R-:W-:Y:S02]  /*16de0*/  SHF.R.U32.HI R32, RZ, 0x8, R10 ;  /* 0x00000008ff207819 */ /* 0x000fe4000001160a */
[----:B------:R-:W-:Y:S01]  /*16df0*/  PRMT R30, R3, 0x7604, R30 ;  /* 0x00007604031e7816 */ /* 0x000fe2000000001e */
[----:B------:R-:W-:Y:S01]  /*16e00*/  IMAD.U32 R33, R33, 0x10000, RZ ;  /* 0x0001000021217824 */ /* 0x000fe200078e00ff */
[----:B------:R-:W-:-:S02]  /*16e10*/  SHF.R.U32.HI R41, RZ, 0x10, R11 ;  /* 0x00000010ff297819 */ /* 0x000fc4000001160b */
[----:B------:R-:W-:Y:S02]  /*16e20*/  SHF.R.U32.HI R3, RZ, 0x10, R25 ;  /* 0x00000010ff037819 */ /* 0x000fe40000011619 */
[----:B------:R-:W-:Y:S01]  /*16e30*/  LOP3.LUT R31, R10, 0xff, RZ, 0xc0, !PT ;  /* 0x000000ff0a1f7812 */ /* 0x000fe200078ec0ff */
[----:B------:R-:W-:Y:S01]  /*16e40*/  IMAD.U32 R41, R41, 0x10000, RZ ;  /* 0x0001000029297824 */ /* 0x000fe200078e00ff */
[----:B------:R-:W-:Y:S02]  /*16e50*/  LOP3.LUT R32, R32, 0xff, RZ, 0xc0, !PT ;  /* 0x000000ff20207812 */ /* 0x000fe400078ec0ff */
[----:B------:R-:W-:Y:S02]  /*16e60*/  SHF.L.U32 R3, R3, 0x10, RZ ;  /* 0x0000001003037819 */ /* 0x000fe400000006ff */
[----:B------:R-:W-:Y:S02]  /*16e70*/  PRMT R37, R32, 0x7604, R31 ;  /* 0x0000760420257816 */ /* 0x000fe4000000001f */
[----:B--2---:R-:W-:-:S02]  /*16e80*/  LOP3.LUT R39, R30, 0xff0000, R33, 0xf8, !PT ;  /* 0x00ff00001e277812 */ /* 0x004fc400078ef821 */
[----:B------:R-:W-:Y:S02]  /*16e90*/  SHF.R.U32.HI R31, RZ, 0x10, R27 ;  /* 0x00000010ff1f7819 */ /* 0x000fe4000001161b */
[--C-:B------:R-:W-:Y:S02]  /*16ea0*/  LOP3.LUT R21, R21, 0xff0000, R24.reuse, 0xf8, !PT ;  /* 0x00ff000015157812 */ /* 0x100fe400078ef818 */
        /* <DEDUP_REMOVED lines=9> */
[----:B------:R-:W-:Y:S02]  /*16f40*/  F2FP.F16.E4M3.UNPACK_B R38, R39 ;  /* 0x00000027ff26723e */ /* 0x000fe400020006ff */
[----:B0-----:R-:W-:-:S02]  /*16f50*/  F2FP.F16.E4M3.UNPACK_B R11, R13 ;  /* 0x0000000dff0b723e */ /* 0x001fc400020006ff */
[----:B------:R-:W-:Y:S01]  /*16f60*/  LOP3.LUT R37, R21, 0xff000000, R8, 0xf8, !PT ;  /* 0xff00000015257812 */ /* 0x000fe200078ef808 */
[--C-:B------:R-:W-:Y:S01]  /*16f70*/  HADD2.F32 R40, -RZ, R38.reuse.H0_H0 ;  /* 0x20000026ff287230 */ /* 0x100fe20000004100 */
[----:B------:R-:W-:Y:S01]  /*16f80*/  LOP3.LUT R31, R28, 0xff0000, R31, 0xf8, !PT ;  /* 0x00ff00001c1f7812 */ /* 0x000fe200078ef81f */
[----:B------:R-:W-:Y:S01]  /*16f90*/  HADD2.F32 R38, -RZ, R38.H1_H1 ;  /* 0x30000026ff267230 */ /* 0x000fe20000004100 */
[----:B------:R-:W-:Y:S02]  /*16fa0*/  LOP3.LUT R8, R25, 0xff000000, R10, 0xf8, !PT ;  /* 0xff00000019087812 */ /* 0x000fe400078ef80a */
[----:B------:R-:W-:Y:S02]  /*16fb0*/  F2FP.F16.E4M3.UNPACK_B R34, R33 ;  /* 0x00000021ff22723e */ /* 0x000fe400020006ff */
[----:B------:R-:W-:Y:S02]  /*16fc0*/  LOP3.LUT R35, R31, 0xff000000, R27, 0xf8, !PT ;  /* 0xff0000001f237812 */ /* 0x000fe400078ef81b */
[----:B------:R-:W-:Y:S01]  /*16fd0*/  LOP3.LUT R29, R29, 0xff0000, R26, 0xf8, !PT ;  /* 0x00ff00001d1d7812 */ /* 0x000fe200078ef81a */
[--C-:B------:R-:W-:Y:S01]  /*16fe0*/  HADD2.F32 R36, -RZ, R34.reuse.H0_H0 ;  /* 0x20000022ff247230 */ /* 0x100fe20000004100 */
[-C--:B------:R-:W-:Y:S01]  /*16ff0*/  F2FP.F16.E4M3.UNPACK_B R30, R15.reuse ;  /* 0x0000000fff1e723e */ /* 0x080fe200020006ff */
[----:B------:R-:W-:Y:S01]  /*17000*/  HADD2.F32 R34, -RZ, R34.H1_H1 ;  /* 0x30000022ff227230 */ /* 0x000fe20000004100 */
[----:B------:R-:W-:-:S02]  /*17010*/  F2FP.F16.E4M3.UNPACK_B R31, R15.H1 ;  /* 0x0000000fff1f723e */ /* 0x000fc400030006ff */
[-C--:B------:R-:W-:Y:S02]  /*17020*/  F2FP.F16.E4M3.UNPACK_B R15, R12.reuse ;  /* 0x0000000cff0f723e */ /* 0x080fe400020006ff */
[----:B------:R-:W-:Y:S02]  /*17030*/  F2FP.F16.E4M3.UNPACK_B R27, R12.H1 ;  /* 0x0000000cff1b723e */ /* 0x000fe400030006ff */
[----:B------:R-:W-:Y:S02]  /*17040*/  F2FP.F16.E4M3.UNPACK_B R28, R13.H1 ;  /* 0x0000000dff1c723e */ /* 0x000fe400030006ff */
[----:B------:R-:W-:Y:S02]  /*17050*/  F2FP.F16.E4M3.UNPACK_B R39, R39.H1 ;  /* 0x00000027ff27723e */ /* 0x000fe400030006ff */
[----:B------:R-:W-:Y:S02]  /*17060*/  F2FP.F16.E4M3.UNPACK_B R33, R33.H1 ;  /* 0x00000021ff21723e */ /* 0x000fe400030006ff */
[----:B------:R-:W-:-:S02]  /*17070*/  LOP3.LUT R3, R29, 0xff000000, R26, 0xf8, !PT ;  /* 0xff0000001d037812 */ /* 0x000fc400078ef81a */
[----:B------:R-:W-:Y:S01]  /*17080*/  F2FP.F16.E4M3.UNPACK_B R29, R14.H1 ;  /* 0x0000000eff1d723e */ /* 0x000fe200030006ff */
[----:B---3--:R-:W0:Y:S02]  /*17090*/  LDS.128 R4, [R51+0x14400] ;  /* 0x0144000033047984 */ /* 0x008e240000000c00 */
[-C--:B0-----:R-:W-:Y:S02]  /*170a0*/  F2FP.F16.E4M3.UNPACK_B R10, R5.reuse ;  /* 0x00000005ff0a723e */ /* 0x081fe400020006ff */
[----:B------:R-:W-:Y:S01]  /*170b0*/  F2FP.F16.E4M3.UNPACK_B R24, R5.H1 ;  /* 0x00000005ff18723e */ /* 0x000fe200030006ff */
[--C-:B------:R-:W-:Y:S01]  /*170c0*/  HADD2.F32 R5, -RZ, R11.reuse.H0_H0 ;  /* 0x2000000bff057230 */ /* 0x100fe20000004100 */
[-C--:B------:R-:W-:Y:S01]  /*170d0*/  F2FP.F16.E4M3.UNPACK_B R25, R7.reuse ;  /* 0x00000007ff19723e */ /* 0x080fe200020006ff */
[----:B------:R-:W-:Y:S01]  /*170e0*/  HADD2.F32 R9, -RZ, R10.H0_H0 ;  /* 0x2000000aff097230 */ /* 0x000fe20000004100 */
[----:B------:R-:W-:Y:S01]  /*170f0*/  F2FP.F16.E4M3.UNPACK_B R26, R7.H1 ;  /* 0x00000007ff1a723e */ /* 0x000fe200030006ff */
[----:B------:R-:W-:-:S02]  /*17100*/  HADD2.F32 R11, -RZ, R11.H1_H1 ;  /* 0x3000000bff0b7230 */ /* 0x000fc40000004100 */
[C---:B------:R-:W-:Y:S01]  /*17110*/  FMUL.FTZ R12, R5.reuse, R40 ;  /* 0x00000028050c7220 */ /* 0x040fe20000410000 */
[----:B------:R-:W-:Y:S01]  /*17120*/  F2FP.F16.E4M3.UNPACK_B R20, R4 ;  /* 0x00000004ff14723e */ /* 0x000fe200020006ff */
[----:B------:R-:W-:Y:S01]  /*17130*/  FMUL.FTZ R13, R5, R36 ;  /* 0x00000024050d7220 */ /* 0x000fe20000410000 */
[----:B------:R-:W-:Y:S01]  /*17140*/  F2FP.F16.E4M3.UNPACK_B R21, R4.H1 ;  /* 0x00000004ff15723e */ /* 0x000fe200030006ff */
[----:B------:R-:W-:Y:S01]  /*17150*/  FFMA.FTZ R5, R9, R36, -R12 ;  /* 0x0000002409057223 */ /* 0x000fe2000001080c */
[-C--:B------:R-:W-:Y:S01]  /*17160*/  F2FP.F16.E4M3.UNPACK_B R4, R6.reuse ;  /* 0x00000006ff04723e */ /* 0x080fe200020006ff */
[----:B------:R-:W-:Y:S01]  /*17170*/  HADD2.F32 R12, -RZ, R10.H1_H1 ;  /* 0x3000000aff0c7230 */ /* 0x000fe20000004100 */
[----:B------:R-:W-:Y:S01]  /*17180*/  F2FP.F16.E4M3.UNPACK_B R7, R6.H1 ;  /* 0x00000006ff07723e */ /* 0x000fe200030006ff */
[----:B------:R-:W-:Y:S01]  /*17190*/  HADD2.F32 R36, -RZ, R39.H0_H0 ;  /* 0x20000027ff247230 */ /* 0x000fe20000004100 */
[----:B------:R-:W-:Y:S01]  /*171a0*/  F2FP.F16.E4M3.UNPACK_B R6, R14 ;  /* 0x0000000eff06723e */ /* 0x000fe200020006ff */
[----:B------:R-:W-:-:S02]  /*171b0*/  HADD2.F32 R10, -RZ, R28.H0_H0 ;  /* 0x2000001cff0a7230 */ /* 0x000fc40000004100 */
[C---:B------:R-:W-:Y:S01]  /*171c0*/  FMUL.FTZ R43, R11.reuse, R38 ;  /* 0x000000260b2b7220 */ /* 0x040fe20000410000 */
[----:B------:R-:W-:Y:S02]  /*171d0*/  HADD2.F32 R14, -RZ, R33.H0_H0 ;  /* 0x20000021ff0e7230 */ /* 0x000fe40000004100 */
[----:B------:R-:W-:Y:S01]  /*171e0*/  FMUL.FTZ R11, R11, R34 ;  /* 0x000000220b0b7220 */ /* 0x000fe20000410000 */
[----:B------:R-:W-:Y:S01]  /*171f0*/  FFMA.FTZ R9, R9, R40, R13 ;  /* 0x0000002809097223 */ /* 0x000fe2000001000d */
[C---:B------:R-:W-:Y:S01]  /*17200*/  FMUL.FTZ R40, R10.reuse, R36 ;  /* 0x000000240a287220 */ /* 0x040fe20000410000 */
[----:B------:R-:W-:Y:S02]  /*17210*/  HADD2.F32 R13, -RZ, R24.H0_H0 ;  /* 0x20000018ff0d7230 */ /* 0x000fe40000004100 */
[----:B------:R-:W-:Y:S01]  /*17220*/  FMUL.FTZ R45, R10, R14 ;  /* 0x0000000e0a2d7220 */ /* 0x000fe20000410000 */
[C---:B------:R-:W-:Y:S01]  /*17230*/  FFMA.FTZ R10, R12.reuse, R34, -R43 ;  /* 0x000000220c0a7223 */ /* 0x040fe2000001082b */
[----:B------:R-:W-:Y:S01]  /*17240*/  FFMA.FTZ R12, R12, R38, R11 ;  /* 0x000000260c0c7223 */ /* 0x000fe2000001000b */
[----:B------:R-:W-:Y:S01]  /*17250*/  F2FP.F16.E4M3.UNPACK_B R38, R41 ;  /* 0x00000029ff26723e */ /* 0x000fe200020006ff */
[----:B------:R-:W-:Y:S01]  /*17260*/  HADD2.F32 R39, -RZ, R39.H1_H1 ;  /* 0x30000027ff277230 */ /* 0x000fe20000004100 */
[----:B------:R-:W-:Y:S01]  /*17270*/  F2FP.F16.E4M3.UNPACK_B R34, R35 ;  /* 0x00000023ff22723e */ /* 0x000fe200020006ff */
[----:B------:R-:W-:-:S02]  /*17280*/  HADD2.F32 R28, -RZ, R28.H1_H1 ;  /* 0x3000001cff1c7230 */ /* 0x000fc40000004100 */
[C---:B------:R-:W-:Y:S01]  /*17290*/  FFMA.FTZ R11, R13.reuse, R14, -R40 ;  /* 0x0000000e0d0b7223 */ /* 0x040fe20000010828 */
[----:B------:R-:W-:Y:S02]  /*172a0*/  HADD2.F32 R33, -RZ, R33.H1_H1 ;  /* 0x30000021ff217230 */ /* 0x000fe40000004100 */
[----:B------:R-:W-:Y:S01]  /*172b0*/  FFMA.FTZ R45, R13, R36, R45 ;  /* 0x000000240d2d7223 */ /* 0x000fe2000001002d */
[----:B------:R-:W-:Y:S02]  /*172c0*/  HADD2.F32 R24, -RZ, R24.H1_H1 ;  /* 0x30000018ff187230 */ /* 0x000fe40000004100 */
[C---:B------:R-:W-:Y:S01]  /*172d0*/  FMUL.FTZ R43, R28.reuse, R39 ;  /* 0x000000271c2b7220 */ /* 0x040fe20000410000 */
[----:B------:R-:W-:Y:S02]  /*172e0*/  HADD2.F32 R40, -RZ, R38.H0_H0 ;  /* 0x20000026ff287230 */ /* 0x000fe40000004100 */
[----:B------:R-:W-:Y:S01]  /*172f0*/  FMUL.FTZ R28, R28, R33 ;  /* 0x000000211c1c7220 */ /* 0x000fe20000410000 */
[----:B------:R-:W-:Y:S01]  /*17300*/  HADD2.F32 R14, -RZ, R30.H0_H0 ;  /* 0x2000001eff0e7230 */ /* 0x000fe20000004100 */
[----:B------:R-:W-:Y:S01]  /*17310*/  F2FP.F16.E4M3.UNPACK_B R35, R35.H1 ;  /* 0x00000023ff23723e */ /* 0x000fe200030006ff */
[----:B------:R-:W-:Y:S01]  /*17320*/  HADD2.F32 R36, -RZ, R34.H0_H0 ;  /* 0x20000022ff247230 */ /* 0x000fe20000004100 */
[----:B------:R-:W-:Y:S01]  /*17330*/  F2FP.F16.E4M3.UNPACK_B R41, R41.H1 ;  /* 0x00000029ff29723e */ /* 0x000fe200030006ff */
[----:B------:R-:W-:-:S02]  /*17340*/  HADD2.F32 R13, -RZ, R25.H0_H0 ;  /* 0x20000019ff0d7230 */ /* 0x000fc40000004100 */
[----:B------:R-:W-:Y:S01]  /*17350*/  FMUL.FTZ R48, R14, R40 ;  /* 0x000000280e307220 */ /* 0x000fe20000410000 */
[----:B------:R-:W-:Y:S01]  /*17360*/  FFMA.FTZ R42, R24, R33, -R43 ;  /* 0x00000021182a7223 */ /* 0x000fe2000001082b */
[-C--:B------:R-:W-:Y:S01]  /*17370*/  FMUL.FTZ R47, R14, R36.reuse ;  /* 0x000000240e2f7220 */ /* 0x080fe20000410000 */
[----:B------:R-:W-:Y:S01]  /*17380*/  FFMA.FTZ R46, R24, R39, R28 ;  /* 0x00000027182e7223 */ /* 0x000fe2000001001c */
[----:B------:R-:W-:Y:S02]  /*17390*/  HADD2.F32 R34, -RZ, R34.H1_H1 ;  /* 0x30000022ff227230 */ /* 0x000fe40000004100 */
[C---:B------:R-:W-:Y:S01]  /*173a0*/  FFMA.FTZ R48, R13.reuse, R36, -R48 ;  /* 0x000000240d307223 */ /* 0x040fe20000010830 */
[----:B------:R-:W-:Y:S02]  /*173b0*/  HADD2.F32 R38, -RZ, R38.H1_H1 ;  /* 0x30000026ff267230 */ /* 0x000fe40000004100 */
[----:B------:R-:W-:Y:S01]  /*173c0*/  FFMA.FTZ R47, R13, R40, R47 ;  /* 0x000000280d2f7223 */ /* 0x000fe2000001002f */
[----:B------:R-:W-:Y:S01]  /*173d0*/  HADD2.F32 R30, -RZ, R30.H1_H1 ;  /* 0x3000001eff1e7230 */ /* 0x000fe20000004100 */
[----:B------:R-:W-:Y:S01]  /*173e0*/  F2FP.SATFINITE.E4M3.F32.PACK_AB_MERGE_C R11, R42, R11, RZ ;  /* 0x0000000b2a0b723e */ /* 0x000fe200048070ff */
[----:B------:R-:W-:Y:S01]  /*173f0*/  HADD2.F32 R14, -RZ, R31.H0_H0 ;  /* 0x2000001fff0e7230 */ /* 0x000fe20000004100 */
[----:B------:R-:W-:Y:S01]  /*17400*/  F2FP.SATFINITE.E4M3.F32.PACK_AB_MERGE_C R45, R46, R45, RZ ;  /* 0x0000002d2e2d723e */ /* 0x000fe200048070ff */
[----:B------:R-:W-:-:S02]  /*17410*/  HADD2.F32 R24, -RZ, R35.H0_H0 ;  /* 0x20000023ff187230 */ /* 0x000fc40000004100 */
[C---:B------:R-:W-:Y:S01]  /*17420*/  FMUL.FTZ R36, R30.reuse, R38 ;  /* 0x000000261e247220 */ /* 0x040fe20000410000 */
[----:B------:R-:W-:Y:S02]  /*17430*/  HADD2.F32 R28, -RZ, R41.H0_H0 ;  /* 0x20000029ff1c7230 */ /* 0x000fe40000004100 */
[----:B------:R-:W-:Y:S01]  /*17440*/  FMUL.FTZ R33, R30, R34 ;  /* 0x000000221e217220 */ /* 0x000fe20000410000 */
[----:B------:R-:W-:Y:S02]  /*17450*/  HADD2.F32 R13, -RZ, R26.H0_H0 ;  /* 0x2000001aff0d7230 */ /* 0x000fe40000004100 */
[C---:B------:R-:W-:Y:S01]  /*17460*/  FMUL.FTZ R49, R14.reuse, R24 ;  /* 0x000000180e317220 */ /* 0x040fe20000410000 */
[----:B------:R-:W-:Y:S02]  /*17470*/  HADD2.F32 R25, -RZ, R25.H1_H1 ;  /* 0x30000019ff197230 */ /* 0x000fe40000004100 */
[----:B------:R-:W-:Y:S01]  /*17480*/  FMUL.FTZ R30, R14, R28 ;  /* 0x0000001c0e1e7220 */ /* 0x000fe20000410000 */
[----:B------:R-:W-:-:S02]  /*17490*/  HADD2.F32 R35, -RZ, R35.H1_H1 ;  /* 0x30000023ff237230 */ /* 0x000fc40000004100 */
[C---:B------:R-:W-:Y:S01]  /*174a0*/  FFMA.FTZ R49, R13.reuse, R28, R49 ;  /* 0x0000001c0d317223 */ /* 0x040fe20000010031 */
[-C--:B------:R-:W-:Y:S01]  /*174b0*/  F2FP.F16.E4M3.UNPACK_B R28, R37.reuse.H1 ;  /* 0x00000025ff1c723e */ /* 0x080fe200030006ff */
[----:B------:R-:W-:Y:S01]  /*174c0*/  FFMA.FTZ R43, R13, R24, -R30 ;  /* 0x000000180d2b7223 */ /* 0x000fe2000001081e */
[----:B------:R-:W-:Y:S01]  /*174d0*/  HADD2.F32 R41, -RZ, R41.H1_H1 ;  /* 0x30000029ff297230 */ /* 0x000fe20000004100 */
[----:B------:R-:W-:Y:S01]  /*174e0*/  F2FP.F16.E4M3.UNPACK_B R24, R32.H1 ;  /* 0x00000020ff18723e */ /* 0x000fe200030006ff */
[----:B------:R-:W-:Y:S02]  /*174f0*/  HADD2.F32 R31, -RZ, R31.H1_H1 ;  /* 0x3000001fff1f7230 */ /* 0x000fe40000004100 */
[C---:B------:R-:W-:Y:S01]  /*17500*/  FFMA.FTZ R39, R25.reuse, R34, -R36 ;  /* 0x0000002219277223 */ /* 0x040fe20000010824 */
[----:B------:R-:W-:Y:S01]  /*17510*/  FFMA.FTZ R40, R25, R38, R33 ;  /* 0x0000002619287223 */ /* 0x000fe20000010021 */
[----:B------:R-:W-:Y:S01]  /*17520*/  HADD2.F32 R26, -RZ, R26.H1_H1 ;  /* 0x3000001aff1a7230 */ /* 0x000fe20000004100 */
[----:B------:R-:W-:Y:S01]  /*17530*/  F2FP.F16.E4M3.UNPACK_B R37, R37 ;  /* 0x00000025ff25723e */ /* 0x000fe200020006ff */
[----:B------:R-:W-:-:S02]  /*17540*/  HADD2.F32 R30, -RZ, R28.H0_H0 ;  /* 0x2000001cff1e7230 */ /* 0x000fc40000004100 */
[C---:B------:R-:W-:Y:S01]  /*17550*/  FMUL.FTZ R33, R31.reuse, R41 ;  /* 0x000000291f217220 */ /* 0x040fe20000410000 */
[--C-:B------:R-:W-:Y:S02]  /*17560*/  HADD2.F32 R14, -RZ, R27.reuse.H0_H0 ;  /* 0x2000001bff0e7230 */ /* 0x100fe40000004100 */
[-C--:B------:R-:W-:Y:S01]  /*17570*/  FMUL.FTZ R36, R31, R35.reuse ;  /* 0x000000231f247220 */ /* 0x080fe20000410000 */
[----:B------:R-:W-:Y:S02]  /*17580*/  HADD2.F32 R25, -RZ, R24.H0_H0 ;  /* 0x20000018ff197230 */ /* 0x000fe40000004100 */
[----:B------:R-:W-:Y:S01]  /*17590*/  FFMA.FTZ R50, R26, R35, -R33 ;  /* 0x000000231a327223 */ /* 0x000fe20000010821 */
[----:B------:R-:W-:Y:S02]  /*175a0*/  HADD2.F32 R28, -RZ, R28.H1_H1 ;  /* 0x3000001cff1c7230 */ /* 0x000fe40000004100 */
[----:B------:R-:W-:Y:S01]  /*175b0*/  FMUL.FTZ R34, R14, R30 ;  /* 0x0000001e0e227220 */ /* 0x000fe20000410000 */
[----:B------:R-:W-:-:S02]  /*175c0*/  HADD2.F32 R27, -RZ, R27.H1_H1 ;  /* 0x3000001bff1b7230 */ /* 0x000fc40000004100 */
[----:B------:R-:W-:Y:S01]  /*175d0*/  FFMA.FTZ R52, R26, R41, R36 ;  /* 0x000000291a347223 */ /* 0x000fe20000010024 */
[----:B------:R-:W-:Y:S01]  /*175e0*/  HADD2.F32 R24, -RZ, R24.H1_H1 ;  /* 0x30000018ff187230 */ /* 0x000fe20000004100 */
[----:B------:R-:W-:Y:S01]  /*175f0*/  F2FP.F16.E4M3.UNPACK_B R32, R32 ;  /* 0x00000020ff20723e */ /* 0x000fe200020006ff */
[--C-:B------:R-:W-:Y:S02]  /*17600*/  HADD2.F32 R13, -RZ, R21.reuse.H0_H0 ;  /* 0x20000015ff0d7230 */ /* 0x100fe40000004100 */
[C---:B------:R-:W-:Y:S01]  /*17610*/  FMUL.FTZ R26, R27.reuse, R28 ;  /* 0x0000001c1b1a7220 */ /* 0x040fe20000410000 */
[----:B------:R-:W-:Y:S02]  /*17620*/  HADD2.F32 R21, -RZ, R21.H1_H1 ;  /* 0x30000015ff157230 */ /* 0x000fe40000004100 */
[----:B------:R-:W-:Y:S01]  /*17630*/  FMUL.FTZ R27, R27, R24 ;  /* 0x000000181b1b7220 */ /* 0x000fe20000410000 */
[-C--:B------:R-:W-:Y:S01]  /*17640*/  FMUL.FTZ R31, R14, R25.reuse ;  /* 0x000000190e1f7220 */ /* 0x080fe20000410000 */
[----:B------:R-:W-:Y:S01]  /*17650*/  FFMA.FTZ R34, R13, R25, -R34 ;  /* 0x000000190d227223 */ /* 0x000fe20000010822 */
[----:B------:R-:W-:-:S02]  /*17660*/  HADD2.F32 R25, -RZ, R37.H0_H0 ;  /* 0x20000025ff197230 */ /* 0x000fc40000004100 */
[C---:B------:R-:W-:Y:S01]  /*17670*/  FFMA.FTZ R33, R21.reuse, R24, -R26 ;  /* 0x0000001815217223 */ /* 0x040fe2000001081a */
[----:B------:R-:W-:Y:S02]  /*17680*/  HADD2.F32 R14, -RZ, R15.H0_H0 ;  /* 0x2000000fff0e7230 */ /* 0x000fe40000004100 */
[----:B------:R-:W-:Y:S01]  /*17690*/  FFMA.FTZ R35, R21, R28, R27 ;  /* 0x0000001c15237223 */ /* 0x000fe2000001001b */
[----:B------:R-:W-:Y:S02]  /*176a0*/  HADD2.F32 R21, -RZ, R32.H0_H0 ;  /* 0x20000020ff157230 */ /* 0x000fe40000004100 */
[----:B------:R-:W-:Y:S01]  /*176b0*/  FFMA.FTZ R30, R13, R30, R31 ;  /* 0x0000001e0d1e7223 */ /* 0x000fe2000001001f */
[----:B------:R-:W-:Y:S02]  /*176c0*/  HADD2.F32 R13, -RZ, R20.H0_H0 ;  /* 0x20000014ff0d7230 */ /* 0x000fe40000004100 */
[----:B------:R-:W-:Y:S01]  /*176d0*/  FMUL.FTZ R24, R14, R25 ;  /* 0x000000190e187220 */ /* 0x000fe20000410000 */
[----:B------:R-:W-:-:S02]  /*176e0*/  HADD2.F32 R37, -RZ, R37.H1_H1 ;  /* 0x30000025ff257230 */ /* 0x000fc40000004100 */
[-C--:B------:R-:W-:Y:S01]  /*176f0*/  FMUL.FTZ R14, R14, R21.reuse ;  /* 0x000000150e0e7220 */ /* 0x080fe20000410000 */
[----:B------:R-:W-:Y:S02]  /*17700*/  HADD2.F32 R15, -RZ, R15.H1_H1 ;  /* 0x3000000fff0f7230 */ /* 0x000fe40000004100 */
[C---:B------:R-:W-:Y:S01]  /*17710*/  FFMA.FTZ R27, R13.reuse, R21, -R24 ;  /* 0x000000150d1b7223 */ /* 0x040fe20000010818 */
[----:B------:R-:W-:Y:S01]  /*17720*/  HADD2.F32 R32, -RZ, R32.H1_H1 ;  /* 0x30000020ff207230 */ /* 0x000fe20000004100 */
[----:B------:R-:W-:Y:S01]  /*17730*/  F2FP.F16.E4M3.UNPACK_B R21, R8.H1 ;  /* 0x00000008ff15723e */ /* 0x000fe200030006ff */
[----:B------:R-:W-:Y:S01]  /*17740*/  FFMA.FTZ R25, R13, R25, R14 ;  /* 0x000000190d197223 */ /* 0x000fe2000001000e */
[----:B------:R-:W-:Y:S01]  /*17750*/  HADD2.F32 R20, -RZ, R20.H1_H1 ;  /* 0x30000014ff147230 */ /* 0x000fe20000004100 */
[----:B------:R-:W-:Y:S01]  /*17760*/  F2FP.F16.E4M3.UNPACK_B R13, R3.H1 ;  /* 0x00000003ff0d723e */ /* 0x000fe200030006ff */
[C---:B------:R-:W-:Y:S01]  /*17770*/  FMUL.FTZ R31, R15.reuse, R37 ;  /* 0x000000250f1f7220 */ /* 0x040fe20000410000 */
[----:B------:R-:W-:Y:S01]  /*17780*/  FMUL.FTZ R26, R15, R32 ;  /* 0x000000200f1a7220 */ /* 0x000fe20000410000 */
[----:B------:R-:W-:Y:S01]  /*17790*/  HADD2.F32 R24, -RZ, R21.H0_H0 ;  /* 0x20000015ff187230 */ /* 0x000fe20000004100 */
[----:B------:R-:W-:Y:S01]  /*177a0*/  F2FP.F16.E4M3.UNPACK_B R3, R3 ;  /* 0x00000003ff03723e */ /* 0x000fe200020006ff */
[----:B------:R-:W-:-:S02]  /*177b0*/  HADD2.F32 R14, -RZ, R29.H0_H0 ;  /* 0x2000001dff0e7230 */ /* 0x000fc40000004100 */
[C---:B------:R-:W-:Y:S01]  /*177c0*/  FFMA.FTZ R32, R20.reuse, R32, -R31 ;  /* 0x0000002014207223 */ /* 0x040fe2000001081f */
[----:B------:R-:W-:Y:S01]  /*177d0*/  FFMA.FTZ R28, R20, R37, R26 ;  /* 0x00000025141c7223 */ /* 0x000fe2000001001a */
[--C-:B------:R-:W-:Y:S01]  /*177e0*/  HADD2.F32 R15, -RZ, R13.reuse.H0_H0 ;  /* 0x2000000dff0f7230 */ /* 0x100fe20000004100 */
[----:B------:R-:W-:Y:S01]  /*177f0*/  F2FP.SATFINITE.E4M3.F32.PACK_AB_MERGE_C R49, R52, R49, RZ ;  /* 0x000000313431723e */ /* 0x000fe200048070ff */
[----:B------:R-:W-:Y:S02]  /*17800*/  HADD2.F32 R20, -RZ, R13.H1_H1 ;  /* 0x3000000dff147230 */ /* 0x000fe40000004100 */
[C---:B------:R-:W-:Y:S01]  /*17810*/  FMUL.FTZ R36, R14.reuse, R24 ;  /* 0x000000180e247220 */ /* 0x040fe20000410000 */
[----:B------:R-:W-:Y:S02]  /*17820*/  HADD2.F32 R13, -RZ, R7.H0_H0 ;  /* 0x20000007ff0d7230 */ /* 0x000fe40000004100 */
[----:B------:R-:W-:Y:S01]  /*17830*/  FMUL.FTZ R14, R14, R15 ;  /* 0x0000000f0e0e7220 */ /* 0x000fe20000410000 */
[----:B------:R-:W-:Y:S01]  /*17840*/  HADD2.F32 R26, -RZ, R21.H1_H1 ;  /* 0x30000015ff1a7230 */ /* 0x000fe20000004100 */
[----:B------:R-:W-:Y:S01]  /*17850*/  F2FP.SATFINITE.E4M3.F32.PACK_AB_MERGE_C R5, R10, R5, R11 ;  /* 0x000000050a05723e */ /* 0x000fe2000480700b */
[----:B------:R-:W-:-:S02]  /*17860*/  HADD2.F32 R29, -RZ, R29.H1_H1 ;  /* 0x3000001dff1d7230 */ /* 0x000fc40000004100 */
[----:B------:R-:W-:Y:S01]  /*17870*/  FFMA.FTZ R36, R13, R15, -R36 ;  /* 0x0000000f0d247223 */ /* 0x000fe20000010824 */
[----:B------:R-:W-:Y:S01]  /*17880*/  HADD2.F32 R7, -RZ, R7.H1_H1 ;  /* 0x30000007ff077230 */ /* 0x000fe20000004100 */
[----:B------:R-:W-:Y:S01]  /*17890*/  F2FP.SATFINITE.E4M3.F32.PACK_AB_MERGE_C R9, R12, R9, R45 ;  /* 0x000000090c09723e */ /* 0x000fe2000480702d */
[C---:B------:R-:W-:Y:S01]  /*178a0*/  FMUL.FTZ R38, R29.reuse, R26 ;  /* 0x0000001a1d267220 */ /* 0x040fe20000410000 */
[----:B------:R-:W-:Y:S01]  /*178b0*/  FMUL.FTZ R15, R29, R20 ;  /* 0x000000141d0f7220 */ /* 0x000fe20000410000 */
[----:B------:R-:W-:Y:S01]  /*178c0*/  FFMA.FTZ R29, R13, R24, R14 ;  /* 0x000000180d1d7223 */ /* 0x000fe2000001000e */
[----:B------:R-:W-:Y:S01]  /*178d0*/  F2FP.F16.E4M3.UNPACK_B R14, R8 ;  /* 0x00000008ff0e723e */ /* 0x000fe200020006ff */
[C---:B------:R-:W-:Y:S01]  /*178e0*/  FFMA.FTZ R31, R7.reuse, R20, -R38 ;  /* 0x00000014071f7223 */ /* 0x040fe20000010826 */
[----:B------:R-:W-:Y:S01]  /*178f0*/  FFMA.FTZ R26, R7, R26, R15 ;  /* 0x0000001a071a7223 */ /* 0x000fe2000001000f */
[----:B------:R-:W-:Y:S01]  /*17900*/  HADD2.F32 R7, -RZ, R6.H0_H0 ;  /* 0x20000006ff077230 */ /* 0x000fe20000004100 */
[----:B------:R-:W-:Y:S01]  /*17910*/  F2FP.SATFINITE.E4M3.F32.PACK_AB_MERGE_C R11, R40, R47, R49 ;  /* 0x0000002f280b723e */ /* 0x000fe20004807031 */
[----:B------:R-:W-:Y:S01]  /*17920*/  HADD2.F32 R20, -RZ, R14.H0_H0 ;  /* 0x2000000eff147230 */ /* 0x000fe20000004100 */
[----:B------:R-:W-:Y:S01]  /*17930*/  F2FP.SATFINITE.E4M3.F32.PACK_AB_MERGE_C R31, R31, R36, RZ ;  /* 0x000000241f1f723e */ /* 0x000fe200048070ff */
[--C-:B------:R-:W-:Y:S01]  /*17940*/  HADD2.F32 R8, -RZ, R3.reuse.H0_H0 ;  /* 0x20000003ff087230 */ /* 0x100fe20000004100 */
[----:B------:R-:W-:Y:S01]  /*17950*/  F2FP.SATFINITE.E4M3.F32.PACK_AB_MERGE_C R26, R26, R29, RZ ;  /* 0x0000001d1a1a723e */ /* 0x000fe200048070ff */
[----:B------:R-:W-:-:S02]  /*17960*/  HADD2.F32 R13, -RZ, R3.H1_H1 ;  /* 0x30000003ff0d7230 */ /* 0x000fc40000004100 */
[----:B------:R-:W-:Y:S02]  /*17970*/  HADD2.F32 R15, -RZ, R14.H1_H1 ;  /* 0x3000000eff0f7230 */ /* 0x000fe40000004100 */
[C---:B------:R-:W-:Y:S01]  /*17980*/  FMUL.FTZ R14, R7.reuse, R20 ;  /* 0x00000014070e7220 */ /* 0x040fe20000410000 */
[----:B------:R-:W-:Y:S02]  /*17990*/  HADD2.F32 R6, -RZ, R6.H1_H1 ;  /* 0x30000006ff067230 */ /* 0x000fe40000004100 */
[-C--:B------:R-:W-:Y:S01]  /*179a0*/  FMUL.FTZ R7, R7, R8.reuse ;  /* 0x0000000807077220 */ /* 0x080fe20000410000 */
[--C-:B------:R-:W-:Y:S02]  /*179b0*/  HADD2.F32 R3, -RZ, R4.reuse.H0_H0 ;  /* 0x20000004ff037230 */ /* 0x100fe40000004100 */
[----:B------:R-:W-:Y:S02]  /*179c0*/  HADD2.F32 R4, -RZ, R4.H1_H1 ;  /* 0x30000004ff047230 */ /* 0x000fe40000004100 */
[C---:B------:R-:W-:Y:S01]  /*179d0*/  FMUL.FTZ R21, R6.reuse, R15 ;  /* 0x0000000f06157220 */ /* 0x040fe20000410000 */
        /* <DEDUP_REMOVED lines=8> */
[----:B------:R-:W-:Y:S02]  /*17a60*/  F2FP.SATFINITE.E4M3.F32.PACK_AB_MERGE_C R7, R39, R48, R7 ;  /* 0x000000302707723e */ /* 0x000fe40004807007 */
[----:B------:R-:W-:Y:S02]  /*17a70*/  F2FP.SATFINITE.E4M3.F32.PACK_AB_MERGE_C R4, R32, R27, R4 ;  /* 0x0000001b2004723e */ /* 0x000fe40004807004 */
[----:B------:R-:W-:Y:S02]  /*17a80*/  F2FP.SATFINITE.E4M3.F32.PACK_AB_MERGE_C R6, R21, R6, R31 ;  /* 0x000000061506723e */ /* 0x000fe4000480701f */
[----:B------:R-:W-:-:S02]  /*17a90*/  F2FP.SATFINITE.E4M3.F32.PACK_AB_MERGE_C R8, R28, R25, R8 ;  /* 0x000000191c08723e */ /* 0x000fc40004807008 */
[----:B------:R-:W-:Y:S01]  /*17aa0*/  F2FP.SATFINITE.E4M3.F32.PACK_AB_MERGE_C R10, R24, R3, R26 ;  /* 0x00000003180a723e */ /* 0x000fe2000480701a */
[----:B------:R0:W-:Y:S04]  /*17ab0*/  STS.128 [R51+0x14400], R4 ;  /* 0x0144000433007388 */ /* 0x0001e80000000c00 */
[----:B------:R0:W-:Y:S02]  /*17ac0*/  STS.128 [R0+0x14400], R8 ;  /* 0x0144000800007388 */ /* 0x0001e40000000c00 */
.L_x_559:
[----:B------:R-:W-:Y:S05]  /*17ad0*/  BSYNC B0 ;  /* 0x0000000000007941 */ /* 0x000fea0003800000 */
.L_x_552:
[----:B------:R-:W-:Y:S01]  /*17ae0*/  @!PT LDS RZ, [RZ] ;  /* 0x00000000fffff984 */ /* 0x000fe20000000800 */
[----:B------:R-:W-:Y:S01]  /*17af0*/  @!PT LDS RZ, [RZ] ;  /* 0x00000000fffff984 */ /* 0x000fe20000000800 */
[----:B------:R-:W-:Y:S01]  /*17b00*/  @!PT LDS RZ, [RZ] ;  /* 0x00000000fffff984 */ /* 0x000fe20000000800 */
[----:B------:R-:W-:Y:S01]  /*17b10*/  @!PT LDS RZ, [RZ] ;  /* 0x00000000fffff984 */ /* 0x000fe20000000800 */
[----:B------:R1:W-:Y:S06]  /*17b20*/  MEMBAR.ALL.CTA ;  /* 0x0000000000007992 */ /* 0x0003ec0000008000 */
[----:B-1----:R-:W1:Y:S01]  /*17b30*/  FENCE.VIEW.ASYNC.S ;  /* 0x00000000000073c6 */ /* 0x002e620000000000 */
[----:B------:R-:W-:Y:S05]  /*17b40*/  WARPSYNC.ALL ;  /* 0x0000000000007948 */ /* 0x000fea0003800000 */
[----:B-1----:R-:W-:Y:S06]  /*17b50*/  BAR.SYNC.DEFER_BLOCKING 0xd, 0x100 ;  /* 0x0344000000007b1d */ /* 0x002fec0000010000 */
.L_x_550:
[----:B0---4-:R-:W-:-:S04]  /*17b60*/  MOV R0, UR48 ;  /* 0x0000003000007c02 */ /* 0x011fc80008000f00 */
[----:B------:R-:W-:-:S13]  /*17b70*/  ISETP.NE.AND P0, PT, R0, 0x3, PT ;  /* 0x000000030000780c */ /* 0x000fda0003f05270 */
[----:B------:R-:W-:Y:S05]  /*17b80*/  @!P0 BRA `(.L_x_579) ;  /* 0x0000000000048947 */ /* 0x000fea0003800000 */
[----:B------:R-:W-:Y:S01]  /*17b90*/  BPT.TRAP 0x1 ;  /* 0x000000040000795c */ /* 0x000fe20000300000 */
.L_x_579:
[----:B------:R-:W-:Y:S01]  /*17ba0*/  IMAD R0, R202, 0x8, R18 ;  /* 0x00000008ca007824 */ /* 0x000fe200078e0212 */
[----:B-1----:R-:W-:-:S04]  /*17bb0*/  SHF.L.U32 R3, R208, 0x1f, RZ ;  /* 0x0000001fd0037819 */ /* 0x002fc800000006ff */
[----:B------:R0:W1:Y:S01]  /*17bc0*/  SYNCS.PHASECHK.TRANS64.TRYWAIT P1, [R0+URZ+0x29830], R3 ;  /* 0x02983003000075a7 */ /* 0x000062000802017f */
[----:B------:R-:W-:Y:S05]  /*17bd0*/  @!P0 BRA `(.L_x_580) ;  /* 0x0000000000048947 */ /* 0x000fea0003800000 */
[----:B------:R-:W-:Y:S01]  /*17be0*/  BPT.TRAP 0x1 ;  /* 0x000000040000795c */ /* 0x000fe20000300000 */
.L_x_580:
[----:B-----5:R-:W-:Y:S01]  /*17bf0*/  IMAD.MOV.U32 R25, RZ, RZ, RZ ;  /* 0x000000ffff197224 */ /* 0x020fe200078e00ff */
[----:B-1----:R-:W-:Y:S06]  /*17c00*/  @P1 BRA `(.L_x_581) ;  /* 0x0000000000081947 */ /* 0x002fec0003800000 */
[----:B------:R-:W1:Y:S02]  /*17c10*/  SYNCS.PHASECHK.TRANS64.TRYWAIT P1, [R0+URZ+0x29830], R3 ;  /* 0x02983003000075a7 */ /* 0x000e64000802017f */
[----:B-1----:R-:W-:Y:S05]  /*17c20*/  @!P1 BRA `(.L_x_582) ;  /* 0x0000015800c89947 */ /* 0x002fea0003800000 */
.L_x_581:
[----:B------:R-:W-:Y:S05]  /*17c30*/  WARPSYNC.ALL ;  /* 0x0000000000007948 */ /* 0x000fea0003800000 */
[----:B01----:R-:W-:Y:S01]  /*17c40*/  VIADD R3, R18, 0x1a400 ;  /* 0x0001a40012037836 */ /* 0x003fe20000000000 */
[----:B------:R-:W-:Y:S01]  /*17c50*/  R2UR UR28, R44 ;  /* 0x000000002c1c72ca */ /* 0x000fe200000e0000 */
[----:B------:R-:W-:Y:S01]  /*17c60*/  IMAD.MOV.U32 R5, RZ, RZ, -0x7fffffe0 ;  /* 0x80000020ff057424 */ /* 0x000fe200078e00ff */
[----:B------:R-:W-:Y:S01]  /*17c70*/  WARPGROUP.ARRIVE ;  /* 0x00000000000079c5 */ /* 0x000fe20000000000 */
[----:B------:R-:W-:Y:S01]  /*17c80*/  UMOV UR29, 0x80000020 ;  /* 0x80000020001d7882 */ /* 0x000fe20000000000 */
[----:B------:R-:W-:Y:S01]  /*17c90*/  SHF.R.U32.HI R3, RZ, 0x4, R3 ;  /* 0x00000004ff037819 */ /* 0x000fe20000011603 */
[----:B------:R-:W-:Y:S01]  /*17ca0*/  IMAD.MOV.U32 R7, RZ, RZ, -0x7fffffe0 ;  /* 0x80000020ff077424 */ /* 0x000fe200078e00ff */
[----:B------:R-:W-:Y:S01]  /*17cb0*/  R2UR UR31, R5 ;  /* 0x00000000051f72ca */ /* 0x000fe200000e0000 */
[----:B------:R-:W-:Y:S01]  /*17cc0*/  UMOV UR5, UR29 ;  /* 0x0000001d00057c82 */ /* 0x000fe20008000000 */
[----:B------:R-:W-:Y:S01]  /*17cd0*/  LOP3.LUT R3, R3, 0x3fff, RZ, 0xc0, !PT ;  /* 0x00003fff03037812 */ /* 0x000fe200078ec0ff */
[----:B------:R-:W-:Y:S01]  /*17ce0*/  IMAD.MOV.U32 R11, RZ, RZ, -0x7fffffe0 ;  /* 0x80000020ff0b7424 */ /* 0x000fe200078e00ff */
[----:B------:R-:W-:Y:S01]  /*17cf0*/  R2UR UR7, R7 ;  /* 0x00000000070772ca */ /* 0x000fe200000e0000 */
[----:B------:R-:W-:Y:S01]  /*17d00*/  UMOV UR9, UR29 ;  /* 0x0000001d00097c82 */ /* 0x000fe20008000000 */
[----:B------:R-:W-:Y:S01]  /*17d10*/  LOP3.LUT R9, R3, 0x10000, RZ, 0xfc, !PT ;  /* 0x0001000003097812 */ /* 0x000fe200078efcff */
[----:B------:R-:W-:Y:S01]  /*17d20*/  ULOP3.LUT UR28, UR28, 0x10000, URZ, 0xfc, !UPT ;  /* 0x000100001c1c7892 */ /* 0x000fe2000f8efc3f */
[----:B------:R-:W-:Y:S01]  /*17d30*/  R2UR UR11, R11 ;  /* 0x000000000b0b72ca */ /* 0x000fe200000e0000 */
[----:B------:R-:W-:Y:S01]  /*17d40*/  UMOV UR13, UR29 ;  /* 0x0000001d000d7c82 */ /* 0x000fe20008000000 */
[----:B------:R-:W-:Y:S01]  /*17d50*/  R2UR UR15, R7 ;  /* 0x00000000070f72ca */ /* 0x000fe200000e0000 */
[----:B------:R-:W-:Y:S01]  /*17d60*/  IMAD R4, R202, 0x780, R9 ;  /* 0x00000780ca047824 */ /* 0x000fe200078e0209 */
[----:B------:R-:W-:Y:S01]  /*17d70*/  R2UR UR19, R11 ;  /* 0x000000000b1372ca */ /* 0x000fe200000e0000 */
[----:B------:R-:W-:Y:S01]  /*17d80*/  UMOV UR17, UR29 ;  /* 0x0000001d00117c82 */ /* 0x000fe20008000000 */
[----:B------:R-:W-:Y:S01]  /*17d90*/  UMOV UR4, UR28 ;  /* 0x0000001c00047c82 */ /* 0x000fe20008000000 */
[C---:B------:R-:W-:Y:S01]  /*17da0*/  VIADD R10, R4.reuse, 0x100 ;  /* 0x00000100040a7836 */ /* 0x040fe20000000000 */
[C---:B------:R-:W-:Y:S01]  /*17db0*/  R2UR UR30, R4.reuse ;  /* 0x00000000041e72ca */ /* 0x040fe200000e0000 */
[----:B------:R-:W-:Y:S01]  /*17dc0*/  UMOV UR8, UR28 ;  /* 0x0000001c00087c82 */ /* 0x000fe20008000000 */
[----:B------:R-:W-:Y:S01]  /*17dd0*/  IADD3 R6, R4, 0x80, RZ ;  /* 0x0000008004067810 */ /* 0x000fe20007ffe0ff */
[----:B------:R-:W-:Y:S01]  /*17de0*/  UMOV UR12, UR28 ;  /* 0x0000001c000c7c82 */ /* 0x000fe20008000000 */
[----:B------:R-:W-:Y:S01]  /*17df0*/  R2UR UR10, R10 ;  /* 0x000000000a0a72ca */ /* 0x000fe200000e0000 */
[----:B------:R-:W-:Y:S01]  /*17e00*/  VIADD R10, R4, 0x200 ;  /* 0x00000200040a7836 */ /* 0x000fe20000000000 */
[----:B------:R-:W-:Y:S01]  /*17e10*/  R2UR UR6, R6 ;  /* 0x00000000060672ca */ /* 0x000fe200000e0000 */
[----:B------:R-:W-:Y:S01]  /*17e20*/  UMOV UR16, UR28 ;  /* 0x0000001c00107c82 */ /* 0x000fe20008000000 */
[----:B------:R-:W-:Y:S01]  /*17e30*/  IADD3 R6, R4, 0x180, RZ ;  /* 0x0000018004067810 */ /* 0x000fe20007ffe0ff */
[----:B------:R-:W-:Y:S01]  /*17e40*/  IMAD.MOV.U32 R7, RZ, RZ, -0x7fffffe0 ;  /* 0x80000020ff077424 */ /* 0x000fe200078e00ff */
[----:B------:R-:W-:Y:S01]  /*17e50*/  R2UR UR18, R10 ;  /* 0x000000000a1272ca */ /* 0x000fe200000e0000 */
[----:B------:R-:W-:Y:S01]  /*17e60*/  UIADD3 UR44, UR28, 0x2, URZ ;  /* 0x000000021c2c7890 */ /* 0x000fe2000fffe03f */
[----:B------:R-:W-:Y:S01]  /*17e70*/  R2UR UR14, R6 ;  /* 0x00000000060e72ca */ /* 0x000fe200000e0000 */
[----:B------:R-:W-:Y:S01]  /*17e80*/  QGMMA.64x32x32.F32.E4M3.E4M3 R92, gdesc[UR28], RZ, !UPT, gsb0 ;  /* 0x006000001c5c79f3 */ /* 0x000fe2000c0008ff */
[C---:B------:R-:W-:Y:S01]  /*17e90*/  VIADD R6, R4.reuse, 0x2 ;  /* 0x0000000204067836 */ /* 0x040fe20000000000 */
[----:B------:R-:W-:Y:S01]  /*17ea0*/  R2UR UR47, R7 ;  /* 0x00000000072f72ca */ /* 0x000fe200000e0000 */
[----:B------:R-:W-:Y:S01]  /*17eb0*/  UMOV UR45, 0x80000020 ;  /* 0x80000020002d7882 */ /* 0x000fe20000000000 */
[----:B------:R-:W-:Y:S01]  /*17ec0*/  IMAD.MOV.U32 R11, RZ, RZ, -0x7fffffe0 ;  /* 0x80000020ff0b7424 */ /* 0x000fe200078e00ff */
[C---:B------:R-:W-:Y:S01]  /*17ed0*/  IADD3 R10, R4.reuse, 0x82, RZ ;  /* 0x00000082040a7810 */ /* 0x040fe20007ffe0ff */
[----:B------:R-:W-:Y:S01]  /*17ee0*/  VIADD R12, R4, 0x102 ;  /* 0x00000102040c7836 */ /* 0x000fe20000000000 */
[----:B------:R-:W-:Y:S01]  /*17ef0*/  R2UR UR46, R6 ;  /* 0x00000000062e72ca */ /* 0x000fe200000e0000 */
[----:B------:R-:W-:Y:S01]  /*17f00*/  IMAD.MOV.U32 R13, RZ, RZ, -0x7fffffe0 ;  /* 0x80000020ff0d7424 */ /* 0x000fe200078e00ff */
[----:B------:R-:W-:Y:S01]  /*17f10*/  IADD3 R6, R4, 0x182, RZ ;  /* 0x0000018204067810 */ /* 0x000fe20007ffe0ff */
[----:B------:R-:W-:Y:S01]  /*17f20*/  IMAD.MOV.U32 R7, RZ, RZ, -0x7fffffe0 ;  /* 0x80000020ff077424 */ /* 0x000fe200078e00ff */
[----:B------:R-:W-:-:S04]  /*17f30*/  MOV R5, 0x80000020 ;  /* 0x8000002000057802 */ /* 0x000fc80000000f00 */
[----:B------:R-:W-:Y:S01]  /*17f40*/  R2UR UR43, R5 ;  /* 0x00000000052b72ca */ /* 0x000fe200000e0000 */
[----:B------:R-:W-:Y:S02]  /*17f50*/  WARPGROUP.DEPBAR.LE gsb0, 0x0 ;  /* 0x00008000000079c5 */ /* 0x000fe40000010000 */
[----:B------:R-:W-:-:S06]  /*17f60*/  WARPGROUP.ARRIVE ;  /* 0x00000000000079c5 */ /* 0x000fcc0000000000 */
[----:B------:R-:W-:Y:S01]  /*17f70*/  QGMMA.64x32x32.F32.E4M3.E4M3 R76, gdesc[UR4], RZ, !UPT, gsb0 ;  /* 0x00600000044c79f3 */ /* 0x000fe2000c0008ff */
[----:B------:R-:W-:Y:S01]  /*17f80*/  R2UR UR6, R10 ;  /* 0x000000000a0672ca */ /* 0x000fe200000e0000 */
[----:B------:R-:W-:Y:S01]  /*17f90*/  UMOV UR4, UR44 ;  /* 0x0000002c00047c82 */ /* 0x000fe20008000000 */
[----:B------:R-:W-:Y:S01]  /*17fa0*/  R2UR UR7, R11 ;  /* 0x000000000b0772ca */ /* 0x000fe200000e0000 */
[----:B------:R-:W-:Y:S01]  /*17fb0*/  UMOV UR5, UR45 ;  /* 0x0000002d00057c82 */ /* 0x000fe20008000000 */
[----:B------:R-:W-:Y:S01]  /*17fc0*/  VIADD R10, R4, 0x202 ;  /* 0x00000202040a7836 */ /* 0x000fe20000000000 */
[----:B------:R-:W-:Y:S01]  /*17fd0*/  MOV R11, 0x80000020 ;  /* 0x80000020000b7802 */ /* 0x000fe20000000f00 */
[----:B------:R-:W-:Y:S02]  /*17fe0*/  WARPGROUP.DEPBAR.LE gsb0, 0x0 ;  /* 0x00008000000079c5 */ /* 0x000fe40000010000 */
[----:B------:R-:W-:-:S06]  /*17ff0*/  WARPGROUP.ARRIVE ;  /* 0x00000000000079c5 */ /* 0x000fcc0000000000 */
[----:B------:R-:W-:Y:S01]  /*18000*/  QGMMA.64x32x32.F32.E4M3.E4M3 R60, gdesc[UR8], RZ, !UPT, gsb0 ;  /* 0x00600000083c79f3 */ /* 0x000fe2000c0008ff */
[----:B------:R-:W-:Y:S01]  /*18010*/  R2UR UR10, R12 ;  /* 0x000000000c0a72ca */ /* 0x000fe200000e0000 */
[----:B------:R-:W-:Y:S01]  /*18020*/  UMOV UR8, UR44 ;  /* 0x0000002c00087c82 */ /* 0x000fe20008000000 */
[----:B------:R-:W-:Y:S01]  /*18030*/  R2UR UR11, R13 ;  /* 0x000000000d0b72ca */ /* 0x000fe200000e0000 */
[----:B------:R-:W-:Y:S01]  /*18040*/  UMOV UR9, UR45 ;  /* 0x0000002d00097c82 */ /* 0x000fe20008000000 */
[----:B------:R-:W-:Y:S02]  /*18050*/  VIADD R12, R4, 0x380 ;  /* 0x00000380040c7836 */ /* 0x000fe40000000000 */
[----:B------:R-:W-:Y:S01]  /*18060*/  IMAD.MOV.U32 R13, RZ, RZ, -0x7fffffe0 ;  /* 0x80000020ff0d7424 */ /* 0x000fe200078e00ff */
[----:B------:R-:W-:Y:S02]  /*18070*/  WARPGROUP.DEPBAR.LE gsb0, 0x0 ;  /* 0x00008000000079c5 */ /* 0x000fe40000010000 */
[----:B---3--:R-:W-:-:S06]  /*18080*/  WARPGROUP.ARRIVE ;  /* 0x00000000000079c5 */ /* 0x008fcc0000000000 */
        /* <DEDUP_REMOVED lines=8> */
[----:B--2---:R-:W-:-:S06]  /*18110*/  WARPGROUP.ARRIVE ;  /* 0x00000000000079c5 */ /* 0x004fcc0000000000 */
        /* <DEDUP_REMOVED lines=8> */
[----:B------:R-:W-:-:S06]  /*181a0*/  WARPGROUP.ARRIVE ;  /* 0x00000000000079c5 */ /* 0x000fcc0000000000 */
[----:B------:R-:W-:Y:S03]  /*181b0*/  QGMMA.64x32x32.F32.E4M3.E4M3 R92, gdesc[UR44], R92, gsb0 ;  /* 0x006000002c5c79f3 */ /* 0x000fe6000800085c */
[----:B------:R-:W-:Y:S02]  /*181c0*/  WARPGROUP.DEPBAR.LE gsb0, 0x0 ;  /* 0x00008000000079c5 */ /* 0x000fe40000010000 */
[----:B------:R-:W-:-:S06]  /*181d0*/  WARPGROUP.ARRIVE ;  /* 0x00000000000079c5 */ /* 0x000fcc0000000000 */
[----:B------:R-:W-:Y:S01]  /*181e0*/  QGMMA.64x32x32.F32.E4M3.E4M3 R76, gdesc[UR4], R76, gsb0 ;  /* 0x00600000044c79f3 */ /* 0x000fe2000800084c */
[----:B------:R-:W-:Y:S01]  /*181f0*/  R2UR UR6, R6 ;  /* 0x00000000060672ca */ /* 0x000fe200000e0000 */
[----:B------:R-:W-:Y:S01]  /*18200*/  UIADD3 UR4, UR28, 0x200, URZ ;  /* 0x000002001c047890 */ /* 0x000fe2000fffe03f */
[----:B------:R-:W-:Y:S01]  /*18210*/  R2UR UR7, R7 ;  /* 0x00000000070772ca */ /* 0x000fe200000e0000 */
[----:B------:R-:W-:Y:S01]  /*18220*/  UMOV UR5, 0x80000020 ;  /* 0x8000002000057882 */ /* 0x000fe20000000000 */
[----:B------:R-:W-:Y:S01]  /*18230*/  VIADD R6, R4, 0x400 ;  /* 0x0000040004067836 */ /* 0x000fe20000000000 */
[----:B------:R-:W-:Y:S01]  /*18240*/  UMOV UR21, UR5 ;  /* 0x0000000500157c82 */ /* 0x000fe20008000000 */
[----:B------:R-:W-:Y:S02]  /*18250*/  IMAD.MOV.U32 R7, RZ, RZ, -0x7fffffe0 ;  /* 0x80000020ff077424 */ /* 0x000fe400078e00ff */
[----:B------:R-:W-:Y:S01]  /*18260*/  UMOV UR20, UR4 ;  /* 0x0000000400147c82 */ /* 0x000fe20008000000 */
[----:B------:R-:W-:-:S02]  /*18270*/  WARPGROUP.DEPBAR.LE gsb0, 0x0 ;  /* 0x00008000000079c5 */ /* 0x000fc40000010000 */
[----:B------:R-:W-:-:S06]  /*18280*/  WARPGROUP.ARRIVE ;  /* 0x00000000000079c5 */ /* 0x000fcc0000000000 */
[----:B------:R-:W-:Y:S01]  /*18290*/  QGMMA.64x32x32.F32.E4M3.E4M3 R60, gdesc[UR8], R60, gsb0 ;  /* 0x00600000083c79f3 */ /* 0x000fe2000800083c */
[----:B------:R-:W-:Y:S01]  /*182a0*/  R2UR UR10, R10 ;  /* 0x000000000a0a72ca */ /* 0x000fe200000e0000 */
[----:B------:R-:W-:Y:S01]  /*182b0*/  UMOV UR8, UR4 ;  /* 0x0000000400087c82 */ /* 0x000fe20008000000 */
[----:B------:R-:W-:Y:S01]  /*182c0*/  R2UR UR11, R11 ;  /* 0x000000000b0b72ca */ /* 0x000fe200000e0000 */
[----:B------:R-:W-:Y:S01]  /*182d0*/  UMOV UR9, UR5 ;  /* 0x0000000500097c82 */ /* 0x000fe20008000000 */
[----:B------:R-:W-:Y:S01]  /*182e0*/  IMAD.MOV.U32 R11, RZ, RZ, -0x7fffffe0 ;  /* 0x80000020ff0b7424 */ /* 0x000fe200078e00ff */
[----:B------:R-:W-:-:S04]  /*182f0*/  IADD3 R10, R4, 0x480, RZ ;  /* 0x00000480040a7810 */ /* 0x000fc80007ffe0ff */
[----:B------:R-:W-:Y:S02]  /*18300*/  R2UR UR22, R10 ;  /* 0x000000000a1672ca */ /* 0x000fe400000e0000 */
[----:B------:R-:W-:Y:S01]  /*18310*/  R2UR UR23, R11 ;  /* 0x000000000b1772ca */ /* 0x000fe200000e0000 */
[----:B------:R-:W-:Y:S01]  /*18320*/  IMAD.MOV.U32 R11, RZ, RZ, -0x7fffffe0 ;  /* 0x80000020ff0b7424 */ /* 0x000fe200078e00ff */
[----:B------:R-:W-:Y:S01]  /*18330*/  IADD3 R10, R4, 0x302, RZ ;  /* 0x00000302040a7810 */ /* 0x000fe20007ffe0ff */
[----:B------:R-:W-:Y:S02]  /*18340*/  WARPGROUP.DEPBAR.LE gsb0, 0x0 ;  /* 0x00008000000079c5 */ /* 0x000fe40000010000 */
[----:B------:R-:W-:-:S06]  /*18350*/  WARPGROUP.ARRIVE ;  /* 0x00000000000079c5 */ /* 0x000fcc0000000000 */
[----:B------:R-:W-:Y:S01]  /*18360*/  QGMMA.64x32x32.F32.E4M3.E4M3 R44, gdesc[UR12], R44, gsb0 ;  /* 0x006000000c2c79f3 */ /* 0x000fe2000800082c */
        /* <DEDUP_REMOVED lines=25> */
[----:B------:R-:W-:Y:S01]  /*18500*/  IMAD.MOV.U32 R7, RZ, RZ, -0x7fffffe0 ;  /* 0x80000020ff077424 */ /* 0x000fe200078e00ff */
[----:B------:R-:W-:Y:S01]  /*18510*/  IADD3 R6, R4, 0x402, RZ ;  /* 0x0000040204067810 */ /* 0x000fe20007ffe0ff */
[----:B------:R-:W-:Y:S02]  /*18520*/  UMOV UR25, UR9 ;  /* 0x0000000900197c82 */ /* 0x000fe40008000000 */
        /* <DEDUP_REMOVED lines=8> */
[----:B------:R-:W-:Y:S01]  /*185b0*/  VIADD R10, R4, 0x482 ;  /* 0x00000482040a7836 */ /* 0x000fe20000000000 */
[----:B------:R-:W-:-:S04]  /*185c0*/  MOV R11, 0x80000020 ;  /* 0x80000020000b7802 */ /* 0x000fc80000000f00 */
[----:B------:R-:W-:Y:S01]  /*185d0*/  R2UR UR26, R10 ;  /* 0x000000000a1a72ca */ /* 0x000fe200000e0000 */
[----:B------:R-:W-:Y:S01]  /*185e0*/  VIADD R10, R4, 0x580 ;  /* 0x00000580040a7836 */ /* 0x000fe20000000000 */
[----:B------:R-:W-:Y:S01]  /*185f0*/  R2UR UR27, R11 ;  /* 0x000000000b1b72ca */ /* 0x000fe200000e0000 */
        /* <DEDUP_REMOVED lines=75> */
[C---:B------:R-:W-:Y:S01]  /*18ab0*/  IADD3 R6, R4.reuse, 0x682, RZ ;  /* 0x0000068204067810 */ /* 0x040fe20007ffe0ff */
[----:B------:R-:W-:Y:S01]  /*18ac0*/  VIADD R4, R4, 0x702 ;  /* 0x0000070204047836 */ /* 0x000fe20000000000 */
[----:B------:R-:W-:Y:S01]  /*18ad0*/  UMOV UR41, UR17 ;  /* 0x0000001100297c82 */ /* 0x000fe20008000000 */
[----:B------:R-:W-:-:S03]  /*18ae0*/  UMOV UR40, UR16 ;  /* 0x0000001000287c82 */ /* 0x000fc60008000000 */
[----:B------:R-:W-:Y:S01]  /*18af0*/  R2UR UR42, R4 ;  /* 0x00000000042a72ca */ /* 0x000fe200000e0000 */
[----:B------:R-:W-:Y:S02]  /*18b00*/  WARPGROUP.DEPBAR.LE gsb0, 0x0 ;  /* 0x00008000000079c5 */ /* 0x000fe40000010000 */
[----:B------:R-:W-:-:S06]  /*18b10*/  WARPGROUP.ARRIVE ;  /* 0x00000000000079c5 */ /* 0x000fcc0000000000 */
[----:B------:R-:W-:Y:S01]  /*18b20*/  QGMMA.64x32x32.F32.E4M3.E4M3 R60, gdesc[UR20], R60, gsb0 ;  /* 0x00600000143c79f3 */ /* 0x000fe2000800083c */
[----:B------:R-:W-:Y:S01]  /*18b30*/  R2UR UR22, R10 ;  /* 0x000000000a1672ca */ /* 0x000fe200000e0000 */
[----:B------:R-:W-:Y:S01]  /*18b40*/  UMOV UR20, UR16 ;  /* 0x0000001000147c82 */ /* 0x000fe20008000000 */
[----:B------:R-:W-:Y:S01]  /*18b50*/  R2UR UR23, R11 ;  /* 0x000000000b1772ca */ /* 0x000fe200000e0000 */
[----:B------:R-:W-:Y:S01]  /*18b60*/  UMOV UR21, UR17 ;  /* 0x0000001100157c82 */ /* 0x000fe20008000000 */
        /* <DEDUP_REMOVED lines=30> */
[----:B------:R-:W-:Y:S05]  /*18d50*/  @!P0 BRA `(.L_x_583) ;  /* 0x0000000000048947 */ /* 0x000fea0003800000 */
[----:B------:R-:W-:Y:S01]  /*18d60*/  BPT.TRAP 0x1 ;  /* 0x000000040000795c */ /* 0x000fe20000300000 */
.L_x_583:
[C---:B------:R-:W-:Y:S01]  /*18d70*/  FMUL.FTZ R3, R2.reuse, R92 ;  /* 0x0000005c02037220 */ /* 0x040fe20000410000 */
[C---:B------:R-:W-:Y:S01]  /*18d80*/  FMUL.FTZ R4, R2.reuse, R93 ;  /* 0x0000005d02047220 */ /* 0x040fe20000410000 */
[C---:B------:R-:W-:Y:S01]  /*18d90*/  FMUL.FTZ R8, R2.reuse, R96 ;  /* 0x0000006002087220 */ /* 0x040fe20000410000 */
        /* <DEDUP_REMOVED lines=9> */
[----:B------:R-:W-:Y:S01]  /*18e30*/  IADD3 R34, R159, 0xa0, -R218 ;  /* 0x000000a09f227810 */ /* 0x000fe20007ffe8da */
        /* <DEDUP_REMOVED lines=8> */
[----:B------:R-:W-:Y:S01]  /*18ec0*/  IMAD R34, R147, -0xa0, R34 ;  /* 0xffffff6093227824 */ /* 0x000fe200078e0222 */
[----:B------:R-:W2:Y:S01]  /*18ed0*/  MUFU.TANH R8, R8 ;  /* 0x0000000800087308 */ /* 0x000ea20000002400 */
[C---:B------:R-:W-:Y:S01]  /*18ee0*/  FMUL.FTZ R6, R2.reuse, R95 ;  /* 0x0000005f02067220 */ /* 0x040fe20000410000 */
[C---:B------:R-:W-:Y:S01]  /*18ef0*/  FMUL.FTZ R91, R2.reuse, R48 ;  /* 0x00000030025b7220 */ /* 0x040fe20000410000 */
[C---:B------:R-:W-:Y:S01]  /*18f00*/  FMUL.FTZ R15, R2.reuse, R101 ;  /* 0x00000065020f7220 */ /* 0x040fe20000410000 */
[C---:B------:R-:W-:Y:S01]  /*18f10*/  FMUL.FTZ R48, R2.reuse, R50 ;  /* 0x0000003202307220 */ /* 0x040fe20000410000 */
[C---:B------:R-:W-:Y:S01]  /*18f20*/  FMUL.FTZ R50, R2.reuse, R55 ;  /* 0x0000003702327220 */ /* 0x040fe20000410000 */
[C---:B------:R-:W-:Y:S01]  /*18f30*/  FMUL.FTZ R55, R2.reuse, R58 ;  /* 0x0000003a02377220 */ /* 0x040fe20000410000 */
[C---:B------:R-:W-:Y:S01]  /*18f40*/  FMUL.FTZ R10, R2.reuse, R98 ;  /* 0x00000062020a7220 */ /* 0x040fe20000410000 */
[----:B------:R-:W3:Y:S01]  /*18f50*/  MUFU.TANH R11, R11 ;  /* 0x0000000b000b7308 */ /* 0x000ee20000002400 */
[----:B------:R-:W-:Y:S01]  /*18f60*/  FMUL.FTZ R58, R2, R28 ;  /* 0x0000001c023a7220 */ /* 0x000fe20000410000 */
[----:B------:R-:W-:Y:S01]  /*18f70*/  ISETP.GT.AND P1, PT, R34, RZ, PT ;  /* 0x000000ff2200720c */ /* 0x000fe20003f24270 */
[----:B------:R-:W-:Y:S01]  /*18f80*/  FMUL.FTZ R26, R2, R104 ;  /* 0x00000068021a7220 */ /* 0x000fe20000410000 */
[----:B------:R-:W-:Y:S01]  /*18f90*/  ISETP.GT.AND P2, PT, R34, 0x1, PT ;  /* 0x000000012200780c */ /* 0x000fe20003f44270 */
[C---:B------:R-:W-:Y:S01]  /*18fa0*/  FMUL.FTZ R28, R2.reuse, R31 ;  /* 0x0000001f021c7220 */ /* 0x040fe20000410000 */
[C---:B------:R-:W-:Y:S01]  /*18fb0*/  FMUL.FTZ R31, R2.reuse, R32 ;  /* 0x00000020021f7220 */ /* 0x040fe20000410000 */
[C---:B------:R-:W-:Y:S01]  /*18fc0*/  FMUL.FTZ R7, R2.reuse, R99 ;  /* 0x0000006302077220 */ /* 0x040fe20000410000 */
[----:B------:R-:W4:Y:S01]  /*18fd0*/  MUFU.TANH R5, R5 ;  /* 0x0000000500057308 */ /* 0x000f220000002400 */
[C---:B------:R-:W-:Y:S01]  /*18fe0*/  FMUL.FTZ R32, R2.reuse, R33 ;  /* 0x0000002102207220 */ /* 0x040fe20000410000 */
[----:B------:R-:W-:Y:S01]  /*18ff0*/  FMUL.FTZ R33, R2, R36 ;  /* 0x0000002402217220 */ /* 0x000fe20000410000 */
[----:B------:R-:W-:Y:S01]  /*19000*/  ISETP.GT.AND P3, PT, R34, 0x8, PT ;  /* 0x000000082200780c */ /* 0x000fe20003f64270 */
[C---:B------:R-:W-:Y:S01]  /*19010*/  FMUL.FTZ R24, R2.reuse, R105 ;  /* 0x0000006902187220 */ /* 0x040fe20000410000 */
[----:B0-----:R-:W-:Y:S01]  /*19020*/  FSEL R3, R3, -INF , P1 ;  /* 0xff80000003037808 */ /* 0x001fe20000800000 */
[----:B------:R-:W-:Y:S01]  /*19030*/  FMUL.FTZ R36, R2, R37 ;  /* 0x0000002502247220 */ /* 0x000fe20000410000 */
[----:B-1----:R-:W-:Y:S01]  /*19040*/  FSEL R4, R4, -INF , P2 ;  /* 0xff80000004047808 */ /* 0x002fe20001000000 */
[----:B------:R-:W0:Y:S01]  /*19050*/  MUFU.TANH R14, R14 ;  /* 0x0000000e000e7308 */ /* 0x000e220000002400 */
[C---:B------:R-:W-:Y:S01]  /*19060*/  FMUL.FTZ R37, R2.reuse, R40 ;  /* 0x0000002802257220 */ /* 0x040fe20000410000 */
[C---:B------:R-:W-:Y:S01]  /*19070*/  FMUL.FTZ R40, R2.reuse, R41 ;  /* 0x0000002902287220 */ /* 0x040fe20000410000 */
[C---:B------:R-:W-:Y:S01]  /*19080*/  FMUL.FTZ R13, R2.reuse, R102 ;  /* 0x00000066020d7220 */ /* 0x040fe20000410000 */
[----:B------:R-:W-:Y:S01]  /*19090*/  FMUL.FTZ R92, R2, R76 ;  /* 0x0000004c025c7220 */ /* 0x000fe20000410000 */
[----:B------:R-:W-:Y:S01]  /*190a0*/  ISETP.GT.AND P4, PT, R34, 0x9, PT ;  /* 0x000000092200780c */ /* 0x000fe20003f84270 */
[----:B------:R-:W-:Y:S01]  /*190b0*/  FMUL.FTZ R12, R2, R103 ;  /* 0x00000067020c7220 */ /* 0x000fe20000410000 */
[----:B--2---:R-:W-:Y:S01]  /*190c0*/  FSEL R8, R8, -INF , P3 ;  /* 0xff80000008087808 */ /* 0x004fe20001800000 */
[----:B------:R-:W1:Y:S01]  /*190d0*/  MUFU.TANH R6, R6 ;  /* 0x0000000600067308 */ /* 0x000e620000002400 */
[----:B------:R-:W-:Y:S01]  /*190e0*/  FMNMX.FTZ R41, R3, R4, !PT ;  /* 0x0000000403297209 */ /* 0x000fe20007810000 */
[----:B------:R-:W-:Y:S01]  /*190f0*/  FMUL.FTZ R77, R2, R77 ;  /* 0x0000004d024d7220 */ /* 0x000fe20000410000 */
[----:B------:R-:W-:Y:S01]  /*19100*/  ISETP.GT.AND P5, PT, R34, 0x10, PT ;  /* 0x000000102200780c */ /* 0x000fe20003fa4270 */
[C---:B------:R-:W-:Y:S01]  /*19110*/  FMUL.FTZ R20, R2.reuse, R106 ;  /* 0x0000006a02147220 */ /* 0x040fe20000410000 */
[----:B---3--:R-:W-:Y:S01]  /*19120*/  FSEL R11, R11, -INF , P4 ;  /* 0xff8000000b0b7808 */ /* 0x008fe20002000000 */
[----:B------:R-:W-:Y:S01]  /*19130*/  FMUL.FTZ R76, R2, R78 ;  /* 0x0000004e024c7220 */ /* 0x000fe20000410000 */
[----:B------:R-:W-:Y:S01]  /*19140*/  FMNMX.FTZ R94, R8, R41, !PT ;  /* 0x00000029085e7209 */ /* 0x000fe20007810000 */
[----:B------:R-:W2:Y:S01]  /*19150*/  MUFU.TANH R15, R15 ;  /* 0x0000000f000f7308 */ /* 0x000ea20000002400 */
[----:B----4-:R-:W-:Y:S01]  /*19160*/  FSEL R5, R5, -INF , P1 ;  /* 0xff80000005057808 */ /* 0x010fe20000800000 */
[----:B------:R-:W-:Y:S01]  /*19170*/  FMUL.FTZ R78, R2, R81 ;  /* 0x00000051024e7220 */ /* 0x000fe20000410000 */
[----:B------:R-:W-:Y:S01]  /*19180*/  ISETP.GT.AND P1, PT, R34, 0x11, PT ;  /* 0x000000112200780c */ /* 0x000fe20003f24270 */
[----:B------:R-:W-:Y:S01]  /*19190*/  FMUL.FTZ R81, R2, R83 ;  /* 0x0000005302517220 */ /* 0x000fe20000410000 */
[----:B0-----:R-:W-:Y:S01]  /*191a0*/  FSEL R14, R14, -INF , P5 ;  /* 0xff8000000e0e7808 */ /* 0x001fe20002800000 */
[----:B------:R-:W-:Y:S01]  /*191b0*/  FMUL.FTZ R21, R2, R107 ;  /* 0x0000006b02157220 */ /* 0x000fe20000410000 */
[----:B------:R-:W-:Y:S01]  /*191c0*/  FMNMX.FTZ R41, R11, R94, !PT ;  /* 0x0000005e0b297209 */ /* 0x000fe20007810000 */
[----:B------:R-:W0:Y:S01]  /*191d0*/  MUFU.TANH R10, R10 ;  /* 0x0000000a000a7308 */ /* 0x000e220000002400 */
[----:B-1----:R-:W-:Y:S01]  /*191e0*/  FSEL R6, R6, -INF , P2 ;  /* 0xff80000006067808 */ /* 0x002fe20001000000 */
[----:B------:R-:W-:Y:S01]  /*191f0*/  FMUL.FTZ R83, R2, R84 ;  /* 0x0000005402537220 */ /* 0x000fe20000410000 */
[----:B------:R-:W-:Y:S01]  /*19200*/  ISETP.GT.AND P2, PT, R34, 0x18, PT ;  /* 0x000000182200780c */ /* 0x000fe20003f44270 */
[----:B------:R-:W-:Y:S01]  /*19210*/  FMUL.FTZ R84, R2, R86 ;  /* 0x0000005602547220 */ /* 0x000fe20000410000 */
[----:B------:R-:W-:Y:S01]  /*19220*/  FMNMX.FTZ R94, R14, R41, !PT ;  /* 0x000000290e5e7209 */ /* 0x000fe20007810000 */
[C---:B------:R-:W-:Y:S01]  /*19230*/  FMUL.FTZ R86, R2.reuse, R88 ;  /* 0x0000005802567220 */ /* 0x040fe20000410000 */
[C---:B------:R-:W-:Y:S01]  /*19240*/  FMUL.FTZ R88, R2.reuse, R90 ;  /* 0x0000005a02587220 */ /* 0x040fe20000410000 */
[----:B------:R-:W1:Y:S01]  /*19250*/  MUFU.TANH R26, R26 ;  /* 0x0000001a001a7308 */ /* 0x000e620000002400 */
[----:B--2---:R-:W-:Y:S01]  /*19260*/  FSEL R15, R15, -INF , P1 ;  /* 0xff8000000f0f7808 */ /* 0x004fe20000800000 */
[C---:B------:R-:W-:Y:S01]  /*19270*/  FMUL.FTZ R90, R2.reuse, R49 ;  /* 0x00000031025a7220 */ /* 0x040fe20000410000 */
[C---:B------:R-:W-:Y:S01]  /*19280*/  FMUL.FTZ R49, R2.reuse, R51 ;  /* 0x0000003302317220 */ /* 0x040fe20000410000 */
[C---:B------:R-:W-:Y:S01]  /*19290*/  FMUL.FTZ R51, R2.reuse, R54 ;  /* 0x0000003602337220 */ /* 0x040fe20000410000 */
[----:B------:R-:W-:Y:S01]  /*192a0*/  FMNMX.FTZ R41, R15, R94, !PT ;  /* 0x0000005e0f297209 */ /* 0x000fe20007810000 */
[C---:B------:R-:W-:Y:S01]  /*192b0*/  FMUL.FTZ R54, R2.reuse, R59 ;  /* 0x0000003b02367220 */ /* 0x040fe20000410000 */
[----:B------:R-:W-:Y:S01]  /*192c0*/  FMUL.FTZ R60, R2, R60 ;  /* 0x0000003c023c7220 */ /* 0x000fe20000410000 */
[----:B------:R-:W2:Y:S01]  /*192d0*/  MUFU.TANH R7, R7 ;  /* 0x0000000700077308 */ /* 0x000ea20000002400 */
[----:B0-----:R-:W-:Y:S01]  /*192e0*/  FSEL R10, R10, -INF , P3 ;  /* 0xff8000000a0a7808 */ /* 0x001fe20001800000 */
[----:B------:R-:W-:Y:S01]  /*192f0*/  FMUL.FTZ R61, R2, R61 ;  /* 0x0000003d023d7220 */ /* 0x000fe20000410000 */
[----:B------:R-:W-:Y:S01]  /*19300*/  ISETP.GT.AND P3, PT, R34, 0x19, PT ;  /* 0x000000192200780c */ /* 0x000fe20003f64270 */
[C---:B------:R-:W-:Y:S01]  /*19310*/  FMUL.FTZ R64, R2.reuse, R64 ;  /* 0x0000004002407220 */ /* 0x040fe20000410000 */
[C---:B------:R-:W-:Y:S01]  /*19320*/  FMUL.FTZ R65, R2.reuse, R65 ;  /* 0x0000004102417220 */ /* 0x040fe20000410000 */
[C---:B------:R-:W-:Y:S01]  /*19330*/  FMUL.FTZ R62, R2.reuse, R62 ;  /* 0x0000003e023e7220 */ /* 0x040fe20000410000 */
[----:B------:R-:W-:Y:S01]  /*19340*/  FMUL.FTZ R68, R2, R68 ;  /* 0x0000004402447220 */ /* 0x000fe20000410000 */
[----:B------:R-:W0:Y:S01]  /*19350*/  MUFU.TANH R24, R24 ;  /* 0x0000001800187308 */ /* 0x000e220000002400 */
[----:B-1----:R-:W-:Y:S01]  /*19360*/  FSEL R26, R26, -INF , P2 ;  /* 0xff8000001a1a7808 */ /* 0x002fe20001000000 */
[C---:B------:R-:W-:Y:S01]  /*19370*/  FMUL.FTZ R63, R2.reuse, R63 ;  /* 0x0000003f023f7220 */ /* 0x040fe20000410000 */
[C---:B------:R-:W-:Y:S01]  /*19380*/  FMUL.FTZ R69, R2.reuse, R69 ;  /* 0x0000004502457220 */ /* 0x040fe20000410000 */
[----:B------:R-:W-:Y:S01]  /*19390*/  FMUL.FTZ R66, R2, R66 ;  /* 0x0000004202427220 */ /* 0x000fe20000410000 */
[----:B------:R-:W-:Y:S01]  /*193a0*/  FMNMX.FTZ R59, R26, R41, !PT ;  /* 0x000000291a3b7209 */ /* 0x000fe20007810000 */
[C---:B------:R-:W-:Y:S01]  /*193b0*/  FMUL.FTZ R72, R2.reuse, R72 ;  /* 0x0000004802487220 */ /* 0x040fe20000410000 */
[C---:B------:R-:W-:Y:S01]  /*193c0*/  FMUL.FTZ R67, R2.reuse, R67 ;  /* 0x0000004302437220 */ /* 0x040fe20000410000 */
[----:B------:R-:W1:Y:S01]  /*193d0*/  MUFU.TANH R13, R13 ;  /* 0x0000000d000d7308 */ /* 0x000e620000002400 */
[----:B--2---:R-:W-:Y:S01]  /*193e0*/  FSEL R7, R7, -INF , P4 ;  /* 0xff80000007077808 */ /* 0x004fe20002000000 */
[----:B------:R-:W-:Y:S01]  /*193f0*/  FMUL.FTZ R73, R2, R73 ;  /* 0x0000004902497220 */ /* 0x000fe20000410000 */
[----:B------:R-:W-:Y:S01]  /*19400*/  ISETP.GT.AND P4, PT, R34, 0x20, PT ;  /* 0x000000202200780c */ /* 0x000fe20003f84270 */
[C---:B------:R-:W-:Y:S01]  /*19410*/  FMUL.FTZ R70, R2.reuse, R70 ;  /* 0x0000004602467220 */ /* 0x040fe20000410000 */
[C---:B------:R-:W-:Y:S01]  /*19420*/  FMUL.FTZ R44, R2.reuse, R44 ;  /* 0x0000002c022c7220 */ /* 0x040fe20000410000 */
[C---:B------:R-:W-:Y:S01]  /*19430*/  FMUL.FTZ R71, R2.reuse, R71 ;  /* 0x0000004702477220 */ /* 0x040fe20000410000 */
[----:B------:R-:W-:Y:S01]  /*19440*/  FMUL.FTZ R45, R2, R45 ;  /* 0x0000002d022d7220 */ /* 0x000fe20000410000 */
[----:B------:R-:W2:Y:S01]  /*19450*/  MUFU.TANH R92, R92 ;  /* 0x0000005c005c7308 */ /* 0x000ea20000002400 */
[----:B0-----:R-:W-:Y:S01]  /*19460*/  FSEL R24, R24, -INF , P3 ;  /* 0xff80000018187808 */ /* 0x001fe20001800000 */
[C---:B------:R-:W-:Y:S01]  /*19470*/  FMUL.FTZ R74, R2.reuse, R74 ;  /* 0x0000004a024a7220 */ /* 0x040fe20000410000 */
[C---:B------:R-:W-:Y:S01]  /*19480*/  FMUL.FTZ R75, R2.reuse, R75 ;  /* 0x0000004b024b7220 */ /* 0x040fe20000410000 */
[C---:B------:R-:W-:Y:S01]  /*19490*/  FMUL.FTZ R46, R2.reuse, R46 ;  /* 0x0000002e022e7220 */ /* 0x040fe20000410000 */
[C---:B------:R-:W-:Y:S01]  /*194a0*/  FMUL.FTZ R52, R2.reuse, R52 ;  /* 0x0000003402347220 */ /* 0x040fe20000410000 */
[C---:B------:R-:W-:Y:S01]  /*194b0*/  FMUL.FTZ R47, R2.reuse, R47 ;  /* 0x0000002f022f7220 */ /* 0x040fe20000410000 */
[----:B------:R-:W-:Y:S01]  /*194c0*/  FMUL.FTZ R53, R2, R53 ;  /* 0x0000003502357220 */ /* 0x000fe20000410000 */
[----:B------:R-:W0:Y:S01]  /*194d0*/  MUFU.TANH R12, R12 ;  /* 0x0000000c000c7308 */ /* 0x000e220000002400 */
[----:B-1----:R-:W-:Y:S01]  /*194e0*/  FSEL R13, R13, -INF , P5 ;  /* 0xff8000000d0d7808 */ /* 0x002fe20002800000 */
[----:B------:R-:W-:Y:S01]  /*194f0*/  ULDC UR52, c[0x0][0x988] ;  /* 0x0002620000347ab9 */ /* 0x000fe20000000800 */
[----:B------:R-:W-:Y:S01]  /*19500*/  ISETP.GT.AND P5, PT, R34, 0x21, PT ;  /* 0x000000212200780c */ /* 0x000fe20003fa4270 */
[----:B------:R-:W-:-:S02]  /*19510*/  IMAD.U32 R97, RZ, RZ, UR52 ;  /* 0x00000034ff617e24 */ /* 0x000fc4000f8e00ff */
[C---:B------:R-:W-:Y:S01]  /*19520*/  FMUL.FTZ R103, R2.reuse, R35 ;  /* 0x0000002302677220 */ /* 0x040fe20000410000 */
[C---:B------:R-:W-:Y:S01]  /*19530*/  FMUL.FTZ R99, R2.reuse, R39 ;  /* 0x0000002702637220 */ /* 0x040fe20000410000 */
[----:B------:R-:W-:Y:S01]  /*19540*/  FMUL.FTZ R104, R2, R38 ;  /* 0x0000002602687220 */ /* 0x000fe20000410000 */
[----:B------:R-:W1:Y:S01]  /*19550*/  MUFU.TANH R77, R77 ;  /* 0x0000004d004d7308 */ /* 0x000e620000002400 */
[----:B--2---:R-:W-:Y:S01]  /*19560*/  FSEL R41, R92, -INF , P4 ;  /* 0xff8000005c297808 */ /* 0x004fe20002000000 */
[----:B------:R-:W-:Y:S01]  /*19570*/  FMUL.FTZ R102, R2, R42 ;  /* 0x0000002a02667220 */ /* 0x000fe20000410000 */
[----:B------:R-:W-:Y:S01]  /*19580*/  FMNMX.FTZ R92, R24, R59, !PT ;  /* 0x0000003b185c7209 */ /* 0x000fe20007810000 */
[----:B------:R-:W-:Y:S01]  /*19590*/  FMUL.FTZ R101, R2, R43 ;  /* 0x0000002b02657220 */ /* 0x000fe20000410000 */
[----:B------:R-:W-:Y:S02]  /*195a0*/  ULDC UR49, c[0x0][0x988] ;  /* 0x0002620000317ab9 */ /* 0x000fe40000000800 */
[----:B------:R-:W-:Y:S01]  /*195b0*/  FMNMX.FTZ R92, R41, R92, !PT ;  /* 0x0000005c295c7209 */ /* 0x000fe20007810000 */
[----:B------:R-:W2:Y:S01]  /*195c0*/  MUFU.TANH R20, R20 ;  /* 0x0000001400147308 */ /* 0x000ea20000002400 */
[----:B0-----:R-:W-:-:S02]  /*195d0*/  FSEL R12, R12, -INF , P1 ;  /* 0xff8000000c0c7808 */ /* 0x001fc40000800000 */
        /* <DEDUP_REMOVED lines=179> */
[----:B0-----:R-:W-:-:S04]  /*1a110*/  FSEL R98, R40, -INF , P5 ;  /* 0xff80000028627808 */ /* 0x001fc80002800000 */
[----:B------:R-:W-:-:S03]  /*1a120*/  FMNMX.FTZ R31, R98, R31, !PT ;  /* 0x0000001f621f7209 */ /* 0x000fc60007810000 */
[----:B------:R-:W0:Y:S01]  /*1a130*/  MUFU.TANH R99, R99 ;  /* 0x0000006300637308 */ /* 0x000e220000002400 */
[----:B-1----:R-:W-:Y:S01]  /*1a140*/  FSEL R103, R103, -INF , P1 ;  /* 0xff80000067677808 */ /* 0x002fe20000800000 */
[----:B------:R-:W1:Y:S06]  /*1a150*/  SHFL.BFLY PT, R32, R31, 0x2, 0x1f ;  /* 0x0c401f001f207f89 */ /* 0x000e6c00000e0000 */
[----:B------:R-:W3:Y:S01]  /*1a160*/  MUFU.TANH R102, R102 ;  /* 0x0000006600667308 */ /* 0x000ee20000002400 */
[----:B--2---:R-:W-:-:S07]  /*1a170*/  FSEL R104, R104, -INF , P2 ;  /* 0xff80000068687808 */ /* 0x004fce0001000000 */
[----:B------:R-:W2:Y:S01]  /*1a180*/  MUFU.TANH R101, R101 ;  /* 0x0000006500657308 */ /* 0x000ea20000002400 */
[----:B0-----:R-:W-:Y:S02]  /*1a190*/  FSEL R99, R99, -INF , P3 ;  /* 0xff80000063637808 */ /* 0x001fe40001800000 */
[----:B---3--:R-:W-:Y:S02]  /*1a1a0*/  FSEL R102, R102, -INF , P4 ;  /* 0xff80000066667808 */ /* 0x008fe40002000000 */
[----:B-1----:R-:W-:Y:S02]  /*1a1b0*/  FMNMX.FTZ R32, R31, R32, !PT ;  /* 0x000000201f207209 */ /* 0x002fe40007810000 */
[----:B------:R-:W-:-:S03]  /*1a1c0*/  FMNMX.FTZ R31, R5, R6, !PT ;  /* 0x00000006051f7209 */ /* 0x000fc60007810000 */
[----:B------:R-:W0:Y:S01]  /*1a1d0*/  SHFL.BFLY PT, R33, R32, 0x1, 0x1f ;  /* 0x0c201f0020217f89 */ /* 0x000e2200000e0000 */
[----:B--2---:R-:W-:Y:S02]  /*1a1e0*/  FSEL R101, R101, -INF , P5 ;  /* 0xff80000065657808 */ /* 0x004fe40002800000 */
[----:B0-----:R-:W-:-:S04]  /*1a1f0*/  FMNMX.FTZ R92, R32, R33, !PT ;  /* 0x00000021205c7209 */ /* 0x001fc80007810000 */
[C---:B------:R-:W-:Y:S01]  /*1a200*/  FSETP.NEU.FTZ.AND P6, PT, R92.reuse, -INF , PT ;  /* 0xff8000005c00780b */ /* 0x040fe20003fdd000 */
[----:B------:R-:W-:-:S05]  /*1a210*/  FFMA.FTZ R97, R92, R97, -8 ;  /* 0xc10000005c617423 */ /* 0x000fca0000010061 */
[----:B------:R-:W-:-:S05]  /*1a220*/  FSEL R97, R97, RZ, P6 ;  /* 0x000000ff61617208 */ /* 0x000fca0003000000 */
[--C-:B------:R-:W-:Y:S01]  /*1a230*/  FFMA.FTZ R34, R24, UR52, -R97.reuse ;  /* 0x0000003418227c23 */ /* 0x100fe20008010861 */
[----:B------:R-:W-:Y:S01]  /*1a240*/  FMNMX.FTZ R24, R10, R31, !PT ;  /* 0x0000001f0a187209 */ /* 0x000fe20007810000 */
[--C-:B------:R-:W-:Y:S01]  /*1a250*/  FFMA.FTZ R41, R41, UR52, -R97.reuse ;  /* 0x0000003429297c23 */ /* 0x100fe20008010861 */
[----:B------:R-:W-:-:S01]  /*1a260*/  FFMA.FTZ R42, R64, UR52, -R97 ;  /* 0x00000034402a7c23 */ /* 0x000fc20008010861 */
[--C-:B------:R-:W-:Y:S01]  /*1a270*/  FFMA.FTZ R72, R72, UR52, -R97.reuse ;  /* 0x0000003448487c23 */ /* 0x100fe20008010861 */
[----:B------:R-:W-:Y:S01]  /*1a280*/  FMNMX.FTZ R24, R7, R24, !PT ;  /* 0x0000001807187209 */ /* 0x000fe20007810000 */
[--C-:B------:R-:W-:Y:S01]  /*1a290*/  FFMA.FTZ R73, R73, UR52, -R97.reuse ;  /* 0x0000003449497c23 */ /* 0x100fe20008010861 */
[----:B------:R-:W-:-:S01]  /*1a2a0*/  FFMA.FTZ R77, R77, UR52, -R97 ;  /* 0x000000344d4d7c23 */ /* 0x000fc20008010861 */
[--C-:B------:R-:W-:Y:S01]  /*1a2b0*/  FFMA.FTZ R79, R79, UR52, -R97.reuse ;  /* 0x000000344f4f7c23 */ /* 0x100fe20008010861 */
[----:B------:R-:W-:Y:S01]  /*1a2c0*/  FMNMX.FTZ R33, R13, R24, !PT ;  /* 0x000000180d217209 */ /* 0x000fe20007810000 */
[----:B------:R-:W-:Y:S01]  /*1a2d0*/  MUFU.EX2 R31, R34 ;  /* 0x00000022001f7308 */ /* 0x000fe20000000800 */
        /* <DEDUP_REMOVED lines=23> */
[----:B------:R0:W-:Y:S01]  /*1a450*/  MUFU.EX2 R34, R79 ;  /* 0x0000004f00227308 */ /* 0x0001e20000000800 */
[----:B------:R-:W-:-:S01]  /*1a460*/  FFMA.FTZ R68, R68, UR52, -R97 ;  /* 0x0000003444447c23 */ /* 0x000fc20008010861 */
[--C-:B------:R-:W-:Y:S01]  /*1a470*/  FFMA.FTZ R44, R44, UR52, -R97.reuse ;  /* 0x000000342c2c7c23 */ /* 0x100fe20008010861 */
[----:B------:R-:W-:Y:S01]  /*1a480*/  FMNMX.FTZ R35, R81, R32, !PT ;  /* 0x0000002051237209 */ /* 0x000fe20007810000 */
[--C-:B------:R-:W-:Y:S01]  /*1a490*/  FFMA.FTZ R32, R83, UR52, -R97.reuse ;  /* 0x0000003453207c23 */ /* 0x100fe20008010861 */
[----:B------:R-:W-:-:S01]  /*1a4a0*/  FFMA.FTZ R45, R45, UR52, -R97 ;  /* 0x000000342d2d7c23 */ /* 0x000fc20008010861 */
[----:B------:R-:W-:Y:S01]  /*1a4b0*/  FFMA.FTZ R52, R52, UR52, -R97 ;  /* 0x0000003434347c23 */ /* 0x000fe20008010861 */
[----:B------:R-:W-:Y:S01]  /*1a4c0*/  FMNMX.FTZ R36, R84, R35, !PT ;  /* 0x0000002354247209 */ /* 0x000fe20007810000 */
[----:B------:R-:W-:Y:S01]  /*1a4d0*/  MUFU.EX2 R3, R3 ;  /* 0x0000000300037308 */ /* 0x000fe20000000800 */
[----:B0-----:R-:W-:-:S02]  /*1a4e0*/  IMAD.U32 R79, RZ, RZ, UR52 ;  /* 0x00000034ff4f7e24 */ /* 0x001fc4000f8e00ff */
[--C-:B------:R-:W-:Y:S01]  /*1a4f0*/  FFMA.FTZ R53, R53, UR52, -R97.reuse ;  /* 0x0000003435357c23 */ /* 0x100fe20008010861 */
[----:B------:R-:W-:Y:S01]  /*1a500*/  FMNMX.FTZ R35, R85, R36, !PT ;  /* 0x0000002455237209 */ /* 0x000fe20007810000 */
[----:B------:R-:W-:-:S03]  /*1a510*/  FFMA.FTZ R57, R57, UR52, -R97 ;  /* 0x0000003439397c23 */ /* 0x000fc60008010861 */
[----:B------:R-:W-:Y:S01]  /*1a520*/  FMNMX.FTZ R36, R88, R35, !PT ;  /* 0x0000002358247209 */ /* 0x000fe20007810000 */
[----:B------:R-:W-:Y:S03]  /*1a530*/  MUFU.EX2 R4, R4 ;  /* 0x0000000400047308 */ /* 0x000fe60000000800 */
[----:B------:R-:W-:-:S04]  /*1a540*/  FMNMX.FTZ R39, R89, R36, !PT ;  /* 0x0000002459277209 */ /* 0x000fc80007810000 */
[----:B------:R-:W-:Y:S01]  /*1a550*/  FMNMX.FTZ R36, R62, R39, !PT ;  /* 0x000000273e247209 */ /* 0x000fe20007810000 */
[----:B------:R-:W-:Y:S03]  /*1a560*/  MUFU.EX2 R35, R82 ;  /* 0x0000005200237308 */ /* 0x000fe60000000800 */
[----:B------:R-:W-:-:S04]  /*1a570*/  FMNMX.FTZ R39, R63, R36, !PT ;  /* 0x000000243f277209 */ /* 0x000fc80007810000 */
[----:B------:R-:W-:Y:S01]  /*1a580*/  FMNMX.FTZ R36, R66, R39, !PT ;  /* 0x0000002742247209 */ /* 0x000fe20007810000 */
[----:B------:R-:W-:Y:S03]  /*1a590*/  MUFU.EX2 R8, R8 ;  /* 0x0000000800087308 */ /* 0x000fe60000000800 */
[----:B------:R-:W-:Y:S01]  /*1a5a0*/  FMNMX.FTZ R39, R67, R36, !PT ;  /* 0x0000002443277209 */ /* 0x000fe20007810000 */
[--C-:B------:R-:W-:Y:S01]  /*1a5b0*/  FFMA.FTZ R36, R60, UR52, -R97.reuse ;  /* 0x000000343c247c23 */ /* 0x100fe20008010861 */
[----:B------:R-:W-:-:S01]  /*1a5c0*/  FFMA.FTZ R60, R61, UR52, -R97 ;  /* 0x000000343d3c7c23 */ /* 0x000fc20008010861 */
[----:B------:R-:W-:Y:S01]  /*1a5d0*/  FFMA.FTZ R61, R65, UR52, -R97 ;  /* 0x00000034413d7c23 */ /* 0x000fe20008010861 */
[----:B------:R-:W-:Y:S01]  /*1a5e0*/  FMNMX.FTZ R40, R70, R39, !PT ;  /* 0x0000002746287209 */ /* 0x000fe20007810000 */
[----:B------:R-:W0:Y:S03]  /*1a5f0*/  MUFU.EX2 R11, R11 ;  /* 0x0000000b000b7308 */ /* 0x000e260000000800 */
[----:B------:R-:W-:-:S04]  /*1a600*/  FMNMX.FTZ R39, R71, R40, !PT ;  /* 0x0000002847277209 */ /* 0x000fc80007810000 */
[----:B------:R-:W-:Y:S01]  /*1a610*/  FMNMX.FTZ R40, R74, R39, !PT ;  /* 0x000000274a287209 */ /* 0x000fe20007810000 */
[----:B------:R-:W-:Y:S03]  /*1a620*/  MUFU.EX2 R14, R14 ;  /* 0x0000000e000e7308 */ /* 0x000fe60000000800 */
[----:B------:R-:W-:-:S04]  /*1a630*/  FMNMX.FTZ R41, R75, R40, !PT ;  /* 0x000000284b297209 */ /* 0x000fc80007810000 */
[----:B------:R-:W-:Y:S01]  /*1a640*/  FMNMX.FTZ R40, R46, R41, !PT ;  /* 0x000000292e287209 */ /* 0x000fe20007810000 */
[----:B------:R1:W-:Y:S01]  /*1a650*/  MUFU.EX2 R39, R60 ;  /* 0x0000003c00277308 */ /* 0x0003e20000000800 */
[----:B0-----:R-:W-:Y:S02]  /*1a660*/  F2FP.SATFINITE.E4M3.F32.PACK_AB_MERGE_C R172, R11, R8, RZ ;  /* 0x000000080bac723e */ /* 0x001fe400048070ff */
[----:B------:R-:W-:Y:S02]  /*1a670*/  FMNMX.FTZ R41, R47, R40, !PT ;  /* 0x000000282f297209 */ /* 0x000fe40007810000 */
[----:B------:R-:W-:Y:S02]  /*1a680*/  F2FP.SATFINITE.E4M3.F32.PACK_AB_MERGE_C R172, R4, R3, R172 ;  /* 0x0000000304ac723e */ /* 0x000fe400048070ac */
[----:B------:R-:W-:Y:S01]  /*1a690*/  FMNMX.FTZ R40, R48, R41, !PT ;  /* 0x0000002930287209 */ /* 0x000fe20007810000 */
[----:B------:R-:W-:Y:S03]  /*1a6a0*/  MUFU.EX2 R15, R15 ;  /* 0x0000000f000f7308 */ /* 0x000fe60000000800 */
[----:B------:R-:W-:-:S04]  /*1a6b0*/  FMNMX.FTZ R40, R49, R40, !PT ;  /* 0x0000002831287209 */ /* 0x000fc80007810000 */
[----:B------:R-:W-:Y:S01]  /*1a6c0*/  FMNMX.FTZ R41, R51, R40, !PT ;  /* 0x0000002833297209 */ /* 0x000fe20007810000 */
[----:B------:R-:W0:Y:S03]  /*1a6d0*/  MUFU.EX2 R26, R26 ;  /* 0x0000001a001a7308 */ /* 0x000e260000000800 */
[----:B-1----:R-:W-:Y:S01]  /*1a6e0*/  FMNMX.FTZ R60, R50, R41, !PT ;  /* 0x00000029323c7209 */ /* 0x002fe20007810000 */
[----:B------:R-:W-:-:S03]  /*1a6f0*/  FFMA.FTZ R41, R69, UR52, -R97 ;  /* 0x0000003445297c23 */ /* 0x000fc60008010861 */
[----:B------:R-:W-:Y:S01]  /*1a700*/  FMNMX.FTZ R65, R55, R60, !PT ;  /* 0x0000003c37417209 */ /* 0x000fe20007810000 */
[----:B------:R-:W1:Y:S03]  /*1a710*/  MUFU.EX2 R37, R37 ;  /* 0x0000002500257308 */ /* 0x000e660000000800 */
[----:B------:R-:W-:-:S04]  /*1a720*/  FMNMX.FTZ R60, R54, R65, !PT ;  /* 0x00000041363c7209 */ /* 0x000fc80007810000 */
[----:B------:R-:W-:Y:S01]  /*1a730*/  FMNMX.FTZ R65, R29, R60, !PT ;  /* 0x0000003c1d417209 */ /* 0x000fe20007810000 */
[----:B------:R-:W-:Y:S01]  /*1a740*/  MUFU.EX2 R32, R32 ;  /* 0x0000002000207308 */ /* 0x000fe20000000800 */
[----:B0-----:R-:W-:Y:S02]  /*1a750*/  F2FP.SATFINITE.E4M3.F32.PACK_AB_MERGE_C R174, R31, R26, RZ ;  /* 0x0000001a1fae723e */ /* 0x001fe400048070ff */
[----:B------:R-:W-:Y:S02]  /*1a760*/  FMNMX.FTZ R65, R28, R65, !PT ;  /* 0x000000411c417209 */ /* 0x000fe40007810000 */
[----:B------:R-:W-:Y:S02]  /*1a770*/  F2FP.SATFINITE.E4M3.F32.PACK_AB_MERGE_C R174, R15, R14, R174 ;  /* 0x0000000e0fae723e */ /* 0x000fe400048070ae */
[----:B------:R-:W-:Y:S01]  /*1a780*/  FMNMX.FTZ R64, R30, R65, !PT ;  /* 0x000000411e407209 */ /* 0x000fe20007810000 */
[----:B------:R0:W-:Y:S01]  /*1a790*/  MUFU.EX2 R60, R72 ;  /* 0x00000048003c7308 */ /* 0x0001e20000000800 */
[----:B-1----:R-:W-:-:S02]  /*1a7a0*/  F2FP.SATFINITE.E4M3.F32.PACK_AB_MERGE_C R176, R37, R34, RZ ;  /* 0x0000002225b0723e */ /* 0x002fc400048070ff */
[----:B------:R-:W-:Y:S02]  /*1a7b0*/  FMNMX.FTZ R69, R103, R64, !PT ;  /* 0x0000004067457209 */ /* 0x000fe40007810000 */
[----:B------:R-:W-:Y:S02]  /*1a7c0*/  F2FP.SATFINITE.E4M3.F32.PACK_AB_MERGE_C R176, R33, R24, R176 ;  /* 0x0000001821b0723e */ /* 0x000fe400048070b0 */
[----:B------:R-:W-:Y:S01]  /*1a7d0*/  FMNMX.FTZ R64, R104, R69, !PT ;  /* 0x0000004568407209 */ /* 0x000fe20007810000 */
[----:B------:R1:W2:Y:S03]  /*1a7e0*/  MUFU.EX2 R65, R73 ;  /* 0x0000004900417308 */ /* 0x0002a60000000800 */
[----:B------:R-:W-:-:S04]  /*1a7f0*/  FMNMX.FTZ R69, R99, R64, !PT ;  /* 0x0000004063457209 */ /* 0x000fc80007810000 */
[----:B------:R-:W-:Y:S01]  /*1a800*/  FMNMX.FTZ R64, R102, R69, !PT ;  /* 0x0000004566407209 */ /* 0x000fe20007810000 */
[----:B------:R-:W-:-:S01]  /*1a810*/  FFMA.FTZ R69, R90, UR52, -R97 ;  /* 0x000000345a457c23 */ /* 0x000fc20008010861 */
[----:B------:R-:W-:Y:S02]  /*1a820*/  MUFU.EX2 R38, R38 ;  /* 0x0000002600267308 */ /* 0x000fe40000000800 */
[----:B0-----:R-:W-:Y:S01]  /*1a830*/  FMNMX.FTZ R72, R101, R64, !PT ;  /* 0x0000004065487209 */ /* 0x001fe20007810000 */
[----:B------:R-:W-:Y:S01]  /*1a840*/  FFMA.FTZ R64, R91, UR52, -R97 ;  /* 0x000000345b407c23 */ /* 0x000fe20008010861 */
[----:B------:R-:W-:-:S03]  /*1a850*/  MOV R91, UR38 ;  /* 0x00000026005b7c02 */ /* 0x000fc60008000f00 */
[----:B-1----:R-:W0:Y:S01]  /*1a860*/  SHFL.BFLY PT, R73, R72, 0x2, 0x1f ;  /* 0x0c401f0048497f89 */ /* 0x002e2200000e0000 */
[----:B------:R-:W1:Y:S01]  /*1a870*/  MUFU.EX2 R43, R43 ;  /* 0x0000002b002b7308 */ /* 0x000e620000000800 */
[----:B--2---:R-:W-:-:S07]  /*1a880*/  F2FP.SATFINITE.E4M3.F32.PACK_AB_MERGE_C R182, R65, R60, RZ ;  /* 0x0000003c41b6723e */ /* 0x004fce00048070ff */
[----:B------:R-:W-:Y:S08]  /*1a890*/  MUFU.EX2 R36, R36 ;  /* 0x0000002400247308 */ /* 0x000ff00000000800 */
[----:B------:R-:W-:Y:S01]  /*1a8a0*/  MUFU.EX2 R42, R42 ;  /* 0x0000002a002a7308 */ /* 0x000fe20000000800 */
[----:B-1----:R-:W-:-:S04]  /*1a8b0*/  F2FP.SATFINITE.E4M3.F32.PACK_AB_MERGE_C R178, R43, R38, RZ ;  /* 0x000000262bb2723e */ /* 0x002fc800048070ff */
[----:B------:R-:W-:Y:S02]  /*1a8c0*/  F2FP.SATFINITE.E4M3.F32.PACK_AB_MERGE_C R178, R35, R32, R178 ;  /* 0x0000002023b2723e */ /* 0x000fe400048070b2 */
[----:B0-----:R-:W-:Y:S01]  /*1a8d0*/  FMNMX.FTZ R77, R72, R73, !PT ;  /* 0x00000049484d7209 */ /* 0x001fe20007810000 */
[--C-:B------:R-:W-:Y:S01]  /*1a8e0*/  FFMA.FTZ R72, R96, UR52, -R97.reuse ;  /* 0x0000003460487c23 */ /* 0x100fe20008010861 */
[----:B------:R-:W0:Y:S03]  /*1a8f0*/  MUFU.EX2 R61, R61 ;  /* 0x0000003d003d7308 */ /* 0x000e260000000800 */
[----:B------:R-:W1:Y:S05]  /*1a900*/  SHFL.BFLY PT, R90, R77, 0x1, 0x1f ;  /* 0x0c201f004d5a7f89 */ /* 0x000e6a00000e0000 */
[----:B------:R2:W-:Y:S08]  /*1a910*/  MUFU.EX2 R40, R68 ;  /* 0x0000004400287308 */ /* 0x0005f00000000800 */
[----:B------:R-:W3:Y:S01]  /*1a920*/  MUFU.EX2 R41, R41 ;  /* 0x0000002900297308 */ /* 0x000ee20000000800 */
[----:B0-----:R-:W-:Y:S01]  /*1a930*/  F2FP.SATFINITE.E4M3.F32.PACK_AB_MERGE_C R180, R61, R42, RZ ;  /* 0x0000002a3db4723e */ /* 0x001fe200048070ff */
[----:B--2---:R-:W-:-:S03]  /*1a940*/  FFMA.FTZ R68, R93, UR52, -R97 ;  /* 0x000000345d447c23 */ /* 0x004fc60008010861 */
[----:B------:R-:W-:-:S03]  /*1a950*/  F2FP.SATFINITE.E4M3.F32.PACK_AB_MERGE_C R180, R39, R36, R180 ;  /* 0x0000002427b4723e */ /* 0x000fc600048070b4 */
[----:B------:R-:W-:Y:S01]  /*1a960*/  MUFU.EX2 R44, R44 ;  /* 0x0000002c002c7308 */ /* 0x000fe20000000800 */
[----:B-1----:R-:W-:Y:S01]  /*1a970*/  FMNMX.FTZ R90, R77, R90, !PT ;  /* 0x0000005a4d5a7209 */ /* 0x002fe20007810000 */
[----:B------:R-:W-:-:S03]  /*1a980*/  FFMA.FTZ R77, R95, UR52, -R97 ;  /* 0x000000345f4d7c23 */ /* 0x000fc60008010861 */
[C---:B------:R-:W-:Y:S01]  /*1a990*/  FSETP.NEU.FTZ.AND P1, PT, R90.reuse, -INF , PT ;  /* 0xff8000005a00780b */ /* 0x040fe20003f3d000 */
[----:B------:R-:W-:-:S02]  /*1a9a0*/  FFMA.FTZ R82, R90, R79, -8 ;  /* 0xc10000005a527423 */ /* 0x000fc4000001004f */
[----:B------:R-:W-:Y:S01]  /*1a9b0*/  MUFU.EX2 R45, R45 ;  /* 0x0000002d002d7308 */ /* 0x000fe20000000800 */
[----:B------:R-:W-:-:S01]  /*1a9c0*/  FFMA.FTZ R79, R98, UR52, -R97 ;  /* 0x00000034624f7c23 */ /* 0x000fc20008010861 */
[----:B---3--:R-:W-:Y:S02]  /*1a9d0*/  F2FP.SATFINITE.E4M3.F32.PACK_AB_MERGE_C R182, R41, R40, R182 ;  /* 0x0000002829b6723e */ /* 0x008fe400048070b6 */
[----:B------:R-:W-:-:S04]  /*1a9e0*/  FSEL R82, R82, RZ, P1 ;  /* 0x000000ff52527208 */ /* 0x000fc80000800000 */
        /* <DEDUP_REMOVED lines=14> */
[----:B------:R-:W-:Y:S01]  /*1aad0*/  FFMA.FTZ R76, R80, UR52, -R82 ;  /* 0x00000034504c7c23 */ /* 0x000fe20008010852 */
[----:B------:R-:W-:-:S01]  /*1aae0*/  FADD.FTZ R75, R3, R4 ;  /* 0x00000004034b7221 */ /* 0x000fc20000010000 */
[----:B------:R-:W0:Y:S01]  /*1aaf0*/  MUFU.EX2 R6, R6 ;  /* 0x0000000600067308 */ /* 0x000e220000000800 */
[----:B------:R-:W-:-:S01]  /*1ab00*/  FFMA.FTZ R80, R88, UR52, -R82 ;  /* 0x0000003458507c23 */ /* 0x000fc20008010852 */
[--C-:B------:R-:W-:Y:S01]  /*1ab10*/  FFMA.FTZ R94, R21, UR52, -R82.reuse ;  /* 0x00000034155e7c23 */ /* 0x100fe20008010852 */
[----:B------:R-:W-:-:S01]  /*1ab20*/  FFMA.FTZ R13, R27, UR52, -R82 ;  /* 0x000000341b0d7c23 */ /* 0x000fc20008010852 */
[----:B------:R-:W-:Y:S01]  /*1ab30*/  FFMA.FTZ R27, R62, UR52, -R82 ;  /* 0x000000343e1b7c23 */ /* 0x000fe20008010852 */
[----:B------:R-:W-:-:S01]  /*1ab40*/  FADD.FTZ R96, R8, R75 ;  /* 0x0000004b08607221 */ /* 0x000fc20000010000 */
[--C-:B------:R-:W-:Y:S01]  /*1ab50*/  FFMA.FTZ R62, R63, UR52, -R82.reuse ;  /* 0x000000343f3e7c23 */ /* 0x100fe20008010852 */
[----:B------:R-:W-:-:S01]  /*1ab60*/  FFMA.FTZ R21, R85, UR52, -R82 ;  /* 0x0000003455157c23 */ /* 0x000fc20008010852 */
[----:B------:R-:W1:Y:S01]  /*1ab70*/  MUFU.EX2 R83, R83 ;  /* 0x0000005300537308 */ /* 0x000e620000000800 */
[----:B------:R-:W-:-:S01]  /*1ab80*/  FFMA.FTZ R63, R70, UR52, -R82 ;  /* 0x00000034463f7c23 */ /* 0x000fc20008010852 */
[--C-:B------:R-:W-:Y:S01]  /*1ab90*/  FFMA.FTZ R85, R89, UR52, -R82.reuse ;  /* 0x0000003459557c23 */ /* 0x100fe20008010852 */
[----:B------:R-:W-:-:S01]  /*1aba0*/  FFMA.FTZ R70, R74, UR52, -R82 ;  /* 0x000000344a467c23 */ /* 0x000fc20008010852 */
[----:B------:R-:W-:-:S02]  /*1abb0*/  VIADD R74, R0, 0x29840 ;  /* 0x00029840004a7836 */ /* 0x000fc40000000000 */
[----:B------:R-:W-:-:S01]  /*1abc0*/  FADD.FTZ R89, R11, R96 ;  /* 0x000000600b597221 */ /* 0x000fc20000010000 */
[--C-:B------:R-:W-:Y:S01]  /*1abd0*/  FFMA.FTZ R0, R46, UR52, -R82.reuse ;  /* 0x000000342e007c23 */ /* 0x100fe20008010852 */
[----:B------:R-:W-:-:S01]  /*1abe0*/  FFMA.FTZ R81, R81, UR52, -R82 ;  /* 0x0000003451517c23 */ /* 0x000fc20008010852 */
[----:B------:R-:W2:Y:S01]  /*1abf0*/  MUFU.EX2 R86, R86 ;  /* 0x0000005600567308 */ /* 0x000ea20000000800 */
[----:B0-----:R-:W-:-:S01]  /*1ac00*/  FADD.FTZ R88, R5, R6 ;  /* 0x0000000605587221 */ /* 0x001fc20000010000 */
[----:B------:R-:W-:Y:S01]  /*1ac10*/  PRMT R74, R91, 0x654, R74 ;  /* 0x000006545b4a7816 */ /* 0x000fe2000000004a */
[----:B------:R-:W-:-:S01]  /*1ac20*/  FFMA.FTZ R67, R67, UR52, -R82 ;  /* 0x0000003443437c23 */ /* 0x000fc20008010852 */
[--C-:B------:R-:W-:Y:S01]  /*1ac30*/  FFMA.FTZ R51, R51, UR52, -R82.reuse ;  /* 0x0000003433337c23 */ /* 0x100fe20008010852 */
[----:B------:R-:W-:-:S01]  /*1ac40*/  FFMA.FTZ R47, R47, UR52, -R82 ;  /* 0x000000342f2f7c23 */ /* 0x000fc20008010852 */
[----:B------:R0:W-:Y:S01]  /*1ac50*/  SYNCS.ARRIVE.TRANS64.RED.A1T0 RZ, [R74+URZ], RZ ;  /* 0x000000ff4aff79a7 */ /* 0x0001e2000810043f */
[----:B------:R-:W-:-:S01]  /*1ac60*/  FFMA.FTZ R49, R49, UR52, -R82 ;  /* 0x0000003431317c23 */ /* 0x000fc20008010852 */
[----:B------:R-:W3:Y:S01]  /*1ac70*/  MUFU.EX2 R7, R7 ;  /* 0x0000000700077308 */ /* 0x000ee20000000800 */
[----:B-1----:R-:W-:-:S01]  /*1ac80*/  FADD.FTZ R75, R83, R88 ;  /* 0x00000058534b7221 */ /* 0x002fc20000010000 */
[----:B------:R-:W-:Y:S01]  /*1ac90*/  FADD.FTZ R88, R14, R89 ;  /* 0x000000590e587221 */ /* 0x000fe20000010000 */
[----:B------:R-:W-:-:S01]  /*1aca0*/  FFMA.FTZ R50, R50, UR52, -R82 ;  /* 0x0000003432327c23 */ /* 0x000fc20008010852 */
[--C-:B------:R-:W-:Y:S01]  /*1acb0*/  FFMA.FTZ R55, R55, UR52, -R82.reuse ;  /* 0x0000003437377c23 */ /* 0x100fe20008010852 */
[----:B------:R-:W-:-:S01]  /*1acc0*/  FFMA.FTZ R54, R54, UR52, -R82 ;  /* 0x0000003436367c23 */ /* 0x000fc20008010852 */
[----:B------:R-:W-:Y:S01]  /*1acd0*/  FADD.FTZ R89, R15, R88 ;  /* 0x000000580f597221 */ /* 0x000fe20000010000 */
[----:B------:R-:W-:-:S01]  /*1ace0*/  FFMA.FTZ R30, R30, UR52, -R82 ;  /* 0x000000341e1e7c23 */ /* 0x000fc20008010852 */
[----:B------:R-:W0:Y:S01]  /*1acf0*/  MUFU.EX2 R10, R10 ;  /* 0x0000000a000a7308 */ /* 0x000e220000000800 */
[----:B--2---:R-:W-:-:S01]  /*1ad00*/  FADD.FTZ R46, R86, R75 ;  /* 0x0000004b562e7221 */ /* 0x004fc20000010000 */
[----:B------:R-:W-:Y:S01]  /*1ad10*/  FADD.FTZ R88, R26, R89 ;  /* 0x000000591a587221 */ /* 0x000fe20000010000 */
[----:B------:R-:W-:-:S01]  /*1ad20*/  FFMA.FTZ R103, R103, UR52, -R82 ;  /* 0x0000003467677c23 */ /* 0x000fc20008010852 */
[----:B------:R-:W-:Y:S01]  /*1ad30*/  F2FP.SATFINITE.E4M3.F32.PACK_AB_MERGE_C R173, R86, R83, RZ ;  /* 0x0000005356ad723e */ /* 0x000fe200048070ff */
[----:B------:R-:W-:-:S01]  /*1ad40*/  FFMA.FTZ R102, R102, UR52, -R82 ;  /* 0x0000003466667c23 */ /* 0x000fc20008010852 */
[----:B------:R-:W-:Y:S01]  /*1ad50*/  FADD.FTZ R89, R31, R88 ;  /* 0x000000581f597221 */ /* 0x000fe20000010000 */
[----:B------:R-:W-:-:S01]  /*1ad60*/  FFMA.FTZ R104, R104, UR52, -R82 ;  /* 0x0000003468687c23 */ /* 0x000fc20008010852 */
[----:B------:R-:W1:Y:S01]  /*1ad70*/  MUFU.EX2 R87, R87 ;  /* 0x0000005700577308 */ /* 0x000e620000000800 */
[----:B---3--:R-:W-:-:S01]  /*1ad80*/  FADD.FTZ R75, R7, R46 ;  /* 0x0000002e074b7221 */ /* 0x008fc20000010000 */
[----:B------:R-:W-:Y:S01]  /*1ad90*/  FFMA.FTZ R46, R48, UR52, -R82 ;  /* 0x00000034302e7c23 */ /* 0x000fe20008010852 */
[----:B------:R-:W-:-:S01]  /*1ada0*/  FADD.FTZ R48, R24, R89 ;  /* 0x0000005918307221 */ /* 0x000fc20000010000 */
[----:B------:R-:W-:Y:S01]  /*1adb0*/  F2FP.SATFINITE.E4M3.F32.PACK_AB_MERGE_C R173, R6, R5, R173 ;  /* 0x0000000506ad723e */ /* 0x000fe200048070ad */
[----:B------:R-:W-:-:S01]  /*1adc0*/  FFMA.FTZ R99, R99, UR52, -R82 ;  /* 0x0000003463637c23 */ /* 0x000fc20008010852 */
[----:B------:R-:W-:Y:S01]  /*1add0*/  IMAD.MOV.U32 R24, RZ, RZ, R25 ;  /* 0x000000ffff187224 */ /* 0x000fe200078e0019 */
[----:B------:R-:W-:Y:S01]  /*1ade0*/  MOV R86, R25 ;  /* 0x0000001900567202 */ /* 0x000fe20000000f00 */
[----:B------:R-:W2:Y:S01]  /*1adf0*/  MUFU.EX2 R94, R94 ;  /* 0x0000005e005e7308 */ /* 0x000ea20000000800 */
[----:B0-----:R-:W-:-:S01]  /*1ae00*/  FADD.FTZ R74, R10, R75 ;  /* 0x0000004b0a4a7221 */ /* 0x001fc20000010000 */
[----:B------:R-:W-:-:S06]  /*1ae10*/  IMAD.MOV.U32 R83, RZ, RZ, R25 ;  /* 0x000000ffff537224 */ /* 0x000fcc00078e0019 */
[----:B------:R-:W0:Y:S01]  /*1ae20*/  MUFU.EX2 R12, R12 ;  /* 0x0000000c000c7308 */ /* 0x000e220000000800 */
[----:B-1----:R-:W-:-:S07]  /*1ae30*/  FADD.FTZ R75, R87, R74 ;  /* 0x0000004a574b7221 */ /* 0x002fce0000010000 */
[----:B------:R-:W1:Y:S01]  /*1ae40*/  MUFU.EX2 R13, R13 ;  /* 0x0000000d000d7308 */ /* 0x000e620000000800 */
[----:B--2---:R-:W-:-:S01]  /*1ae50*/  FADD.FTZ R75, R94, R75 ;  /* 0x0000004b5e4b7221 */ /* 0x004fc20000010000 */
[----:B------:R-:W-:Y:S01]  /*1ae60*/  F2FP.SATFINITE.E4M3.F32.PACK_AB_MERGE_C R175, R94, R87, RZ ;  /* 0x000000575eaf723e */ /* 0x000fe200048070ff */
[----:B------:R-:W-:-:S03]  /*1ae70*/  IMAD.MOV.U32 R87, RZ, RZ, R25 ;  /* 0x000000ffff577224 */ /* 0x000fc600078e0019 */
[----:B------:R-:W-:Y:S02]  /*1ae80*/  F2FP.SATFINITE.E4M3.F32.PACK_AB_MERGE_C R175, R10, R7, R175 ;  /* 0x000000070aaf723e */ /* 0x000fe400048070af */
[----:B------:R-:W2:Y:S01]  /*1ae90*/  MUFU.EX2 R76, R76 ;  /* 0x0000004c004c7308 */ /* 0x000ea20000000800 */
[----:B0-----:R-:W-:-:S01]  /*1aea0*/  FADD.FTZ R74, R12, R75 ;  /* 0x0000004b0c4a7221 */ /* 0x001fc20000010000 */
[----:B------:R-:W-:Y:S01]  /*1aeb0*/  FADD.FTZ R75, R33, R48 ;  /* 0x00000030214b7221 */ /* 0x000fe20000010000 */
[----:B------:R-:W-:-:S01]  /*1aec0*/  FFMA.FTZ R48, R29, UR52, -R82 ;  /* 0x000000341d307c23 */ /* 0x000fc20008010852 */
[----:B------:R-:W-:Y:S02]  /*1aed0*/  IMAD.MOV.U32 R33, RZ, RZ, R25 ;  /* 0x000000ffff217224 */ /* 0x000fe400078e0019 */
[----:B------:R-:W-:-:S02]  /*1aee0*/  FADD.FTZ R88, R34, R75 ;  /* 0x0000004b22587221 */ /* 0x000fc40000010000 */
[----:B------:R-:W0:Y:S01]  /*1aef0*/  MUFU.EX2 R81, R81 ;  /* 0x0000005100517308 */ /* 0x000e220000000800 */
[----:B-1----:R-:W-:-:S01]  /*1af00*/  FADD.FTZ R89, R13, R74 ;  /* 0x0000004a0d597221 */ /* 0x002fc20000010000 */
[----:B------:R-:W-:Y:S01]  /*1af10*/  FADD.FTZ R29, R37, R88 ;  /* 0x00000058251d7221 */ /* 0x000fe20000010000 */
[----:B------:R-:W-:-:S01]  /*1af20*/  FFMA.FTZ R74, R28, UR52, -R82 ;  /* 0x000000341c4a7c23 */ /* 0x000fc20008010852 */
[----:B------:R-:W-:-:S02]  /*1af30*/  FFMA.FTZ R82, R101, UR52, -R82 ;  /* 0x0000003465527c23 */ /* 0x000fc40008010852 */
[----:B------:R-:W-:-:S01]  /*1af40*/  FADD.FTZ R88, R32, R29 ;  /* 0x0000001d20587221 */ /* 0x000fc20000010000 */
[----:B------:R-:W-:Y:S01]  /*1af50*/  IMAD.MOV.U32 R32, RZ, RZ, R25 ;  /* 0x000000ffff207224 */ /* 0x000fe200078e0019 */
[----:B------:R-:W1:Y:S01]  /*1af60*/  MUFU.EX2 R20, R20 ;  /* 0x0000001400147308 */ /* 0x000e620000000800 */
[----:B--2---:R-:W-:-:S07]  /*1af70*/  FADD.FTZ R96, R76, R89 ;  /* 0x000000594c607221 */ /* 0x004fce0000010000 */
[----:B------:R-:W2:Y:S01]  /*1af80*/  MUFU.EX2 R21, R21 ;  /* 0x0000001500157308 */ /* 0x000ea20000000800 */
[----:B0-----:R-:W-:-:S01]  /*1af90*/  FADD.FTZ R75, R81, R96 ;  /* 0x00000060514b7221 */ /* 0x001fc20000010000 */
[----:B------:R-:W-:Y:S01]  /*1afa0*/  F2FP.SATFINITE.E4M3.F32.PACK_AB_MERGE_C R76, R81, R76, RZ ;  /* 0x0000004c514c723e */ /* 0x000fe200048070ff */
[----:B------:R-:W-:-:S03]  /*1afb0*/  IMAD.MOV.U32 R81, RZ, RZ, R25 ;  /* 0x000000ffff517224 */ /* 0x000fc600078e0019 */
[----:B------:R-:W-:Y:S01]  /*1afc0*/  F2FP.SATFINITE.E4M3.F32.PACK_AB_MERGE_C R177, R13, R12, R76 ;  /* 0x0000000c0db1723e */ /* 0x000fe2000480704c */
[----:B------:R-:W-:Y:S01]  /*1afd0*/  IMAD.MOV.U32 R76, RZ, RZ, R25 ;  /* 0x000000ffff4c7224 */ /* 0x000fe200078e0019 */
[----:B------:R-:W0:Y:S01]  /*1afe0*/  MUFU.EX2 R80, R80 ;  /* 0x0000005000507308 */ /* 0x000e220000000800 */
[----:B-1----:R-:W-:-:S01]  /*1aff0*/  FADD.FTZ R96, R20, R75 ;  /* 0x0000004b14607221 */ /* 0x002fc20000010000 */
[----:B------:R-:W-:Y:S01]  /*1b000*/  FADD.FTZ R75, R35, R88 ;  /* 0x00000058234b7221 */ /* 0x000fe20000010000 */
[----:B------:R-:W-:-:S03]  /*1b010*/  IMAD.MOV.U32 R35, RZ, RZ, R25 ;  /* 0x000000ffff237224 */ /* 0x000fc600078e0019 */
[----:B------:R-:W-:Y:S01]  /*1b020*/  FADD.FTZ R88, R38, R75 ;  /* 0x0000004b26587221 */ /* 0x000fe20000010000 */
[----:B------:R-:W-:Y:S01]  /*1b030*/  MOV R38, R25 ;  /* 0x0000001900267202 */ /* 0x000fe20000000f00 */
[----:B------:R-:W1:Y:S01]  /*1b040*/  MUFU.EX2 R85, R85 ;  /* 0x0000005500557308 */ /* 0x000e620000000800 */
[----:B--2---:R-:W-:-:S01]  /*1b050*/  FADD.FTZ R89, R21, R96 ;  /* 0x0000006015597221 */ /* 0x004fc20000010000 */
[----:B------:R-:W-:-:S06]  /*1b060*/  IMAD.MOV.U32 R75, RZ, RZ, R25 ;  /* 0x000000ffff4b7224 */ /* 0x000fcc00078e0019 */
[----:B------:R-:W2:Y:S01]  /*1b070*/  MUFU.EX2 R27, R27 ;  /* 0x0000001b001b7308 */ /* 0x000ea20000000800 */
[----:B0-----:R-:W-:-:S07]  /*1b080*/  FADD.FTZ R96, R80, R89 ;  /* 0x0000005950607221 */ /* 0x001fce0000010000 */
[----:B------:R-:W0:Y:S01]  /*1b090*/  MUFU.EX2 R62, R62 ;  /* 0x0000003e003e7308 */ /* 0x000e220000000800 */
[----:B-1----:R-:W-:-:S01]  /*1b0a0*/  FADD.FTZ R96, R85, R96 ;  /* 0x0000006055607221 */ /* 0x002fc20000010000 */
[----:B------:R-:W-:Y:S01]  /*1b0b0*/  F2FP.SATFINITE.E4M3.F32.PACK_AB_MERGE_C R80, R85, R80, RZ ;  /* 0x000000505550723e */ /* 0x000fe200048070ff */
[----:B------:R-:W-:-:S03]  /*1b0c0*/  IMAD.MOV.U32 R85, RZ, RZ, R25 ;  /* 0x000000ffff557224 */ /* 0x000fc600078e0019 */
[----:B------:R-:W-:Y:S01]  /*1b0d0*/  F2FP.SATFINITE.E4M3.F32.PACK_AB_MERGE_C R179, R21, R20, R80 ;  /* 0x0000001415b3723e */ /* 0x000fe20004807050 */
[----:B------:R-:W-:Y:S01]  /*1b0e0*/  IMAD.MOV.U32 R80, RZ, RZ, R25 ;  /* 0x000000ffff507224 */ /* 0x000fe200078e0019 */
[----:B------:R-:W1:Y:S01]  /*1b0f0*/  MUFU.EX2 R84, R84 ;  /* 0x0000005400547308 */ /* 0x000e620000000800 */
[----:B--2---:R-:W-:-:S07]  /*1b100*/  FADD.FTZ R11, R27, R96 ;  /* 0x000000601b0b7221 */ /* 0x004fce0000010000 */
[----:B------:R2:W-:Y:S01]  /*1b110*/  MUFU.EX2 R28, R51 ;  /* 0x00000033001c7308 */ /* 0x0005e20000000800 */
[----:B0-----:R-:W-:-:S07]  /*1b120*/  FADD.FTZ R11, R62, R11 ;  /* 0x0000000b3e0b7221 */ /* 0x001fce0000010000 */
[----:B------:R-:W0:Y:S01]  /*1b130*/  MUFU.EX2 R67, R67 ;  /* 0x0000004300437308 */ /* 0x000e220000000800 */
[----:B--2---:R-:W-:-:S01]  /*1b140*/  FADD.FTZ R51, R43, R88 ;  /* 0x000000582b337221 */ /* 0x004fc20000010000 */
[----:B-1----:R-:W-:Y:S01]  /*1b150*/  FADD.FTZ R26, R84, R11 ;  /* 0x0000000b541a7221 */ /* 0x002fe20000010000 */
[----:B------:R-:W-:Y:S02]  /*1b160*/  IMAD.MOV.U32 R43, RZ, RZ, R25 ;  /* 0x000000ffff2b7224 */ /* 0x000fe400078e0019 */
[----:B------:R-:W-:Y:S01]  /*1b170*/  FADD.FTZ R8, R36, R51 ;  /* 0x0000003324087221 */ /* 0x000fe20000010000 */
[----:B------:R-:W-:Y:S02]  /*1b180*/  IMAD.MOV.U32 R36, RZ, RZ, R25 ;  /* 0x000000ffff247224 */ /* 0x000fe400078e0019 */
[----:B------:R-:W1:Y:S01]  /*1b190*/  MUFU.EX2 R63, R63 ;  /* 0x0000003f003f7308 */ /* 0x000e620000000800 */
[----:B------:R-:W-:-:S01]  /*1b1a0*/  FADD.FTZ R31, R39, R8 ;  /* 0x00000008271f7221 */ /* 0x000fc20000010000 */
[----:B------:R-:W-:-:S02]  /*1b1b0*/  IMAD.MOV.U32 R39, RZ, RZ, R25 ;  /* 0x000000ffff277224 */ /* 0x000fc400078e0019 */
[----:B------:R-:W-:Y:S02]  /*1b1c0*/  IMAD.MOV.U32 R51, RZ, RZ, R25 ;  /* 0x000000ffff337224 */ /* 0x000fe400078e0019 */
[----:B------:R-:W-:Y:S01]  /*1b1d0*/  FADD.FTZ R8, R42, R31 ;  /* 0x0000001f2a087221 */ /* 0x000fe20000010000 */
[----:B------:R-:W-:Y:S01]  /*1b1e0*/  MOV R42, R25 ;  /* 0x00000019002a7202 */ /* 0x000fe20000000f00 */
[----:B------:R-:W2:Y:S02]  /*1b1f0*/  MUFU.EX2 R66, R66 ;  /* 0x0000004200427308 */ /* 0x000ea40000000800 */
[----:B------:R-:W-:-:S01]  /*1b200*/  FADD.FTZ R61, R61, R8 ;  /* 0x000000083d3d7221 */ /* 0x000fc20000010000 */
[C---:B0-----:R-:W-:Y:S01]  /*1b210*/  FADD.FTZ R26, R67.reuse, R26 ;  /* 0x0000001a431a7221 */ /* 0x041fe20000010000 */
[----:B------:R-:W-:Y:S01]  /*1b220*/  F2FP.SATFINITE.E4M3.F32.PACK_AB_MERGE_C R67, R67, R84, RZ ;  /* 0x000000544343723e */ /* 0x000fe200048070ff */
[----:B------:R-:W-:Y:S02]  /*1b230*/  IMAD.MOV.U32 R84, RZ, RZ, R25 ;  /* 0x000000ffff547224 */ /* 0x000fe400078e0019 */
[----:B------:R-:W-:-:S01]  /*1b240*/  FADD.FTZ R34, R40, R61 ;  /* 0x0000003d28227221 */ /* 0x000fc20000010000 */
[----:B------:R-:W-:Y:S01]  /*1b250*/  IMAD.MOV.U32 R40, RZ, RZ, R25 ;  /* 0x000000ffff287224 */ /* 0x000fe200078e0019 */
[----:B------:R-:W-:Y:S01]  /*1b260*/  F2FP.SATFINITE.E4M3.F32.PACK_AB_MERGE_C R181, R62, R27, R67 ;  /* 0x0000001b3eb5723e */ /* 0x000fe20004807043 */
[----:B------:R-:W0:Y:S01]  /*1b270*/  MUFU.EX2 R70, R70 ;  /* 0x0000004600467308 */ /* 0x000e220000000800 */
[----:B-1----:R-:W-:-:S01]  /*1b280*/  FADD.FTZ R11, R63, R26 ;  /* 0x0000001a3f0b7221 */ /* 0x002fc20000010000 */
[----:B------:R-:W-:Y:S01]  /*1b290*/  FADD.FTZ R31, R41, R34 ;  /* 0x00000022291f7221 */ /* 0x000fe20000010000 */
[--C-:B------:R-:W-:Y:S01]  /*1b2a0*/  IMAD.MOV.U32 R27, RZ, RZ, R25.reuse ;  /* 0x000000ffff1b7224 */ /* 0x100fe200078e0019 */
[----:B------:R-:W-:Y:S01]  /*1b2b0*/  MOV R34, R25 ;  /* 0x0000001900227202 */ /* 0x000fe20000000f00 */
[----:B------:R-:W-:-:S02]  /*1b2c0*/  IMAD.MOV.U32 R41, RZ, RZ, R25 ;  /* 0x000000ffff297224 */ /* 0x000fc400078e0019 */
[----:B------:R-:W-:Y:S01]  /*1b2d0*/  FADD.FTZ R26, R60, R31 ;  /* 0x0000001f3c1a7221 */ /* 0x000fe20000010000 */
[----:B------:R-:W-:Y:S01]  /*1b2e0*/  IMAD.MOV.U32 R31, RZ, RZ, R25 ;  /* 0x000000ffff1f7224 */ /* 0x000fe200078e0019 */
[----:B------:R-:W1:Y:S01]  /*1b2f0*/  MUFU.EX2 R71, R71 ;  /* 0x0000004700477308 */ /* 0x000e620000000800 */
[----:B--2---:R-:W-:-:S01]  /*1b300*/  FADD.FTZ R37, R66, R11 ;  /* 0x0000000b42257221 */ /* 0x004fc20000010000 */
[----:B------:R-:W-:Y:S01]  /*1b310*/  FADD.FTZ R65, R65, R26 ;  /* 0x0000001a41417221 */ /* 0x000fe20000010000 */
[-C--:B------:R-:W-:Y:S01]  /*1b320*/  MOV R26, R25.reuse ;  /* 0x00000019001a7202 */ /* 0x080fe20000000f00 */
[--C-:B------:R-:W-:Y:S01]  /*1b330*/  IMAD.MOV.U32 R61, RZ, RZ, R25.reuse ;  /* 0x000000ffff3d7224 */ /* 0x100fe200078e0019 */
[----:B------:R-:W-:Y:S01]  /*1b340*/  MOV R62, R25 ;  /* 0x00000019003e7202 */ /* 0x000fe20000000f00 */
[----:B------:R-:W-:Y:S02]  /*1b350*/  IMAD.MOV.U32 R60, RZ, RZ, R25 ;  /* 0x000000ffff3c7224 */ /* 0x000fe400078e0019 */
[----:B------:R-:W2:Y:S01]  /*1b360*/  MUFU.EX2 R0, R0 ;  /* 0x0000000000007308 */ /* 0x000ea20000000800 */
[----:B0-----:R-:W-:-:S01]  /*1b370*/  FADD.FTZ R4, R70, R37 ;  /* 0x0000002546047221 */ /* 0x001fc20000010000 */
[----:B------:R-:W-:-:S02]  /*1b380*/  IMAD.MOV.U32 R37, RZ, RZ, R25 ;  /* 0x000000ffff257224 */ /* 0x000fc400078e0019 */
[----:B------:R-:W-:-:S04]  /*1b390*/  IMAD.MOV.U32 R67, RZ, RZ, R25 ;  /* 0x000000ffff437224 */ /* 0x000fc800078e0019 */
[----:B------:R-:W0:Y:S01]  /*1b3a0*/  MUFU.EX2 R47, R47 ;  /* 0x0000002f002f7308 */ /* 0x000e220000000800 */
[C---:B-1----:R-:W-:Y:S01]  /*1b3b0*/  F2FP.SATFINITE.E4M3.F32.PACK_AB_MERGE_C R70, R71.reuse, R70, RZ ;  /* 0x000000464746723e */ /* 0x042fe200048070ff */
[----:B------:R-:W-:Y:S01]  /*1b3c0*/  FADD.FTZ R71, R71, R4 ;  /* 0x0000000447477221 */ /* 0x000fe20000010000 */
[----:B------:R-:W-:-:S01]  /*1b3d0*/  FADD.FTZ R4, R44, R65 ;  /* 0x000000412c047221 */ /* 0x000fc20000010000 */
[--C-:B------:R-:W-:Y:S01]  /*1b3e0*/  IMAD.MOV.U32 R65, RZ, RZ, R25.reuse ;  /* 0x000000ffff417224 */ /* 0x100fe200078e0019 */
[----:B------:R-:W-:Y:S01]  /*1b3f0*/  F2FP.SATFINITE.E4M3.F32.PACK_AB_MERGE_C R183, R66, R63, R70 ;  /* 0x0000003f42b7723e */ /* 0x000fe20004807046 */
[----:B------:R-:W-:Y:S02]  /*1b400*/  IMAD.MOV.U32 R63, RZ, RZ, R25 ;  /* 0x000000ffff3f7224 */ /* 0x000fe400078e0019 */
[----:B------:R-:W-:-:S01]  /*1b410*/  FADD.FTZ R3, R45, R4 ;  /* 0x000000042d037221 */ /* 0x000fc20000010000 */
[----:B------:R-:W1:Y:S01]  /*1b420*/  MUFU.EX2 R46, R46 ;  /* 0x0000002e002e7308 */ /* 0x000e620000000800 */
[----:B--2---:R-:W-:-:S01]  /*1b430*/  FADD.FTZ R14, R0, R71 ;  /* 0x00000047000e7221 */ /* 0x004fc20000010000 */
[----:B------:R-:W-:Y:S01]  /*1b440*/  MOV R66, R25 ;  /* 0x0000001900427202 */ /* 0x000fe20000000f00 */
[----:B------:R-:W-:-:S01]  /*1b450*/  FADD.FTZ R4, R64, R3 ;  /* 0x0000000340047221 */ /* 0x000fc20000010000 */
[----:B------:R-:W-:Y:S01]  /*1b460*/  IMAD.MOV.U32 R71, RZ, RZ, R25 ;  /* 0x000000ffff477224 */ /* 0x000fe200078e0019 */
[----:B------:R-:W-:-:S03]  /*1b470*/  MOV R70, R25 ;  /* 0x0000001900467202 */ /* 0x000fc60000000f00 */
[----:B------:R-:W2:Y:S01]  /*1b480*/  MUFU.EX2 R69, R69 ;  /* 0x0000004500457308 */ /* 0x000ea20000000800 */
[----:B0-----:R-:W-:-:S07]  /*1b490*/  FADD.FTZ R15, R47, R14 ;  /* 0x0000000e2f0f7221 */ /* 0x001fce0000010000 */
[----:B------:R-:W0:Y:S01]  /*1b4a0*/  MUFU.EX2 R49, R49 ;  /* 0x0000003100317308 */ /* 0x000e220000000800 */
[----:B-1----:R-:W-:-:S07]  /*1b4b0*/  FADD.FTZ R14, R46, R15 ;  /* 0x0000000f2e0e7221 */ /* 0x002fce0000010000 */
[----:B------:R-:W1:Y:S01]  /*1b4c0*/  MUFU.EX2 R52, R52 ;  /* 0x0000003400347308 */ /* 0x000e620000000800 */
[C---:B--2---:R-:W-:Y:S01]  /*1b4d0*/  F2FP.SATFINITE.E4M3.F32.PACK_AB_MERGE_C R184, R69.reuse, R64, RZ ;  /* 0x0000004045b8723e */ /* 0x044fe200048070ff */
[----:B------:R-:W-:Y:S01]  /*1b4e0*/  FADD.FTZ R69, R69, R4 ;  /* 0x0000000445457221 */ /* 0x000fe20000010000 */
[--C-:B------:R-:W-:Y:S02]  /*1b4f0*/  IMAD.MOV.U32 R64, RZ, RZ, R25.reuse ;  /* 0x000000ffff407224 */ /* 0x100fe400078e0019 */
[----:B------:R-:W-:Y:S01]  /*1b500*/  F2FP.SATFINITE.E4M3.F32.PACK_AB_MERGE_C R184, R45, R44, R184 ;  /* 0x0000002c2db8723e */ /* 0x000fe200048070b8 */
[--C-:B------:R-:W-:Y:S02]  /*1b510*/  IMAD.MOV.U32 R45, RZ, RZ, R25.reuse ;  /* 0x000000ffff2d7224 */ /* 0x100fe400078e0019 */
[----:B------:R-:W2:Y:S01]  /*1b520*/  MUFU.EX2 R53, R53 ;  /* 0x0000003500357308 */ /* 0x000ea20000000800 */
[C---:B0-----:R-:W-:Y:S01]  /*1b530*/  F2FP.SATFINITE.E4M3.F32.PACK_AB_MERGE_C R46, R49.reuse, R46, RZ ;  /* 0x0000002e312e723e */ /* 0x041fe200048070ff */
[----:B------:R-:W-:Y:S01]  /*1b540*/  FADD.FTZ R49, R49, R14 ;  /* 0x0000000e31317221 */ /* 0x000fe20000010000 */
[----:B------:R-:W-:-:S02]  /*1b550*/  IMAD.MOV.U32 R44, RZ, RZ, R25 ;  /* 0x000000ffff2c7224 */ /* 0x000fc400078e0019 */
[----:B------:R-:W-:Y:S01]  /*1b560*/  F2FP.SATFINITE.E4M3.F32.PACK_AB_MERGE_C R185, R47, R0, R46 ;  /* 0x000000002fb9723e */ /* 0x000fe2000480702e */
[----:B------:R-:W-:-:S01]  /*1b570*/  FADD.FTZ R14, R28, R49 ;  /* 0x000000311c0e7221 */ /* 0x000fc20000010000 */
[----:B------:R-:W-:Y:S01]  /*1b580*/  IMAD.MOV.U32 R47, RZ, RZ, R25 ;  /* 0x000000ffff2f7224 */ /* 0x000fe200078e0019 */
[----:B------:R0:W3:Y:S01]  /*1b590*/  MUFU.EX2 R29, R50 ;  /* 0x00000032001d7308 */ /* 0x0000e20000000800 */
[----:B-1----:R-:W-:-:S01]  /*1b5a0*/  FADD.FTZ R4, R52, R69 ;  /* 0x0000004534047221 */ /* 0x002fc20000010000 */
[----:B------:R-:W-:Y:S01]  /*1b5b0*/  MOV R46, R25 ;  /* 0x00000019002e7202 */ /* 0x000fe20000000f00 */
[--C-:B------:R-:W-:Y:S02]  /*1b5c0*/  IMAD.MOV.U32 R49, RZ, RZ, R25.reuse ;  /* 0x000000ffff317224 */ /* 0x100fe400078e0019 */
[----:B------:R-:W-:-:S03]  /*1b5d0*/  IMAD.MOV.U32 R69, RZ, RZ, R25 ;  /* 0x000000ffff457224 */ /* 0x000fc600078e0019 */
[----:B------:R-:W-:Y:S01]  /*1b5e0*/  MUFU.EX2 R68, R68 ;  /* 0x0000004400447308 */ /* 0x000fe20000000800 */
[----:B--2---:R-:W-:-:S01]  /*1b5f0*/  FADD.FTZ R3, R53, R4 ;  /* 0x0000000435037221 */ /* 0x004fc20000010000 */
[----:B0-----:R-:W-:-:S06]  /*1b600*/  MOV R50, R25 ;  /* 0x0000001900327202 */ /* 0x001fcc0000000f00 */
[----:B------:R0:W1:Y:S01]  /*1b610*/  MUFU.EX2 R73, R78 ;  /* 0x0000004e00497308 */ /* 0x0000620000000800 */
[----:B---3--:R-:W-:-:S07]  /*1b620*/  FADD.FTZ R14, R29, R14 ;  /* 0x0000000e1d0e7221 */ /* 0x008fce0000010000 */
[----:B------:R-:W2:Y:S01]  /*1b630*/  MUFU.EX2 R55, R55 ;  /* 0x0000003700377308 */ /* 0x000ea20000000800 */
[----:B0-----:R-:W-:-:S07]  /*1b640*/  FFMA.FTZ R78, R100, UR52, -R97 ;  /* 0x00000034644e7c23 */ /* 0x001fce0008010861 */
[----:B------:R-:W0:Y:S01]  /*1b650*/  MUFU.EX2 R54, R54 ;  /* 0x0000003600367308 */ /* 0x000e220000000800 */
[----:B-1----:R-:W-:Y:S01]  /*1b660*/  F2FP.SATFINITE.E4M3.F32.PACK_AB_MERGE_C R186, R73, R68, RZ ;  /* 0x0000004449ba723e */ /* 0x002fe200048070ff */
[----:B------:R-:W-:-:S03]  /*1b670*/  FADD.FTZ R68, R68, R3 ;  /* 0x0000000344447221 */ /* 0x000fc60000010000 */
[----:B------:R-:W-:Y:S01]  /*1b680*/  F2FP.SATFINITE.E4M3.F32.PACK_AB_MERGE_C R186, R53, R52, R186 ;  /* 0x0000003435ba723e */ /* 0x000fe200048070ba */
[----:B------:R-:W-:-:S01]  /*1b690*/  FADD.FTZ R73, R73, R68 ;  /* 0x0000004449497221 */ /* 0x000fc20000010000 */
[----:B------:R-:W-:Y:S01]  /*1b6a0*/  IMAD.MOV.U32 R53, RZ, RZ, R25 ;  /* 0x000000ffff357224 */ /* 0x000fe200078e0019 */
[----:B------:R-:W-:Y:S01]  /*1b6b0*/  MUFU.EX2 R58, R58 ;  /* 0x0000003a003a7308 */ /* 0x000fe20000000800 */
[----:B--2---:R-:W-:-:S01]  /*1b6c0*/  FADD.FTZ R3, R55, R14 ;  /* 0x0000000e37037221 */ /* 0x004fc20000010000 */
[--C-:B------:R-:W-:Y:S02]  /*1b6d0*/  IMAD.MOV.U32 R52, RZ, RZ, R25.reuse ;  /* 0x000000ffff347224 */ /* 0x100fe400078e0019 */
[----:B------:R-:W-:-:S04]  /*1b6e0*/  IMAD.MOV.U32 R68, RZ, RZ, R25 ;  /* 0x000000ffff447224 */ /* 0x000fc800078e0019 */
[----:B------:R-:W1:Y:S01]  /*1b6f0*/  MUFU.EX2 R59, R59 ;  /* 0x0000003b003b7308 */ /* 0x000e620000000800 */
[----:B0-----:R-:W-:-:S01]  /*1b700*/  FADD.FTZ R3, R54, R3 ;  /* 0x0000000336037221 */ /* 0x001fc20000010000 */
[----:B------:R-:W-:Y:S02]  /*1b710*/  F2FP.SATFINITE.E4M3.F32.PACK_AB_MERGE_C R55, R54, R55, RZ ;  /* 0x000000373637723e */ /* 0x000fe400048070ff */
[----:B------:R-:W-:Y:S02]  /*1b720*/  MOV R54, R25 ;  /* 0x0000001900367202 */ /* 0x000fe40000000f00 */
[----:B------:R-:W-:Y:S01]  /*1b730*/  F2FP.SATFINITE.E4M3.F32.PACK_AB_MERGE_C R187, R29, R28, R55 ;  /* 0x0000001c1dbb723e */ /* 0x000fe20004807037 */
[--C-:B------:R-:W-:Y:S01]  /*1b740*/  IMAD.MOV.U32 R29, RZ, RZ, R25.reuse ;  /* 0x000000ffff1d7224 */ /* 0x100fe200078e0019 */
[----:B------:R-:W0:Y:S01]  /*1b750*/  MUFU.EX2 R56, R56 ;  /* 0x0000003800387308 */ /* 0x000e220000000800 */
[--C-:B------:R-:W-:Y:S02]  /*1b760*/  IMAD.MOV.U32 R28, RZ, RZ, R25.reuse ;  /* 0x000000ffff1c7224 */ /* 0x100fe400078e0019 */
[----:B------:R-:W-:-:S05]  /*1b770*/  IMAD.MOV.U32 R55, RZ, RZ, R25 ;  /* 0x000000ffff377224 */ /* 0x000fca00078e0019 */
[----:B------:R-:W2:Y:S01]  /*1b780*/  MUFU.EX2 R57, R57 ;  /* 0x0000003900397308 */ /* 0x000ea20000000800 */
[----:B-1----:R-:W-:-:S07]  /*1b790*/  F2FP.SATFINITE.E4M3.F32.PACK_AB_MERGE_C R5, R59, R58, RZ ;  /* 0x0000003a3b05723e */ /* 0x002fce00048070ff */
[----:B------:R1:W3:Y:S01]  /*1b7a0*/  MUFU.EX2 R8, R48 ;  /* 0x0000003000087308 */ /* 0x0002e20000000800 */
[----:B0-----:R-:W-:-:S01]  /*1b7b0*/  FADD.FTZ R4, R56, R73 ;  /* 0x0000004938047221 */ /* 0x001fc20000010000 */
[----:B------:R-:W-:-:S06]  /*1b7c0*/  IMAD.MOV.U32 R73, RZ, RZ, R25 ;  /* 0x000000ffff497224 */ /* 0x000fcc00078e0019 */
[----:B------:R0:W4:Y:S01]  /*1b7d0*/  MUFU.EX2 R11, R74 ;  /* 0x0000004a000b7308 */ /* 0x0001220000000800 */
[C---:B--2---:R-:W-:Y:S01]  /*1b7e0*/  F2FP.SATFINITE.E4M3.F32.PACK_AB_MERGE_C R188, R57.reuse, R56, R5 ;  /* 0x0000003839bc723e */ /* 0x044fe20004807005 */
[----:B------:R-:W-:Y:S01]  /*1b7f0*/  FADD.FTZ R57, R57, R4 ;  /* 0x0000000439397221 */ /* 0x000fe20000010000 */
[--C-:B-1----:R-:W-:Y:S02]  /*1b800*/  IMAD.MOV.U32 R48, RZ, RZ, R25.reuse ;  /* 0x000000ffff307224 */ /* 0x102fe400078e0019 */
[----:B------:R-:W-:Y:S02]  /*1b810*/  IMAD.MOV.U32 R56, RZ, RZ, R25 ;  /* 0x000000ffff387224 */ /* 0x000fe400078e0019 */
[----:B------:R-:W-:-:S01]  /*1b820*/  FADD.FTZ R58, R58, R57 ;  /* 0x000000393a3a7221 */ /* 0x000fc20000010000 */
[----:B------:R-:W-:Y:S01]  /*1b830*/  IMAD.MOV.U32 R57, RZ, RZ, R25 ;  /* 0x000000ffff397224 */ /* 0x000fe200078e0019 */
[----:B------:R-:W1:Y:S01]  /*1b840*/  MUFU.EX2 R30, R30 ;  /* 0x0000001e001e7308 */ /* 0x000e620000000800 */
[----:B---3--:R-:W-:-:S01]  /*1b850*/  FADD.FTZ R6, R8, R3 ;  /* 0x0000000308067221 */ /* 0x008fc20000010000 */
[----:B------:R-:W-:Y:S01]  /*1b860*/  FADD.FTZ R59, R59, R58 ;  /* 0x0000003a3b3b7221 */ /* 0x000fe20000010000 */
[----:B------:R-:W-:-:S02]  /*1b870*/  MOV R58, R25 ;  /* 0x00000019003a7202 */ /* 0x000fc40000000f00 */
[----:B0-----:R-:W-:-:S03]  /*1b880*/  MOV R74, R25 ;  /* 0x00000019004a7202 */ /* 0x001fc60000000f00 */
[----:B------:R-:W0:Y:S01]  /*1b890*/  MUFU.EX2 R103, R103 ;  /* 0x0000006700677308 */ /* 0x000e220000000800 */
[----:B----4-:R-:W-:-:S07]  /*1b8a0*/  FADD.FTZ R5, R11, R6 ;  /* 0x000000060b057221 */ /* 0x010fce0000010000 */
[----:B------:R-:W-:Y:S01]  /*1b8b0*/  MUFU.EX2 R78, R78 ;  /* 0x0000004e004e7308 */ /* 0x000fe20000000800 */
[----:B-1----:R-:W-:-:S07]  /*1b8c0*/  FADD.FTZ R4, R30, R5 ;  /* 0x000000051e047221 */ /* 0x002fce0000010000 */
[----:B------:R-:W1:Y:S01]  /*1b8d0*/  MUFU.EX2 R79, R79 ;  /* 0x0000004f004f7308 */ /* 0x000e620000000800 */
[C---:B0-----:R-:W-:Y:S01]  /*1b8e0*/  F2FP.SATFINITE.E4M3.F32.PACK_AB_MERGE_C R30, R103.reuse, R30, RZ ;  /* 0x0000001e671e723e */ /* 0x041fe200048070ff */
[----:B------:R-:W-:-:S03]  /*1b8f0*/  FADD.FTZ R103, R103, R4 ;  /* 0x0000000467677221 */ /* 0x000fc60000010000 */
[----:B------:R-:W-:Y:S02]  /*1b900*/  F2FP.SATFINITE.E4M3.F32.PACK_AB_MERGE_C R189, R11, R8, R30 ;  /* 0x000000080bbd723e */ /* 0x000fe4000480701e */
[----:B------:R-:W-:Y:S01]  /*1b910*/  MOV R30, R25 ;  /* 0x00000019001e7202 */ /* 0x000fe20000000f00 */
[----:B------:R-:W0:Y:S08]  /*1b920*/  MUFU.EX2 R72, R72 ;  /* 0x0000004800487308 */ /* 0x000e300000000800 */
[----:B------:R-:W2:Y:S01]  /*1b930*/  MUFU.EX2 R77, R77 ;  /* 0x0000004d004d7308 */ /* 0x000ea20000000800 */
[----:B-1----:R-:W-:-:S07]  /*1b940*/  F2FP.SATFINITE.E4M3.F32.PACK_AB_MERGE_C R5, R79, R78, RZ ;  /* 0x0000004e4f05723e */ /* 0x002fce00048070ff */
[----:B------:R-:W-:Y:S01]  /*1b950*/  MUFU.EX2 R102, R102 ;  /* 0x0000006600667308 */ /* 0x000fe20000000800 */
[----:B0-----:R-:W-:-:S01]  /*1b960*/  FADD.FTZ R4, R72, R59 ;  /* 0x0000003b48047221 */ /* 0x001fc20000010000 */
[----:B------:R-:W-:-:S06]  /*1b970*/  IMAD.MOV.U32 R59, RZ, RZ, R25 ;  /* 0x000000ffff3b7224 */ /* 0x000fcc00078e0019 */
[----:B------:R0:W1:Y:S01]  /*1b980*/  MUFU.EX2 R3, R82 ;  /* 0x0000005200037308 */ /* 0x0000620000000800 */
[C---:B--2---:R-:W-:Y:S01]  /*1b990*/  F2FP.SATFINITE.E4M3.F32.PACK_AB_MERGE_C R190, R77.reuse, R72, R5 ;  /* 0x000000484dbe723e */ /* 0x044fe20004807005 */
[----:B------:R-:W-:Y:S01]  /*1b9a0*/  FADD.FTZ R77, R77, R4 ;  /* 0x000000044d4d7221 */ /* 0x000fe20000010000 */
[----:B------:R-:W-:-:S03]  /*1b9b0*/  IMAD.MOV.U32 R72, RZ, RZ, R25 ;  /* 0x000000ffff487224 */ /* 0x000fc600078e0019 */
[----:B------:R-:W-:Y:S01]  /*1b9c0*/  FADD.FTZ R0, R78, R77 ;  /* 0x0000004d4e007221 */ /* 0x000fe20000010000 */
[--C-:B------:R-:W-:Y:S01]  /*1b9d0*/  IMAD.MOV.U32 R77, RZ, RZ, R25.reuse ;  /* 0x000000ffff4d7224 */ /* 0x100fe200078e0019 */
[----:B------:R-:W2:Y:S01]  /*1b9e0*/  MUFU.EX2 R104, R104 ;  /* 0x0000006800687308 */ /* 0x000ea20000000800 */
[-C--:B------:R-:W-:Y:S01]  /*1b9f0*/  MOV R78, R25.reuse ;  /* 0x00000019004e7202 */ /* 0x080fe20000000f00 */
[----:B------:R-:W-:Y:S01]  /*1ba00*/  FADD.FTZ R0, R79, R0 ;  /* 0x000000004f007221 */ /* 0x000fe20000010000 */
[----:B------:R-:W-:Y:S01]  /*1ba10*/  IMAD.MOV.U32 R79, RZ, RZ, R25 ;  /* 0x000000ffff4f7224 */ /* 0x000fe200078e0019 */
[----:B0-----:R-:W-:-:S04]  /*1ba20*/  MOV R82, R25 ;  /* 0x0000001900527202 */ /* 0x001fc80000000f00 */
[----:B------:R-:W0:Y:S01]  /*1ba30*/  MUFU.EX2 R99, R99 ;  /* 0x0000006300637308 */ /* 0x000e220000000800 */
[----:B-1----:R-:W-:Y:S01]  /*1ba40*/  F2FP.SATFINITE.E4M3.F32.PACK_AB_MERGE_C R4, R3, R102, RZ ;  /* 0x000000660304723e */ /* 0x002fe200048070ff */
[----:B--2---:R-:W-:-:S03]  /*1ba50*/  FADD.FTZ R6, R104, R103 ;  /* 0x0000006768067221 */ /* 0x004fc60000010000 */
[----:B0-----:R-:W-:Y:S01]  /*1ba60*/  F2FP.SATFINITE.E4M3.F32.PACK_AB_MERGE_C R191, R99, R104, R4 ;  /* 0x0000006863bf723e */ /* 0x001fe20004807004 */
[----:B------:R-:W-:Y:S02]  /*1ba70*/  VIADD R4, R147, 0xfffffffe ;  /* 0xfffffffe93047836 */ /* 0x000fe40000000000 */
[----:B------:R-:W-:-:S03]  /*1ba80*/  FADD.FTZ R5, R99, R6 ;  /* 0x0000000663057221 */ /* 0x000fc60000010000 */
[----:B------:R-:W-:Y:S01]  /*1ba90*/  ISETP.GE.AND P1, PT, R4, R211, PT ;  /* 0x000000d30400720c */ /* 0x000fe20003f26270 */
[----:B------:R-:W-:-:S04]  /*1baa0*/  FADD.FTZ R102, R102, R5 ;  /* 0x0000000566667221 */ /* 0x000fc80000010000 */
[----:B------:R-:W-:-:S08]  /*1bab0*/  FADD.FTZ R3, R3, R102 ;  /* 0x0000006603037221 */ /* 0x000fd00000010000 */
[----:B------:R-:W-:Y:S05]  /*1bac0*/  @!P1 BRA `(.L_x_584) ;  /* 0x0000003c009c9947 */ /* 0x000fea0003800000 */
[----:B------:R-:W-:Y:S01]  /*1bad0*/  IMAD.MOV.U32 R5, RZ, RZ, R90 ;  /* 0x000000ffff057224 */ /* 0x000fe200078e005a */
[----:B------:R-:W-:Y:S01]  /*1bae0*/  MOV R8, R202 ;  /* 0x000000ca00087202 */ /* 0x000fe20000000f00 */
[----:B------:R-:W-:Y:S01]  /*1baf0*/  IMAD.MOV.U32 R6, RZ, RZ, R92 ;  /* 0x000000ffff067224 */ /* 0x000fe200078e005c */
[----:B------:R-:W-:Y:S01]  /*1bb00*/  CS2R R86, SRZ ;  /* 0x0000000000567805 */ /* 0x000fe2000001ff00 */
[----:B------:R-:W-:Y:S01]  /*1bb10*/  IMAD.MOV.U32 R7, RZ, RZ, R208 ;  /* 0x000000ffff077224 */ /* 0x000fe200078e00d0 */
        /* <DEDUP_REMOVED lines=30> */
[----:B------:R-:W-:-:S07]  /*1bd00*/  CS2R R24, SRZ ;  /* 0x0000000000187805 */ /* 0x000fce000001ff00 */
.L_x_596:
[----:B------:R-:W-:Y:S01]  /*1bd10*/  ISETP.NE.AND P1, PT, R8, 0x1, PT ;  /* 0x000000010800780c */ /* 0x000fe20003f25270 */
[----:B------:R-:W-:Y:S05]  /*1bd20*/  YIELD ;  /* 0x0000000000007946 */ /* 0x000fea0003800000 */
[----:B------:R-:W-:Y:S02]  /*1bd30*/  SEL R208, RZ, 0x1, P1 ;  /* 0x00000001ffd07807 */ /* 0x000fe40000800000 */
[----:B------:R-:W-:Y:S02]  /*1bd40*/  ISETP.NE.AND P1, PT, R212, RZ, PT ;  /* 0x000000ffd400720c */ /* 0x000fe40003f25270 */
[----:B------:R-:W-:-:S11]  /*1bd50*/  LOP3.LUT R208, R7, R208, RZ, 0x3c, !PT ;  /* 0x000000d007d07212 */ /* 0x000fd600078e3cff */
[----:B------:R-:W-:Y:S05]  /*1bd60*/  @P1 BRA `(.L_x_585) ;  /* 0x00000000003c1947 */ /* 0x000fea0003800000 */
[----:B------:R-:W-:Y:S05]  /*1bd70*/  @!P0 BRA `(.L_x_586) ;  /* 0x0000000000048947 */ /* 0x000fea0003800000 */
[----:B------:R-:W-:Y:S01]  /*1bd80*/  BPT.TRAP 0x1 ;  /* 0x000000040000795c */ /* 0x000fe20000300000 */
.L_x_586:
[----:B------:R-:W-:-:S05]  /*1bd90*/  VIADD R10, R8, 0x1 ;  /* 0x00000001080a7836 */ /* 0x000fca0000000000 */
[----:B------:R-:W-:-:S04]  /*1bda0*/  ISETP.NE.AND P2, PT, R10, 0x2, PT ;  /* 0x000000020a00780c */ /* 0x000fc80003f45270 */
[----:B------:R-:W-:Y:S02]  /*1bdb0*/  SEL R11, R10, RZ, P2 ;  /* 0x000000ff0a0b7207 */ /* 0x000fe40001000000 */
[----:B------:R-:W-:-:S03]  /*1bdc0*/  SHF.L.U32 R10, R208, 0x1f, RZ ;  /* 0x0000001fd00a7819 */ /* 0x000fc600000006ff */
[----:B------:R-:W-:-:S04]  /*1bdd0*/  IMAD R11, R11, 0x8, R18 ;  /* 0x000000080b0b7824 */ /* 0x000fc800078e0212 */
[----:B------:R0:W1:Y:S01]  /*1bde0*/  SYNCS.PHASECHK.TRANS64.TRYWAIT P2, [R11+URZ+0x29830], R10 ;  /* 0x0298300a0b0075a7 */ /* 0x000062000804017f */
[----:B------:R-:W-:Y:S05]  /*1bdf0*/  @!P0 BRA `(.L_x_587) ;  /* 0x0000000000048947 */ /* 0x000fea0003800000 */
[----:B------:R-:W-:Y:S01]  /*1be00*/  BPT.TRAP 0x1 ;  /* 0x000000040000795c */ /* 0x000fe20000300000 */
.L_x_587:
[----:B------:R-:W-:Y:S04]  /*1be10*/  BSSY B0, `(.L_x_585) ;  /* 0x0000004000007945 */ /* 0x000fe80003800000 */
[----:B-1----:R-:W-:Y:S05]  /*1be20*/  @P2 BRA `(.L_x_588) ;  /* 0x0000000000082947 */ /* 0x002fea0003800000 */
[----:B------:R-:W1:Y:S02]  /*1be30*/  SYNCS.PHASECHK.TRANS64.TRYWAIT P2, [R11+URZ+0x29830], R10 ;  /* 0x0298300a0b0075a7 */ /* 0x000e64000804017f */
[----:B-1----:R-:W-:Y:S05]  /*1be40*/  @!P2 BRA `(.L_x_589) ;  /* 0x000001180054a947 */ /* 0x002fea0003800000 */
.L_x_588:
[----:B------:R-:W-:Y:S05]  /*1be50*/  BSYNC B0 ;  /* 0x0000000000007941 */ /* 0x000fea0003800000 */
.L_x_585:
[----:B01----:R-:W0:Y:S01]  /*1be60*/  S2R R10, SR_TID.X ;  /* 0x00000000000a7919 */ /* 0x003e220000002100 */
[----:B------:R-:W-:Y:S01]  /*1be70*/  VIADD R202, R8, 0x1 ;  /* 0x0000000108ca7836 */ /* 0x000fe20000000000 */
[----:B------:R-:W-:Y:S05]  /*1be80*/  WARPSYNC.ALL ;  /* 0x0000000000007948 */ /* 0x000fea0003800000 */
[C---:B------:R-:W-:Y:S01]  /*1be90*/  ISETP.NE.AND P2, PT, R202.reuse, 0x2, PT ;  /* 0x00000002ca00780c */ /* 0x040fe20003f45270 */
[----:B------:R-:W-:Y:S01]  /*1bea0*/  IMAD.MOV.U32 R11, RZ, RZ, -0x7fffffe0 ;  /* 0x80000020ff0b7424 */ /* 0x000fe200078e00ff */
[----:B------:R-:W-:Y:S01]  /*1beb0*/  UMOV UR20, UR28 ;  /* 0x0000001c00147c82 */ /* 0x000fe20008000000 */
[----:B------:R-:W-:Y:S01]  /*1bec0*/  UMOV UR21, UR29 ;  /* 0x0000001d00157c82 */ /* 0x000fe20008000000 */
[----:B------:R-:W-:Y:S01]  /*1bed0*/  SEL R202, R202, RZ, P2 ;  /* 0x000000ffcaca7207 */ /* 0x000fe20001000000 */
[----:B------:R-:W-:Y:S01]  /*1bee0*/  UMOV UR24, UR28 ;  /* 0x0000001c00187c82 */ /* 0x000fe20008000000 */
[----:B------:R-:W-:Y:S01]  /*1bef0*/  R2UR UR23, R11 ;  /* 0x000000000b1772ca */ /* 0x000fe200000e0000 */
[----:B------:R-:W-:Y:S01]  /*1bf00*/  UMOV UR25, UR29 ;  /* 0x0000001d00197c82 */ /* 0x000fe20008000000 */
[----:B------:R-:W-:Y:S01]  /*1bf10*/  MOV R13, 0x80000020 ;  /* 0x80000020000d7802 */ /* 0x000fe20000000f00 */
[----:B------:R-:W-:Y:S01]  /*1bf20*/  IMAD.MOV.U32 R21, RZ, RZ, -0x7fffffe0 ;  /* 0x80000020ff157424 */ /* 0x000fe200078e00ff */
[----:B------:R-:W-:Y:S01]  /*1bf30*/  UMOV UR32, UR28 ;  /* 0x0000001c00207c82 */ /* 0x000fe20008000000 */
[----:B------:R-:W-:Y:S01]  /*1bf40*/  IMAD.MOV.U32 R15, RZ, RZ, -0x7fffffe0 ;  /* 0x80000020ff0f7424 */ /* 0x000fe200078e00ff */
[----:B------:R-:W-:Y:S01]  /*1bf50*/  R2UR UR27, R13 ;  /* 0x000000000d1b72ca */ /* 0x000fe200000e0000 */
[----:B------:R-:W-:Y:S01]  /*1bf60*/  UMOV UR33, UR29 ;  /* 0x0000001d00217c82 */ /* 0x000fe20008000000 */
[----:B------:R-:W-:Y:S01]  /*1bf70*/  R2UR UR31, R21 ;  /* 0x00000000151f72ca */ /* 0x000fe200000e0000 */
[----:B------:R-:W-:Y:S01]  /*1bf80*/  UMOV UR40, UR28 ;  /* 0x0000001c00287c82 */ /* 0x000fe20008000000 */
[----:B------:R-:W-:Y:S01]  /*1bf90*/  R2UR UR35, R15 ;  /* 0x000000000f2372ca */ /* 0x000fe200000e0000 */
[----:B------:R-:W-:Y:S01]  /*1bfa0*/  UMOV UR41, UR29 ;  /* 0x0000001d00297c82 */ /* 0x000fe20008000000 */
[----:B------:R-:W-:Y:S01]  /*1bfb0*/  R2UR UR43, R13 ;  /* 0x000000000d2b72ca */ /* 0x000fe200000e0000 */
[----:B------:R-:W-:Y:S01]  /*1bfc0*/  IMAD.MOV.U32 R13, RZ, RZ, -0x7fffffe0 ;  /* 0x80000020ff0d7424 */ /* 0x000fe200078e00ff */
[----:B------:R-:W-:Y:S01]  /*1bfd0*/  R2UR UR47, R21 ;  /* 0x00000000152f72ca */ /* 0x000fe200000e0000 */
[----:B------:R-:W-:Y:S01]  /*1bfe0*/  IMAD.MOV.U32 R11, RZ, RZ, -0x7fffffe0 ;  /* 0x80000020ff0b7424 */ /* 0x000fe200078e00ff */
[----:B------:R-:W-:-:S02]  /*1bff0*/  MOV R15, 0x80000020 ;  /* 0x80000020000f7802 */ /* 0x000fc40000000f00 */
[----:B0-----:R-:W-:-:S04]  /*1c000*/  SHF.R.U32.HI R10, RZ, 0x7, R10 ;  /* 0x00000007ff0a7819 */ /* 0x001fc8000001160a */
[----:B------:R-:W-:Y:S01]  /*1c010*/  IADD3 R88, R10, 0x8, RZ ;  /* 0x000000080a587810 */ /* 0x000fe20007ffe0ff */
[----:B------:R-:W-:-:S04]  /*1c020*/  IMAD R10, R202, 0x780, R9 ;  /* 0x00000780ca0a7824 */ /* 0x000fc800078e0209 */
[----:B------:R0:W-:Y:S01]  /*1c030*/  BAR.SYNC.DEFER_BLOCKING R88, 0x100 ;  /* 0x000400580000751d */ /* 0x0001e20000010000 */
[C---:B------:R-:W-:Y:S01]  /*1c040*/  R2UR UR22, R10.reuse ;  /* 0x000000000a1672ca */ /* 0x040fe200000e0000 */
[C---:B------:R-:W-:Y:S02]  /*1c050*/  VIADD R12, R10.reuse, 0x80 ;  /* 0x000000800a0c7836 */ /* 0x040fe40000000000 */
[C---:B------:R-:W-:Y:S02]  /*1c060*/  VIADD R20, R10.reuse, 0x100 ;  /* 0x000001000a147836 */ /* 0x040fe40000000000 */
[----:B------:R-:W-:Y:S01]  /*1c070*/  VIADD R14, R10, 0x180 ;  /* 0x000001800a0e7836 */ /* 0x000fe20000000000 */
[----:B------:R-:W-:Y:S01]  /*1c080*/  R2UR UR26, R12 ;  /* 0x000000000c1a72ca */ /* 0x000fe200000e0000 */
[----:B------:R-:W-:Y:S01]  /*1c090*/  VIADD R12, R10, 0x200 ;  /* 0x000002000a0c7836 */ /* 0x000fe20000000000 */
[----:B------:R-:W-:Y:S02]  /*1c0a0*/  R2UR UR30, R20 ;  /* 0x00000000141e72ca */ /* 0x000fe400000e0000 */
[----:B------:R-:W-:Y:S01]  /*1c0b0*/  R2UR UR34, R14 ;  /* 0x000000000e2272ca */ /* 0x000fe200000e0000 */
[----:B------:R-:W-:Y:S01]  /*1c0c0*/  VIADD R14, R10, 0x82 ;  /* 0x000000820a0e7836 */ /* 0x000fe20000000000 */
[----:B------:R-:W-:Y:S01]  /*1c0d0*/  R2UR UR42, R12 ;  /* 0x000000000c2a72ca */ /* 0x000fe200000e0000 */
[C---:B------:R-:W-:Y:S01]  /*1c0e0*/  VIADD R12, R10.reuse, 0x102 ;  /* 0x000001020a0c7836 */ /* 0x040fe20000000000 */
[----:B------:R-:W-:-:S04]  /*1c0f0*/  IADD3 R20, R10, 0x2, RZ ;  /* 0x000000020a147810 */ /* 0x000fc80007ffe0ff */
[----:B------:R-:W-:Y:S01]  /*1c100*/  R2UR UR46, R20 ;  /* 0x00000000142e72ca */ /* 0x000fe200000e0000 */
[----:B------:R-:W-:-:S06]  /*1c110*/  WARPGROUP.ARRIVE ;  /* 0x00000000000079c5 */ /* 0x000fcc0000000000 */
[----:B------:R-:W-:Y:S01]  /*1c120*/  QGMMA.64x32x32.F32.E4M3.E4M3 R152, gdesc[UR20], RZ, !UPT, gsb0 ;  /* 0x00600000149879f3 */ /* 0x000fe2000c0008ff */
[----:B------:R-:W-:Y:S01]  /*1c130*/  R2UR UR22, R14 ;  /* 0x000000000e1672ca */ /* 0x000fe200000e0000 */
[----:B------:R-:W-:Y:S01]  /*1c140*/  UMOV UR20, UR44 ;  /* 0x0000002c00147c82 */ /* 0x000fe20008000000 */
[----:B------:R-:W-:Y:S01]  /*1c150*/  R2UR UR23, R15 ;  /* 0x000000000f1772ca */ /* 0x000fe200000e0000 */
[----:B------:R-:W-:Y:S01]  /*1c160*/  UMOV UR21, UR45 ;  /* 0x0000002d00157c82 */ /* 0x000fe20008000000 */
        /* <DEDUP_REMOVED lines=11> */
[----:B------:R-:W-:Y:S03]  /*1c220*/  QGMMA.64x32x32.F32.E4M3.E4M3 R120, gdesc[UR28], RZ, !UPT, gsb0 ;  /* 0x006000001c7879f3 */ /* 0x000fe6000c0008ff */
[----:B------:R-:W-:Y:S02]  /*1c230*/  WARPGROUP.DEPBAR.LE gsb0, 0x0 ;  /* 0x00008000000079c5 */ /* 0x000fe40000010000 */
[----:B------:R-:W-:-:S06]  /*1c240*/  WARPGROUP.ARRIVE ;  /* 0x00000000000079c5 */ /* 0x000fcc0000000000 */
[----:B------:R-:W-:Y:S01]  /*1c250*/  QGMMA.64x32x32.F32.E4M3.E4M3 R104, gdesc[UR32], RZ, !UPT, gsb0 ;  /* 0x00600000206879f3 */ /* 0x000fe2000c0008ff */
[----:B------:R-:W-:Y:S01]  /*1c260*/  R2UR UR34, R12 ;  /* 0x000000000c2272ca */ /* 0x000fe200000e0000 */
[----:B------:R-:W-:Y:S01]  /*1c270*/  UMOV UR32, UR44 ;  /* 0x0000002c00207c82 */ /* 0x000fe20008000000 */
[----:B------:R-:W-:Y:S01]  /*1c280*/  R2UR UR35, R13 ;  /* 0x000000000d2372ca */ /* 0x000fe200000e0000 */
[----:B------:R-:W-:Y:S01]  /*1c290*/  UMOV UR33, UR45 ;  /* 0x0000002d00217c82 */ /* 0x000fe20008000000 */
[----:B------:R-:W-:Y:S01]  /*1c2a0*/  IMAD.MOV.U32 R13, RZ, RZ, -0x7fffffe0 ;  /* 0x80000020ff0d7424 */ /* 0x000fe200078e00ff */
[----:B------:R-:W-:Y:S01]  /*1c2b0*/  IADD3 R12, R10, 0x202, RZ ;  /* 0x000002020a0c7810 */ /* 0x000fe20007ffe0ff */
[----:B------:R-:W-:Y:S02]  /*1c2c0*/  WARPGROUP.DEPBAR.LE gsb0, 0x0 ;  /* 0x00008000000079c5 */ /* 0x000fe40000010000 */
[----:B0-----:R-:W-:-:S06]  /*1c2d0*/  WARPGROUP.ARRIVE ;  /* 0x00000000000079c5 */ /* 0x001fcc0000000000 */
[----:B------:R-:W-:Y:S01]  /*1c2e0*/  QGMMA.64x32x32.F32.E4M3.E4M3 R88, gdesc[UR40], RZ, !UPT, gsb0 ;  /* 0x00600000285879f3 */ /* 0x000fe2000c0008ff */
[----:B------:R-:W-:Y:S01]  /*1c2f0*/  R2UR UR42, R12 ;  /* 0x000000000c2a72ca */ /* 0x000fe200000e0000 */
[----:B------:R-:W-:Y:S01]  /*1c300*/  UMOV UR40, UR44 ;  /* 0x0000002c00287c82 */ /* 0x000fe20008000000 */
[----:B------:R-:W-:Y:S01]  /*1c310*/  R2UR UR43, R13 ;  /* 0x000000000d2b72ca */ /* 0x000fe200000e0000 */
[----:B------:R-:W-:Y:S01]  /*1c320*/  UMOV UR41, UR45 ;  /* 0x0000002d00297c82 */ /* 0x000fe20008000000 */
[----:B------:R-:W-:Y:S02]  /*1c330*/  VIADD R12, R10, 0x280 ;  /* 0x000002800a0c7836 */ /* 0x000fe40000000000 */
[----:B------:R-:W-:-:S03]  /*1c340*/  IMAD.MOV.U32 R13, RZ, RZ, -0x7fffffe0 ;  /* 0x80000020ff0d7424 */ /* 0x000fc600078e00ff */
[----:B------:R-:W-:Y:S02]  /*1c350*/  R2UR UR6, R12 ;  /* 0x000000000c0672ca */ /* 0x000fe400000e0000 */
[----:B------:R-:W-:Y:S01]  /*1c360*/  R2UR UR7, R13 ;  /* 0x000000000d0772ca */ /* 0x000fe200000e0000 */
[----:B------:R-:W-:Y:S01]  /*1c370*/  IMAD.MOV.U32 R13, RZ, RZ, -0x7fffffe0 ;  /* 0x80000020ff0d7424 */ /* 0x000fe200078e00ff */
[----:B------:R-:W-:Y:S01]  /*1c380*/  IADD3 R12, R10, 0x300, RZ ;  /* 0x000003000a0c7810 */ /* 0x000fe20007ffe0ff */
[----:B------:R-:W-:Y:S02]  /*1c390*/  WARPGROUP.DEPBAR.LE gsb0, 0x0 ;  /* 0x00008000000079c5 */ /* 0x000fe40000010000 */
[----:B------:R-:W-:-:S06]  /*1c3a0*/  WARPGROUP.ARRIVE ;  /* 0x00000000000079c5 */ /* 0x000fcc0000000000 */
[----:B------:R-:W-:Y:S03]  /*1c3b0*/  QGMMA.64x32x32.F32.E4M3.E4M3 R152, gdesc[UR44], R152, gsb0 ;  /* 0x006000002c9879f3 */ /* 0x000fe60008000898 */
        /* <DEDUP_REMOVED lines=36> */
[----:B------:R-:W-:Y:S01]  /*1c600*/  R2UR UR10, R12 ;  /* 0x000000000c0a72ca */ /* 0x000fe200000e0000 */
[----:B------:R-:W-:Y:S01]  /*1c610*/  VIADD R12, R10, 0x302 ;  /* 0x000003020a0c7836 */ /* 0x000fe20000000000 */
[----:B------:R-:W-:Y:S01]  /*1c620*/  R2UR UR11, R13 ;  /* 0x000000000d0b72ca */ /* 0x000fe200000e0000 */
        /* <DEDUP_REMOVED lines=106> */
[C---:B------:R-:W-:Y:S01]  /*1ccd0*/  VIADD R12, R10.reuse, 0x682 ;  /* 0x000006820a0c7836 */ /* 0x040fe20000000000 */
[----:B------:R-:W-:Y:S01]  /*1cce0*/  IADD3 R10, R10, 0x702, RZ ;  /* 0x000007020a0a7810 */ /* 0x000fe20007ffe0ff */
        /* <DEDUP_REMOVED lines=31> */
[----:B------:R-:W-:Y:S05]  /*1cee0*/  @P1 BRA `(.L_x_590) ;  /* 0x0000000000281947 */ /* 0x000fea0003800000 */
[----:B------:R-:W-:Y:S05]  /*1cef0*/  @!P0 BRA `(.L_x_591) ;  /* 0x0000000000048947 */ /* 0x000fea0003800000 */
[----:B------:R-:W-:Y:S01]  /*1cf00*/  BPT.TRAP 0x1 ;  /* 0x000000040000795c */ /* 0x000fe20000300000 */
.L_x_591:
[----:B------:R-:W-:Y:S01]  /*1cf10*/  SHF.L.U32 R7, R7, 0x1f, RZ ;  /* 0x0000001f07077819 */ /* 0x000fe200000006ff */
[----:B------:R-:W-:-:S04]  /*1cf20*/  IMAD R10, R8, 0x8, R18 ;  /* 0x00000008080a7824 */ /* 0x000fc800078e0212 */
[----:B------:R0:W1:Y:S01]  /*1cf30*/  SYNCS.PHASECHK.TRANS64.TRYWAIT P1, [R10+URZ+0x29850], R7 ;  /* 0x029850070a0075a7 */ /* 0x000062000802017f */
[----:B------:R-:W-:Y:S05]  /*1cf40*/  @!P0 BRA `(.L_x_592) ;  /* 0x0000000000048947 */ /* 0x000fea0003800000 */
[----:B------:R-:W-:Y:S01]  /*1cf50*/  BPT.TRAP 0x1 ;  /* 0x000000040000795c */ /* 0x000fe20000300000 */
.L_x_592:
[----:B-1----:R-:W-:Y:S05]  /*1cf60*/  @P1 BRA `(.L_x_590) ;  /* 0x0000000000081947 */ /* 0x002fea0003800000 */
[----:B------:R-:W1:Y:S02]  /*1cf70*/  SYNCS.PHASECHK.TRANS64.TRYWAIT P1, [R10+URZ+0x29850], R7 ;  /* 0x029850070a0075a7 */ /* 0x000e64000802017f */
[----:B-1----:R-:W-:Y:S05]  /*1cf80*/  @!P1 BRA `(.L_x_593) ;  /* 0x0000010800189947 */ /* 0x002fea0003800000 */
.L_x_590:
[----:B01----:R-:W-:Y:S01]  /*1cf90*/  VIADD R7, R18, 0x400 ;  /* 0x0000040012077836 */ /* 0x003fe20000000000 */
[----:B------:R-:W-:Y:S01]  /*1cfa0*/  MOV R11, 0xc0000010 ;  /* 0xc0000010000b7802 */ /* 0x000fe20000000f00 */
[----:B------:R-:W-:Y:S05]  /*1cfb0*/  WARPSYNC.ALL ;  /* 0x0000000000007948 */ /* 0x000fea0003800000 */
[----:B------:R-:W-:Y:S01]  /*1cfc0*/  SHF.R.U32.HI R7, RZ, 0x4, R7 ;  /* 0x00000004ff077819 */ /* 0x000fe20000011607 */
[----:B------:R-:W-:Y:S01]  /*1cfd0*/  WARPGROUP.ARRIVE ;  /* 0x00000000000079c5 */ /* 0x000fe20000000000 */
[----:B------:R-:W-:Y:S01]  /*1cfe0*/  R2UR UR7, R11 ;  /* 0x000000000b0772ca */ /* 0x000fe200000e0000 */
[----:B------:R-:W-:Y:S01]  /*1cff0*/  IMAD.MOV.U32 R13, RZ, RZ, -0x3ffffff0 ;  /* 0xc0000010ff0d7424 */ /* 0x000fe200078e00ff */
[----:B------:R-:W-:-:S03]  /*1d000*/  LOP3.LUT R7, R7, 0x3fff, RZ, 0xc0, !PT ;  /* 0x00003fff07077812 */ /* 0x000fc600078ec0ff */
[----:B------:R-:W0:Y:S01]  /*1d010*/  S2R R14, SR_TID.X ;  /* 0x00000000000e7919 */ /* 0x000e220000002100 */
[----:B------:R-:W-:Y:S02]  /*1d020*/  MOV R11, 0xc0000010 ;  /* 0xc0000010000b7802 */ /* 0x000fe40000000f00 */
[----:B------:R-:W-:-:S05]  /*1d030*/  LOP3.LUT R7, R7, 0x10000, RZ, 0xfc, !PT ;  /* 0x0001000007077812 */ /* 0x000fca00078efcff */
[----:B------:R-:W-:-:S04]  /*1d040*/  IMAD R10, R8, 0x500, R7 ;  /* 0x00000500080a7824 */ /* 0x000fc800078e0207 */
[C---:B------:R-:W-:Y:S01]  /*1d050*/  VIADD R12, R10.reuse, 0x100 ;  /* 0x000001000a0c7836 */ /* 0x040fe20000000000 */
[----:B------:R-:W-:-:S13]  /*1d060*/  R2UR UR6, R10 ;  /* 0x000000000a0672ca */ /* 0x000fda00000e0000 */
[----:B------:R-:W-:Y:S01]  /*1d070*/  QGMMA.64x128x32.F32.E4M3.E4M3 R24, R172, gdesc[UR4], R24, gsb0 ;  /* 0x01e00004ac187df3 */ /* 0x000fe20008000818 */
[----:B------:R-:W-:Y:S01]  /*1d080*/  R2UR UR6, R12 ;  /* 0x000000000c0672ca */ /* 0x000fe200000e0000 */
[----:B------:R-:W-:Y:S01]  /*1d090*/  VIADD R12, R10, 0x200 ;  /* 0x000002000a0c7836 */ /* 0x000fe20000000000 */
[----:B------:R-:W-:Y:S02]  /*1d0a0*/  R2UR UR7, R13 ;  /* 0x000000000d0772ca */ /* 0x000fe400000e0000 */
[----:B------:R-:W-:Y:S02]  /*1d0b0*/  MOV R13, 0xc0000010 ;  /* 0xc0000010000d7802 */ /* 0x000fe40000000f00 */
[----:B0-----:R-:W-:-:S04]  /*1d0c0*/  SHF.R.U32.HI R14, RZ, 0x7, R14 ;  /* 0x00000007ff0e7819 */ /* 0x001fc8000001160e */
[----:B------:R-:W-:Y:S01]  /*1d0d0*/  IADD3 R7, -R14, 0xb, RZ ;  /* 0x0000000b0e077810 */ /* 0x000fe20007ffe1ff */
[----:B------:R-:W-:Y:S02]  /*1d0e0*/  WARPGROUP.DEPBAR.LE gsb0, 0x0 ;  /* 0x00008000000079c5 */ /* 0x000fe40000010000 */
[----:B------:R-:W-:-:S06]  /*1d0f0*/  WARPGROUP.ARRIVE ;  /* 0x00000000000079c5 */ /* 0x000fcc0000000000 */
[----:B------:R-:W-:Y:S01]  /*1d100*/  QGMMA.64x128x32.F32.E4M3.E4M3 R24, R176, gdesc[UR4], R24, gsb0 ;  /* 0x01e00004b0187df3 */ /* 0x000fe20008000818 */
[----:B------:R-:W-:Y:S01]  /*1d110*/  R2UR UR6, R12 ;  /* 0x000000000c0672ca */ /* 0x000fe200000e0000 */
[C---:B------:R-:W-:Y:S01]  /*1d120*/  VIADD R12, R10.reuse, 0x300 ;  /* 0x000003000a0c7836 */ /* 0x040fe20000000000 */
[----:B------:R-:W-:Y:S01]  /*1d130*/  R2UR UR7, R13 ;  /* 0x000000000d0772ca */ /* 0x000fe200000e0000 */
[----:B------:R-:W-:Y:S02]  /*1d140*/  IMAD.MOV.U32 R13, RZ, RZ, -0x3ffffff0 ;  /* 0xc0000010ff0d7424 */ /* 0x000fe400078e00ff */
[----:B------:R-:W-:Y:S01]  /*1d150*/  VIADD R10, R10, 0x400 ;  /* 0x000004000a0a7836 */ /* 0x000fe20000000000 */
[----:B------:R-:W-:Y:S02]  /*1d160*/  WARPGROUP.DEPBAR.LE gsb0, 0x0 ;  /* 0x00008000000079c5 */ /* 0x000fe40000010000 */
[----:B------:R-:W-:-:S07]  /*1d170*/  WARPGROUP.ARRIVE ;  /* 0x00000000000079c5 */ /* 0x000fce0000000000 */
[----:B------:R-:W-:Y:S01]  /*1d180*/  QGMMA.64x128x32.F32.E4M3.E4M3 R24, R180, gdesc[UR4], R24, gsb0 ;  /* 0x01e00004b4187df3 */ /* 0x000fe20008000818 */
[----:B------:R-:W-:Y:S02]  /*1d190*/  R2UR UR6, R12 ;  /* 0x000000000c0672ca */ /* 0x000fe400000e0000 */
[----:B------:R-:W-:Y:S01]  /*1d1a0*/  R2UR UR7, R13 ;  /* 0x000000000d0772ca */ /* 0x000fe200000e0000 */
[----:B------:R-:W-:Y:S02]  /*1d1b0*/  WARPGROUP.DEPBAR.LE gsb0, 0x0 ;  /* 0x00008000000079c5 */ /* 0x000fe40000010000 */
[----:B------:R-:W-:-:S10]  /*1d1c0*/  WARPGROUP.ARRIVE ;  /* 0x00000000000079c5 */ /* 0x000fd40000000000 */
[----:B------:R-:W-:Y:S01]  /*1d1d0*/  QGMMA.64x128x32.F32.E4M3.E4M3 R24, R184, gdesc[UR4], R24, gsb0 ;  /* 0x01e00004b8187df3 */ /* 0x000fe20008000818 */
[----:B------:R-:W-:Y:S02]  /*1d1e0*/  R2UR UR6, R10 ;  /* 0x000000000a0672ca */ /* 0x000fe400000e0000 */
[----:B------:R-:W-:Y:S01]  /*1d1f0*/  R2UR UR7, R11 ;  /* 0x000000000b0772ca */ /* 0x000fe200000e0000 */
[----:B------:R-:W-:Y:S02]  /*1d200*/  WARPGROUP.DEPBAR.LE gsb0, 0x0 ;  /* 0x00008000000079c5 */ /* 0x000fe40000010000 */
[----:B------:R-:W-:-:S10]  /*1d210*/  WARPGROUP.ARRIVE ;  /* 0x00000000000079c5 */ /* 0x000fd40000000000 */
[----:B------:R-:W-:Y:S03]  /*1d220*/  QGMMA.64x128x32.F32.E4M3.E4M3 R24, R188, gdesc[UR4], R24, gsb0 ;  /* 0x01e00004bc187df3 */ /* 0x000fe60008000818 */
[----:B------:R-:W-:Y:S02]  /*1d230*/  WARPGROUP.DEPBAR.LE gsb0, 0x0 ;  /* 0x00008000000079c5 */ /* 0x000fe40000010000 */
[----:B------:R0:W-:Y:S06]  /*1d240*/  BAR.ARV R7, 0x100 ;  /* 0x000400070000751d */ /* 0x0001ec0000002000 */
[----:B------:R-:W-:Y:S05]  /*1d250*/  @!P0 BRA `(.L_x_594) ;  /* 0x0000000000048947 */ /* 0x000fea0003800000 */
[----:B------:R-:W-:Y:S01]  /*1d260*/  BPT.TRAP 0x1 ;  /* 0x000000040000795c */ /* 0x000fe20000300000 */
.L_x_594:
[C---:B0-----:R-:W-:Y:S01]  /*1d270*/  FMUL.FTZ R7, R2.reuse, R152 ;  /* 0x0000009802077220 */ /* 0x041fe20000410000 */
[C---:B------:R-:W-:Y:S01]  /*1d280*/  FMUL.FTZ R10, R2.reuse, R153 ;  /* 0x00000099020a7220 */ /* 0x040fe20000410000 */
[C---:B------:R-:W-:Y:S01]  /*1d290*/  FMUL.FTZ R13, R2.reuse, R156 ;  /* 0x0000009c020d7220 */ /* 0x040fe20000410000 */
[----:B------:R-:W-:Y:S01]  /*1d2a0*/  FMUL.FTZ R20, R2, R159 ;  /* 0x0000009f02147220 */ /* 0x000fe20000410000 */
[----:B------:R-:W-:Y:S02]  /*1d2b0*/  IMAD R159, R202, 0x8, R18 ;  /* 0x00000008ca9f7824 */ /* 0x000fe400078e0212 */
[C---:B------:R-:W-:Y:S01]  /*1d2c0*/  FMUL.FTZ R14, R2.reuse, R157 ;  /* 0x0000009d020e7220 */ /* 0x040fe20000410000 */
[----:B------:R-:W0:Y:S01]  /*1d2d0*/  MUFU.TANH R7, R7 ;  /* 0x0000000700077308 */ /* 0x000e220000002400 */
[C---:B------:R-:W-:Y:S01]  /*1d2e0*/  FMUL.FTZ R21, R2.reuse, R160 ;  /* 0x000000a002157220 */ /* 0x040fe20000410000 */
[----:B------:R-:W-:Y:S02]  /*1d2f0*/  VIADD R159, R159, 0x29840 ;  /* 0x000298409f9f7836 */ /* 0x000fe40000000000 */
[----:B------:R-:W-:Y:S01]  /*1d300*/  FMUL.FTZ R152, R2, R161 ;  /* 0x000000a102987220 */ /* 0x000fe20000410000 */
[----:B------:R-:W-:-:S02]  /*1d310*/  IMAD.U32 R160, RZ, RZ, UR38 ;  /* 0x00000026ffa07e24 */ /* 0x000fc4000f8e00ff */
[C---:B------:R-:W-:Y:S01]  /*1d320*/  FMUL.FTZ R12, R2.reuse, R155 ;  /* 0x0000009b020c7220 */ /* 0x040fe20000410000 */
[C---:B------:R-:W-:Y:S01]  /*1d330*/  FMUL.FTZ R155, R2.reuse, R164 ;  /* 0x000000a4029b7220 */ /* 0x040fe20000410000 */
[----:B------:R-:W-:Y:S01]  /*1d340*/  FMUL.FTZ R156, R2, R165 ;  /* 0x000000a5029c7220 */ /* 0x000fe20000410000 */
[----:B------:R-:W1:Y:S01]  /*1d350*/  MUFU.TANH R10, R10 ;  /* 0x0000000a000a7308 */ /* 0x000e620000002400 */
[----:B------:R-:W-:Y:S01]  /*1d360*/  PRMT R159, R160, 0x654, R159 ;  /* 0x00000654a09f7816 */ /* 0x000fe2000000009f */
[C---:B------:R-:W-:Y:S01]  /*1d370*/  FMUL.FTZ R136, R2.reuse, R136 ;  /* 0x0000008802887220 */ /* 0x040fe20000410000 */
[C---:B------:R-:W-:Y:S01]  /*1d380*/  FMUL.FTZ R137, R2.reuse, R137 ;  /* 0x0000008902897220 */ /* 0x040fe20000410000 */
[C---:B------:R-:W-:Y:S01]  /*1d390*/  FMUL.FTZ R140, R2.reuse, R140 ;  /* 0x0000008c028c7220 */ /* 0x040fe20000410000 */
[----:B------:R0:W-:Y:S01]  /*1d3a0*/  SYNCS.ARRIVE.TRANS64.RED.A1T0 RZ, [R159+URZ], RZ ;  /* 0x000000ff9fff79a7 */ /* 0x0001e2000810043f */
[C---:B------:R-:W-:Y:S01]  /*1d3b0*/  FMUL.FTZ R141, R2.reuse, R141 ;  /* 0x0000008d028d7220 */ /* 0x040fe20000410000 */
[C---:B------:R-:W-:Y:S01]  /*1d3c0*/  FMUL.FTZ R144, R2.reuse, R144 ;  /* 0x0000009002907220 */ /* 0x040fe20000410000 */
[----:B------:R-:W2:Y:S01]  /*1d3d0*/  MUFU.TANH R13, R13 ;  /* 0x0000000d000d7308 */ /* 0x000ea20000002400 */
[C---:B------:R-:W-:Y:S01]  /*1d3e0*/  FMUL.FTZ R145, R2.reuse, R145 ;  /* 0x0000009102917220 */ /* 0x040fe20000410000 */
[C---:B------:R-:W-:Y:S01]  /*1d3f0*/  FMUL.FTZ R148, R2.reuse, R148 ;  /* 0x0000009402947220 */ /* 0x040fe20000410000 */
[C---:B------:R-:W-:Y:S01]  /*1d400*/  FMUL.FTZ R149, R2.reuse, R149 ;  /* 0x0000009502957220 */ /* 0x040fe20000410000 */
[C---:B------:R-:W-:Y:S01]  /*1d410*/  FMUL.FTZ R120, R2.reuse, R120 ;  /* 0x0000007802787220 */ /* 0x040fe20000410000 */
[----:B0-----:R-:W-:Y:S01]  /*1d420*/  FMNMX.FTZ R159, R7, R6, !PT ;  /* 0x00000006079f7209 */ /* 0x001fe20007810000 */
        /* <DEDUP_REMOVED lines=80> */
[----:B------:R-:W-:Y:S01]  /*1d930*/  FMUL.FTZ R103, R2, R103 ;  /* 0x0000006702677220 */ /* 0x000fe20000410000 */
[----:B------:R-:W-:Y:S01]  /*1d940*/  UMOV UR52, UR49 ;  /* 0x0000003100347c82 */ /* 0x000fe20008000000 */
        /* <DEDUP_REMOVED lines=57> */
[----:B0-----:R-:W-:-:S05]  /*1dce0*/  FMNMX.FTZ R160, R101, R160, !PT ;  /* 0x000000a065a07209 */ /* 0x001fca0007810000 */
[----:B------:R-:W0:Y:S02]  /*1dcf0*/  SHFL.BFLY PT, R92, R160, 0x2, 0x1f ;  /* 0x0c401f00a05c7f89 */ /* 0x000e2400000e0000 */
[----:B------:R-:W3:Y:S08]  /*1dd00*/  MUFU.TANH R15, R15 ;  /* 0x0000000f000f7308 */ /* 0x000ef00000002400 */
[----:B------:R-:W4:Y:S08]  /*1dd10*/  MUFU.TANH R20, R20 ;  /* 0x0000001400147308 */ /* 0x000f300000002400 */
[----:B------:R-:W5:Y:S01]  /*1dd20*/  MUFU.TANH R153, R153 ;  /* 0x0000009900997308 */ /* 0x000f620000002400 */
[----:B0-----:R-:W-:-:S07]  /*1dd30*/  FMNMX.FTZ R92, R160, R92, !PT ;  /* 0x0000005ca05c7209 */ /* 0x001fce0007810000 */
[----:B------:R-:W0:Y:S01]  /*1dd40*/  MUFU.TANH R154, R154 ;  /* 0x0000009a009a7308 */ /* 0x000e220000002400 */
[----:B------:R-:W1:Y:S07]  /*1dd50*/  SHFL.BFLY PT, R160, R92, 0x1, 0x1f ;  /* 0x0c201f005ca07f89 */ /* 0x000e6e00000e0000 */
[----:B------:R-:W0:Y:S08]  /*1dd60*/  MUFU.TANH R157, R157 ;  /* 0x0000009d009d7308 */ /* 0x000e300000002400 */
[----:B------:R-:W0:Y:S08]  /*1dd70*/  MUFU.TANH R158, R158 ;  /* 0x0000009e009e7308 */ /* 0x000e300000002400 */
[----:B------:R-:W0:Y:S01]  /*1dd80*/  MUFU.TANH R138, R138 ;  /* 0x0000008a008a7308 */ /* 0x000e220000002400 */
[----:B-1----:R-:W-:-:S02]  /*1dd90*/  FMNMX.FTZ R92, R92, R160, !PT ;  /* 0x000000a05c5c7209 */ /* 0x002fc40007810000 */
[----:B------:R-:W-:-:S05]  /*1dda0*/  FMNMX.FTZ R160, R11, R5, !PT ;  /* 0x000000050ba07209 */ /* 0x000fca0007810000 */
[----:B------:R-:W1:Y:S01]  /*1ddb0*/  MUFU.TANH R139, R139 ;  /* 0x0000008b008b7308 */ /* 0x000e620000002400 */
[----:B--2---:R-:W-:Y:S01]  /*1ddc0*/  FMNMX.FTZ R160, R12, R160, !PT ;  /* 0x000000a00ca07209 */ /* 0x004fe20007810000 */
[----:B------:R-:W-:-:S03]  /*1ddd0*/  FADD.FTZ R6, -R92, R6 ;  /* 0x000000065c067221 */ /* 0x000fc60000010100 */
[----:B---3--:R-:W-:Y:S01]  /*1dde0*/  FMNMX.FTZ R160, R15, R160, !PT ;  /* 0x000000a00fa07209 */ /* 0x008fe20007810000 */
[----:B------:R-:W-:Y:S02]  /*1ddf0*/  FMUL.FTZ R6, R6, UR52 ;  /* 0x0000003406067c20 */ /* 0x000fe40008410000 */
[----:B------:R-:W2:Y:S01]  /*1de00*/  MUFU.TANH R142, R142 ;  /* 0x0000008e008e7308 */ /* 0x000ea20000002400 */
[----:B----4-:R-:W-:-:S04]  /*1de10*/  FMNMX.FTZ R160, R20, R160, !PT ;  /* 0x000000a014a07209 */ /* 0x010fc80007810000 */
[----:B-----5:R-:W-:-:S03]  /*1de20*/  FMNMX.FTZ R160, R153, R160, !PT ;  /* 0x000000a099a07209 */ /* 0x020fc60007810000 */
[----:B------:R-:W3:Y:S01]  /*1de30*/  MUFU.TANH R143, R143 ;  /* 0x0000008f008f7308 */ /* 0x000ee20000002400 */
[----:B0-----:R-:W-:-:S04]  /*1de40*/  FMNMX.FTZ R160, R154, R160, !PT ;  /* 0x000000a09aa07209 */ /* 0x001fc80007810000 */
[----:B------:R-:W-:-:S03]  /*1de50*/  FMNMX.FTZ R160, R157, R160, !PT ;  /* 0x000000a09da07209 */ /* 0x000fc60007810000 */
[----:B------:R-:W0:Y:S01]  /*1de60*/  MUFU.TANH R146, R146 ;  /* 0x0000009200927308 */ /* 0x000e220000002400 */
[----:B------:R-:W-:-:S04]  /*1de70*/  FMNMX.FTZ R160, R158, R160, !PT ;  /* 0x000000a09ea07209 */ /* 0x000fc80007810000 */
[----:B------:R-:W-:-:S03]  /*1de80*/  FMNMX.FTZ R160, R138, R160, !PT ;  /* 0x000000a08aa07209 */ /* 0x000fc60007810000 */
[----:B------:R-:W4:Y:S01]  /*1de90*/  MUFU.TANH R147, R147 ;  /* 0x0000009300937308 */ /* 0x000f220000002400 */
[----:B-1----:R-:W-:-:S04]  /*1dea0*/  FMNMX.FTZ R160, R139, R160, !PT ;  /* 0x000000a08ba07209 */ /* 0x002fc80007810000 */
[----:B--2---:R-:W-:-:S03]  /*1deb0*/  FMNMX.FTZ R160, R142, R160, !PT ;  /* 0x000000a08ea07209 */ /* 0x004fc60007810000 */
[----:B------:R-:W1:Y:S01]  /*1dec0*/  MUFU.TANH R150, R150 ;  /* 0x0000009600967308 */ /* 0x000e620000002400 */
[----:B---3--:R-:W-:-:S04]  /*1ded0*/  FMNMX.FTZ R160, R143, R160, !PT ;  /* 0x000000a08fa07209 */ /* 0x008fc80007810000 */
[----:B0-----:R-:W-:-:S03]  /*1dee0*/  FMNMX.FTZ R160, R146, R160, !PT ;  /* 0x000000a092a07209 */ /* 0x001fc60007810000 */
[----:B------:R-:W0:Y:S01]  /*1def0*/  MUFU.TANH R151, R151 ;  /* 0x0000009700977308 */ /* 0x000e220000002400 */
[----:B----4-:R-:W-:-:S07]  /*1df00*/  FMNMX.FTZ R160, R147, R160, !PT ;  /* 0x000000a093a07209 */ /* 0x010fce0007810000 */
[----:B------:R-:W2:Y:S01]  /*1df10*/  MUFU.TANH R122, R122 ;  /* 0x0000007a007a7308 */ /* 0x000ea20000002400 */
[----:B-1----:R-:W-:-:S07]  /*1df20*/  FMNMX.FTZ R160, R150, R160, !PT ;  /* 0x000000a096a07209 */ /* 0x002fce0007810000 */
[----:B------:R-:W1:Y:S01]  /*1df30*/  MUFU.TANH R123, R123 ;  /* 0x0000007b007b7308 */ /* 0x000e620000002400 */
[----:B0-----:R-:W-:-:S07]  /*1df40*/  FMNMX.FTZ R160, R151, R160, !PT ;  /* 0x000000a097a07209 */ /* 0x001fce0007810000 */
[----:B------:R-:W0:Y:S01]  /*1df50*/  MUFU.TANH R126, R126 ;  /* 0x0000007e007e7308 */ /* 0x000e220000002400 */
[----:B--2---:R-:W-:-:S07]  /*1df60*/  FMNMX.FTZ R160, R122, R160, !PT ;  /* 0x000000a07aa07209 */ /* 0x004fce0007810000 */
        /* <DEDUP_REMOVED lines=42> */
[----:B------:R-:W-:Y:S01]  /*1e210*/  MUFU.EX2 R6, R6 ;  /* 0x0000000600067308 */ /* 0x000fe20000000800 */
[----:B-1----:R-:W-:-:S04]  /*1e220*/  FMNMX.FTZ R90, R102, R90, !PT ;  /* 0x0000005a665a7209 */ /* 0x002fc80007810000 */
[----:B0-----:R-:W-:-:S05]  /*1e230*/  FMNMX.FTZ R90, R161, R90, !PT ;  /* 0x0000005aa15a7209 */ /* 0x001fca0007810000 */
[----:B------:R-:W0:Y:S02]  /*1e240*/  SHFL.BFLY PT, R103, R90, 0x2, 0x1f ;  /* 0x0c401f005a677f89 */ /* 0x000e2400000e0000 */
[----:B0-----:R-:W-:-:S05]  /*1e250*/  FMNMX.FTZ R90, R90, R103, !PT ;  /* 0x000000675a5a7209 */ /* 0x001fca0007810000 */
[----:B------:R-:W0:Y:S02]  /*1e260*/  SHFL.BFLY PT, R103, R90, 0x1, 0x1f ;  /* 0x0c201f005a677f89 */ /* 0x000e2400000e0000 */
[----:B0-----:R-:W-:Y:S02]  /*1e270*/  FMNMX.FTZ R90, R90, R103, !PT ;  /* 0x000000675a5a7209 */ /* 0x001fe40007810000 */
[----:B------:R-:W-:-:S03]  /*1e280*/  MOV R103, UR52 ;  /* 0x0000003400677c02 */ /* 0x000fc60008000f00 */
[----:B------:R-:W-:Y:S02]  /*1e290*/  FADD.FTZ R5, -R90, R5 ;  /* 0x000000055a057221 */ /* 0x000fe40000010100 */
[----:B------:R-:W-:-:S01]  /*1e2a0*/  FFMA.FTZ R162, R92, R103, -8 ;  /* 0xc10000005ca27423 */ /* 0x000fc20000010067 */
[----:B------:R-:W-:Y:S01]  /*1e2b0*/  FFMA.FTZ R103, R90, R103, -8 ;  /* 0xc10000005a677423 */ /* 0x000fe20000010067 */
[----:B------:R-:W-:Y:S02]  /*1e2c0*/  FMUL.FTZ R5, R5, UR52 ;  /* 0x0000003405057c20 */ /* 0x000fe40008410000 */
[----:B------:R-:W-:Y:S01]  /*1e2d0*/  FFMA.FTZ R7, R7, UR52, -R162 ;  /* 0x0000003407077c23 */ /* 0x000fe200080108a2 */
[----:B------:R-:W-:-:S01]  /*1e2e0*/  FFMA.FTZ R11, R11, UR52, -R103 ;  /* 0x000000340b0b7c23 */ /* 0x000fc20008010867 */
[----:B------:R-:W-:Y:S01]  /*1e2f0*/  FFMA.FTZ R10, R10, UR52, -R162 ;  /* 0x000000340a0a7c23 */ /* 0x000fe200080108a2 */
[----:B------:R-:W-:-:S01]  /*1e300*/  FFMA.FTZ R12, R12, UR52, -R103 ;  /* 0x000000340c0c7c23 */ /* 0x000fc20008010867 */
[----:B------:R-:W-:Y:S01]  /*1e310*/  MUFU.EX2 R5, R5 ;  /* 0x0000000500057308 */ /* 0x000fe20000000800 */
[----:B------:R-:W-:-:S01]  /*1e320*/  FFMA.FTZ R13, R13, UR52, -R162 ;  /* 0x000000340d0d7c23 */ /* 0x000fc200080108a2 */
[----:B------:R-:W-:Y:S01]  /*1e330*/  FFMA.FTZ R15, R15, UR52, -R103 ;  /* 0x000000340f0f7c23 */ /* 0x000fe20008010867 */
[----:B------:R-:W-:-:S01]  /*1e340*/  FFMA.FTZ R14, R14, UR52, -R162 ;  /* 0x000000340e0e7c23 */ /* 0x000fc200080108a2 */
[----:B------:R-:W-:Y:S01]  /*1e350*/  FFMA.FTZ R20, R20, UR52, -R103 ;  /* 0x0000003414147c23 */ /* 0x000fe20008010867 */
[----:B------:R-:W-:-:S01]  /*1e360*/  FFMA.FTZ R21, R21, UR52, -R162 ;  /* 0x0000003415157c23 */ /* 0x000fc200080108a2 */
[----:B------:R-:W-:Y:S01]  /*1e370*/  FFMA.FTZ R153, R153, UR52, -R103 ;  /* 0x0000003499997c23 */ /* 0x000fe20008010867 */
[----:B------:R-:W-:-:S01]  /*1e380*/  FFMA.FTZ R152, R152, UR52, -R162 ;  /* 0x0000003498987c23 */ /* 0x000fc200080108a2 */
[----:B------:R-:W0:Y:S01]  /*1e390*/  MUFU.EX2 R7, R7 ;  /* 0x0000000700077308 */ /* 0x000e220000000800 */
[----:B------:R-:W-:-:S01]  /*1e3a0*/  FFMA.FTZ R154, R154, UR52, -R103 ;  /* 0x000000349a9a7c23 */ /* 0x000fc20008010867 */
[----:B------:R-:W-:Y:S01]  /*1e3b0*/  FFMA.FTZ R155, R155, UR52, -R162 ;  /* 0x000000349b9b7c23 */ /* 0x000fe200080108a2 */
[----:B------:R-:W-:-:S01]  /*1e3c0*/  FFMA.FTZ R157, R157, UR52, -R103 ;  /* 0x000000349d9d7c23 */ /* 0x000fc20008010867 */
[----:B------:R-:W-:Y:S01]  /*1e3d0*/  FFMA.FTZ R156, R156, UR52, -R162 ;  /* 0x000000349c9c7c23 */ /* 0x000fe200080108a2 */
[----:B------:R-:W-:-:S01]  /*1e3e0*/  FFMA.FTZ R158, R158, UR52, -R103 ;  /* 0x000000349e9e7c23 */ /* 0x000fc20008010867 */
[----:B------:R-:W-:Y:S01]  /*1e3f0*/  FFMA.FTZ R136, R136, UR52, -R162 ;  /* 0x0000003488887c23 */ /* 0x000fe200080108a2 */
[----:B------:R-:W-:-:S01]  /*1e400*/  FFMA.FTZ R138, R138, UR52, -R103 ;  /* 0x000000348a8a7c23 */ /* 0x000fc20008010867 */
[----:B------:R-:W1:Y:S01]  /*1e410*/  MUFU.EX2 R11, R11 ;  /* 0x0000000b000b7308 */ /* 0x000e620000000800 */
[----:B------:R-:W-:-:S01]  /*1e420*/  FFMA.FTZ R137, R137, UR52, -R162 ;  /* 0x0000003489897c23 */ /* 0x000fc200080108a2 */
[----:B------:R-:W-:Y:S01]  /*1e430*/  FFMA.FTZ R139, R139, UR52, -R103 ;  /* 0x000000348b8b7c23 */ /* 0x000fe20008010867 */
        /* <DEDUP_REMOVED lines=14> */
[----:B-1----:R-:W-:-:S01]  /*1e520*/  FFMA.FTZ R3, R5, R3, R11 ;  /* 0x0000000305037223 */ /* 0x002fc2000001000b */
        /* <DEDUP_REMOVED lines=64> */
[----:B------:R-:W-:-:S06]  /*1e930*/  FFMA.FTZ R103, R161, UR52, -R103 ;  /* 0x00000034a1677c23 */ /* 0x000fcc0008010867 */
        /* <DEDUP_REMOVED lines=140> */
.L_x_595:
[----:B------:R-:W-:Y:S01]  /*1f200*/  IMAD R8, R8, 0x8, R18 ;  /* 0x0000000808087824 */ /* 0x000fe200078e0212 */
[----:B------:R-:W-:Y:S01]  /*1f210*/  ISETP.GT.AND P1, PT, R4, R211, PT ;  /* 0x000000d30400720c */ /* 0x000fe20003f24270 */
[----:B------:R-:W-:Y:S01]  /*1f220*/  IMAD.U32 R161, RZ, RZ, UR38 ;  /* 0x00000026ffa17e24 */ /* 0x000fe2000f8e00ff */
[----:B------:R-:W-:Y:S01]  /*1f230*/  F2FP.SATFINITE.E4M3.F32.PACK_AB_MERGE_C R13, R14, R13, RZ ;  /* 0x0000000d0e0d723e */ /* 0x000fe200048070ff */
[----:B------:R-:W-:Y:S01]  /*1f240*/  VIADD R8, R8, 0x29860 ;  /* 0x0002986008087836 */ /* 0x000fe20000000000 */
[----:B------:R-:W-:Y:S01]  /*1f250*/  F2FP.SATFINITE.E4M3.F32.PACK_AB_MERGE_C R15, R20, R15, RZ ;  /* 0x0000000f140f723e */ /* 0x000fe200048070ff */
[-C--:B------:R-:W-:Y:S01]  /*1f260*/  FMUL.FTZ R24, R24, R6.reuse ;  /* 0x0000000618187220 */ /* 0x080fe20000410000 */
[----:B------:R-:W-:Y:S01]  /*1f270*/  F2FP.SATFINITE.E4M3.F32.PACK_AB_MERGE_C R155, R156, R155, RZ ;  /* 0x0000009b9c9b723e */ /* 0x000fe200048070ff */
[-C--:B------:R-:W-:Y:S01]  /*1f280*/  FMUL.FTZ R25, R25, R6.reuse ;  /* 0x0000000619197220 */ /* 0x080fe20000410000 */
[----:B------:R-:W-:Y:S01]  /*1f290*/  PRMT R8, R161, 0x654, R8 ;  /* 0x00000654a1087816 */ /* 0x000fe20000000008 */
[-C--:B------:R-:W-:Y:S01]  /*1f2a0*/  FMUL.FTZ R28, R28, R6.reuse ;  /* 0x000000061c1c7220 */ /* 0x080fe20000410000 */
[----:B------:R-:W-:Y:S01]  /*1f2b0*/  F2FP.SATFINITE.E4M3.F32.PACK_AB_MERGE_C R157, R158, R157, RZ ;  /* 0x0000009d9e9d723e */ /* 0x000fe200048070ff */
[----:B------:R-:W-:Y:S01]  /*1f2c0*/  FMUL.FTZ R29, R29, R6 ;  /* 0x000000061d1d7220 */ /* 0x000fe20000410000 */
[----:B------:R-:W-:Y:S01]  /*1f2d0*/  F2FP.SATFINITE.E4M3.F32.PACK_AB_MERGE_C R140, R141, R140, RZ ;  /* 0x0000008c8d8c723e */ /* 0x000fe200048070ff */
[----:B------:R0:W-:Y:S01]  /*1f2e0*/  SYNCS.ARRIVE.TRANS64.RED.A1T0 RZ, [R8+URZ], RZ ;  /* 0x000000ff08ff79a7 */ /* 0x0001e2000810043f */
        /* <DEDUP_REMOVED lines=98> */
[----:B------:R-:W-:Y:S02]  /*1f910*/  IADD3 R4, R4, -0x1, RZ ;  /* 0xffffffff04047810 */ /* 0x000fe40007ffe0ff */
[----:B0-----:R-:W-:Y:S01]  /*1f920*/  MOV R8, R202 ;  /* 0x000000ca00087202 */ /* 0x001fe20000000f00 */
[----:B------:R-:W-:Y:S06]  /*1f930*/  @P1 BRA `(.L_x_596) ;  /* 0xffffffc000f41947 */ /* 0x000fec000383ffff */
.L_x_584:
[----:B------:R-:W-:Y:S05]  /*1f940*/  WARPSYNC.ALL ;  /* 0x0000000000007948 */ /* 0x000fea0003800000 */
[----:B------:R-:W-:Y:S06]  /*1f950*/  BAR.ARV 0x8, 0x180 ;  /* 0x0206000000007b1d */ /* 0x000fec0000002000 */
[----:B------:R-:W-:Y:S05]  /*1f960*/  @!P0 BRA `(.L_x_597) ;  /* 0x0000000000048947 */ /* 0x000fea0003800000 */
[----:B------:R-:W-:Y:S01]  /*1f970*/  BPT.TRAP 0x1 ;  /* 0x000000040000795c */ /* 0x000fe20000300000 */
.L_x_597:
[----:B------:R-:W-:Y:S01]  /*1f980*/  IMAD R11, R202, 0x8, R18 ;  /* 0x00000008ca0b7824 */ /* 0x000fe200078e0212 */
[----:B------:R-:W-:-:S04]  /*1f990*/  SHF.L.U32 R2, R208, 0x1f, RZ ;  /* 0x0000001fd0027819 */ /* 0x000fc800000006ff */
[----:B------:R0:W1:Y:S01]  /*1f9a0*/  SYNCS.PHASECHK.TRANS64.TRYWAIT P1, [R11+URZ+0x29850], R2 ;  /* 0x029850020b0075a7 */ /* 0x000062000802017f */
[----:B------:R-:W-:Y:S05]  /*1f9b0*/  @!P0 BRA `(.L_x_598) ;  /* 0x0000000000048947 */ /* 0x000fea0003800000 */
[----:B------:R-:W-:Y:S01]  /*1f9c0*/  BPT.TRAP 0x1 ;  /* 0x000000040000795c */ /* 0x000fe20000300000 */
.L_x_598:
[----:B------:R-:W-:-:S05]  /*1f9d0*/  VIADD R18, R18, 0x400 ;  /* 0x0000040012127836 */ /* 0x000fca0000000000 */
[----:B------:R-:W-:-:S04]  /*1f9e0*/  SHF.R.U32.HI R18, RZ, 0x4, R18 ;  /* 0x00000004ff127819 */ /* 0x000fc80000011612 */
[----:B------:R-:W-:-:S04]  /*1f9f0*/  LOP3.LUT R18, R18, 0x3fff, RZ, 0xc0, !PT ;  /* 0x00003fff12127812 */ /* 0x000fc800078ec0ff */
[----:B------:R-:W-:Y:S01]  /*1fa00*/  LOP3.LUT R5, R18, 0x10000, RZ, 0xfc, !PT ;  /* 0x0001000012057812 */ /* 0x000fe200078efcff */
[----:B-1----:R-:W-:Y:S06]  /*1fa10*/  @P1 BRA `(.L_x_599) ;  /* 0x0000000000081947 */ /* 0x002fec0003800000 */
[----:B------:R-:W1:Y:S02]  /*1fa20*/  SYNCS.PHASECHK.TRANS64.TRYWAIT P1, [R11+URZ+0x29850], R2 ;  /* 0x029850020b0075a7 */ /* 0x000e64000802017f */
[----:B-1----:R-:W-:Y:S05]  /*1fa30*/  @!P1 BRA `(.L_x_600) ;  /* 0x000000dc00809947 */ /* 0x002fea0003800000 */
.L_x_599:
[----:B------:R-:W-:Y:S01]  /*1fa40*/  IMAD R4, R202, 0x500, R5 ;  /* 0x00000500ca047824 */ /* 0x000fe200078e0205 */
[----:B------:R-:W-:Y:S05]  /*1fa50*/  WARPSYNC.ALL ;  /* 0x0000000000007948 */ /* 0x000fea0003800000 */
[----:B------:R-:W-:Y:S01]  /*1fa60*/  IMAD.MOV.U32 R5, RZ, RZ, -0x3ffffff0 ;  /* 0xc0000010ff057424 */ /* 0x000fe200078e00ff */
[C---:B------:R-:W-:Y:S01]  /*1fa70*/  R2UR UR6, R4.reuse ;  /* 0x00000000040672ca */ /* 0x040fe200000e0000 */
[----:B------:R-:W-:Y:S01]  /*1fa80*/  WARPGROUP.ARRIVE ;  /* 0x00000000000079c5 */ /* 0x000fe20000000000 */
[----:B------:R-:W-:Y:S01]  /*1fa90*/  IMAD.MOV.U32 R7, RZ, RZ, -0x3ffffff0 ;  /* 0xc0000010ff077424 */ /* 0x000fe200078e00ff */
[----:B------:R-:W-:Y:S01]  /*1faa0*/  IADD3 R6, R4, 0x100, RZ ;  /* 0x0000010004067810 */ /* 0x000fe20007ffe0ff */
[----:B------:R-:W-:Y:S01]  /*1fab0*/  ULDC.64 UR4, c[0x0][0x9a0] ;  /* 0x0002680000047ab9 */ /* 0x000fe20000000a00 */
[----:B------:R-:W-:-:S02]  /*1fac0*/  R2UR UR7, R5 ;  /* 0x00000000050772ca */ /* 0x000fc400000e0000 */
[----:B------:R-:W-:-:S04]  /*1fad0*/  ISETP.NE.U32.AND P1, PT, RZ, UR4, PT ;  /* 0x00000004ff007c0c */ /* 0x000fc8000bf25070 */
[----:B------:R-:W-:-:S07]  /*1fae0*/  ISETP.NE.AND.EX P1, PT, RZ, UR5, PT, P1 ;  /* 0x00000005ff007c0c */ /* 0x000fce000bf25310 */
[----:B------:R-:W-:Y:S01]  /*1faf0*/  QGMMA.64x128x32.F32.E4M3.E4M3 R24, R172, gdesc[UR4], R24, gsb0 ;  /* 0x01e00004ac187df3 */ /* 0x000fe20008000818 */
[----:B------:R-:W-:Y:S02]  /*1fb00*/  R2UR UR6, R6 ;  /* 0x00000000060672ca */ /* 0x000fe400000e0000 */
[----:B------:R-:W-:-:S03]  /*1fb10*/  R2UR UR7, R7 ;  /* 0x00000000070772ca */ /* 0x000fc600000e0000 */
[----:B------:R-:W0:Y:S08]  /*1fb20*/  @P1 LDC.64 R6, c[0x0][0x9c8] ;  /* 0x00027200ff061b82 */ /* 0x000e300000000a00 */
[----:B------:R-:W2:Y:S01]  /*1fb30*/  @P1 LDC.64 R8, c[0x0][0x9d0] ;  /* 0x00027400ff081b82 */ /* 0x000ea20000000a00 */
[----:B01----:R-:W-:-:S04]  /*1fb40*/  @P1 IMAD R2, R222, R6, RZ ;  /* 0x00000006de021224 */ /* 0x003fc800078e02ff */
[C---:B------:R-:W-:Y:S02]  /*1fb50*/  @P1 IMAD R5, R214.reuse, R7, R2 ;  /* 0x00000007d6051224 */ /* 0x040fe400078e0202 */
[----:B------:R-:W-:-:S04]  /*1fb60*/  @P1 IMAD.WIDE.U32 R6, R214, R6, RZ ;  /* 0x00000006d6061225 */ /* 0x000fc800078e00ff */
[----:B------:R-:W-:Y:S02]  /*1fb70*/  @P1 IMAD.IADD R7, R7, 0x1, R5 ;  /* 0x0000000107071824 */ /* 0x000fe400078e0205 */
[----:B------:R-:W-:Y:S02]  /*1fb80*/  IMAD.MOV.U32 R2, RZ, RZ, 0x3f800000 ;  /* 0x3f800000ff027424 */ /* 0x000fe400078e00ff */
[----:B--2---:R-:W-:-:S04]  /*1fb90*/  @P1 IMAD.WIDE.U32 R6, R169, R8, R6 ;  /* 0x00000008a9061225 */ /* 0x004fc800078e0006 */
[----:B------:R-:W-:Y:S01]  /*1fba0*/  @P1 IMAD R9, R169, R9, R7 ;  /* 0x00000009a9091224 */ /* 0x000fe200078e0207 */
[C---:B------:R-:W-:Y:S01]  /*1fbb0*/  @P1 LEA R8, P2, R6.reuse, UR4, 0x2 ;  /* 0x0000000406081c11 */ /* 0x040fe2000f8410ff */
[----:B------:R-:W-:Y:S02]  /*1fbc0*/  WARPGROUP.DEPBAR.LE gsb0, 0x0 ;  /* 0x00008000000079c5 */ /* 0x000fe40000010000 */
[----:B------:R-:W-:Y:S01]  /*1fbd0*/  WARPGROUP.ARRIVE ;  /* 0x00000000000079c5 */ /* 0x000fe20000000000 */
[----:B------:R-:W-:Y:S01]  /*1fbe0*/  @P1 LEA.HI.X R9, R6, UR5, R9, 0x2, P2 ;  /* 0x0000000506091c11 */ /* 0x000fe200090f1409 */
[----:B------:R-:W-:Y:S01]  /*1fbf0*/  IMAD.MOV.U32 R7, RZ, RZ, -0x3ffffff0 ;  /* 0xc0000010ff077424 */ /* 0x000fe200078e00ff */
[----:B------:R-:W-:-:S03]  /*1fc00*/  IADD3 R6, R4, 0x200, RZ ;  /* 0x0000020004067810 */ /* 0x000fc60007ffe0ff */
[----:B------:R-:W-:Y:S01]  /*1fc10*/  QGMMA.64x128x32.F32.E4M3.E4M3 R24, R176, gdesc[UR4], R24, gsb0 ;  /* 0x01e00004b0187df3 */ /* 0x000fe20008000818 */
[----:B------:R-:W-:Y:S01]  /*1fc20*/  R2UR UR6, R6 ;  /* 0x00000000060672ca */ /* 0x000fe200000e0000 */
[----:B------:R0:W2:Y:S01]  /*1fc30*/  @P1 LDG.E R2, desc[UR50][R8.64] ;  /* 0x0000003208021981 */ /* 0x0000a2000c1e1900 */
[----:B------:R-:W-:Y:S01]  /*1fc40*/  R2UR UR7, R7 ;  /* 0x00000000070772ca */ /* 0x000fe200000e0000 */
[----:B------:R-:W-:Y:S02]  /*1fc50*/  VIADD R6, R4, 0x300 ;  /* 0x0000030004067836 */ /* 0x000fe40000000000 */
[----:B------:R-:W-:Y:S01]  /*1fc60*/  IMAD.MOV.U32 R7, RZ, RZ, -0x3ffffff0 ;  /* 0xc0000010ff077424 */ /* 0x000fe200078e00ff */
[----:B------:R-:W-:Y:S02]  /*1fc70*/  WARPGROUP.DEPBAR.LE gsb0, 0x0 ;  /* 0x00008000000079c5 */ /* 0x000fe40000010000 */
[----:B------:R-:W-:-:S07]  /*1fc80*/  WARPGROUP.ARRIVE ;  /* 0x00000000000079c5 */ /* 0x000fce0000000000 */
[----:B------:R-:W-:Y:S01]  /*1fc90*/  QGMMA.64x128x32.F32.E4M3.E4M3 R24, R180, gdesc[UR4], R24, gsb0 ;  /* 0x01e00004b4187df3 */ /* 0x000fe20008000818 */
[----:B------:R-:W-:Y:S02]  /*1fca0*/  R2UR UR6, R6 ;  /* 0x00000000060672ca */ /* 0x000fe400000e0000 */
[----:B------:R-:W-:Y:S01]  /*1fcb0*/  R2UR UR7, R7 ;  /* 0x00000000070772ca */ /* 0x000fe200000e0000 */
[----:B------:R-:W-:Y:S01]  /*1fcc0*/  IMAD.MOV.U32 R5, RZ, RZ, -0x3ffffff0 ;  /* 0xc0000010ff057424 */ /* 0x000fe200078e00ff */
[----:B------:R-:W-:Y:S01]  /*1fcd0*/  IADD3 R4, R4, 0x400, RZ ;  /* 0x0000040004047810 */ /* 0x000fe20007ffe0ff */
[----:B------:R-:W1:Y:S04]  /*1fce0*/  SHFL.BFLY PT, R7, R0, 0x2, 0x1f ;  /* 0x0c401f0000077f89 */ /* 0x000e6800000e0000 */
[----:B------:R-:W3:Y:S01]  /*1fcf0*/  SHFL.BFLY PT, R6, R3, 0x2, 0x1f ;  /* 0x0c401f0003067f89 */ /* 0x000ee200000e0000 */
[----:B------:R-:W-:-:S02]  /*1fd00*/  WARPGROUP.DEPBAR.LE gsb0, 0x0 ;  /* 0x00008000000079c5 */ /* 0x000fc40000010000 */
[----:B------:R-:W-:-:S06]  /*1fd10*/  WARPGROUP.ARRIVE ;  /* 0x00000000000079c5 */ /* 0x000fcc0000000000 */
[----:B------:R-:W-:Y:S01]  /*1fd20*/  QGMMA.64x128x32.F32.E4M3.E4M3 R24, R184, gdesc[UR4], R24, gsb0 ;  /* 0x01e00004b8187df3 */ /* 0x000fe20008000818 */
[----:B------:R-:W-:Y:S02]  /*1fd30*/  R2UR UR6, R4 ;  /* 0x00000000040672ca */ /* 0x000fe400000e0000 */
[----:B------:R-:W-:Y:S01]  /*1fd40*/  R2UR UR7, R5 ;  /* 0x00000000050772ca */ /* 0x000fe200000e0000 */
        /* <DEDUP_REMOVED lines=19> */
[----:B------:R-:W1:Y:S01]  /*1fe80*/  @P3 MUFU.LG2 R4, R4 ;  /* 0x0000000400043308 */ /* 0x000e620000000c00 */
[----:B------:R-:W-:-:S07]  /*1fe90*/  MOV R5, UR52 ;  /* 0x0000003400057c02 */ /* 0x000fce0008000f00 */
[----:B------:R-:W3:Y:S01]  /*1fea0*/  @P1 MUFU.RCP R7, R10 ;  /* 0x0000000a00071308 */ /* 0x000ee20000001000 */
[----:B------:R-:W-:Y:S02]  /*1feb0*/  IMAD.U32 R6, RZ, RZ, UR52 ;  /* 0x00000034ff067e24 */ /* 0x000fe4000f8e00ff */
[----:B------:R-:W-:Y:S01]  /*1fec0*/  @P2 FMUL.FTZ R5, R5, 0.69314718246459960938 ;  /* 0x3f31721805052820 */ /* 0x000fe20000410000 */
[----:B0-----:R-:W-:Y:S01]  /*1fed0*/  @P2 FMUL.FTZ R0, R0, 0.69314718246459960938 ;  /* 0x3f31721800002820 */ /* 0x001fe20000410000 */
[----:B------:R-:W-:Y:S01]  /*1fee0*/  @P3 FMUL.FTZ R6, R6, 0.69314718246459960938 ;  /* 0x3f31721806063820 */ /* 0x000fe20000410000 */
[----:B------:R-:W-:Y:S02]  /*1fef0*/  IMAD.MOV.U32 R88, RZ, RZ, -0x800000 ;  /* 0xff800000ff587424 */ /* 0x000fe400078e00ff */
[----:B-1----:R-:W-:Y:S01]  /*1ff00*/  @P3 FMUL.FTZ R9, R4, 0.69314718246459960938 ;  /* 0x3f31721804093820 */ /* 0x002fe20000410000 */
[----:B------:R-:W-:Y:S02]  /*1ff10*/  IMAD.MOV.U32 R89, RZ, RZ, -0x800000 ;  /* 0xff800000ff597424 */ /* 0x000fe400078e00ff */
[----:B------:R-:W-:Y:S01]  /*1ff20*/  @P2 FFMA.FTZ R88, R5, R92, R0 ;  /* 0x0000005c05582223 */ /* 0x000fe20000010000 */
[----:B--2---:R-:W-:Y:S01]  /*1ff30*/  FMUL.FTZ R3, R3, R2 ;  /* 0x0000000203037220 */ /* 0x004fe20000410000 */
[----:B------:R-:W-:Y:S01]  /*1ff40*/  @P3 FFMA.FTZ R89, R6, R90, R9 ;  /* 0x0000005a06593223 */ /* 0x000fe20000010009 */
[----:B---3--:R-:W-:Y:S01]  /*1ff50*/  FMUL.FTZ R5, R7, R2 ;  /* 0x0000000207057220 */ /* 0x008fe20000410000 */
[----:B------:R-:W-:-:S02]  /*1ff60*/  WARPGROUP.DEPBAR.LE gsb0, 0x0 ;  /* 0x00008000000079c5 */ /* 0x000fc40000010000 */
[----:B------:R-:W-:Y:S05]  /*1ff70*/  @!P0 BRA `(.L_x_601) ;  /* 0x0000000000048947 */ /* 0x000fea0003800000 */
[----:B------:R-:W-:Y:S01]  /*1ff80*/  BPT.TRAP 0x1 ;  /* 0x000000040000795c */ /* 0x000fe20000300000 */
.L_x_601:
[----:B------:R-:W-:Y:S01]  /*1ff90*/  IMAD.U32 R7, RZ, RZ, UR38 ;  /* 0x00000026ff077e24 */ /* 0x000fe2000f8e00ff */
[----:B------:R-:W-:Y:S01]  /*1ffa0*/  IADD3 R0, R11, 0x29860, RZ ;  /* 0x000298600b007810 */ /* 0x000fe20007ffe0ff */
[----:B------:R-:W-:Y:S02]  /*1ffb0*/  VIADD R202, R202, 0x1 ;  /* 0x00000001caca7836 */ /* 0x000fe40000000000 */
[-C--:B------:R-:W-:Y:S01]  /*1ffc0*/  FMUL.FTZ R91, R77, R3.reuse ;  /* 0x000000034d5b7220 */ /* 0x080fe20000410000 */
[-C--:B------:R-:W-:Y:S01]  /*1ffd0*/  FMUL.FTZ R6, R85, R3.reuse ;  /* 0x0000000355067220 */ /* 0x080fe20000410000 */
[----:B------:R-:W-:Y:S01]  /*1ffe0*/  PRMT R2, R7, 0x654, R0 ;  /* 0x0000065407027816 */ /* 0x000fe20000000000 */
[-C--:B------:R-:W-:Y:S01]  /*1fff0*/  FMUL.FTZ R117, R40, R3.reuse ;  /* 0x0000000328757220 */ /* 0x080fe20000410000 */
[----:B------:R-:W-:Y:S01]  /*20000*/  ISETP.NE.AND P1, PT, R202, 0x2, PT ;  /* 0x00000002ca00780c */ /* 0x000fe20003f25270 */
[-C--:B------:R-:W-:Y:S01]  /*20010*/  FMUL.FTZ R113, R48, R3.reuse ;  /* 0x0000000330717220 */ /* 0x080fe20000410000 */
[----:B------:R0:W-:Y:S01]  /*20020*/  SYNCS.ARRIVE.TRANS64.RED.A1T0 RZ, [R2+URZ], RZ ;  /* 0x000000ff02ff79a7 */ /* 0x0001e2000810043f */
        /* <DEDUP_REMOVED lines=28> */
[----:B------:R-:W-:Y:S01]  /*201f0*/  SEL R3, RZ, 0x1, P1 ;  /* 0x00000001ff037807 */ /* 0x000fe20000800000 */
        /* <DEDUP_REMOVED lines=32> */
[----:B------:R-:W-:Y:S01]  /*20400*/  FMUL.FTZ R74, R83, R5 ;  /* 0x00000005534a7220 */ /* 0x000fe20000410000 */
[----:B------:R-:W-:Y:S01]  /*20410*/  LOP3.LUT R208, R208, R3, RZ, 0x3c, !PT ;  /* 0x00000003d0d07212 */ /* 0x000fe200078e3cff */
[----:B------:R-:W-:Y:S01]  /*20420*/  UIADD3 UR37, UR37, 0x1, URZ ;  /* 0x0000000125257890 */ /* 0x000fe2000fffe03f */
[----:B0-----:R-:W-:-:S11]  /*20430*/  SEL R202, R202, RZ, P1 ;  /* 0x000000ffcaca7207 */ /* 0x001fd60000800000 */
.L_x_543:
[----:B------:R-:W-:Y:S05]  /*20440*/  WARPSYNC.ALL ;  /* 0x0000000000007948 */ /* 0x000fea0003800000 */
[----:B------:R-:W0:Y:S08]  /*20450*/  S2UR UR38, SR_CgaCtaId ;  /* 0x00000000002679c3 */ /* 0x000e300000008800 */
[----:B------:R-:W-:Y:S01]  /*20460*/  BAR.SYNC.DEFER_BLOCKING 0x5, 0x180 ;  /* 0x0146000000007b1d */ /* 0x000fe20000010000 */
[----:B------:R-:W-:-:S05]  /*20470*/  ISETP.NE.AND P1, PT, R219, RZ, PT ;  /* 0x000000ffdb00720c */ /* 0x000fca0003f25270 */
[----:B------:R-:W-:Y:S01]  /*20480*/  UMOV UR4, 0x400 ;  /* 0x0000040000047882 */ /* 0x000fe20000000000 */
[----:B------:R-:W-:Y:S07]  /*20490*/  BSSY B0, `(.L_x_602) ;  /* 0x0000423000007945 */ /* 0x000fee0003800000 */
[----:B------:R-:W1:Y:S01]  /*204a0*/  @!P1 LDC R219, c[0x0][0xad4] ;  /* 0x0002b500ffdb9b82 */ /* 0x000e620000000800 */
[----:B0-----:R-:W-:-:S06]  /*204b0*/  ULEA UR4, UR38, UR4, 0x18 ;  /* 0x0000000426047291 */ /* 0x001fcc000f8ec03f */
[----:B------:R-:W-:-:S05]  /*204c0*/  IMAD.U32 R18, RZ, RZ, UR4 ;  /* 0x00000004ff127e24 */ /* 0x000fca000f8e00ff */
[----:B-----5:R0:W2:Y:S01]  /*204d0*/  LDS.128 R136, [R18+0x298d0] ;  /* 0x0298d00012887984 */ /* 0x0200a20000000c00 */
[----:B------:R-:W-:Y:S06]  /*204e0*/  BAR.ARV 0x4, 0x180 ;  /* 0x0106000000007b1d */ /* 0x000fec0000002000 */
[----:B------:R-:W-:Y:S05]  /*204f0*/  @P0 BRA `(.L_x_603) ;  /* 0x00000034005c0947 */ /* 0x000fea0003800000 */
[----:B------:R-:W4:Y:S01]  /*20500*/  LDL R20, [R1+0x54] ;  /* 0x0000540001147983 */ /* 0x000f220000100800 */
[----:B------:R-:W-:Y:S01]  /*20510*/  ULDC.64 UR4, c[0x4][0x40] ;  /* 0x0100100000047ab9 */ /* 0x000fe20000000a00 */
[----:B------:R-:W0:Y:S01]  /*20520*/  S2R R13, SR_TID.X ;  /* 0x00000000000d7919 */ /* 0x000e220000002100 */
[----:B------:R-:W3:Y:S01]  /*20530*/  S2R R15, SR_SWINHI ;  /* 0x00000000000f7919 */ /* 0x000ee20000002f00 */
[----:B0-----:R-:W-:Y:S02]  /*20540*/  SHF.L.U32 R2, R13, 0x2, RZ ;  /* 0x000000020d027819 */ /* 0x001fe400000006ff */
[----:B------:R-:W-:Y:S02]  /*20550*/  MOV R58, R18 ;  /* 0x00000012003a7202 */ /* 0x000fe40000000f00 */
[----:B---3--:R-:W-:Y:S02]  /*20560*/  MOV R59, R15 ;  /* 0x0000000f003b7202 */ /* 0x008fe40000000f00 */
[----:B------:R-:W-:-:S04]  /*20570*/  LOP3.LUT R2, R2, 0xc, RZ, 0xc0, !PT ;  /* 0x0000000c02027812 */ /* 0x000fc800078ec0ff */
[----:B------:R-:W-:-:S05]  /*20580*/  IADD3 R2, P0, R2, UR4, RZ ;  /* 0x0000000402027c10 */ /* 0x000fca000ff1e0ff */
[----:B------:R-:W-:Y:S01]  /*20590*/  IMAD.X R3, RZ, RZ, UR5, P0 ;  /* 0x00000005ff037e24 */ /* 0x000fe200080e06ff */
[----:B------:R-:W-:-:S04]  /*205a0*/  LOP3.LUT P0, R13, R13, 0x3, RZ, 0xc0, !PT ;  /* 0x000000030d0d7812 */ /* 0x000fc8000780c0ff */
[----:B------:R0:W5:Y:S01]  /*205b0*/  LDG.E.CONSTANT R5, desc[UR50][R2.64] ;  /* 0x0000003202057981 */ /* 0x000162000c1e9900 */
[----:B------:R-:W-:-:S04]  /*205c0*/  ISETP.EQ.OR P0, PT, R13, 0x3, !P0 ;  /* 0x000000030d00780c */ /* 0x000fc80004702670 */
[----:B------:R-:W-:Y:S02]  /*205d0*/  SEL R96, R10, R11, P0 ;  /* 0x0000000b0a607207 */ /* 0x000fe40000000000 */
[----:B------:R-:W-:Y:S02]  /*205e0*/  SEL R67, R11, R10, P0 ;  /* 0x0000000a0b437207 */ /* 0x000fe40000000000 */
[----:B------:R-:W-:Y:S02]  /*205f0*/  SEL R13, R14, R99, P0 ;  /* 0x000000630e0d7207 */ /* 0x000fe40000000000 */
[----:B------:R-:W-:Y:S01]  /*20600*/  SEL R99, R99, R14, P0 ;  /* 0x0000000e63637207 */ /* 0x000fe20000000000 */
[----:B------:R-:W-:Y:S01]  /*20610*/  UMOV UR4, 0xffffffff ;  /* 0xffffffff00047882 */ /* 0x000fe20000000000 */
[----:B----4-:R-:W-:-:S03]  /*20620*/  IMAD.WIDE R32, R20, 0x2, R58 ;  /* 0x0000000214207825 */ /* 0x010fc600078e023a */
[C---:B------:R-:W-:Y:S02]  /*20630*/  IADD3 R31, P5, R32.reuse, 0x4060, RZ ;  /* 0x00004060201f7810 */ /* 0x040fe40007fbe0ff */
[C---:B------:R-:W-:Y:S02]  /*20640*/  IADD3 R29, P1, R32.reuse, 0x4040, RZ ;  /* 0x00004040201d7810 */ /* 0x040fe40007f3e0ff */
[----:B------:R-:W-:Y:S02]  /*20650*/  LOP3.LUT R30, R31, 0x380, RZ, 0xc0, !PT ;  /* 0x000003801f1e7812 */ /* 0x000fe400078ec0ff */
[----:B------:R-:W-:Y:S02]  /*20660*/  LOP3.LUT R28, R29, 0x380, RZ, 0xc0, !PT ;  /* 0x000003801d1c7812 */ /* 0x000fe400078ec0ff */
[----:B0-----:R-:W-:Y:S02]  /*20670*/  IADD3 R3, P3, R32, 0x4000, RZ ;  /* 0x0000400020037810 */ /* 0x001fe40007f7e0ff */
[----:B------:R-:W-:-:S02]  /*20680*/  SHF.R.U64 R30, R30, 0x3, RZ ;  /* 0x000000031e1e7819 */ /* 0x000fc400000012ff */
[----:B------:R-:W-:Y:S02]  /*20690*/  SHF.R.U64 R28, R28, 0x3, RZ ;  /* 0x000000031c1c7819 */ /* 0x000fe400000012ff */
[----:B------:R-:W-:Y:S02]  /*206a0*/  LOP3.LUT R20, R3, 0x380, RZ, 0xc0, !PT ;  /* 0x0000038003147812 */ /* 0x000fe400078ec0ff */
[----:B------:R-:W-:Y:S01]  /*206b0*/  LOP3.LUT R30, R30, R31, RZ, 0x3c, !PT ;  /* 0x0000001f1e1e7212 */ /* 0x000fe200078e3cff */
[--C-:B------:R-:W-:Y:S01]  /*206c0*/  IMAD.X R31, RZ, RZ, R33.reuse, P5 ;  /* 0x000000ffff1f7224 */ /* 0x100fe200028e0621 */
[----:B------:R-:W-:Y:S01]  /*206d0*/  LOP3.LUT R28, R28, R29, RZ, 0x3c, !PT ;  /* 0x0000001d1c1c7212 */ /* 0x000fe200078e3cff */
[----:B------:R-:W-:Y:S01]  /*206e0*/  IMAD.X R29, RZ, RZ, R33, P1 ;  /* 0x000000ffff1d7224 */ /* 0x000fe200008e0621 */
[C---:B------:R-:W-:Y:S02]  /*206f0*/  IADD3 R21, P4, R32.reuse, 0x60, RZ ;  /* 0x0000006020157810 */ /* 0x040fe40007f9e0ff */
[----:B------:R-:W-:-:S02]  /*20700*/  IADD3 R15, P5, R32, 0x40, RZ ;  /* 0x00000040200f7810 */ /* 0x000fc40007fbe0ff */
[----:B------:R-:W-:Y:S02]  /*20710*/  SHF.R.U64 R20, R20, 0x3, RZ ;  /* 0x0000000314147819 */ /* 0x000fe400000012ff */
[C---:B------:R-:W-:Y:S02]  /*20720*/  IADD3 R11, P1, R32.reuse, 0x20, RZ ;  /* 0x00000020200b7810 */ /* 0x040fe40007f3e0ff */
[----:B------:R-:W-:Y:S02]  /*20730*/  IADD3 R27, P2, R32, 0x4020, RZ ;  /* 0x00004020201b7810 */ /* 0x000fe40007f5e0ff */
[----:B------:R-:W-:Y:S02]  /*20740*/  LOP3.LUT R14, R21, 0x380, RZ, 0xc0, !PT ;  /* 0x00000380150e7812 */ /* 0x000fe400078ec0ff */
[----:B------:R-:W-:Y:S02]  /*20750*/  LOP3.LUT R20, R20, R3, RZ, 0x3c, !PT ;  /* 0x0000000314147212 */ /* 0x000fe400078e3cff */
[----:B------:R-:W-:-:S02]  /*20760*/  LOP3.LUT R10, R15, 0x380, RZ, 0xc0, !PT ;  /* 0x000003800f0a7812 */ /* 0x000fc400078ec0ff */
[----:B------:R-:W-:Y:S02]  /*20770*/  LOP3.LUT R2, R11, 0x380, RZ, 0xc0, !PT ;  /* 0x000003800b027812 */ /* 0x000fe400078ec0ff */
[----:B------:R-:W-:Y:S02]  /*20780*/  LOP3.LUT R26, R27, 0x380, RZ, 0xc0, !PT ;  /* 0x000003801b1a7812 */ /* 0x000fe400078ec0ff */
[----:B------:R-:W-:Y:S02]  /*20790*/  LOP3.LUT R3, R32, 0x380, RZ, 0xc0, !PT ;  /* 0x0000038020037812 */ /* 0x000fe400078ec0ff */
[----:B------:R-:W-:Y:S02]  /*207a0*/  SHF.R.U64 R14, R14, 0x3, RZ ;  /* 0x000000030e0e7819 */ /* 0x000fe400000012ff */
[----:B------:R-:W-:Y:S02]  /*207b0*/  SHF.R.U64 R10, R10, 0x3, RZ ;  /* 0x000000030a0a7819 */ /* 0x000fe400000012ff */
[----:B------:R-:W-:-:S02]  /*207c0*/  SHF.R.U64 R2, R2, 0x3, RZ ;  /* 0x0000000302027819 */ /* 0x000fc400000012ff */
[----:B------:R-:W-:Y:S02]  /*207d0*/  SHF.R.U64 R26, R26, 0x3, RZ ;  /* 0x000000031a1a7819 */ /* 0x000fe400000012ff */
[----:B------:R-:W-:Y:S02]  /*207e0*/  SHF.R.U64 R3, R3, 0x3, RZ ;  /* 0x0000000303037819 */ /* 0x000fe400000012ff */
[----:B------:R-:W-:Y:S01]  /*207f0*/  LOP3.LUT R14, R14, R21, RZ, 0x3c, !PT ;  /* 0x000000150e0e7212 */ /* 0x000fe200078e3cff */
[--C-:B------:R-:W-:Y:S01]  /*20800*/  IMAD.X R21, RZ, RZ, R33.reuse, P3 ;  /* 0x000000ffff157224 */ /* 0x100fe200018e0621 */
[----:B------:R-:W-:Y:S01]  /*20810*/  LOP3.LUT R10, R10, R15, RZ, 0x3c, !PT ;  /* 0x0000000f0a0a7212 */ /* 0x000fe200078e3cff */
[--C-:B------:R-:W-:Y:S01]  /*20820*/  IMAD.X R15, RZ, RZ, R33.reuse, P4 ;  /* 0x000000ffff0f7224 */ /* 0x100fe200020e0621 */
[----:B------:R-:W-:Y:S01]  /*20830*/  LOP3.LUT R2, R2, R11, RZ, 0x3c, !PT ;  /* 0x0000000b02027212 */ /* 0x000fe200078e3cff */
[----:B------:R-:W-:Y:S01]  /*20840*/  IMAD.X R11, RZ, RZ, R33, P5 ;  /* 0x000000ffff0b7224 */ /* 0x000fe200028e0621 */
[----:B------:R-:W-:-:S02]  /*20850*/  LOP3.LUT R26, R26, R27, RZ, 0x3c, !PT ;  /* 0x0000001b1a1a7212 */ /* 0x000fc400078e3cff */
[----:B------:R-:W-:Y:S02]  /*20860*/  LOP3.LUT R32, R3, R32, RZ, 0x3c, !PT ;  /* 0x0000002003207212 */ /* 0x000fe400078e3cff */
[-C--:B------:R-:W-:Y:S02]  /*20870*/  IADD3.X R27, RZ, R33.reuse, RZ, P2, !PT ;  /* 0x00000021ff1b7210 */ /* 0x080fe400017fe4ff */
[-C--:B------:R-:W-:Y:S02]  /*20880*/  IADD3.X R3, RZ, R33.reuse, RZ, P1, !PT ;  /* 0x00000021ff037210 */ /* 0x080fe40000ffe4ff */
[----:B------:R-:W-:Y:S02]  /*20890*/  MOV R107, R32 ;  /* 0x00000020006b7202 */ /* 0x000fe40000000f00 */
[----:B------:R-:W-:Y:S02]  /*208a0*/  MOV R103, R30 ;  /* 0x0000001e00677202 */ /* 0x000fe40000000f00 */
[----:B------:R-:W-:-:S02]  /*208b0*/  MOV R102, R28 ;  /* 0x0000001c00667202 */ /* 0x000fc40000000f00 */
[----:B------:R-:W-:Y:S02]  /*208c0*/  MOV R101, R26 ;  /* 0x0000001a00657202 */ /* 0x000fe40000000f00 */
[----:B------:R-:W-:Y:S02]  /*208d0*/  MOV R100, R20 ;  /* 0x0000001400647202 */ /* 0x000fe40000000f00 */
[----:B------:R-:W-:Y:S02]  /*208e0*/  MOV R106, R14 ;  /* 0x0000000e006a7202 */ /* 0x000fe40000000f00 */
[----:B------:R-:W-:Y:S02]  /*208f0*/  MOV R105, R10 ;  /* 0x0000000a00697202 */ /* 0x000fe40000000f00 */
[----:B------:R-:W-:Y:S01]  /*20900*/  MOV R104, R2 ;  /* 0x0000000200687202 */ /* 0x000fe20000000f00 */
[----:B------:R-:W-:Y:S06]  /*20910*/  BRA.DIV UR4, `(.L_x_604) ;  /* 0x000000ce04dc7947 */ /* 0x000fec000b800000 */
[----:B------:R-:W-:Y:S01]  /*20920*/  SEL R46, R48, R91, P0 ;  /* 0x0000005b302e7207 */ /* 0x000fe20000000000 */
[----:B-----5:R-:W-:Y:S01]  /*20930*/  SHFL.IDX PT, R95, R13, R5, 0x1c1f ;  /* 0x001c1f050d5f7589 */ /* 0x020fe200000e0000 */
[----:B------:R-:W-:Y:S02]  /*20940*/  SEL R34, R36, R119, P0 ;  /* 0x0000007724227207 */ /* 0x000fe40000000000 */
[----:B------:R-:W-:Y:S01]  /*20950*/  SEL R91, R91, R48, P0 ;  /* 0x000000305b5b7207 */ /* 0x000fe20000000000 */
[----:B------:R-:W-:Y:S01]  /*20960*/  SHFL.IDX PT, R96, R96, R5, 0x1c1f ;  /* 0x001c1f0560607589 */ /* 0x000fe200000e0000 */
[----:B------:R-:W-:Y:S02]  /*20970*/  SEL R119, R119, R36, P0 ;  /* 0x0000002477777207 */ /* 0x000fe40000000000 */
[----:B------:R-:W-:Y:S01]  /*20980*/  SEL R48, R73, R6, P0 ;  /* 0x0000000649307207 */ /* 0x000fe20000000000 */
[----:B------:R-:W-:Y:S01]  /*20990*/  SHFL.IDX PT, R75, R34, R5, 0x1c1f ;  /* 0x001c1f05224b7589 */ /* 0x000fe200000e0000 */
[----:B------:R-:W-:-:S02]  /*209a0*/  SEL R36, R117, R0, P0 ;  /* 0x0000000075247207 */ /* 0x000fc40000000000 */
[----:B------:R-:W-:Y:S01]  /*209b0*/  SEL R73, R6, R73, P0 ;  /* 0x0000004906497207 */ /* 0x000fe20000000000 */
[----:B------:R-:W-:Y:S01]  /*209c0*/  SHFL.IDX PT, R47, R46, R5, 0x1c1f ;  /* 0x001c1f052e2f7589 */ /* 0x000fe200000e0000 */
[----:B------:R-:W-:Y:S02]  /*209d0*/  SEL R117, R0, R117, P0 ;  /* 0x0000007500757207 */ /* 0x000fe40000000000 */
[----:B------:R-:W-:Y:S01]  /*209e0*/  SEL R70, R44, R121, P0 ;  /* 0x000000792c467207 */ /* 0x000fe20000000000 */
[----:B------:R-:W-:Y:S01]  /*209f0*/  SHFL.IDX PT, R3, R36, R5, 0x1c1f ;  /* 0x001c1f0524037589 */ /* 0x000fe200000e0000 */
[----:B------:R-:W-:Y:S02]  /*20a00*/  LOP3.LUT R6, R5, 0x2, RZ, 0x3c, !PT ;  /* 0x0000000205067812 */ /* 0x000fe400078e3cff */
[----:B------:R-:W-:Y:S01]  /*20a10*/  SEL R0, R85, R40, P0 ;  /* 0x0000002855007207 */ /* 0x000fe20000000000 */
[----:B------:R-:W-:Y:S01]  /*20a20*/  SHFL.IDX PT, R21, R70, R5, 0x1c1f ;  /* 0x001c1f0546157589 */ /* 0x000fe200000e0000 */
[----:B------:R-:W-:-:S02]  /*20a30*/  SEL R65, R40, R85, P0 ;  /* 0x0000005528417207 */ /* 0x000fc40000000000 */
[----:B------:R-:W-:Y:S01]  /*20a40*/  SEL R121, R121, R44, P0 ;  /* 0x0000002c79797207 */ /* 0x000fe20000000000 */
[----:B------:R-:W0:Y:S01]  /*20a50*/  SHFL.IDX PT, R2, R99, R6, 0x1c1f ;  /* 0x001c1f0663027589 */ /* 0x000e2200000e0000 */
[----:B------:R-:W-:Y:S02]  /*20a60*/  SEL R68, R60, R111, P0 ;  /* 0x0000006f3c447207 */ /* 0x000fe40000000000 */
[----:B------:R-:W-:Y:S01]  /*20a70*/  SEL R54, R57, R114, P0 ;  /* 0x0000007239367207 */ /* 0x000fe20000000000 */
[----:B------:R-:W3:Y:S01]  /*20a80*/  SHFL.IDX PT, R36, R117, R6, 0x1c1f ;  /* 0x001c1f0675247589 */ /* 0x000ee200000e0000 */
        /* <DEDUP_REMOVED lines=8> */
[----:B------:R-:W4:Y:S01]  /*20b10*/  SHFL.IDX PT, R67, R67, R6, 0x1c1f ;  /* 0x001c1f0643437589 */ /* 0x000f2200000e0000 */
[----:B------:R-:W-:Y:S02]  /*20b20*/  SEL R20, R115, R112, P0 ;  /* 0x0000007073147207 */ /* 0x000fe40000000000 */
[----:B------:R-:W-:Y:S01]  /*20b30*/  SEL R32, R113, R92, P0 ;  /* 0x0000005c71207207 */ /* 0x000fe20000000000 */
[----:B------:R-:W1:Y:S01]  /*20b40*/  SHFL.IDX PT, R65, R65, R6, 0x1c1f ;  /* 0x001c1f0641417589 */ /* 0x000e6200000e0000 */
[----:B------:R-:W-:-:S02]  /*20b50*/  SEL R66, R109, R90, P0 ;  /* 0x0000005a6d427207 */ /* 0x000fc40000000000 */
[----:B------:R-:W-:Y:S01]  /*20b60*/  SEL R93, R64, R93, P0 ;  /* 0x0000005d405d7207 */ /* 0x000fe20000000000 */
[----:B------:R-:W-:Y:S01]  /*20b70*/  SHFL.IDX PT, R57, R57, R6, 0x1c1f ;  /* 0x001c1f0639397589 */ /* 0x000fe200000e0000 */
        /* <DEDUP_REMOVED lines=44> */
[----:B------:R-:W2:Y:S01]  /*20e40*/  SHFL.IDX PT, R110, R91, R6, 0x1c1f ;  /* 0x001c1f065b6e7589 */ /* 0x000ea200000e0000 */
        /* <DEDUP_REMOVED lines=9> */
[----:B0-----:R-:W-:Y:S02]  /*20ee0*/  SEL R98, R95, R2, P0 ;  /* 0x000000025f627207 */ /* 0x001fe40000000000 */
[----:B------:R-:W-:Y:S01]  /*20ef0*/  SEL R95, R2, R95, P0 ;  /* 0x0000005f025f7207 */ /* 0x000fe20000000000 */
[----:B------:R-:W0:Y:S01]  /*20f00*/  SHFL.IDX PT, R20, R119, R6, 0x1c1f ;  /* 0x001c1f0677147589 */ /* 0x000e2200000e0000 */
[----:B---3--:R-:W-:Y:S02]  /*20f10*/  SEL R2, R3, R36, P0 ;  /* 0x0000002403027207 */ /* 0x008fe40000000000 */
[----:B------:R-:W-:Y:S01]  /*20f20*/  SEL R3, R36, R3, P0 ;  /* 0x0000000324037207 */ /* 0x000fe20000000000 */
[----:B------:R-:W3:Y:S01]  /*20f30*/  SHFL.IDX PT, R80, R113, R6, 0x1c1f ;  /* 0x001c1f0671507589 */ /* 0x000ee200000e0000 */
[----:B----4-:R-:W-:-:S02]  /*20f40*/  SEL R99, R96, R67, P0 ;  /* 0x0000004360637207 */ /* 0x010fc40000000000 */
[----:B-1----:R-:W-:Y:S01]  /*20f50*/  SEL R78, R0, R65, P0 ;  /* 0x00000041004e7207 */ /* 0x002fe20000000000 */
[----:B------:R-:W1:Y:S01]  /*20f60*/  SHFL.IDX PT, R82, R111, R6, 0x1c1f ;  /* 0x001c1f066f527589 */ /* 0x000e6200000e0000 */
[----:B------:R-:W-:Y:S02]  /*20f70*/  SEL R96, R67, R96, P0 ;  /* 0x0000006043607207 */ /* 0x000fe40000000000 */
[----:B------:R-:W-:Y:S01]  /*20f80*/  SEL R0, R65, R0, P0 ;  /* 0x0000000041007207 */ /* 0x000fe20000000000 */
[----:B------:R-:W4:Y:S01]  /*20f90*/  SHFL.IDX PT, R84, R109, R6, 0x1c1f ;  /* 0x001c1f066d547589 */ /* 0x000f2200000e0000 */
[----:B--2---:R-:W-:Y:S02]  /*20fa0*/  SEL R46, R47, R110, P0 ;  /* 0x0000006e2f2e7207 */ /* 0x004fe40000000000 */
[----:B------:R-:W-:Y:S01]  /*20fb0*/  SEL R47, R110, R47, P0 ;  /* 0x0000002f6e2f7207 */ /* 0x000fe20000000000 */
[----:B------:R2:W4:Y:S04]  /*20fc0*/  SHFL.IDX PT, R91, R53, R6, 0x1c1f ;  /* 0x001c1f06355b7589 */ /* 0x00052800000e0000 */
[----:B------:R4:W-:Y:S04]  /*20fd0*/  SHFL.IDX PT, R79, R42, R5, 0x1c1f ;  /* 0x001c1f052a4f7589 */ /* 0x0009e800000e0000 */
[----:B------:R-:W-:Y:S01]  /*20fe0*/  SHFL.IDX PT, R68, R30, R5, 0x1c1f ;  /* 0x001c1f051e447589 */ /* 0x000fe200000e0000 */
[----:B0-----:R-:W-:-:S02]  /*20ff0*/  SEL R74, R75, R20, P0 ;  /* 0x000000144b4a7207 */ /* 0x001fc40000000000 */
[----:B--2---:R-:W-:Y:S01]  /*21000*/  SEL R53, R54, R57, P0 ;  /* 0x0000003936357207 */ /* 0x004fe20000000000 */
[----:B------:R-:W-:Y:S01]  /*21010*/  SHFL.IDX PT, R66, R28, R5, 0x1c1f ;  /* 0x001c1f051c427589 */ /* 0x000fe200000e0000 */
[----:B---3--:R-:W-:Y:S02]  /*21020*/  SEL R36, R37, R80, P0 ;  /* 0x0000005025247207 */ /* 0x008fe40000000000 */
[----:B------:R-:W-:Y:S01]  /*21030*/  SEL R54, R57, R54, P0 ;  /* 0x0000003639367207 */ /* 0x000fe20000000000 */
[----:B------:R-:W-:Y:S01]  /*21040*/  SHFL.IDX PT, R72, R26, R5, 0x1c1f ;  /* 0x001c1f051a487589 */ /* 0x000fe200000e0000 */
[----:B-1----:R-:W-:Y:S02]  /*21050*/  SEL R38, R39, R82, P0 ;  /* 0x0000005227267207 */ /* 0x002fe40000000000 */
[----:B------:R-:W-:Y:S01]  /*21060*/  SEL R75, R20, R75, P0 ;  /* 0x0000004b144b7207 */ /* 0x000fe20000000000 */
[----:B------:R-:W-:Y:S01]  /*21070*/  SHFL.IDX PT, R70, R24, R5, 0x1c1f ;  /* 0x001c1f0518467589 */ /* 0x000fe200000e0000 */
[----:B----4-:R-:W-:-:S02]  /*21080*/  SEL R40, R41, R84, P0 ;  /* 0x0000005429287207 */ /* 0x010fc40000000000 */
        /* <DEDUP_REMOVED lines=10> */
[----:B------:R-:W0:Y:S01]  /*21130*/  SHFL.IDX PT, R34, R115, R6, 0x1c1f ;  /* 0x001c1f0673227589 */ /* 0x000e2200000e0000 */
[----:B------:R-:W-:Y:S02]  /*21140*/  SEL R80, R81, R114, P0 ;  /* 0x0000007251507207 */ /* 0x000fe40000000000 */
[----:B------:R-:W-:Y:S01]  /*21150*/  SEL R64, R97, R64, P0 ;  /* 0x0000004061407207 */ /* 0x000fe20000000000 */
[----:B------:R-:W1:Y:S01]  /*21160*/  SHFL.IDX PT, R32, R121, R6, 0x1c1f ;  /* 0x001c1f0679207589 */ /* 0x000e6200000e0000 */
[----:B------:R-:W-:Y:S01]  /*21170*/  SEL R43, R60, R43, P0 ;  /* 0x0000002b3c2b7207 */ /* 0x000fe20000000000 */
[----:B------:R-:W-:Y:S01]  /*21180*/  IMAD.MOV.U32 R97, RZ, RZ, RZ ;  /* 0x000000ffff617224 */ /* 0x000fe200078e00ff */
[----:B------:R-:W-:Y:S01]  /*21190*/  SEL R81, R114, R81, P0 ;  /* 0x0000005172517207 */ /* 0x000fe20000000000 */
[----:B------:R-:W2:Y:S04]  /*211a0*/  SHFL.IDX PT, R108, R93, R6, 0x1c1f ;  /* 0x001c1f065d6c7589 */ /* 0x000ea800000e0000 */
[----:B------:R-:W3:Y:S04]  /*211b0*/  SHFL.IDX PT, R112, R87, R6, 0x1c1f ;  /* 0x001c1f0657707589 */ /* 0x000ee800000e0000 */
[----:B------:R-:W4:Y:S04]  /*211c0*/  SHFL.IDX PT, R116, R71, R6, 0x1c1f ;  /* 0x001c1f0647747589 */ /* 0x000f2800000e0000 */
[----:B------:R-:W4:Y:S04]  /*211d0*/  SHFL.IDX PT, R118, R69, R6, 0x1c1f ;  /* 0x001c1f0645767589 */ /* 0x000f2800000e0000 */
[----:B------:R-:W4:Y:S01]  /*211e0*/  SHFL.IDX PT, R63, R63, R6, 0x1c1f ;  /* 0x001c1f063f3f7589 */ /* 0x000f2200000e0000 */
[----:B0-----:R-:W-:-:S02]  /*211f0*/  SEL R76, R77, R34, P0 ;  /* 0x000000224d4c7207 */ /* 0x001fc40000000000 */
[----:B------:R-:W-:Y:S01]  /*21200*/  SEL R77, R34, R77, P0 ;  /* 0x0000004d224d7207 */ /* 0x000fe20000000000 */
[----:B------:R-:W0:Y:S01]  /*21210*/  SHFL.IDX PT, R61, R61, R6, 0x1c1f ;  /* 0x001c1f063d3d7589 */ /* 0x000e2200000e0000 */
[----:B-1----:R-:W-:Y:S02]  /*21220*/  SEL R20, R21, R32, P0 ;  /* 0x0000002015147207 */ /* 0x002fe40000000000 */
[----:B------:R-:W-:Y:S01]  /*21230*/  SEL R21, R32, R21, P0 ;  /* 0x0000001520157207 */ /* 0x000fe20000000000 */
[----:B------:R1:W-:Y:S01]  /*21240*/  SHFL.IDX PT, R109, R49, R6, 0x1c1f ;  /* 0x001c1f06316d7589 */ /* 0x0003e200000e0000 */
[----:B--2---:R-:W-:Y:S02]  /*21250*/  SEL R44, R45, R108, P0 ;  /* 0x0000006c2d2c7207 */ /* 0x004fe40000000000 */
[----:B------:R-:W-:Y:S01]  /*21260*/  SEL R45, R108, R45, P0 ;  /* 0x0000002d6c2d7207 */ /* 0x000fe20000000000 */
[----:B------:R-:W2:Y:S01]  /*21270*/  SHFL.IDX PT, R29, R29, R6, 0x1c1f ;  /* 0x001c1f061d1d7589 */ /* 0x000ea200000e0000 */
[----:B---3--:R-:W-:-:S02]  /*21280*/  SEL R48, R79, R112, P0 ;  /* 0x000000704f307207 */ /* 0x008fc40000000000 */
[----:B------:R-:W-:Y:S01]  /*21290*/  SEL R79, R112, R79, P0 ;  /* 0x0000004f704f7207 */ /* 0x000fe20000000000 */
[----:B------:R-:W3:Y:S01]  /*212a0*/  SHFL.IDX PT, R27, R27, R6, 0x1c1f ;  /* 0x001c1f061b1b7589 */ /* 0x000ee200000e0000 */
[----:B----4-:R-:W-:Y:S02]  /*212b0*/  SEL R82, R83, R116, P0 ;  /* 0x0000007453527207 */ /* 0x010fe40000000000 */
[----:B------:R-:W-:Y:S01]  /*212c0*/  SEL R83, R116, R83, P0 ;  /* 0x0000005374537207 */ /* 0x000fe20000000000 */
[----:B------:R-:W4:Y:S01]  /*212d0*/  SHFL.IDX PT, R33, R33, R6, 0x1c1f ;  /* 0x001c1f0621217589 */ /* 0x000f2200000e0000 */
[----:B------:R-:W-:Y:S02]  /*212e0*/  SEL R84, R85, R118, P0 ;  /* 0x0000007655547207 */ /* 0x000fe40000000000 */
[----:B------:R-:W-:Y:S01]  /*212f0*/  SEL R85, R118, R85, P0 ;  /* 0x0000005576557207 */ /* 0x000fe20000000000 */
[----:B------:R-:W4:Y:S01]  /*21300*/  SHFL.IDX PT, R31, R31, R6, 0x1c1f ;  /* 0x001c1f061f1f7589 */ /* 0x000f2200000e0000 */
[----:B-1----:R-:W-:-:S02]  /*21310*/  SEL R49, R50, R63, P0 ;  /* 0x0000003f32317207 */ /* 0x002fc40000000000 */
[----:B------:R-:W-:Y:S01]  /*21320*/  SEL R50, R63, R50, P0 ;  /* 0x000000323f327207 */ /* 0x000fe20000000000 */
[----:B------:R-:W1:Y:S01]  /*21330*/  SHFL.IDX PT, R35, R35, R6, 0x1c1f ;  /* 0x001c1f0623237589 */ /* 0x000e6200000e0000 */
[----:B0-----:R-:W-:Y:S02]  /*21340*/  SEL R51, R52, R61, P0 ;  /* 0x0000003d34337207 */ /* 0x001fe40000000000 */
[----:B------:R-:W-:Y:S01]  /*21350*/  SEL R52, R61, R52, P0 ;  /* 0x000000343d347207 */ /* 0x000fe20000000000 */
[----:B------:R0:W1:Y:S04]  /*21360*/  SHFL.IDX PT, R111, R55, R6, 0x1c1f ;  /* 0x001c1f06376f7589 */ /* 0x00006800000e0000 */
[----:B------:R-:W1:Y:S01]  /*21370*/  SHFL.IDX PT, R25, R25, R6, 0x1c1f ;  /* 0x001c1f0619197589 */ /* 0x000e6200000e0000 */
[----:B--2---:R-:W-:-:S02]  /*21380*/  SEL R65, R66, R29, P0 ;  /* 0x0000001d42417207 */ /* 0x004fc40000000000 */
[----:B------:R-:W-:Y:S01]  /*21390*/  SEL R66, R29, R66, P0 ;  /* 0x000000421d427207 */ /* 0x000fe20000000000 */
[----:B------:R2:W2:Y:S01]  /*213a0*/  SHFL.IDX PT, R62, R62, R5, 0x1c1f ;  /* 0x001c1f053e3e7589 */ /* 0x0004a200000e0000 */
[----:B---3--:R-:W-:Y:S02]  /*213b0*/  SEL R67, R68, R27, P0 ;  /* 0x0000001b44437207 */ /* 0x008fe40000000000 */
[----:B0-----:R-:W-:Y:S01]  /*213c0*/  SEL R55, R56, R109, P0 ;  /* 0x0000006d38377207 */ /* 0x001fe20000000000 */
[----:B------:R0:W3:Y:S01]  /*213d0*/  SHFL.IDX PT, R4, R4, R5, 0x1c1f ;  /* 0x001c1f0504047589 */ /* 0x0000e200000e0000 */
[----:B----4-:R-:W-:Y:S02]  /*213e0*/  SEL R69, R70, R33, P0 ;  /* 0x0000002146457207 */ /* 0x010fe40000000000 */
[----:B------:R-:W-:Y:S01]  /*213f0*/  SEL R56, R109, R56, P0 ;  /* 0x000000386d387207 */ /* 0x000fe20000000000 */
[----:B------:R0:W4:Y:S01]  /*21400*/  SHFL.IDX PT, R9, R9, R6, 0x1c1f ;  /* 0x001c1f0609097589 */ /* 0x00012200000e0000 */
[----:B------:R-:W-:-:S02]  /*21410*/  SEL R71, R72, R31, P0 ;  /* 0x0000001f48477207 */ /* 0x000fc40000000000 */
[----:B------:R-:W-:Y:S01]  /*21420*/  SEL R68, R27, R68, P0 ;  /* 0x000000441b447207 */ /* 0x000fe20000000000 */
[----:B------:R0:W0:Y:S01]  /*21430*/  SHFL.IDX PT, R14, R7, R6, 0x1c1f ;  /* 0x001c1f06070e7589 */ /* 0x00002200000e0000 */
[----:B-1----:R-:W-:Y:S02]  /*21440*/  SEL R87, R90, R35, P0 ;  /* 0x000000235a577207 */ /* 0x002fe40000000000 */
[----:B------:R-:W-:Y:S02]  /*21450*/  SEL R72, R31, R72, P0 ;  /* 0x000000481f487207 */ /* 0x000fe40000000000 */
[----:B------:R-:W-:Y:S02]  /*21460*/  SEL R91, R92, R111, P0 ;  /* 0x0000006f5c5b7207 */ /* 0x000fe40000000000 */
[----:B------:R-:W-:Y:S02]  /*21470*/  SEL R70, R33, R70, P0 ;  /* 0x0000004621467207 */ /* 0x000fe40000000000 */
[----:B------:R-:W-:-:S02]  /*21480*/  SEL R93, R94, R25, P0 ;  /* 0x000000195e5d7207 */ /* 0x000fc40000000000 */
[----:B------:R-:W-:Y:S02]  /*21490*/  SEL R90, R35, R90, P0 ;  /* 0x0000005a235a7207 */ /* 0x000fe40000000000 */
[----:B------:R-:W-:Y:S02]  /*214a0*/  SEL R94, R25, R94, P0 ;  /* 0x0000005e195e7207 */ /* 0x000fe40000000000 */
[----:B--2---:R-:W-:-:S07]  /*214b0*/  SEL R92, R111, R92, P0 ;  /* 0x0000005c6f5c7207 */ /* 0x004fce0000000000 */
.L_x_885:
[----:B------:R-:W-:Y:S05]  /*214c0*/  WARPSYNC.ALL ;  /* 0x0000000000007948 */ /* 0x000fea0003800000 */
[----:B------:R-:W-:Y:S01]  /*214d0*/  BAR.SYNC.DEFER_BLOCKING 0x1, 0x100 ;  /* 0x0044000000007b1d */ /* 0x000fe20000010000 */
[----:B---34-:R-:W-:Y:S02]  /*214e0*/  SEL R61, R4, R9, P0 ;  /* 0x00000009043d7207 */ /* 0x018fe40000000000 */
[----:B------:R-:W-:Y:S02]  /*214f0*/  SEL R63, R9, R4, P0 ;  /* 0x00000004093f7207 */ /* 0x000fe40000000000 */
[----:B0-----:R-:W-:Y:S01]  /*21500*/  SEL R60, R62, R14, P0 ;  /* 0x0000000e3e3c7207 */ /* 0x001fe20000000000 */
[----:B------:R-:W-:Y:S01]  /*21510*/  ULDC.64 UR6, c[0x0][0xc08] ;  /* 0x0003020000067ab9 */ /* 0x000fe20000000a00 */
[----:B------:R-:W-:Y:S01]  /*21520*/  F2FP.BF16.F32.PACK_AB R4, R98, R99 ;  /* 0x000000636204723e */ /* 0x000fe200000010ff */
[----:B------:R-:W-:Y:S01]  /*21530*/  ULDC.64 UR4, c[0x0][0xc00] ;  /* 0x0003000000047ab9 */ /* 0x000fe20000000a00 */
[----:B------:R-:W-:-:S02]  /*21540*/  F2FP.BF16.F32.PACK_AB R5, R84, R49 ;  /* 0x000000315405723e */ /* 0x000fc400000010ff */
[----:B------:R-:W-:Y:S02]  /*21550*/  F2FP.BF16.F32.PACK_AB R6, R95, R96 ;  /* 0x000000605f06723e */ /* 0x000fe400000010ff */
[----:B------:R-:W-:Y:S02]  /*21560*/  F2FP.BF16.F32.PACK_AB R7, R85, R50 ;  /* 0x000000325507723e */ /* 0x000fe400000010ff */
[----:B------:R-:W-:Y:S02]  /*21570*/  SEL R62, R14, R62, P0 ;  /* 0x0000003e0e3e7207 */ /* 0x000fe40000000000 */
[----:B------:R-:W-:Y:S02]  /*21580*/  F2FP.BF16.F32.PACK_AB R8, R74, R76 ;  /* 0x0000004c4a08723e */ /* 0x000fe400000010ff */
[----:B------:R-:W-:Y:S02]  /*21590*/  F2FP.BF16.F32.PACK_AB R9, R51, R53 ;  /* 0x000000353309723e */ /* 0x000fe400000010ff */
[----:B------:R-:W-:-:S02]  /*215a0*/  F2FP.BF16.F32.PACK_AB R10, R75, R77 ;  /* 0x0000004d4b0a723e */ /* 0x000fc400000010ff */
[----:B------:R-:W-:Y:S01]  /*215b0*/  F2FP.BF16.F32.PACK_AB R11, R52, R54 ;  /* 0x00000036340b723e */ /* 0x000fe200000010ff */
[----:B------:R0:W-:Y:S01]  /*215c0*/  STSM.16.M88.4 [R107], R4 ;  /* 0x000000046b007844 */ /* 0x0001e20000000200 */
        /* <DEDUP_REMOVED lines=10> */
[----:B------:R-:W-:Y:S02]  /*21670*/  F2FP.BF16.F32.PACK_AB R28, R38, R40 ;  /* 0x00000028261c723e */ /* 0x000fe400000010ff */
[----:B------:R-:W-:Y:S01]  /*21680*/  F2FP.BF16.F32.PACK_AB R29, R69, R71 ;  /* 0x00000047451d723e */ /* 0x000fe200000010ff */
[----:B------:R-:W-:Y:S01]  /*21690*/  STSM.16.M88.4 [R106], R24 ;  /* 0x000000186a007844 */ /* 0x000fe20000000200 */
[----:B------:R-:W-:-:S02]  /*216a0*/  F2FP.BF16.F32.PACK_AB R30, R39, R41 ;  /* 0x00000029271e723e */ /* 0x000fc400000010ff */
[----:B------:R-:W-:Y:S02]  /*216b0*/  F2FP.BF16.F32.PACK_AB R31, R70, R72 ;  /* 0x00000048461f723e */ /* 0x000fe400000010ff */
[----:B------:R-:W-:Y:S02]  /*216c0*/  F2FP.BF16.F32.PACK_AB R32, R42, R44 ;  /* 0x0000002c2a20723e */ /* 0x000fe400000010ff */
[----:B------:R-:W-:Y:S01]  /*216d0*/  F2FP.BF16.F32.PACK_AB R33, R73, R87 ;  /* 0x000000574921723e */ /* 0x000fe200000010ff */
[----:B------:R-:W-:Y:S01]  /*216e0*/  STSM.16.M88.4 [R100], R28 ;  /* 0x0000001c64007844 */ /* 0x000fe20000000200 */
[----:B------:R-:W-:Y:S02]  /*216f0*/  F2FP.BF16.F32.PACK_AB R34, R43, R45 ;  /* 0x0000002d2b22723e */ /* 0x000fe400000010ff */
[----:B------:R-:W-:Y:S02]  /*21700*/  F2FP.BF16.F32.PACK_AB R35, R86, R90 ;  /* 0x0000005a5623723e */ /* 0x000fe400000010ff */
[----:B0-----:R-:W-:-:S02]  /*21710*/  F2FP.BF16.F32.PACK_AB R4, R46, R48 ;  /* 0x000000302e04723e */ /* 0x001fc400000010ff */
[----:B------:R-:W-:Y:S01]  /*21720*/  F2FP.BF16.F32.PACK_AB R5, R91, R93 ;  /* 0x0000005d5b05723e */ /* 0x000fe200000010ff */
[----:B------:R0:W-:Y:S01]  /*21730*/  STSM.16.M88.4 [R101], R32 ;  /* 0x0000002065007844 */ /* 0x0001e20000000200 */
[----:B------:R-:W-:Y:S02]  /*21740*/  F2FP.BF16.F32.PACK_AB R6, R47, R79 ;  /* 0x0000004f2f06723e */ /* 0x000fe400000010ff */
[----:B------:R-:W-:Y:S02]  /*21750*/  F2FP.BF16.F32.PACK_AB R7, R92, R94 ;  /* 0x0000005e5c07723e */ /* 0x000fe400000010ff */
[----:B-1----:R-:W-:Y:S02]  /*21760*/  F2FP.BF16.F32.PACK_AB R8, R80, R82 ;  /* 0x000000525008723e */ /* 0x002fe400000010ff */
[----:B------:R-:W-:Y:S01]  /*21770*/  F2FP.BF16.F32.PACK_AB R10, R81, R83 ;  /* 0x00000053510a723e */ /* 0x000fe200000010ff */
[----:B------:R1:W-:Y:S01]  /*21780*/  STSM.16.M88.4 [R102], R4 ;  /* 0x0000000466007844 */ /* 0x0003e20000000200 */
[----:B------:R-:W-:-:S02]  /*21790*/  F2FP.BF16.F32.PACK_AB R9, R61, R60 ;  /* 0x0000003c3d09723e */ /* 0x000fc400000010ff */
[----:B------:R-:W-:Y:S02]  /*217a0*/  F2FP.BF16.F32.PACK_AB R11, R63, R62 ;  /* 0x0000003e3f0b723e */ /* 0x000fe400000010ff */
[----:B------:R-:W-:Y:S02]  /*217b0*/  ISETP.NE.U32.AND P3, PT, RZ, UR6, PT ;  /* 0x00000006ff007c0c */ /* 0x000fe4000bf65070 */
[----:B------:R-:W-:Y:S01]  /*217c0*/  ISETP.NE.U32.AND P0, PT, RZ, UR4, PT ;  /* 0x00000004ff007c0c */ /* 0x000fe2000bf05070 */
[----:B------:R3:W-:Y:S01]  /*217d0*/  STSM.16.M88.4 [R103], R8 ;  /* 0x0000000867007844 */ /* 0x0007e20000000200 */
[----:B------:R-:W-:Y:S01]  /*217e0*/  BAR.SYNC.DEFER_BLOCKING 0x1, 0x100 ;  /* 0x0044000000007b1d */ /* 0x000fe20000010000 */
[----:B------:R-:W-:Y:S02]  /*217f0*/  ISETP.NE.AND.EX P3, PT, RZ, UR7, PT, P3 ;  /* 0x00000007ff007c0c */ /* 0x000fe4000bf65330 */
[----:B--2---:R-:W-:Y:S02]  /*21800*/  IADD3 R12, P1, R220, UR4, RZ ;  /* 0x00000004dc0c7c10 */ /* 0x004fe4000ff3e0ff */
[----:B------:R-:W-:-:S03]  /*21810*/  ISETP.NE.AND.EX P0, PT, RZ, UR5, PT, P0 ;  /* 0x00000005ff007c0c */ /* 0x000fc6000bf05300 */
[----:B0-----:R-:W0:Y:S01]  /*21820*/  LDC R101, c[0x0][0xbe8] ;  /* 0x0002fa00ff657b82 */ /* 0x001e220000000800 */
[----:B------:R-:W-:-:S05]  /*21830*/  IADD3.X R13, R221, UR5, RZ, P1, !PT ;  /* 0x00000005dd0d7c10 */ /* 0x000fca0008ffe4ff */
[----:B------:R-:W-:Y:S01]  /*21840*/  @P3 IADD3 R220, P1, R220, UR6, RZ ;  /* 0x00000006dcdc3c10 */ /* 0x000fe2000ff3e0ff */
[----:B------:R-:W-:Y:S02]  /*21850*/  ULDC UR6, c[0x0][0xa88] ;  /* 0x0002a20000067ab9 */ /* 0x000fe40000000800 */
[----:B------:R-:W-:Y:S01]  /*21860*/  IMAD.U32 R100, RZ, RZ, UR6 ;  /* 0x00000006ff647e24 */ /* 0x000fe2000f8e00ff */
[----:B------:R-:W-:Y:S01]  /*21870*/  @P3 IADD3.X R221, R221, UR7, RZ, P1, !PT ;  /* 0x00000007dddd3c10 */ /* 0x000fe20008ffe4ff */
[----:B------:R2:W5:Y:S04]  /*21880*/  @P0 LDG.E R97, desc[UR50][R12.64] ;  /* 0x000000320c610981 */ /* 0x000568000c1e1900 */
[----:B------:R2:W5:Y:S01]  /*21890*/  @P3 LDG.E R100, desc[UR50][R220.64] ;  /* 0x00000032dc643981 */ /* 0x000562000c1e1900 */
[----:B-1----:R-:W-:Y:S01]  /*218a0*/  IMAD.MOV.U32 R4, RZ, RZ, 0x9b8 ;  /* 0x000009b8ff047424 */ /* 0x002fe200078e00ff */
[----:B------:R-:W-:-:S02]  /*218b0*/  ISETP.GT.AND P2, PT, R219, 0x1, PT ;  /* 0x00000001db00780c */ /* 0x000fc40003f44270 */
[----:B0-----:R-:W-:Y:S02]  /*218c0*/  ISETP.NE.AND P1, PT, R101, 0x1, PT ;  /* 0x000000016500780c */ /* 0x001fe40003f25270 */
[----:B------:R-:W-:-:S04]  /*218d0*/  SEL R4, R4, 0x978, P2 ;  /* 0x0000097804047807 */ /* 0x000fc80001000000 */
[----:B---3--:R2:W0:Y:S08]  /*218e0*/  LDC.64 R10, c[0x0][R4+0x220] ;  /* 0x00008800040a7b82 */ /* 0x0084300000000a00 */
[----:B------:R2:W1:Y:S08]  /*218f0*/  LDC.64 R14, c[0x0][R4+0x218] ;  /* 0x00008600040e7b82 */ /* 0x0004700000000a00 */
[----:B------:R2:W3:Y:S01]  /*21900*/  LDC.64 R8, c[0x0][R4+0x228] ;  /* 0x00008a0004087b82 */ /* 0x0004e20000000a00 */
[----:B------:R-:W-:Y:S05]  /*21910*/  @P3 BRA `(.L_x_605) ;  /* 0x0000000000103947 */ /* 0x000fea0003800000 */
[----:B------:R-:W-:Y:S05]  /*21920*/  @!P0 BRA `(.L_x_605) ;  /* 0x00000000000c8947 */ /* 0x000fea0003800000 */
[----:B------:R-:W4:Y:S04]  /*21930*/  LDG.E R5, desc[UR50][R12.64] ;  /* 0x000000320c057981 */ /* 0x000f28000c1e1900 */
[----:B-----5:R-:W4:Y:S02]  /*21940*/  LDG.E R100, desc[UR50][R12.64+0x4] ;  /* 0x000004320c647981 */ /* 0x020f24000c1e1900 */
[----:B----4-:R-:W-:-:S07]  /*21950*/  IADD3 R100, -R5, R100, RZ ;  /* 0x0000006405647210 */ /* 0x010fce0007ffe1ff */
.L_x_605:
[----:B------:R-:W4:Y:S01]  /*21960*/  LDL R24, [R1+0x50] ;  /* 0x0000500001187983 */ /* 0x000f220000100800 */
[----:B--2---:R-:W2:Y:S01]  /*21970*/  LDC.64 R4, c[0x0][R4+0x210] ;  /* 0x0000840004047b82 */ /* 0x004ea20000000a00 */
[----:B------:R-:W-:Y:S01]  /*21980*/  ISETP.NE.U32.AND P0, PT, RZ, UR4, PT ;  /* 0x00000004ff007c0c */ /* 0x000fe2000bf05070 */
[-C--:B-1----:R-:W-:Y:S01]  /*21990*/  IMAD R27, R15, R169.reuse, RZ ;  /* 0x000000a90f1b7224 */ /* 0x082fe200078e02ff */
[----:B------:R-:W2:Y:S01]  /*219a0*/  LDL R28, [R1+0x48] ;  /* 0x00004800011c7983 */ /* 0x000ea20000100800 */
[----:B------:R-:W-:Y:S01]  /*219b0*/  IMAD.WIDE.U32 R14, R14, R169, RZ ;  /* 0x000000a90e0e7225 */ /* 0x000fe200078e00ff */
[----:B------:R-:W-:-:S03]  /*219c0*/  ISETP.NE.AND.EX P0, PT, RZ, UR5, PT, P0 ;  /* 0x00000005ff007c0c */ /* 0x000fc6000bf05300 */
[----:B------:R-:W1:Y:S01]  /*219d0*/  @P1 LDC R12, c[0x0][0xbec] ;  /* 0x0002fb00ff0c1b82 */ /* 0x000e620000000800 */
[----:B------:R-:W-:-:S07]  /*219e0*/  SEL R13, R214, RZ, !P0 ;  /* 0x000000ffd60d7207 */ /* 0x000fce0004000000 */
[----:B------:R-:W1:Y:S08]  /*219f0*/  @P1 LDC R31, c[0x0][0xbf0] ;  /* 0x0002fc00ff1f1b82 */ /* 0x000e700000000800 */
[----:B------:R-:W1:Y:S01]  /*21a00*/  LDC.64 R6, c[0x0][0xba8] ;  /* 0x0002ea00ff067b82 */ /* 0x000e620000000a00 */
[----:B------:R-:W1:Y:S01]  /*21a10*/  S2R R26, SR_TID.X ;  /* 0x00000000001a7919 */ /* 0x000e620000002100 */
[----:B------:R-:W-:Y:S01]  /*21a20*/  SEL R25, R222, RZ, !P0 ;  /* 0x000000ffde197207 */ /* 0x000fe20004000000 */
[----:B0-----:R-:W-:-:S04]  /*21a30*/  IMAD R11, R11, R13, RZ ;  /* 0x0000000d0b0b7224 */ /* 0x001fc800078e02ff */
[C---:B------:R-:W-:Y:S02]  /*21a40*/  IMAD R29, R10.reuse, R25, R11 ;  /* 0x000000190a1d7224 */ /* 0x040fe400078e020b */
[----:B------:R-:W-:Y:S01]  /*21a50*/  IMAD.WIDE.U32 R10, R10, R13, RZ ;  /* 0x0000000d0a0a7225 */ /* 0x000fe200078e00ff */
[----:B------:R-:W-:-:S03]  /*21a60*/  SEL R25, R226, RZ, P2 ;  /* 0x000000ffe2197207 */ /* 0x000fc60001000000 */
[----:B------:R-:W-:Y:S01]  /*21a70*/  IMAD.IADD R29, R11, 0x1, R29 ;  /* 0x000000010b1d7824 */ /* 0x000fe200078e021d */
[----:B-----5:R-:W-:Y:S01]  /*21a80*/  IADD3 R14, P0, P3, R10, R14, R97 ;  /* 0x0000000e0a0e7210 */ /* 0x020fe20007b1e061 */
[----:B------:R-:W-:Y:S01]  /*21a90*/  IMAD.IADD R27, R15, 0x1, R27 ;  /* 0x000000010f1b7824 */ /* 0x000fe200078e021b */
[----:B------:R-:W-:Y:S01]  /*21aa0*/  SHF.R.S32.HI R10, RZ, 0x1f, R97 ;  /* 0x0000001fff0a7819 */ /* 0x000fe20000011461 */
[-C--:B---3--:R-:W-:Y:S02]  /*21ab0*/  IMAD R15, R9, R25.reuse, RZ ;  /* 0x00000019090f7224 */ /* 0x088fe400078e02ff */
[----:B------:R-:W-:Y:S01]  /*21ac0*/  IMAD.WIDE.U32 R8, R8, R25, RZ ;  /* 0x0000001908087225 */ /* 0x000fe200078e00ff */
[----:B-1----:R-:W0:Y:S03]  /*21ad0*/  @!P2 LDC R6, c[0x0][0xb50] ;  /* 0x0002d400ff06ab82 */ /* 0x002e260000000800 */
[----:B------:R-:W-:-:S05]  /*21ae0*/  IMAD.IADD R15, R9, 0x1, R15 ;  /* 0x00000001090f7824 */ /* 0x000fca00078e020f */
[----:B------:R-:W1:Y:S01]  /*21af0*/  @!P2 LDC R7, c[0x0][0xb54] ;  /* 0x0002d500ff07ab82 */ /* 0x000e620000000800 */
[----:B------:R-:W-:-:S04]  /*21b00*/  IADD3 R30, R26, -0x80, RZ ;  /* 0xffffff801a1e7810 */ /* 0x000fc80007ffe0ff */
[----:B------:R-:W-:-:S04]  /*21b10*/  SHF.R.S32.HI R26, RZ, 0x1f, R30 ;  /* 0x0000001fff1a7819 */ /* 0x000fc8000001141e */
[----:B------:R-:W-:-:S04]  /*21b20*/  LEA.HI R26, R26, R30, RZ, 0x7 ;  /* 0x0000001e1a1a7211 */ /* 0x000fc800078f38ff */
[----:B------:R-:W-:Y:S01]  /*21b30*/  LOP3.LUT R26, R26, 0xffffff80, RZ, 0xc0, !PT ;  /* 0xffffff801a1a7812 */ /* 0x000fe200078ec0ff */
[----:B------:R-:W-:-:S04]  /*21b40*/  IMAD R100, R100, R101, RZ ;  /* 0x0000006564647224 */ /* 0x000fc800078e02ff */
[----:B------:R-:W-:Y:S02]  /*21b50*/  IMAD.IADD R26, R30, 0x1, -R26 ;  /* 0x000000011e1a7824 */ /* 0x000fe400078e0a1a */
[----:B----4-:R-:W-:-:S04]  /*21b60*/  IMAD R33, R223, 0x80, R24 ;  /* 0x00000080df217824 */ /* 0x010fc800078e0218 */
[----:B------:R-:W-:Y:S01]  /*21b70*/  @P1 IMAD.HI.U32 R12, R33, R12, RZ ;  /* 0x0000000c210c1227 */ /* 0x000fe200078e00ff */
[----:B------:R-:W-:-:S04]  /*21b80*/  MOV R11, R33 ;  /* 0x00000021000b7202 */ /* 0x000fc80000000f00 */
[----:B------:R-:W-:Y:S02]  /*21b90*/  @P1 SHF.R.U32.HI R11, RZ, R31, R12 ;  /* 0x0000001fff0b1219 */ /* 0x000fe4000001160c */
[----:B------:R-:W-:-:S03]  /*21ba0*/  IADD3.X R12, R29, R27, R10, P0, P3 ;  /* 0x0000001b1d0c7210 */ /* 0x000fc600007e640a */
[--C-:B------:R-:W-:Y:S01]  /*21bb0*/  IMAD.MOV R24, RZ, RZ, -R11.reuse ;  /* 0x000000ffff187224 */ /* 0x100fe200078e0a0b */
[----:B------:R-:W-:Y:S02]  /*21bc0*/  IADD3 R8, P0, P3, R11, R14, R8 ;  /* 0x0000000e0b087210 */ /* 0x000fe40007b1e008 */
[----:B------:R-:W-:Y:S01]  /*21bd0*/  SHF.R.S32.HI R9, RZ, 0x1f, R11 ;  /* 0x0000001fff097819 */ /* 0x000fe2000001140b */
[----:B------:R-:W-:-:S03]  /*21be0*/  IMAD R11, R101, R24, R33 ;  /* 0x00000018650b7224 */ /* 0x000fc600078e0221 */
[----:B------:R-:W-:Y:S01]  /*21bf0*/  IADD3.X R9, R9, R12, R15, P0, P3 ;  /* 0x0000000c09097210 */ /* 0x000fe200007e640f */
[-C--:B--2---:R-:W-:Y:S01]  /*21c00*/  IMAD R5, R5, R11.reuse, RZ ;  /* 0x0000000b05057224 */ /* 0x084fe200078e02ff */
[----:B------:R-:W-:Y:S01]  /*21c10*/  SHF.R.S32.HI R15, RZ, 0x1f, R11 ;  /* 0x0000001fff0f7819 */ /* 0x000fe2000001140b */
[----:B------:R-:W-:-:S04]  /*21c20*/  IMAD.WIDE.U32 R8, R4, R11, R8 ;  /* 0x0000000b04087225 */ /* 0x000fc800078e0008 */
[----:B------:R-:W-:-:S04]  /*21c30*/  IMAD R5, R4, R15, R5 ;  /* 0x0000000f04057224 */ /* 0x000fc800078e0205 */
[----:B------:R-:W-:Y:S01]  /*21c40*/  IMAD.IADD R4, R9, 0x1, R5 ;  /* 0x0000000109047824 */ /* 0x000fe200078e0205 */
[----:B0-----:R-:W-:-:S04]  /*21c50*/  LEA R9, P0, R8, R6, 0x2 ;  /* 0x0000000608097211 */ /* 0x001fc800078010ff */
[----:B-1----:R-:W-:Y:S01]  /*21c60*/  LEA.HI.X R8, R8, R7, R4, 0x2, P0 ;  /* 0x0000000708087211 */ /* 0x002fe200000f1404 */
[----:B------:R-:W-:Y:S01]  /*21c70*/  SHFL.IDX PT, R6, R9, 0x1, 0x1c1f ;  /* 0x003c1f0009067f89 */ /* 0x000fe200000e0000 */
[----:B------:R-:W-:-:S03]  /*21c80*/  IMAD R35, R223, 0x80, R28 ;  /* 0x00000080df237824 */ /* 0x000fc600078e021c */
[----:B------:R-:W-:Y:S04]  /*21c90*/  SHFL.IDX PT, R4, R9, RZ, 0x1c1f ;  /* 0x001c1fff09047589 */ /* 0x000fe800000e0000 */
[----:B------:R-:W0:Y:S04]  /*21ca0*/  SHFL.IDX PT, R5, R8, RZ, 0x1c1f ;  /* 0x001c1fff08057589 */ /* 0x000e2800000e0000 */
[----:B------:R-:W1:Y:S01]  /*21cb0*/  SHFL.IDX PT, R7, R8, 0x1, 0x1c1f ;  /* 0x003c1f0008077f89 */ /* 0x000e6200000e0000 */
[----:B------:R-:W-:Y:S01]  /*21cc0*/  LOP3.LUT P0, RZ, R26, 0x3, RZ, 0xc0, !PT ;  /* 0x000000031aff7812 */ /* 0x000fe2000780c0ff */
[----:B------:R-:W-:-:S03]  /*21cd0*/  VIADD R27, R35, 0x8 ;  /* 0x00000008231b7836 */ /* 0x000fc60000000000 */
[-C--:B------:R-:W-:Y:S02]  /*21ce0*/  ISETP.GE.OR P3, PT, R35, R100.reuse, P0 ;  /* 0x000000642300720c */ /* 0x080fe40000766670 */
[----:B------:R-:W-:-:S11]  /*21cf0*/  ISETP.GE.OR P0, PT, R27, R100, P0 ;  /* 0x000000641b00720c */ /* 0x000fd60000706670 */
[----:B0-----:R0:W-:Y:S04]  /*21d00*/  @!P3 ST.E desc[UR50][R4.64], R88 ;  /* 0x000000580400b985 */ /* 0x0011e8000c101932 */
[----:B-1----:R0:W-:Y:S01]  /*21d10*/  @!P0 ST.E desc[UR50][R6.64], R89 ;  /* 0x0000005906008985 */ /* 0x0021e2000c101932 */
[----:B------:R-:W-:Y:S05]  /*21d20*/  @P2 BRA `(.L_x_606) ;  /* 0x0000000800c02947 */ /* 0x000fea0003800000 */
[----:B------:R-:W1:Y:S01]  /*21d30*/  S2R R26, SR_TID.X ;  /* 0x00000000001a7919 */ /* 0x000e620000002100 */
[----:B------:R-:W-:Y:S01]  /*21d40*/  IMAD.SHL.U32 R9, R217, 0x8, RZ ;  /* 0x00000008d9097824 */ /* 0x000fe200078e00ff */
[----:B------:R-:W2:Y:S01]  /*21d50*/  @P1 LDC R15, c[0x0][0xbec] ;  /* 0x0002fb00ff0f1b82 */ /* 0x000ea20000000800 */
[----:B------:R-:W-:-:S07]  /*21d60*/  ULDC.64 UR4, c[0x0][0xaa0] ;  /* 0x0002a80000047ab9 */ /* 0x000fce0000000a00 */
[----:B------:R-:W3:Y:S01]  /*21d70*/  @P1 LDC R21, c[0x0][0xbf0] ;  /* 0x0002fc00ff151b82 */ /* 0x000ee20000000800 */
[----:B-1----:R-:W-:-:S04]  /*21d80*/  IADD3 R26, R26, -0x80, RZ ;  /* 0xffffff801a1a7810 */ /* 0x002fc80007ffe0ff */
[----:B------:R-:W-:-:S04]  /*21d90*/  SHF.R.S32.HI R102, RZ, 0x1f, R26 ;  /* 0x0000001fff667819 */ /* 0x000fc8000001141a */
[----:B------:R-:W-:-:S04]  /*21da0*/  LEA.HI R102, R102, R26, RZ, 0x3 ;  /* 0x0000001a66667211 */ /* 0x000fc800078f18ff */
[----:B------:R-:W-:-:S05]  /*21db0*/  SHF.R.S32.HI R102, RZ, 0x3, R102 ;  /* 0x00000003ff667819 */ /* 0x000fca0000011466 */
[----:B------:R-:W-:-:S04]  /*21dc0*/  IMAD R3, R102, 0x40, R9 ;  /* 0x0000004066037824 */ /* 0x000fc800078e0209 */
[----:B------:R-:W-:-:S03]  /*21dd0*/  IMAD.WIDE R58, R3, 0x2, R58 ;  /* 0x00000002033a7825 */ /* 0x000fc600078e023a */
[C---:B------:R-:W-:Y:S02]  /*21de0*/  IADD3 R29, P0, R58.reuse, 0x2000, RZ ;  /* 0x000020003a1d7810 */ /* 0x040fe40007f1e0ff */
[----:B------:R-:W-:Y:S02]  /*21df0*/  IADD3 R25, P5, R58, 0x1000, RZ ;  /* 0x000010003a197810 */ /* 0x000fe40007fbe0ff */
[----:B------:R-:W-:Y:S02]  /*21e00*/  LOP3.LUT R28, R29, 0x380, RZ, 0xc0, !PT ;  /* 0x000003801d1c7812 */ /* 0x000fe400078ec0ff */
[----:B------:R-:W-:Y:S02]  /*21e10*/  LOP3.LUT R24, R25, 0x380, RZ, 0xc0, !PT ;  /* 0x0000038019187812 */ /* 0x000fe400078ec0ff */
[----:B------:R-:W-:Y:S01]  /*21e20*/  SHF.R.U64 R28, R28, 0x3, RZ ;  /* 0x000000031c1c7819 */ /* 0x000fe200000012ff */
[----:B------:R-:W-:Y:S01]  /*21e30*/  IMAD R10, R10, UR4, RZ ;  /* 0x000000040a0a7c24 */ /* 0x000fe2000f8e02ff */
[----:B------:R-:W-:-:S02]  /*21e40*/  SHF.R.U64 R24, R24, 0x3, RZ ;  /* 0x0000000318187819 */ /* 0x000fc400000012ff */
[----:B------:R-:W-:Y:S02]  /*21e50*/  LOP3.LUT R28, R28, R29, RZ, 0x3c, !PT ;  /* 0x0000001d1c1c7212 */ /* 0x000fe400078e3cff */
[----:B------:R-:W-:Y:S02]  /*21e60*/  IADD3.X R29, RZ, R59, RZ, P0, !PT ;  /* 0x0000003bff1d7210 */ /* 0x000fe400007fe4ff */
[----:B------:R-:W-:Y:S01]  /*21e70*/  IADD3 R3, P0, R58, 0x7000, RZ ;  /* 0x000070003a037810 */ /* 0x000fe20007f1e0ff */
[----:B------:R-:W-:Y:S01]  /*21e80*/  IMAD R11, R97, UR5, R10 ;  /* 0x00000005610b7c24 */ /* 0x000fe2000f8e020a */
[----:B------:R-:W-:Y:S01]  /*21e90*/  LOP3.LUT R24, R24, R25, RZ, 0x3c, !PT ;  /* 0x0000001918187212 */ /* 0x000fe200078e3cff */
[--C-:B------:R-:W-:Y:S01]  /*21ea0*/  IMAD.X R25, RZ, RZ, R59.reuse, P5 ;  /* 0x000000ffff197224 */ /* 0x100fe200028e063b */
[----:B------:R-:W-:Y:S01]  /*21eb0*/  LOP3.LUT R0, R3, 0x380, RZ, 0xc0, !PT ;  /* 0x0000038003007812 */ /* 0x000fe200078ec0ff */
[----:B------:R-:W-:Y:S01]  /*21ec0*/  IMAD.X R49, RZ, RZ, R59, P0 ;  /* 0x000000ffff317224 */ /* 0x000fe200000e063b */
[----:B------:R-:W-:Y:S01]  /*21ed0*/  IADD3 R33, P2, R58, 0x3000, RZ ;  /* 0x000030003a217810 */ /* 0x000fe20007f5e0ff */
[----:B------:R-:W5:Y:S01]  /*21ee0*/  LD.E.128 R28, desc[UR50][R28.64] ;  /* 0x000000321c1c7980 */ /* 0x000f62000c101d00 */
[----:B------:R-:W-:-:S02]  /*21ef0*/  SHF.R.U64 R0, R0, 0x3, RZ ;  /* 0x0000000300007819 */ /* 0x000fc400000012ff */
[----:B------:R-:W-:Y:S01]  /*21f00*/  IADD3 R37, P3, R58, 0x4000, RZ ;  /* 0x000040003a257810 */ /* 0x000fe20007f7e0ff */
[----:B------:R-:W5:Y:S01]  /*21f10*/  LD.E.128 R24, desc[UR50][R24.64] ;  /* 0x0000003218187980 */ /* 0x000f62000c101d00 */
[----:B------:R-:W-:Y:S01]  /*21f20*/  LOP3.LUT R48, R0, R3, RZ, 0x3c, !PT ;  /* 0x0000000300307212 */ /* 0x000fe200078e3cff */
[----:B------:R-:W-:Y:S01]  /*21f30*/  IMAD.WIDE.U32 R2, R97, UR4, RZ ;  /* 0x0000000461027c25 */ /* 0x000fe2000f8e00ff */
[C---:B------:R-:W-:Y:S01]  /*21f40*/  IADD3 R41, P4, R58.reuse, 0x5000, RZ ;  /* 0x000050003a297810 */ /* 0x040fe20007f9e0ff */
[----:B------:R-:W-:Y:S01]  /*21f50*/  ULDC.64 UR4, c[0x0][0xae8] ;  /* 0x0002ba0000047ab9 */ /* 0x000fe20000000a00 */
[----:B------:R-:W-:Y:S01]  /*21f60*/  IADD3 R45, P5, R58, 0x6000, RZ ;  /* 0x000060003a2d7810 */ /* 0x000fe20007fbe0ff */
[----:B------:R-:W-:Y:S01]  /*21f70*/  IMAD R0, R217, 0x20, R102 ;  /* 0x00000020d9007824 */ /* 0x000fe200078e0266 */
[----:B------:R-:W-:Y:S01]  /*21f80*/  LOP3.LUT R32, R33, 0x380, RZ, 0xc0, !PT ;  /* 0x0000038021207812 */ /* 0x000fe200078ec0ff */
[----:B------:R-:W-:Y:S01]  /*21f90*/  IMAD.IADD R3, R3, 0x1, R11 ;  /* 0x0000000103037824 */ /* 0x000fe200078e020b */
[----:B------:R-:W-:Y:S01]  /*21fa0*/  LOP3.LUT R36, R37, 0x380, RZ, 0xc0, !PT ;  /* 0x0000038025247812 */ /* 0x000fe200078ec0ff */
[----:B------:R-:W5:Y:S01]  /*21fb0*/  LD.E.128 R48, desc[UR50][R48.64] ;  /* 0x0000003230307980 */ /* 0x000f62000c101d00 */
[----:B------:R-:W-:Y:S01]  /*21fc0*/  LEA R10, R223, R0, 0x7 ;  /* 0x00000000df0a7211 */ /* 0x000fe200078e38ff */
[----:B------:R-:W-:Y:S01]  /*21fd0*/  IMAD.WIDE.U32 R2, R169, UR4, R2 ;  /* 0x00000004a9027c25 */ /* 0x000fe2000f8e0002 */
[----:B------:R-:W-:-:S02]  /*21fe0*/  LOP3.LUT R40, R41, 0x380, RZ, 0xc0, !PT ;  /* 0x0000038029287812 */ /* 0x000fc400078ec0ff */
[----:B------:R-:W-:Y:S01]  /*21ff0*/  LOP3.LUT R44, R45, 0x380, RZ, 0xc0, !PT ;  /* 0x000003802d2c7812 */ /* 0x000fe200078ec0ff */
[----:B--2---:R-:W-:Y:S01]  /*22000*/  @P1 IMAD.HI.U32 R0, R10, R15, RZ ;  /* 0x0000000f0a001227 */ /* 0x004fe200078e00ff */
[----:B0-----:R-:W-:Y:S02]  /*22010*/  LOP3.LUT R5, R58, 0x380, RZ, 0xc0, !PT ;  /* 0x000003803a057812 */ /* 0x001fe400078ec0ff */
[----:B------:R-:W-:Y:S01]  /*22020*/  SHF.R.S32.HI R8, RZ, 0x1f, R13 ;  /* 0x0000001fff087819 */ /* 0x000fe2000001140d */
[----:B------:R-:W-:Y:S01]  /*22030*/  IMAD R3, R169, UR5, R3 ;  /* 0x00000005a9037c24 */ /* 0x000fe2000f8e0203 */
[----:B------:R-:W-:Y:S01]  /*22040*/  SHF.R.U64 R32, R32, 0x3, RZ ;  /* 0x0000000320207819 */ /* 0x000fe200000012ff */
[----:B------:R-:W-:Y:S01]  /*22050*/  ULDC.64 UR4, c[0x0][0xaf0] ;  /* 0x0002bc0000047ab9 */ /* 0x000fe20000000a00 */
[----:B------:R-:W-:Y:S02]  /*22060*/  SHF.R.U64 R36, R36, 0x3, RZ ;  /* 0x0000000324247819 */ /* 0x000fe400000012ff */
[----:B------:R-:W-:-:S02]  /*22070*/  SHF.R.U64 R40, R40, 0x3, RZ ;  /* 0x0000000328287819 */ /* 0x000fc400000012ff */
[----:B------:R-:W-:Y:S01]  /*22080*/  SHF.R.U64 R44, R44, 0x3, RZ ;  /* 0x000000032c2c7819 */ /* 0x000fe200000012ff */
[----:B------:R-:W-:Y:S01]  /*22090*/  IMAD.MOV.U32 R11, RZ, RZ, R10 ;  /* 0x000000ffff0b7224 */ /* 0x000fe200078e000a */
[----:B------:R-:W-:Y:S01]  /*220a0*/  SHF.R.U64 R5, R5, 0x3, RZ ;  /* 0x0000000305057819 */ /* 0x000fe200000012ff */
[----:B------:R-:W-:Y:S01]  /*220b0*/  IMAD R8, R8, UR4, RZ ;  /* 0x0000000408087c24 */ /* 0x000fe2000f8e02ff */
[----:B------:R-:W-:Y:S01]  /*220c0*/  LOP3.LUT R32, R32, R33, RZ, 0x3c, !PT ;  /* 0x0000002120207212 */ /* 0x000fe200078e3cff */
[--C-:B------:R-:W-:Y:S01]  /*220d0*/  IMAD.X R33, RZ, RZ, R59.reuse, P2 ;  /* 0x000000ffff217224 */ /* 0x100fe200010e063b */
[----:B------:R-:W-:Y:S01]  /*220e0*/  LOP3.LUT R36, R36, R37, RZ, 0x3c, !PT ;  /* 0x0000002524247212 */ /* 0x000fe200078e3cff */
[--C-:B------:R-:W-:Y:S01]  /*220f0*/  IMAD.X R37, RZ, RZ, R59.reuse, P3 ;  /* 0x000000ffff257224 */ /* 0x100fe200018e063b */
[----:B------:R-:W-:Y:S01]  /*22100*/  LOP3.LUT R40, R40, R41, RZ, 0x3c, !PT ;  /* 0x0000002928287212 */ /* 0x000fe200078e3cff */
[----:B------:R-:W-:Y:S01]  /*22110*/  IMAD.X R41, RZ, RZ, R59, P4 ;  /* 0x000000ffff297224 */ /* 0x000fe200020e063b */
[----:B------:R-:W-:-:S02]  /*22120*/  LOP3.LUT R44, R44, R45, RZ, 0x3c, !PT ;  /* 0x0000002d2c2c7212 */ /* 0x000fc400078e3cff */
[----:B---3--:R-:W-:Y:S02]  /*22130*/  @P1 SHF.R.U32.HI R11, RZ, R21, R0 ;  /* 0x00000015ff0b1219 */ /* 0x008fe40000011600 */
[----:B------:R-:W-:Y:S01]  /*22140*/  LOP3.LUT R58, R5, R58, RZ, 0x3c, !PT ;  /* 0x0000003a053a7212 */ /* 0x000fe200078e3cff */
[C---:B------:R-:W-:Y:S01]  /*22150*/  IMAD R15, R13.reuse, UR5, R8 ;  /* 0x000000050d0f7c24 */ /* 0x040fe2000f8e0208 */
[----:B------:R-:W-:Y:S01]  /*22160*/  IADD3.X R45, RZ, R59, RZ, P5, !PT ;  /* 0x0000003bff2d7210 */ /* 0x000fe20002ffe4ff */
[--C-:B------:R-:W-:Y:S01]  /*22170*/  IMAD.MOV R8, RZ, RZ, -R11.reuse ;  /* 0x000000ffff087224 */ /* 0x100fe200078e0a0b */
[----:B------:R-:W-:Y:S01]  /*22180*/  SHF.R.S32.HI R0, RZ, 0x1f, R11 ;  /* 0x0000001fff007819 */ /* 0x000fe2000001140b */
[----:B------:R0:W5:Y:S01]  /*22190*/  LD.E.128 R4, desc[UR50][R58.64] ;  /* 0x000000323a047980 */ /* 0x000162000c101d00 */
[----:B------:R-:W-:Y:S01]  /*221a0*/  IMAD.WIDE.U32 R2, R13, UR4, R2 ;  /* 0x000000040d027c25 */ /* 0x000fe2000f8e0002 */
[----:B------:R-:W-:Y:S02]  /*221b0*/  ULDC.64 UR4, c[0x0][0xae0] ;  /* 0x0002b80000047ab9 */ /* 0x000fe40000000a00 */
[----:B------:R-:W5:Y:S01]  /*221c0*/  LD.E.128 R32, desc[UR50][R32.64] ;  /* 0x0000003220207980 */ /* 0x000f62000c101d00 */
[----:B------:R-:W-:-:S03]  /*221d0*/  IMAD R101, R101, R8, R10 ;  /* 0x0000000865657224 */ /* 0x000fc600078e020a */
[----:B------:R-:W5:Y:S04]  /*221e0*/  LD.E.128 R36, desc[UR50][R36.64] ;  /* 0x0000003224247980 */ /* 0x000f68000c101d00 */
[----:B------:R-:W5:Y:S04]  /*221f0*/  LD.E.128 R40, desc[UR50][R40.64] ;  /* 0x0000003228287980 */ /* 0x000f68000c101d00 */
[----:B------:R-:W5:Y:S01]  /*22200*/  LD.E.128 R44, desc[UR50][R44.64] ;  /* 0x000000322c2c7980 */ /* 0x000f62000c101d00 */
[----:B------:R-:W-:Y:S01]  /*22210*/  IMAD.IADD R3, R3, 0x1, R15 ;  /* 0x0000000103037824 */ /* 0x000fe200078e020f */
[----:B------:R-:W-:Y:S01]  /*22220*/  @!PT LDS RZ, [RZ] ;  /* 0x00000000fffff984 */ /* 0x000fe20000000800 */
[----:B------:R-:W-:Y:S01]  /*22230*/  @!PT LDS RZ, [RZ] ;  /* 0x00000000fffff984 */ /* 0x000fe20000000800 */
[----:B------:R-:W-:Y:S01]  /*22240*/  @!PT LDS RZ, [RZ] ;  /* 0x00000000fffff984 */ /* 0x000fe20000000800 */
[----:B------:R-:W-:Y:S01]  /*22250*/  @!PT LDS RZ, [RZ] ;  /* 0x00000000fffff984 */ /* 0x000fe20000000800 */
[----:B------:R1:W-:Y:S06]  /*22260*/  MEMBAR.ALL.CTA ;  /* 0x0000000000007992 */ /* 0x0003ec0000008000 */
[----:B-1----:R-:W1:Y:S01]  /*22270*/  FENCE.VIEW.ASYNC.S ;  /* 0x00000000000073c6 */ /* 0x002e620000000000 */
[----:B------:R-:W-:Y:S01]  /*22280*/  IMAD R10, R0, UR4, RZ ;  /* 0x00000004000a7c24 */ /* 0x000fe2000f8e02ff */
[----:B------:R-:W-:Y:S01]  /*22290*/  SHF.R.S32.HI R8, RZ, 0x1f, R101 ;  /* 0x0000001fff087819 */ /* 0x000fe20000011465 */
[----:B------:R-:W-:-:S04]  /*222a0*/  IMAD.WIDE.U32 R2, R11, UR4, R2 ;  /* 0x000000040b027c25 */ /* 0x000fc8000f8e0002 */
[----:B------:R-:W-:Y:S01]  /*222b0*/  IMAD R13, R11, UR5, R10 ;  /* 0x000000050b0d7c24 */ /* 0x000fe2000f8e020a */
[----:B------:R-:W-:Y:S02]  /*222c0*/  ULDC.64 UR4, c[0x0][0xad8] ;  /* 0x0002b60000047ab9 */ /* 0x000fe40000000a00 */
[----:B------:R-:W-:Y:S02]  /*222d0*/  IMAD R8, R8, UR4, RZ ;  /* 0x0000000408087c24 */ /* 0x000fe4000f8e02ff */
[----:B------:R-:W-:Y:S01]  /*222e0*/  IMAD.IADD R3, R3, 0x1, R13 ;  /* 0x0000000103037824 */ /* 0x000fe200078e020d */
[----:B------:R-:W-:Y:S01]  /*222f0*/  IADD3 R0, R18, 0x29820, RZ ;  /* 0x0002982012007810 */ /* 0x000fe20007ffe0ff */
[C---:B------:R-:W-:Y:S02]  /*22300*/  IMAD R13, R101.reuse, UR5, R8 ;  /* 0x00000005650d7c24 */ /* 0x040fe4000f8e0208 */
[----:B------:R-:W-:Y:S01]  /*22310*/  IMAD.WIDE.U32 R10, R101, UR4, R2 ;  /* 0x00000004650a7c25 */ /* 0x000fe2000f8e0002 */
[----:B------:R-:W-:Y:S01]  /*22320*/  ULDC.64 UR4, c[0x0][0xa80] ;  /* 0x0002a00000047ab9 */ /* 0x000fe20000000a00 */
[----:B------:R-:W-:-:S02]  /*22330*/  PRMT R0, RZ, 0x654, R0 ;  /* 0x00000654ff007816 */ /* 0x000fc40000000000 */
[----:B------:R-:W-:Y:S01]  /*22340*/  IMAD.IADD R3, R11, 0x1, R13 ;  /* 0x000000010b037824 */ /* 0x000fe200078e020d */
[C---:B------:R-:W-:Y:S01]  /*22350*/  LEA R2, P0, R10.reuse, UR4, 0x1 ;  /* 0x000000040a027c11 */ /* 0x040fe2000f8008ff */
[----:B------:R-:W-:Y:S01]  /*22360*/  VIADD R53, R9, 0x40 ;  /* 0x0000004009357836 */ /* 0x000fe20000000000 */
[----:B------:R-:W-:Y:S01]  /*22370*/  UMOV UR4, 0xffffffff ;  /* 0xffffffff00047882 */ /* 0x000fe20000000000 */
[----:B-1----:R0:W-:Y:S01]  /*22380*/  SYNCS.ARRIVE.TRANS64.RED.A1T0 RZ, [R0+URZ], RZ ;  /* 0x000000ff00ff79a7 */ /* 0x0021e2000810043f */
[----:B------:R-:W-:Y:S02]  /*22390*/  LEA.HI.X R3, R10, UR5, R3, 0x1, P0 ;  /* 0x000000050a037c11 */ /* 0x000fe400080f0c03 */
[----:B------:R-:W-:Y:S02]  /*223a0*/  SHF.R.S32.HI R8, RZ, 0x1f, R9 ;  /* 0x0000001fff087819 */ /* 0x000fe40000011409 */
[----:B------:R-:W-:Y:S01]  /*223b0*/  SHF.R.S32.HI R20, RZ, 0x1f, R53 ;  /* 0x0000001fff147819 */ /* 0x000fe20000011435 */
[----:B------:R-:W-:Y:S06]  /*223c0*/  BRA.DIV UR4, `(.L_x_607) ;  /* 0x000000d2049c7947 */ /* 0x000fec000b800000 */
[----:B0-----:R0:W1:Y:S04]  /*223d0*/  SHFL.IDX PT, R0, R3, RZ, 0x181f ;  /* 0x00181fff03007589 */ /* 0x00106800000e0000 */
[----:B------:R0:W2:Y:S02]  /*223e0*/  SHFL.IDX PT, R14, R2, RZ, 0x181f ;  /* 0x00181fff020e7589 */ /* 0x0000a400000e0000 */
.L_x_888:
[----:B------:R-:W-:Y:S01]  /*223f0*/  LEA R21, R223, R102, 0x7 ;  /* 0x00000066df157211 */ /* 0x000fe200078e38ff */
[----:B------:R-:W-:Y:S03]  /*22400*/  BSSY B1, `(.L_x_608) ;  /* 0x000000c000017945 */ /* 0x000fe60003800000 */
[----:B------:R-:W-:-:S13]  /*22410*/  ISETP.GE.AND P0, PT, R21, R100, PT ;  /* 0x000000641500720c */ /* 0x000fda0003f06270 */
[----:B------:R-:W-:Y:S05]  /*22420*/  @P0 BRA `(.L_x_609) ;  /* 0x0000000000240947 */ /* 0x000fea0003800000 */
[----:B------:R-:W-:Y:S02]  /*22430*/  ULDC UR4, c[0x0][0xac8] ;  /* 0x0002b20000047ab9 */ /* 0x000fe40000000800 */
[----:B------:R-:W-:Y:S02]  /*22440*/  ISETP.GE.AND P0, PT, R9, UR4, PT ;  /* 0x0000000409007c0c */ /* 0x000fe4000bf06270 */
[----:B------:R-:W-:-:S11]  /*22450*/  ISETP.GE.AND P1, PT, R53, UR4, PT ;  /* 0x0000000435007c0c */ /* 0x000fd6000bf26270 */
[-C--:B--2---:R-:W-:Y:S02]  /*22460*/  @!P0 LEA R10, P2, R9, R14.reuse, 0x1 ;  /* 0x0000000e090a8211 */ /* 0x084fe400078408ff */
[----:B------:R-:W-:Y:S02]  /*22470*/  @!P1 LEA R14, P3, R53, R14, 0x1 ;  /* 0x0000000e350e9211 */ /* 0x000fe400078608ff */
[-C--:B-1----:R-:W-:Y:S02]  /*22480*/  @!P0 LEA.HI.X R11, R9, R0.reuse, R8, 0x1, P2 ;  /* 0x00000000090b8211 */ /* 0x082fe400010f0c08 */
[----:B------:R-:W-:-:S03]  /*22490*/  @!P1 LEA.HI.X R15, R53, R0, R20, 0x1, P3 ;  /* 0x00000000350f9211 */ /* 0x000fc600018f0c14 */
[----:B-----5:R3:W-:Y:S04]  /*224a0*/  @!P0 ST.E.128 desc[UR50][R10.64], R4 ;  /* 0x000000040a008985 */ /* 0x0207e8000c101d32 */
[----:B------:R3:W-:Y:S02]  /*224b0*/  @!P1 ST.E.128 desc[UR50][R14.64], R36 ;  /* 0x000000240e009985 */ /* 0x0007e4000c101d32 */
.L_x_609:
[----:B------:R-:W-:Y:S05]  /*224c0*/  BSYNC B1 ;  /* 0x0000000000017941 */ /* 0x000fea0003800000 */
.L_x_608:
[----:B------:R-:W-:-:S03]  /*224d0*/  UMOV UR4, 0xffffffff ;  /* 0xffffffff00047882 */ /* 0x000fc60000000000 */
[----:B------:R-:W-:Y:S05]  /*224e0*/  BRA.DIV UR4, `(.L_x_610) ;  /* 0x000000d204887947 */ /* 0x000fea000b800000 */
[----:B-1----:R1:W4:Y:S04]  /*224f0*/  SHFL.IDX PT, R0, R3, 0x1, 0x181f ;  /* 0x00381f0003007f89 */ /* 0x00232800000e0000 */
[----:B--23--:R1:W2:Y:S02]  /*22500*/  SHFL.IDX PT, R14, R2, 0x1, 0x181f ;  /* 0x00381f00020e7f89 */ /* 0x00c2a400000e0000 */
.L_x_892:
[----:B-----5:R-:W-:Y:S01]  /*22510*/  VIADD R5, R21, 0x20 ;  /* 0x0000002015057836 */ /* 0x020fe20000000000 */
[----:B------:R-:W-:Y:S04]  /*22520*/  BSSY B1, `(.L_x_611) ;  /* 0x000000c000017945 */ /* 0x000fe80003800000 */
[----:B------:R-:W-:-:S13]  /*22530*/  ISETP.GE.AND P0, PT, R5, R100, PT ;  /* 0x000000640500720c */ /* 0x000fda0003f06270 */
[----:B------:R-:W-:Y:S05]  /*22540*/  @P0 BRA `(.L_x_612) ;  /* 0x0000000000240947 */ /* 0x000fea0003800000 */
[----:B------:R-:W-:Y:S02]  /*22550*/  ULDC UR4, c[0x0][0xac8] ;  /* 0x0002b20000047ab9 */ /* 0x000fe40000000800 */
[----:B------:R-:W-:Y:S02]  /*22560*/  ISETP.GE.AND P2, PT, R9, UR4, PT ;  /* 0x0000000409007c0c */ /* 0x000fe4000bf46270 */
[----:B------:R-:W-:-:S11]  /*22570*/  ISETP.GE.AND P3, PT, R53, UR4, PT ;  /* 0x0000000435007c0c */ /* 0x000fd6000bf66270 */
[-C--:B--2---:R-:W-:Y:S02]  /*22580*/  @!P2 LEA R4, P0, R9, R14.reuse, 0x1 ;  /* 0x0000000e0904a211 */ /* 0x084fe400078008ff */
[----:B------:R-:W-:Y:S02]  /*22590*/  @!P3 LEA R14, P1, R53, R14, 0x1 ;  /* 0x0000000e350eb211 */ /* 0x000fe400078208ff */
[-C--:B----4-:R-:W-:Y:S02]  /*225a0*/  @!P2 LEA.HI.X R5, R9, R0.reuse, R8, 0x1, P0 ;  /* 0x000000000905a211 */ /* 0x090fe400000f0c08 */
[----:B------:R-:W-:-:S03]  /*225b0*/  @!P3 LEA.HI.X R15, R53, R0, R20, 0x1, P1 ;  /* 0x00000000350fb211 */ /* 0x000fc600008f0c14 */
[----:B------:R3:W-:Y:S04]  /*225c0*/  @!P2 ST.E.128 desc[UR50][R4.64], R24 ;  /* 0x000000180400a985 */ /* 0x0007e8000c101d32 */
[----:B------:R3:W-:Y:S02]  /*225d0*/  @!P3 ST.E.128 desc[UR50][R14.64], R40 ;  /* 0x000000280e00b985 */ /* 0x0007e4000c101d32 */
.L_x_612:
[----:B------:R-:W-:Y:S05]  /*225e0*/  BSYNC B1 ;  /* 0x0000000000017941 */ /* 0x000fea0003800000 */
.L_x_611:
[----:B------:R-:W-:-:S03]  /*225f0*/  UMOV UR4, 0xffffffff ;  /* 0xffffffff00047882 */ /* 0x000fc60000000000 */
[----:B------:R-:W-:Y:S05]  /*22600*/  BRA.DIV UR4, `(.L_x_613) ;  /* 0x000000d204887947 */ /* 0x000fea000b800000 */
[----:B----4-:R4:W0:Y:S04]  /*22610*/  SHFL.IDX PT, R0, R3, 0x2, 0x181f ;  /* 0x00581f0003007f89 */ /* 0x01082800000e0000 */
[----:B--23--:R4:W2:Y:S02]  /*22620*/  SHFL.IDX PT, R14, R2, 0x2, 0x181f ;  /* 0x00581f00020e7f89 */ /* 0x00c8a400000e0000 */
.L_x_896:
[----:B------:R-:W-:Y:S01]  /*22630*/  VIADD R5, R21, 0x40 ;  /* 0x0000004015057836 */ /* 0x000fe20000000000 */
        /* <DEDUP_REMOVED lines=8> */
[-C--:B0-----:R-:W-:Y:S02]  /*226c0*/  @!P2 LEA.HI.X R5, R9, R0.reuse, R8, 0x1, P0 ;  /* 0x000000000905a211 */ /* 0x081fe400000f0c08 */
[----:B------:R-:W-:-:S03]  /*226d0*/  @!P3 LEA.HI.X R15, R53, R0, R20, 0x1, P1 ;  /* 0x00000000350fb211 */ /* 0x000fc600008f0c14 */
[----:B------:R3:W-:Y:S04]  /*226e0*/  @!P2 ST.E.128 desc[UR50][R4.64], R28 ;  /* 0x0000001c0400a985 */ /* 0x0007e8000c101d32 */
[----:B------:R3:W-:Y:S02]  /*226f0*/  @!P3 ST.E.128 desc[UR50][R14.64], R44 ;  /* 0x0000002c0e00b985 */ /* 0x0007e4000c101d32 */
.L_x_615:
[----:B------:R-:W-:Y:S05]  /*22700*/  BSYNC B1 ;  /* 0x0000000000017941 */ /* 0x000fea0003800000 */
.L_x_614:
[----:B------:R-:W-:-:S03]  /*22710*/  UMOV UR4, 0xffffffff ;  /* 0xffffffff00047882 */ /* 0x000fc60000000000 */
[----:B------:R-:W-:Y:S05]  /*22720*/  BRA.DIV UR4, `(.L_x_616) ;  /* 0x000000d204887947 */ /* 0x000fea000b800000 */
[----:B0-----:R0:W0:Y:S04]  /*22730*/  SHFL.IDX PT, R0, R3, 0x3, 0x181f ;  /* 0x00781f0003007f89 */ /* 0x00102800000e0000 */
[----:B--23--:R2:W3:Y:S02]  /*22740*/  SHFL.IDX PT, R14, R2, 0x3, 0x181f ;  /* 0x00781f00020e7f89 */ /* 0x00c4e400000e0000 */
.L_x_900:
[----:B01--4-:R-:W-:-:S05]  /*22750*/  VIADD R3, R21, 0x60 ;  /* 0x0000006015037836 */ /* 0x013fca0000000000 */
[----:B------:R-:W-:-:S13]  /*22760*/  ISETP.GE.AND P0, PT, R3, R100, PT ;  /* 0x000000640300720c */ /* 0x000fda0003f06270 */
[----:B------:R-:W-:Y:S05]  /*22770*/  @P0 BRA `(.L_x_617) ;  /* 0x0000001c00d00947 */ /* 0x000fea0003800000 */
[----:B------:R-:W-:Y:S02]  /*22780*/  ULDC UR4, c[0x0][0xac8] ;  /* 0x0002b20000047ab9 */ /* 0x000fe40000000800 */
[----:B------:R-:W-:-:S13]  /*22790*/  ISETP.GE.AND P1, PT, R9, UR4, PT ;  /* 0x0000000409007c0c */ /* 0x000fda000bf26270 */
[----:B--23--:R-:W-:-:S04]  /*227a0*/  @!P1 LEA R2, P0, R9, R14, 0x1 ;  /* 0x0000000e09029211 */ /* 0x00cfc800078008ff */
[----:B------:R-:W-:Y:S02]  /*227b0*/  @!P1 LEA.HI.X R3, R9, R0, R8, 0x1, P0 ;  /* 0x0000000009039211 */ /* 0x000fe400000f0c08 */
[----:B------:R-:W-:-:S03]  /*227c0*/  ISETP.GE.AND P0, PT, R53, UR4, PT ;  /* 0x0000000435007c0c */ /* 0x000fc6000bf06270 */
[----:B------:R0:W-:Y:S10]  /*227d0*/  @!P1 ST.E.128 desc[UR50][R2.64], R32 ;  /* 0x0000002002009985 */ /* 0x0001f4000c101d32 */
[----:B------:R-:W-:Y:S05]  /*227e0*/  @P0 BRA `(.L_x_617) ;  /* 0x0000001c00b40947 */ /* 0x000fea0003800000 */
[----:B------:R-:W-:-:S04]  /*227f0*/  LEA R14, P0, R53, R14, 0x1 ;  /* 0x0000000e350e7211 */ /* 0x000fc800078008ff */
[----:B------:R-:W-:-:S05]  /*22800*/  LEA.HI.X R15, R53, R0, R20, 0x1, P0 ;  /* 0x00000000350f7211 */ /* 0x000fca00000f0c14 */
[----:B------:R1:W-:Y:S01]  /*22810*/  ST.E.128 desc[UR50][R14.64], R48 ;  /* 0x000000300e007985 */ /* 0x0003e2000c101d32 */
[----:B------:R-:W-:Y:S05]  /*22820*/  BRA `(.L_x_617) ;  /* 0x0000001c00a47947 */ /* 0x000fea0003800000 */
.L_x_606:
[----:B------:R-:W-:Y:S01]  /*22830*/  ULDC.64 UR4, c[0x0][0xb08] ;  /* 0x0002c20000047ab9 */ /* 0x000fe20000000a00 */
[----:B------:R-:W1:Y:S01]  /*22840*/  @P1 LDC R8, c[0x0][0xbec] ;  /* 0x0002fb00ff081b82 */ /* 0x000e620000000800 */
[----:B------:R-:W-:Y:S01]  /*22850*/  IMAD R10, R10, UR4, RZ ;  /* 0x000000040a0a7c24 */ /* 0x000fe2000f8e02ff */
[----:B0-----:R-:W-:Y:S01]  /*22860*/  SHF.R.S32.HI R6, RZ, 0x1f, R13 ;  /* 0x0000001fff067819 */ /* 0x001fe2000001140d */
[----:B------:R-:W-:-:S04]  /*22870*/  IMAD.WIDE.U32 R4, R97, UR4, RZ ;  /* 0x0000000461047c25 */ /* 0x000fc8000f8e00ff */
[----:B------:R-:W-:Y:S01]  /*22880*/  IMAD R97, R97, UR5, R10 ;  /* 0x0000000561617c24 */ /* 0x000fe2000f8e020a */
[----:B------:R-:W0:Y:S01]  /*22890*/  @P1 LDC R11, c[0x0][0xbf0] ;  /* 0x0002fc00ff0b1b82 */ /* 0x000e220000000800 */
[----:B------:R-:W-:Y:S01]  /*228a0*/  ULDC.64 UR4, c[0x0][0xb38] ;  /* 0x0002ce0000047ab9 */ /* 0x000fe20000000a00 */
[----:B------:R-:W-:Y:S02]  /*228b0*/  IMAD.MOV.U32 R7, RZ, RZ, R33 ;  /* 0x000000ffff077224 */ /* 0x000fe400078e0021 */
[----:B------:R-:W-:-:S03]  /*228c0*/  IADD3 R5, R5, R97, RZ ;  /* 0x0000006105057210 */ /* 0x000fc60007ffe0ff */
[----:B------:R-:W-:-:S04]  /*228d0*/  IMAD.WIDE.U32 R4, R169, UR4, R4 ;  /* 0x00000004a9047c25 */ /* 0x000fc8000f8e0004 */
[----:B------:R-:W-:Y:S01]  /*228e0*/  IMAD R5, R169, UR5, R5 ;  /* 0x00000005a9057c24 */ /* 0x000fe2000f8e0205 */
[----:B------:R-:W-:Y:S02]  /*228f0*/  ULDC.64 UR4, c[0x0][0xb40] ;  /* 0x0002d00000047ab9 */ /* 0x000fe40000000a00 */
[----:B------:R-:W-:Y:S02]  /*22900*/  IMAD R6, R6, UR4, RZ ;  /* 0x0000000406067c24 */ /* 0x000fe4000f8e02ff */
[----:B------:R-:W-:-:S04]  /*22910*/  IMAD.WIDE.U32 R4, R13, UR4, R4 ;  /* 0x000000040d047c25 */ /* 0x000fc8000f8e0004 */
[----:B------:R-:W-:Y:S01]  /*22920*/  IMAD R9, R13, UR5, R6 ;  /* 0x000000050d097c24 */ /* 0x000fe2000f8e0206 */
[----:B------:R-:W-:Y:S01]  /*22930*/  ULDC.64 UR4, c[0x0][0xb48] ;  /* 0x0002d20000047ab9 */ /* 0x000fe20000000a00 */
[----:B-1----:R-:W-:-:S04]  /*22940*/  @P1 IMAD.HI.U32 R8, R33, R8, RZ ;  /* 0x0000000821081227 */ /* 0x002fc800078e00ff */
[----:B------:R-:W-:Y:S01]  /*22950*/  IMAD.IADD R5, R5, 0x1, R9 ;  /* 0x0000000105057824 */ /* 0x000fe200078e0209 */
[----:B0-----:R-:W-:Y:S02]  /*22960*/  @P1 SHF.R.U32.HI R7, RZ, R11, R8 ;  /* 0x0000000bff071219 */ /* 0x001fe40000011608 */
[----:B------:R-:W-:Y:S01]  /*22970*/  IADD3 R9, R18, 0x29820, RZ ;  /* 0x0002982012097810 */ /* 0x000fe20007ffe0ff */
[----:B------:R-:W-:Y:S01]  /*22980*/  IMAD.WIDE.U32 R4, R226, UR4, R4 ;  /* 0x00000004e2047c25 */ /* 0x000fe2000f8e0004 */
[----:B------:R-:W-:-:S03]  /*22990*/  SHF.R.S32.HI R6, RZ, 0x1f, R7 ;  /* 0x0000001fff067819 */ /* 0x000fc60000011407 */
[----:B------:R-:W-:Y:S02]  /*229a0*/  IMAD.MOV R8, RZ, RZ, -R7 ;  /* 0x000000ffff087224 */ /* 0x000fe400078e0a07 */
[----:B------:R-:W-:Y:S01]  /*229b0*/  IMAD R5, R226, UR5, R5 ;  /* 0x00000005e2057c24 */ /* 0x000fe2000f8e0205 */
[----:B------:R-:W-:Y:S01]  /*229c0*/  ULDC.64 UR4, c[0x0][0xb30] ;  /* 0x0002cc0000047ab9 */ /* 0x000fe20000000a00 */
[----:B------:R-:W-:Y:S01]  /*229d0*/  IMAD R101, R101, R8, R33 ;  /* 0x0000000865657224 */ /* 0x000fe200078e0221 */
[----:B------:R-:W-:Y:S01]  /*229e0*/  PRMT R8, RZ, 0x654, R9 ;  /* 0x00000654ff087816 */ /* 0x000fe20000000009 */
[----:B------:R-:W-:Y:S02]  /*229f0*/  IMAD R6, R6, UR4, RZ ;  /* 0x0000000406067c24 */ /* 0x000fe4000f8e02ff */
[C---:B------:R-:W-:Y:S01]  /*22a00*/  IMAD.WIDE.U32 R4, R7.reuse, UR4, R4 ;  /* 0x0000000407047c25 */ /* 0x040fe2000f8e0004 */
[----:B------:R0:W-:Y:S03]  /*22a10*/  SYNCS.ARRIVE.TRANS64.RED.A1T0 RZ, [R8+URZ], RZ ;  /* 0x000000ff08ff79a7 */ /* 0x0001e6000810043f */
[----:B------:R-:W-:Y:S01]  /*22a20*/  IMAD R9, R7, UR5, R6 ;  /* 0x0000000507097c24 */ /* 0x000fe2000f8e0206 */
[----:B------:R-:W-:Y:S01]  /*22a30*/  SHF.R.S32.HI R6, RZ, 0x1f, R101 ;  /* 0x0000001fff067819 */ /* 0x000fe20000011465 */
[----:B------:R-:W-:-:S02]  /*22a40*/  ULDC.64 UR4, c[0x0][0xb28] ;  /* 0x0002ca0000047ab9 */ /* 0x000fc40000000a00 */
[----:B------:R-:W-:Y:S02]  /*22a50*/  IMAD.IADD R5, R5, 0x1, R9 ;  /* 0x0000000105057824 */ /* 0x000fe400078e0209 */
[----:B------:R-:W-:Y:S02]  /*22a60*/  IMAD R6, R6, UR4, RZ ;  /* 0x0000000406067c24 */ /* 0x000fe4000f8e02ff */
[----:B------:R-:W-:-:S04]  /*22a70*/  IMAD.WIDE.U32 R4, R101, UR4, R4 ;  /* 0x0000000465047c25 */ /* 0x000fc8000f8e0004 */
[----:B------:R-:W-:Y:S01]  /*22a80*/  IMAD R101, R101, UR5, R6 ;  /* 0x0000000565657c24 */ /* 0x000fe2000f8e0206 */
[----:B------:R-:W-:Y:S02]  /*22a90*/  ULDC.64 UR4, c[0x0][0xb00] ;  /* 0x0002c00000047ab9 */ /* 0x000fe40000000a00 */
[----:B------:R-:W-:Y:S01]  /*22aa0*/  LEA R30, P0, R4, UR4, 0x2 ;  /* 0x00000004041e7c11 */ /* 0x000fe2000f8010ff */
[----:B------:R-:W-:Y:S01]  /*22ab0*/  IMAD.IADD R5, R5, 0x1, R101 ;  /* 0x0000000105057824 */ /* 0x000fe200078e0265 */
[----:B------:R-:W-:-:S04]  /*22ac0*/  UMOV UR4, 0xffffffff ;  /* 0xffffffff00047882 */ /* 0x000fc80000000000 */
[----:B------:R-:W-:Y:S01]  /*22ad0*/  LEA.HI.X R32, R4, UR5, R5, 0x2, P0 ;  /* 0x0000000504207c11 */ /* 0x000fe200080f1405 */
[----:B0-----:R-:W-:Y:S06]  /*22ae0*/  BRA.DIV UR4, `(.L_x_618) ;  /* 0x000000ce04e07947 */ /* 0x001fec000b800000 */
[----:B------:R0:W1:Y:S01]  /*22af0*/  SHFL.IDX PT, R31, R32, RZ, 0x1c1f ;  /* 0x001c1fff201f7589 */ /* 0x00006200000e0000 */
[C---:B------:R-:W-:Y:S01]  /*22b00*/  VIADD R29, R218.reuse, 0x10 ;  /* 0x00000010da1d7836 */ /* 0x040fe20000000000 */
[C---:B------:R-:W-:Y:S01]  /*22b10*/  IADD3 R28, R218.reuse, 0x18, RZ ;  /* 0x00000018da1c7810 */ /* 0x040fe20007ffe0ff */
[C---:B------:R-:W-:Y:S01]  /*22b20*/  VIADD R26, R218.reuse, 0x20 ;  /* 0x00000020da1a7836 */ /* 0x040fe20000000000 */
[----:B------:R0:W2:Y:S01]  /*22b30*/  SHFL.IDX PT, R14, R30, RZ, 0x1c1f ;  /* 0x001c1fff1e0e7589 */ /* 0x0000a200000e0000 */
[C---:B------:R-:W-:Y:S02]  /*22b40*/  VIADD R25, R218.reuse, 0x28 ;  /* 0x00000028da197836 */ /* 0x040fe40000000000 */
[----:B------:R-:W-:-:S07]  /*22b50*/  VIADD R24, R218, 0x30 ;  /* 0x00000030da187836 */ /* 0x000fce0000000000 */
.L_x_903:
[----:B------:R-:W-:Y:S01]  /*22b60*/  ISETP.GE.AND P0, PT, R35, R100, PT ;  /* 0x000000642300720c */ /* 0x000fe20003f06270 */
[----:B------:R-:W-:-:S12]  /*22b70*/  BSSY B1, `(.L_x_619) ;  /* 0x0000079000017945 */ /* 0x000fd80003800000 */
[----:B------:R-:W-:Y:S05]  /*22b80*/  @P0 BRA `(.L_x_620) ;  /* 0x0000000400dc0947 */ /* 0x000fea0003800000 */
[----:B------:R-:W-:Y:S01]  /*22b90*/  ULDC UR4, c[0x0][0xac8] ;  /* 0x0002b20000047ab9 */ /* 0x000fe20000000800 */
[----:B------:R-:W-:Y:S01]  /*22ba0*/  SHF.R.S32.HI R8, RZ, 0x1f, R29 ;  /* 0x0000001fff087819 */ /* 0x000fe2000001141d */
[C---:B------:R-:W-:Y:S01]  /*22bb0*/  VIADD R34, R218.reuse, 0x48 ;  /* 0x00000048da227836 */ /* 0x040fe20000000000 */
[C---:B------:R-:W-:Y:S01]  /*22bc0*/  ISETP.GE.AND P0, PT, R218.reuse, UR4, PT ;  /* 0x00000004da007c0c */ /* 0x040fe2000bf06270 */
[C---:B------:R-:W-:Y:S01]  /*22bd0*/  VIADD R58, R218.reuse, 0x40 ;  /* 0x00000040da3a7836 */ /* 0x040fe20000000000 */
[----:B------:R-:W-:Y:S01]  /*22be0*/  ISETP.GE.AND P4, PT, R29, UR4, PT ;  /* 0x000000041d007c0c */ /* 0x000fe2000bf86270 */
[----:B------:R-:W-:Y:S01]  /*22bf0*/  VIADD R33, R218, 0x58 ;  /* 0x00000058da217836 */ /* 0x000fe20000000000 */
[----:B------:R-:W-:Y:S02]  /*22c00*/  ISETP.GE.AND P2, PT, R225, UR4, PT ;  /* 0x00000004e1007c0c */ /* 0x000fe4000bf46270 */
[----:B------:R-:W-:Y:S02]  /*22c10*/  SHF.R.S32.HI R10, RZ, 0x1f, R225 ;  /* 0x0000001fff0a7819 */ /* 0x000fe400000114e1 */
[----:B------:R-:W-:-:S02]  /*22c20*/  ISETP.GE.AND P3, PT, R28, UR4, PT ;  /* 0x000000041c007c0c */ /* 0x000fc4000bf66270 */
[----:B------:R-:W-:Y:S02]  /*22c30*/  ISETP.GE.AND P1, PT, R25, UR4, PT ;  /* 0x0000000419007c0c */ /* 0x000fe4000bf26270 */
[----:B------:R-:W-:Y:S01]  /*22c40*/  SHF.R.S32.HI R11, RZ, 0x1f, R26 ;  /* 0x0000001fff0b7819 */ /* 0x000fe2000001141a */
[----:B-1----:R-:W-:Y:S01]  /*22c50*/  @!P0 IMAD.MOV.U32 R5, RZ, RZ, R31 ;  /* 0x000000ffff058224 */ /* 0x002fe200078e001f */
[----:B--2---:R-:W-:Y:S01]  /*22c60*/  @!P0 MOV R4, R14 ;  /* 0x0000000e00048202 */ /* 0x004fe20000000f00 */
[----:B------:R-:W-:Y:S01]  /*22c70*/  @!P0 IMAD.MOV.U32 R6, RZ, RZ, R99 ;  /* 0x000000ffff068224 */ /* 0x000fe200078e0063 */
[----:B------:R-:W-:Y:S01]  /*22c80*/  SHF.R.S32.HI R12, RZ, 0x1f, R25 ;  /* 0x0000001fff0c7819 */ /* 0x000fe20000011419 */
[----:B------:R-:W-:Y:S01]  /*22c90*/  @!P0 IMAD.MOV.U32 R7, RZ, RZ, R98 ;  /* 0x000000ffff078224 */ /* 0x000fe200078e0062 */
[C---:B------:R-:W-:Y:S01]  /*22ca0*/  IADD3 R13, R218.reuse, 0x40, RZ ;  /* 0x00000040da0d7810 */ /* 0x040fe20007ffe0ff */
[----:B------:R-:W-:Y:S01]  /*22cb0*/  @!P0 IMAD.WIDE R4, R218, 0x4, R4 ;  /* 0x00000004da048825 */ /* 0x000fe200078e0204 */
[----:B------:R-:W-:-:S02]  /*22cc0*/  SHF.R.S32.HI R58, RZ, 0x1f, R58 ;  /* 0x0000001fff3a7819 */ /* 0x000fc4000001143a */
[----:B------:R-:W-:Y:S01]  /*22cd0*/  IADD3 R15, R218, 0x50, RZ ;  /* 0x00000050da0f7810 */ /* 0x000fe20007ffe0ff */
[----:B------:R-:W-:Y:S01]  /*22ce0*/  @!P2 IMAD.MOV.U32 R9, RZ, RZ, R95 ;  /* 0x000000ffff09a224 */ /* 0x000fe200078e005f */
[----:B------:R1:W-:Y:S02]  /*22cf0*/  @!P0 ST.E.64 desc[UR50][R4.64], R6 ;  /* 0x0000000604008985 */ /* 0x0003e4000c101b32 */
[-C--:B-1----:R-:W-:Y:S02]  /*22d00*/  @!P4 LEA R6, P5, R29, R14.reuse, 0x2 ;  /* 0x0000000e1d06c211 */ /* 0x082fe400078a10ff */
[----:B------:R-:W-:Y:S02]  /*22d10*/  @!P2 LEA R4, P0, R225, R14, 0x2 ;  /* 0x0000000ee104a211 */ /* 0x000fe400078010ff */
[-C--:B------:R-:W-:Y:S02]  /*22d20*/  @!P4 LEA.HI.X R7, R29, R31.reuse, R8, 0x2, P5 ;  /* 0x0000001f1d07c211 */ /* 0x080fe400028f1408 */
[----:B------:R-:W-:-:S02]  /*22d30*/  @!P2 LEA.HI.X R5, R225, R31, R10, 0x2, P0 ;  /* 0x0000001fe105a211 */ /* 0x000fc400000f140a */
[----:B------:R-:W-:Y:S02]  /*22d40*/  @!P2 MOV R8, R96 ;  /* 0x000000600008a202 */ /* 0x000fe40000000f00 */
[----:B------:R-:W-:Y:S02]  /*22d50*/  ISETP.GE.AND P0, PT, R26, UR4, PT ;  /* 0x000000041a007c0c */ /* 0x000fe4000bf06270 */
[----:B------:R-:W-:Y:S01]  /*22d60*/  SHF.R.S32.HI R10, RZ, 0x1f, R28 ;  /* 0x0000001fff0a7819 */ /* 0x000fe2000001141c */
[----:B------:R1:W-:Y:S02]  /*22d70*/  @!P2 ST.E.64 desc[UR50][R4.64], R8 ;  /* 0x000000080400a985 */ /* 0x0003e4000c101b32 */
[----:B-1----:R-:W-:Y:S01]  /*22d80*/  @!P4 IMAD.MOV.U32 R4, RZ, RZ, R76 ;  /* 0x000000ffff04c224 */ /* 0x002fe200078e004c */
[----:B------:R-:W-:Y:S01]  /*22d90*/  @!P3 MOV R8, R77 ;  /* 0x0000004d0008b202 */ /* 0x000fe20000000f00 */
[----:B------:R-:W-:Y:S02]  /*22da0*/  @!P4 IMAD.MOV.U32 R5, RZ, RZ, R74 ;  /* 0x000000ffff05c224 */ /* 0x000fe400078e004a */
[----:B------:R-:W-:-:S03]  /*22db0*/  @!P3 IMAD.MOV.U32 R9, RZ, RZ, R75 ;  /* 0x000000ffff09b224 */ /* 0x000fc600078e004b */
[----:B------:R1:W-:Y:S02]  /*22dc0*/  @!P4 ST.E.64 desc[UR50][R6.64], R4 ;  /* 0x000000040600c985 */ /* 0x0003e4000c101b32 */
[-C--:B-1----:R-:W-:Y:S02]  /*22dd0*/  @!P3 LEA R6, P2, R28, R14.reuse, 0x2 ;  /* 0x0000000e1c06b211 */ /* 0x082fe400078410ff */
[-C--:B------:R-:W-:Y:S02]  /*22de0*/  @!P0 LEA R4, P5, R26, R14.reuse, 0x2 ;  /* 0x0000000e1a048211 */ /* 0x080fe400078a10ff */
[-C--:B------:R-:W-:Y:S02]  /*22df0*/  @!P3 LEA.HI.X R7, R28, R31.reuse, R10, 0x2, P2 ;  /* 0x0000001f1c07b211 */ /* 0x080fe400010f140a */
[----:B------:R-:W-:Y:S02]  /*22e00*/  ISETP.GE.AND P2, PT, R24, UR4, PT ;  /* 0x0000000418007c0c */ /* 0x000fe4000bf46270 */
[----:B------:R-:W-:Y:S01]  /*22e10*/  @!P1 LEA R10, P4, R25, R14, 0x2 ;  /* 0x0000000e190a9211 */ /* 0x000fe200078810ff */
[----:B------:R1:W-:Y:S01]  /*22e20*/  @!P3 ST.E.64 desc[UR50][R6.64], R8 ;  /* 0x000000080600b985 */ /* 0x0003e2000c101b32 */
[----:B------:R-:W-:-:S02]  /*22e30*/  @!P0 LEA.HI.X R5, R26, R31, R11, 0x2, P5 ;  /* 0x0000001f1a058211 */ /* 0x000fc400028f140b */
[----:B------:R-:W-:Y:S02]  /*22e40*/  @!P1 LEA.HI.X R11, R25, R31, R12, 0x2, P4 ;  /* 0x0000001f190b9211 */ /* 0x000fe400020f140c */
[----:B------:R-:W-:Y:S02]  /*22e50*/  ISETP.GE.AND P3, PT, R224, UR4, PT ;  /* 0x00000004e0007c0c */ /* 0x000fe4000bf66270 */
[----:B------:R-:W-:Y:S02]  /*22e60*/  ISETP.GE.AND P4, PT, R13, UR4, PT ;  /* 0x000000040d007c0c */ /* 0x000fe4000bf86270 */
[----:B------:R-:W-:Y:S01]  /*22e70*/  SHF.R.S32.HI R12, RZ, 0x1f, R224 ;  /* 0x0000001fff0c7819 */ /* 0x000fe200000114e0 */
[----:B-1----:R-:W-:Y:S02]  /*22e80*/  @!P0 IMAD.MOV.U32 R6, RZ, RZ, R2 ;  /* 0x000000ffff068224 */ /* 0x002fe400078e0002 */
[----:B------:R-:W-:Y:S02]  /*22e90*/  @!P0 IMAD.MOV.U32 R7, RZ, RZ, R78 ;  /* 0x000000ffff078224 */ /* 0x000fe400078e004e */
[----:B------:R-:W-:-:S02]  /*22ea0*/  @!P1 IMAD.MOV.U32 R2, RZ, RZ, R3 ;  /* 0x000000ffff029224 */ /* 0x000fc400078e0003 */
[----:B------:R-:W-:Y:S01]  /*22eb0*/  @!P1 IMAD.MOV.U32 R3, RZ, RZ, R0 ;  /* 0x000000ffff039224 */ /* 0x000fe200078e0000 */
[----:B------:R1:W-:Y:S01]  /*22ec0*/  @!P0 ST.E.64 desc[UR50][R4.64], R6 ;  /* 0x0000000604008985 */ /* 0x0003e2000c101b32 */
[----:B------:R-:W-:-:S03]  /*22ed0*/  SHF.R.S32.HI R0, RZ, 0x1f, R24 ;  /* 0x0000001fff007819 */ /* 0x000fc60000011418 */
[----:B------:R2:W-:Y:S01]  /*22ee0*/  @!P1 ST.E.64 desc[UR50][R10.64], R2 ;  /* 0x000000020a009985 */ /* 0x0005e2000c101b32 */
[----:B------:R-:W-:Y:S01]  /*22ef0*/  ISETP.GE.AND P1, PT, R34, UR4, PT ;  /* 0x0000000422007c0c */ /* 0x000fe2000bf26270 */
[----:B-1----:R-:W-:Y:S01]  /*22f00*/  @!P2 IMAD.MOV.U32 R6, RZ, RZ, R36 ;  /* 0x000000ffff06a224 */ /* 0x002fe200078e0024 */
[-C--:B------:R-:W-:Y:S01]  /*22f10*/  @!P3 LEA R4, P5, R224, R14.reuse, 0x2 ;  /* 0x0000000ee004b211 */ /* 0x080fe200078a10ff */
[----:B------:R-:W-:Y:S01]  /*22f20*/  @!P2 IMAD.MOV.U32 R7, RZ, RZ, R20 ;  /* 0x000000ffff07a224 */ /* 0x000fe200078e0014 */
[----:B--2---:R-:W-:Y:S02]  /*22f30*/  @!P2 LEA R2, P0, R24, R14, 0x2 ;  /* 0x0000000e1802a211 */ /* 0x004fe400078010ff */
[-C--:B------:R-:W-:Y:S02]  /*22f40*/  @!P3 LEA.HI.X R5, R224, R31.reuse, R12, 0x2, P5 ;  /* 0x0000001fe005b211 */ /* 0x080fe400028f140c */
[----:B------:R-:W-:Y:S02]  /*22f50*/  @!P2 LEA.HI.X R3, R24, R31, R0, 0x2, P0 ;  /* 0x0000001f1803a211 */ /* 0x000fe400000f1400 */
[----:B------:R-:W-:-:S03]  /*22f60*/  ISETP.GE.AND P0, PT, R15, UR4, PT ;  /* 0x000000040f007c0c */ /* 0x000fc6000bf06270 */
[----:B------:R1:W-:Y:S10]  /*22f70*/  @!P2 ST.E.64 desc[UR50][R2.64], R6 ;  /* 0x000000060200a985 */ /* 0x0003f4000c101b32 */
[----:B------:R-:W-:-:S02]  /*22f80*/  @!P0 LEA R8, P5, R15, R14, 0x2 ;  /* 0x0000000e0f088211 */ /* 0x000fc400078a10ff */
[C---:B-1----:R-:W-:Y:S01]  /*22f90*/  @!P4 LEA R6, P2, R13.reuse, R14, 0x2 ;  /* 0x0000000e0d06c211 */ /* 0x042fe200078410ff */
[----:B------:R-:W-:Y:S01]  /*22fa0*/  @!P3 IMAD.MOV.U32 R2, RZ, RZ, R37 ;  /* 0x000000ffff02b224 */ /* 0x000fe200078e0025 */
[----:B------:R-:W-:Y:S02]  /*22fb0*/  @!P3 MOV R3, R21 ;  /* 0x000000150003b202 */ /* 0x000fe40000000f00 */
[----:B------:R-:W-:Y:S01]  /*22fc0*/  @!P4 LEA.HI.X R7, R13, R31, R58, 0x2, P2 ;  /* 0x0000001f0d07c211 */ /* 0x000fe200010f143a */
[C---:B------:R-:W-:Y:S01]  /*22fd0*/  VIADD R58, R218.reuse, 0x48 ;  /* 0x00000048da3a7836 */ /* 0x040fe20000000000 */
[----:B------:R-:W-:Y:S01]  /*22fe0*/  ISETP.GE.AND P2, PT, R33, UR4, PT ;  /* 0x0000000421007c0c */ /* 0x000fe2000bf46270 */
[----:B------:R1:W-:Y:S01]  /*22ff0*/  @!P3 ST.E.64 desc[UR50][R4.64], R2 ;  /* 0x000000020400b985 */ /* 0x0003e2000c101b32 */
[----:B------:R-:W-:Y:S02]  /*23000*/  VIADD R13, R218, 0x60 ;  /* 0x00000060da0d7836 */ /* 0x000fe40000000000 */
[----:B------:R-:W-:-:S02]  /*23010*/  SHF.R.S32.HI R58, RZ, 0x1f, R58 ;  /* 0x0000001fff3a7819 */ /* 0x000fc4000001143a */
[C---:B-1----:R-:W-:Y:S01]  /*23020*/  @!P1 LEA R2, P3, R34.reuse, R14, 0x2 ;  /* 0x0000000e22029211 */ /* 0x042fe200078610ff */
[----:B------:R-:W-:Y:S01]  /*23030*/  @!P4 IMAD.MOV.U32 R5, RZ, RZ, R38 ;  /* 0x000000ffff05c224 */ /* 0x000fe200078e0026 */
[----:B------:R-:W-:Y:S02]  /*23040*/  @!P4 MOV R4, R40 ;  /* 0x000000280004c202 */ /* 0x000fe40000000f00 */
[----:B------:R-:W-:Y:S01]  /*23050*/  @!P1 LEA.HI.X R3, R34, R31, R58, 0x2, P3 ;  /* 0x0000001f22039211 */ /* 0x000fe200018f143a */
[----:B------:R-:W-:Y:S01]  /*23060*/  VIADD R34, R218, 0x50 ;  /* 0x00000050da227836 */ /* 0x000fe20000000000 */
[----:B------:R-:W-:Y:S01]  /*23070*/  @!P1 MOV R38, R41 ;  /* 0x0000002900269202 */ /* 0x000fe20000000f00 */
[----:B------:R-:W-:Y:S01]  /*23080*/  @!P4 ST.E.64 desc[UR50][R6.64], R4 ;  /* 0x000000040600c985 */ /* 0x000fe2000c101b32 */
[----:B------:R-:W-:Y:S02]  /*23090*/  ISETP.GE.AND P3, PT, R13, UR4, PT ;  /* 0x000000040d007c0c */ /* 0x000fe4000bf66270 */
[----:B------:R-:W-:Y:S01]  /*230a0*/  SHF.R.S32.HI R34, RZ, 0x1f, R34 ;  /* 0x0000001fff227819 */ /* 0x000fe20000011422 */
[----:B------:R1:W-:Y:S01]  /*230b0*/  @!P1 ST.E.64 desc[UR50][R2.64], R38 ;  /* 0x0000002602009985 */ /* 0x0003e2000c101b32 */
[----:B------:R-:W-:-:S02]  /*230c0*/  ISETP.GE.AND P4, PT, R229, UR4, PT ;  /* 0x00000004e5007c0c */ /* 0x000fc4000bf86270 */
[-C--:B------:R-:W-:Y:S01]  /*230d0*/  @!P0 LEA.HI.X R9, R15, R31.reuse, R34, 0x2, P5 ;  /* 0x0000001f0f098211 */ /* 0x080fe200028f1422 */
[----:B------:R-:W-:Y:S01]  /*230e0*/  VIADD R34, R218, 0x58 ;  /* 0x00000058da227836 */ /* 0x000fe20000000000 */
[CC--:B------:R-:W-:Y:S02]  /*230f0*/  @!P2 LEA R10, P1, R33.reuse, R14.reuse, 0x2 ;  /* 0x0000000e210aa211 */ /* 0x0c0fe400078210ff */
[----:B------:R-:W-:Y:S02]  /*23100*/  ISETP.GE.AND P5, PT, R228, UR4, PT ;  /* 0x00000004e4007c0c */ /* 0x000fe4000bfa6270 */
[----:B------:R-:W-:Y:S02]  /*23110*/  SHF.R.S32.HI R34, RZ, 0x1f, R34 ;  /* 0x0000001fff227819 */ /* 0x000fe40000011422 */
[----:B------:R-:W-:Y:S02]  /*23120*/  IADD3 R15, R218, 0x60, RZ ;  /* 0x00000060da0f7810 */ /* 0x000fe40007ffe0ff */
[----:B------:R-:W-:Y:S01]  /*23130*/  @!P2 LEA.HI.X R11, R33, R31, R34, 0x2, P1 ;  /* 0x0000001f210ba211 */ /* 0x000fe200008f1422 */
[----:B-1----:R-:W-:Y:S01]  /*23140*/  @!P0 IMAD.MOV.U32 R2, RZ, RZ, R44 ;  /* 0x000000ffff028224 */ /* 0x002fe200078e002c */
[----:B------:R-:W-:Y:S01]  /*23150*/  SHF.R.S32.HI R15, RZ, 0x1f, R15 ;  /* 0x0000001fff0f7819 */ /* 0x000fe2000001140f */
[----:B------:R-:W-:Y:S01]  /*23160*/  @!P0 IMAD.MOV.U32 R3, RZ, RZ, R42 ;  /* 0x000000ffff038224 */ /* 0x000fe200078e002a */
[----:B------:R-:W-:Y:S01]  /*23170*/  @!P3 LEA R4, P1, R13, R14, 0x2 ;  /* 0x0000000e0d04b211 */ /* 0x000fe200078210ff */
[----:B------:R-:W-:Y:S01]  /*23180*/  @!P2 IMAD.MOV.U32 R42, RZ, RZ, R45 ;  /* 0x000000ffff2aa224 */ /* 0x000fe200078e002d */
[----:B------:R-:W-:-:S02]  /*23190*/  SHF.R.S32.HI R34, RZ, 0x1f, R229 ;  /* 0x0000001fff227819 */ /* 0x000fc400000114e5 */
[----:B------:R1:W-:Y:S01]  /*231a0*/  @!P0 ST.E.64 desc[UR50][R8.64], R2 ;  /* 0x0000000208008985 */ /* 0x0003e2000c101b32 */
[----:B------:R-:W-:Y:S02]  /*231b0*/  ISETP.GE.AND P0, PT, R227, UR4, PT ;  /* 0x00000004e3007c0c */ /* 0x000fe4000bf06270 */
[-C--:B------:R-:W-:Y:S01]  /*231c0*/  @!P3 LEA.HI.X R5, R13, R31.reuse, R15, 0x2, P1 ;  /* 0x0000001f0d05b211 */ /* 0x080fe200008f140f */
[----:B------:R-:W-:Y:S01]  /*231d0*/  @!P2 ST.E.64 desc[UR50][R10.64], R42 ;  /* 0x0000002a0a00a985 */ /* 0x000fe2000c101b32 */
[CC--:B------:R-:W-:Y:S02]  /*231e0*/  @!P4 LEA R6, P1, R229.reuse, R14.reuse, 0x2 ;  /* 0x0000000ee506c211 */ /* 0x0c0fe400078210ff */
[----:B------:R-:W-:Y:S02]  /*231f0*/  SHF.R.S32.HI R33, RZ, 0x1f, R228 ;  /* 0x0000001fff217819 */ /* 0x000fe400000114e4 */
[----:B------:R-:W-:Y:S02]  /*23200*/  SHF.R.S32.HI R15, RZ, 0x1f, R227 ;  /* 0x0000001fff0f7819 */ /* 0x000fe400000114e3 */
[----:B------:R-:W-:Y:S01]  /*23210*/  @!P4 LEA.HI.X R7, R229, R31, R34, 0x2, P1 ;  /* 0x0000001fe507c211 */ /* 0x000fe200008f1422 */
[----:B-1----:R-:W-:Y:S01]  /*23220*/  @!P3 IMAD.MOV.U32 R2, RZ, RZ, R48 ;  /* 0x000000ffff02b224 */ /* 0x002fe200078e0030 */
[----:B------:R-:W-:Y:S01]  /*23230*/  @!P5 LEA R8, P2, R228, R14, 0x2 ;  /* 0x0000000ee408d211 */ /* 0x000fe200078410ff */
[----:B------:R-:W-:Y:S01]  /*23240*/  @!P3 IMAD.MOV.U32 R3, RZ, RZ, R46 ;  /* 0x000000ffff03b224 */ /* 0x000fe200078e002e */
[----:B------:R-:W-:-:S02]  /*23250*/  @!P4 MOV R46, R79 ;  /* 0x0000004f002ec202 */ /* 0x000fc40000000f00 */
[----:B------:R-:W-:Y:S02]  /*23260*/  @!P5 LEA.HI.X R9, R228, R31, R33, 0x2, P2 ;  /* 0x0000001fe409d211 */ /* 0x000fe400010f1421 */
[----:B------:R1:W-:Y:S01]  /*23270*/  @!P3 ST.E.64 desc[UR50][R4.64], R2 ;  /* 0x000000020400b985 */ /* 0x0003e2000c101b32 */
[----:B------:R-:W-:-:S03]  /*23280*/  @!P0 LEA R12, P3, R227, R14, 0x2 ;  /* 0x0000000ee30c8211 */ /* 0x000fc600078610ff */
[----:B------:R3:W-:Y:S01]  /*23290*/  @!P4 ST.E.64 desc[UR50][R6.64], R46 ;  /* 0x0000002e0600c985 */ /* 0x0007e2000c101b32 */
[----:B------:R-:W-:Y:S01]  /*232a0*/  @!P0 LEA.HI.X R13, R227, R31, R15, 0x2, P3 ;  /* 0x0000001fe30d8211 */ /* 0x000fe200018f140f */
[----:B-1----:R-:W-:Y:S02]  /*232b0*/  @!P5 IMAD.MOV.U32 R2, RZ, RZ, R82 ;  /* 0x000000ffff02d224 */ /* 0x002fe400078e0052 */
[----:B------:R-:W-:Y:S02]  /*232c0*/  @!P5 IMAD.MOV.U32 R3, RZ, RZ, R80 ;  /* 0x000000ffff03d224 */ /* 0x000fe400078e0050 */
[----:B------:R-:W-:-:S03]  /*232d0*/  @!P0 IMAD.MOV.U32 R80, RZ, RZ, R83 ;  /* 0x000000ffff508224 */ /* 0x000fc600078e0053 */
[----:B------:R3:W-:Y:S04]  /*232e0*/  @!P5 ST.E.64 desc[UR50][R8.64], R2 ;  /* 0x000000020800d985 */ /* 0x0007e8000c101b32 */
[----:B------:R3:W-:Y:S02]  /*232f0*/  @!P0 ST.E.64 desc[UR50][R12.64], R80 ;  /* 0x000000500c008985 */ /* 0x0007e4000c101b32 */
.L_x_620:
[----:B------:R-:W-:Y:S05]  /*23300*/  BSYNC B1 ;  /* 0x0000000000017941 */ /* 0x000fea0003800000 */
.L_x_619:
[----:B------:R-:W-:-:S03]  /*23310*/  UMOV UR4, 0xffffffff ;  /* 0xffffffff00047882 */ /* 0x000fc60000000000 */
[----:B------:R-:W-:Y:S05]  /*23320*/  BRA.DIV UR4, `(.L_x_621) ;  /* 0x000000ca04187947 */ /* 0x000fea000b800000 */
[----:B---3--:R3:W4:Y:S04]  /*23330*/  SHFL.IDX PT, R3, R32, 0x1, 0x1c1f ;  /* 0x003c1f0020037f89 */ /* 0x00872800000e0000 */
[----:B--2---:R3:W2:Y:S02]  /*23340*/  SHFL.IDX PT, R14, R30, 0x1, 0x1c1f ;  /* 0x003c1f001e0e7f89 */ /* 0x0046a400000e0000 */
.L_x_907:
[----:B------:R-:W-:-:S13]  /*23350*/  ISETP.GE.AND P0, PT, R27, R100, PT ;  /* 0x000000641b00720c */ /* 0x000fda0003f06270 */
[----:B------:R-:W-:Y:S05]  /*23360*/  @P0 BRA `(.L_x_617) ;  /* 0x0000001000d40947 */ /* 0x000fea0003800000 */
[----:B------:R-:W-:Y:S01]  /*23370*/  ULDC UR4, c[0x0][0xac8] ;  /* 0x0002b20000047ab9 */ /* 0x000fe20000000800 */
[----:B------:R-:W-:Y:S01]  /*23380*/  SHF.R.S32.HI R20, RZ, 0x1f, R29 ;  /* 0x0000001fff147819 */ /* 0x000fe2000001141d */
[C---:B-1----:R-:W-:Y:S01]  /*23390*/  VIADD R31, R218.reuse, 0x40 ;  /* 0x00000040da1f7836 */ /* 0x042fe20000000000 */
[C---:B------:R-:W-:Y:S01]  /*233a0*/  ISETP.GE.AND P2, PT, R218.reuse, UR4, PT ;  /* 0x00000004da007c0c */ /* 0x040fe2000bf46270 */
[C---:B------:R-:W-:Y:S01]  /*233b0*/  VIADD R33, R218.reuse, 0x40 ;  /* 0x00000040da217836 */ /* 0x040fe20000000000 */
[----:B------:R-:W-:Y:S01]  /*233c0*/  ISETP.GE.AND P3, PT, R225, UR4, PT ;  /* 0x00000004e1007c0c */ /* 0x000fe2000bf66270 */
[C---:B0--3--:R-:W-:Y:S01]  /*233d0*/  VIADD R32, R218.reuse, 0x50 ;  /* 0x00000050da207836 */ /* 0x049fe20000000000 */
[----:B------:R-:W-:Y:S01]  /*233e0*/  ISETP.GE.AND P1, PT, R29, UR4, PT ;  /* 0x000000041d007c0c */ /* 0x000fe2000bf26270 */
[----:B------:R-:W-:Y:S01]  /*233f0*/  VIADD R15, R218, 0x58 ;  /* 0x00000058da0f7836 */ /* 0x000fe20000000000 */
[----:B------:R-:W-:Y:S02]  /*23400*/  ISETP.GE.AND P0, PT, R28, UR4, PT ;  /* 0x000000041c007c0c */ /* 0x000fe4000bf06270 */
[----:B------:R-:W-:-:S02]  /*23410*/  ISETP.GE.AND P4, PT, R26, UR4, PT ;  /* 0x000000041a007c0c */ /* 0x000fc4000bf86270 */
[----:B------:R-:W-:Y:S02]  /*23420*/  SHF.R.S32.HI R0, RZ, 0x1f, R28 ;  /* 0x0000001fff007819 */ /* 0x000fe4000001141c */
[C---:B------:R-:W-:Y:S01]  /*23430*/  IADD3 R30, R218.reuse, 0x48, RZ ;  /* 0x00000048da1e7810 */ /* 0x040fe20007ffe0ff */
[----:B------:R-:W-:Y:S01]  /*23440*/  @!P2 IMAD.MOV.U32 R10, RZ, RZ, R49 ;  /* 0x000000ffff0aa224 */ /* 0x000fe200078e0031 */
[-C--:B--2---:R-:W-:Y:S01]  /*23450*/  @!P2 MOV R2, R14.reuse ;  /* 0x0000000e0002a202 */ /* 0x084fe20000000f00 */
[----:B------:R-:W-:Y:S01]  /*23460*/  @!P2 IMAD.MOV.U32 R11, RZ, RZ, R84 ;  /* 0x000000ffff0ba224 */ /* 0x000fe200078e0054 */
[----:B------:R-:W-:Y:S01]  /*23470*/  @!P3 LEA R12, P5, R225, R14, 0x2 ;  /* 0x0000000ee10cb211 */ /* 0x000fe200078a10ff */
[----:B------:R-:W-:Y:S01]  /*23480*/  @!P3 IMAD.MOV.U32 R84, RZ, RZ, R50 ;  /* 0x000000ffff54b224 */ /* 0x000fe200078e0032 */
[----:B------:R-:W-:Y:S01]  /*23490*/  @!P1 MOV R50, R53 ;  /* 0x0000003500329202 */ /* 0x000fe20000000f00 */
[----:B----4-:R-:W-:Y:S01]  /*234a0*/  @!P2 IMAD.WIDE R8, R218, 0x4, R2 ;  /* 0x00000004da08a825 */ /* 0x010fe200078e0202 */
[----:B------:R-:W-:-:S02]  /*234b0*/  SHF.R.S32.HI R2, RZ, 0x1f, R225 ;  /* 0x0000001fff027819 */ /* 0x000fc400000114e1 */
[----:B------:R-:W-:Y:S01]  /*234c0*/  SHF.R.S32.HI R33, RZ, 0x1f, R33 ;  /* 0x0000001fff217819 */ /* 0x000fe20000011421 */
[----:B------:R-:W-:Y:S01]  /*234d0*/  @!P0 IMAD.MOV.U32 R53, RZ, RZ, R52 ;  /* 0x000000ffff358224 */ /* 0x000fe200078e0034 */
[----:B------:R0:W-:Y:S01]  /*234e0*/  @!P2 ST.E.64 desc[UR50][R8.64], R10 ;  /* 0x0000000a0800a985 */ /* 0x0001e2000c101b32 */
[-C--:B------:R-:W-:Y:S01]  /*234f0*/  @!P1 LEA R6, P2, R29, R14.reuse, 0x2 ;  /* 0x0000000e1d069211 */ /* 0x080fe200078410ff */
[----:B------:R-:W-:Y:S01]  /*23500*/  @!P0 IMAD.MOV.U32 R52, RZ, RZ, R54 ;  /* 0x000000ffff348224 */ /* 0x000fe200078e0036 */
[-C--:B------:R-:W-:Y:S01]  /*23510*/  @!P3 LEA.HI.X R13, R225, R3.reuse, R2, 0x2, P5 ;  /* 0x00000003e10db211 */ /* 0x080fe200028f1402 */
[----:B------:R-:W-:Y:S01]  /*23520*/  @!P4 IMAD.MOV.U32 R54, RZ, RZ, R57 ;  /* 0x000000ffff36c224 */ /* 0x000fe200078e0039 */
[----:B------:R-:W-:Y:S02]  /*23530*/  @!P1 LEA.HI.X R7, R29, R3, R20, 0x2, P2 ;  /* 0x000000031d079211 */ /* 0x000fe400010f1414 */
[----:B------:R-:W-:Y:S01]  /*23540*/  @!P0 LEA R4, P5, R28, R14, 0x2 ;  /* 0x0000000e1c048211 */ /* 0x000fe200078a10ff */
[----:B------:R-:W-:Y:S01]  /*23550*/  @!P3 ST.E.64 desc[UR50][R12.64], R84 ;  /* 0x000000540c00b985 */ /* 0x000fe2000c101b32 */
[----:B------:R-:W-:-:S02]  /*23560*/  ISETP.GE.AND P2, PT, R25, UR4, PT ;  /* 0x0000000419007c0c */ /* 0x000fc4000bf46270 */
[-C--:B------:R-:W-:Y:S01]  /*23570*/  @!P0 LEA.HI.X R5, R28, R3.reuse, R0, 0x2, P5 ;  /* 0x000000031c058211 */ /* 0x080fe200028f1400 */
[----:B------:R1:W-:Y:S01]  /*23580*/  @!P1 ST.E.64 desc[UR50][R6.64], R50 ;  /* 0x0000003206009985 */ /* 0x0003e2000c101b32 */
[----:B------:R-:W-:Y:S02]  /*23590*/  ISETP.GE.AND P3, PT, R24, UR4, PT ;  /* 0x0000000418007c0c */ /* 0x000fe4000bf66270 */
[----:B------:R-:W-:Y:S01]  /*235a0*/  SHF.R.S32.HI R0, RZ, 0x1f, R26 ;  /* 0x0000001fff007819 */ /* 0x000fe2000001141a */
[----:B------:R2:W-:Y:S01]  /*235b0*/  @!P0 ST.E.64 desc[UR50][R4.64], R52 ;  /* 0x0000003404008985 */ /* 0x0005e2000c101b32 */
[CC--:B0-----:R-:W-:Y:S02]  /*235c0*/  @!P4 LEA R8, P5, R26.reuse, R14.reuse, 0x2 ;  /* 0x0000000e1a08c211 */ /* 0x0c1fe400078a10ff */
[----:B------:R-:W-:Y:S02]  /*235d0*/  ISETP.GE.AND P0, PT, R31, UR4, PT ;  /* 0x000000041f007c0c */ /* 0x000fe4000bf06270 */
[----:B------:R-:W-:Y:S01]  /*235e0*/  @!P4 LEA.HI.X R9, R26, R3, R0, 0x2, P5 ;  /* 0x000000031a09c211 */ /* 0x000fe200028f1400 */
[----:B------:R-:W-:Y:S01]  /*235f0*/  @!P2 IMAD.MOV.U32 R57, RZ, RZ, R56 ;  /* 0x000000ffff39a224 */ /* 0x000fe200078e0038 */
[----:B------:R-:W-:Y:S01]  /*23600*/  ISETP.GE.AND P1, PT, R224, UR4, PT ;  /* 0x00000004e0007c0c */ /* 0x000fe2000bf26270 */
[----:B------:R-:W-:Y:S01]  /*23610*/  @!P2 IMAD.MOV.U32 R56, RZ, RZ, R64 ;  /* 0x000000ffff38a224 */ /* 0x000fe200078e0040 */
[----:B------:R-:W-:Y:S01]  /*23620*/  SHF.R.S32.HI R0, RZ, 0x1f, R25 ;  /* 0x0000001fff007819 */ /* 0x000fe20000011419 */
[----:B------:R0:W-:Y:S01]  /*23630*/  @!P4 ST.E.64 desc[UR50][R8.64], R54 ;  /* 0x000000360800c985 */ /* 0x0001e2000c101b32 */
[----:B------:R-:W-:-:S02]  /*23640*/  @!P2 LEA R10, P5, R25, R14, 0x2 ;  /* 0x0000000e190aa211 */ /* 0x000fc400078a10ff */
[----:B------:R-:W-:Y:S02]  /*23650*/  ISETP.GE.AND P4, PT, R30, UR4, PT ;  /* 0x000000041e007c0c */ /* 0x000fe4000bf86270 */
[-C--:B------:R-:W-:Y:S02]  /*23660*/  @!P2 LEA.HI.X R11, R25, R3.reuse, R0, 0x2, P5 ;  /* 0x00000003190ba211 */ /* 0x080fe400028f1400 */
[----:B------:R-:W-:Y:S02]  /*23670*/  SHF.R.S32.HI R0, RZ, 0x1f, R24 ;  /* 0x0000001fff007819 */ /* 0x000fe40000011418 */
[-C--:B------:R-:W-:Y:S01]  /*23680*/  @!P3 LEA R20, P5, R24, R14.reuse, 0x2 ;  /* 0x0000000e1814b211 */ /* 0x080fe200078a10ff */
[----:B------:R3:W-:Y:S01]  /*23690*/  @!P2 ST.E.64 desc[UR50][R10.64], R56 ;  /* 0x000000380a00a985 */ /* 0x0007e2000c101b32 */
[----:B-1----:R-:W-:Y:S02]  /*236a0*/  @!P1 LEA R6, P2, R224, R14, 0x2 ;  /* 0x0000000ee0069211 */ /* 0x002fe400078410ff */
[----:B------:R-:W-:-:S02]  /*236b0*/  @!P3 LEA.HI.X R21, R24, R3, R0, 0x2, P5 ;  /* 0x000000031815b211 */ /* 0x000fc400028f1400 */
[C---:B--2---:R-:W-:Y:S02]  /*236c0*/  @!P0 LEA R4, P5, R31.reuse, R14, 0x2 ;  /* 0x0000000e1f048211 */ /* 0x044fe400078a10ff */
[----:B------:R-:W-:Y:S02]  /*236d0*/  SHF.R.S32.HI R0, RZ, 0x1f, R224 ;  /* 0x0000001fff007819 */ /* 0x000fe400000114e0 */
[----:B------:R-:W-:Y:S01]  /*236e0*/  @!P3 MOV R64, R67 ;  /* 0x000000430040b202 */ /* 0x000fe20000000f00 */
[----:B------:R-:W-:Y:S01]  /*236f0*/  @!P1 IMAD.MOV.U32 R67, RZ, RZ, R66 ;  /* 0x000000ffff439224 */ /* 0x000fe200078e0042 */
[-C--:B------:R-:W-:Y:S01]  /*23700*/  @!P0 LEA.HI.X R5, R31, R3.reuse, R33, 0x2, P5 ;  /* 0x000000031f058211 */ /* 0x080fe200028f1421 */
[----:B------:R-:W-:Y:S01]  /*23710*/  VIADD R33, R218, 0x48 ;  /* 0x00000048da217836 */ /* 0x000fe20000000000 */
[----:B------:R-:W-:Y:S01]  /*23720*/  @!P1 LEA.HI.X R7, R224, R3, R0, 0x2, P2 ;  /* 0x00000003e0079211 */ /* 0x000fe200010f1400 */
[----:B------:R-:W-:Y:S01]  /*23730*/  @!P3 ST.E.64 desc[UR50][R20.64], R64 ;  /* 0x000000401400b985 */ /* 0x000fe2000c101b32 */
[----:B------:R-:W-:Y:S01]  /*23740*/  @!P1 MOV R66, R68 ;  /* 0x0000004400429202 */ /* 0x000fe20000000f00 */
[----:B------:R-:W-:Y:S01]  /*23750*/  VIADD R31, R218, 0x60 ;  /* 0x00000060da1f7836 */ /* 0x000fe20000000000 */
[----:B------:R-:W-:-:S02]  /*23760*/  ISETP.GE.AND P2, PT, R32, UR4, PT ;  /* 0x0000000420007c0c */ /* 0x000fc4000bf46270 */
[CC--:B0-----:R-:W-:Y:S01]  /*23770*/  @!P4 LEA R8, P3, R30.reuse, R14.reuse, 0x2 ;  /* 0x0000000e1e08c211 */ /* 0x0c1fe200078610ff */
[----:B------:R0:W-:Y:S01]  /*23780*/  @!P1 ST.E.64 desc[UR50][R6.64], R66 ;  /* 0x0000004206009985 */ /* 0x0001e2000c101b32 */
[----:B------:R-:W-:Y:S02]  /*23790*/  SHF.R.S32.HI R33, RZ, 0x1f, R33 ;  /* 0x0000001fff217819 */ /* 0x000fe40000011421 */
[----:B------:R-:W-:Y:S02]  /*237a0*/  ISETP.GE.AND P1, PT, R15, UR4, PT ;  /* 0x000000040f007c0c */ /* 0x000fe4000bf26270 */
[----:B------:R-:W-:Y:S01]  /*237b0*/  @!P0 MOV R68, R71 ;  /* 0x0000004700448202 */ /* 0x000fe20000000f00 */
[----:B------:R-:W-:Y:S01]  /*237c0*/  @!P4 IMAD.MOV.U32 R71, RZ, RZ, R70 ;  /* 0x000000ffff47c224 */ /* 0x000fe200078e0046 */
[----:B------:R-:W-:Y:S01]  /*237d0*/  @!P4 LEA.HI.X R9, R30, R3, R33, 0x2, P3 ;  /* 0x000000031e09c211 */ /* 0x000fe200018f1421 */
[----:B------:R-:W-:Y:S01]  /*237e0*/  VIADD R33, R218, 0x50 ;  /* 0x00000050da217836 */ /* 0x000fe20000000000 */
[----:B------:R-:W-:Y:S01]  /*237f0*/  ISETP.GE.AND P3, PT, R31, UR4, PT ;  /* 0x000000041f007c0c */ /* 0x000fe2000bf66270 */
[----:B------:R-:W-:Y:S01]  /*23800*/  @!P4 IMAD.MOV.U32 R70, RZ, RZ, R72 ;  /* 0x000000ffff46c224 */ /* 0x000fe200078e0048 */
[----:B------:R1:W-:Y:S01]  /*23810*/  @!P0 ST.E.64 desc[UR50][R4.64], R68 ;  /* 0x0000004404008985 */ /* 0x0003e2000c101b32 */
[----:B---3--:R-:W-:Y:S01]  /*23820*/  @!P2 LEA R10, P0, R32, R14, 0x2 ;  /* 0x0000000e200aa211 */ /* 0x008fe200078010ff */
[----:B------:R-:W-:Y:S01]  /*23830*/  @!P2 IMAD.MOV.U32 R72, RZ, RZ, R87 ;  /* 0x000000ffff48a224 */ /* 0x000fe200078e0057 */
[----:B------:R-:W-:Y:S01]  /*23840*/  SHF.R.S32.HI R33, RZ, 0x1f, R33 ;  /* 0x0000001fff217819 */ /* 0x000fe20000011421 */
[----:B------:R2:W-:Y:S01]  /*23850*/  @!P4 ST.E.64 desc[UR50][R8.64], R70 ;  /* 0x000000460800c985 */ /* 0x0005e2000c101b32 */
[----:B------:R-:W-:Y:S01]  /*23860*/  IADD3 R30, R218, 0x58, RZ ;  /* 0x00000058da1e7810 */ /* 0x000fe20007ffe0ff */
[----:B------:R-:W-:Y:S01]  /*23870*/  @!P1 IMAD.MOV.U32 R87, RZ, RZ, R86 ;  /* 0x000000ffff579224 */ /* 0x000fe200078e0056 */
[----:B------:R-:W-:Y:S01]  /*23880*/  ISETP.GE.AND P5, PT, R229, UR4, PT ;  /* 0x00000004e5007c0c */ /* 0x000fe2000bfa6270 */
[----:B------:R-:W-:Y:S01]  /*23890*/  @!P1 IMAD.MOV.U32 R86, RZ, RZ, R90 ;  /* 0x000000ffff569224 */ /* 0x000fe200078e005a */
[----:B------:R-:W-:-:S02]  /*238a0*/  ISETP.GE.AND P4, PT, R228, UR4, PT ;  /* 0x00000004e4007c0c */ /* 0x000fc4000bf86270 */
[-C--:B------:R-:W-:Y:S01]  /*238b0*/  @!P2 LEA.HI.X R11, R32, R3.reuse, R33, 0x2, P0 ;  /* 0x00000003200ba211 */ /* 0x080fe200000f1421 */
[----:B------:R-:W-:Y:S01]  /*238c0*/  @!P3 IMAD.MOV.U32 R90, RZ, RZ, R93 ;  /* 0x000000ffff5ab224 */ /* 0x000fe200078e005d */
[----:B------:R-:W-:Y:S02]  /*238d0*/  SHF.R.S32.HI R30, RZ, 0x1f, R30 ;  /* 0x0000001fff1e7819 */ /* 0x000fe4000001141e */
[CC--:B0-----:R-:W-:Y:S01]  /*238e0*/  @!P1 LEA R6, P0, R15.reuse, R14.reuse, 0x2 ;  /* 0x0000000e0f069211 */ /* 0x0c1fe200078010ff */
[----:B------:R0:W-:Y:S01]  /*238f0*/  @!P2 ST.E.64 desc[UR50][R10.64], R72 ;  /* 0x000000480a00a985 */ /* 0x0001e2000c101b32 */
[----:B------:R-:W-:Y:S02]  /*23900*/  IADD3 R32, R218, 0x60, RZ ;  /* 0x00000060da207810 */ /* 0x000fe40007ffe0ff */
[----:B------:R-:W-:Y:S01]  /*23910*/  @!P1 LEA.HI.X R7, R15, R3, R30, 0x2, P0 ;  /* 0x000000030f079211 */ /* 0x000fe200000f141e */
[----:B------:R-:W-:Y:S01]  /*23920*/  @!P5 IMAD.MOV.U32 R95, RZ, RZ, R92 ;  /* 0x000000ffff5fd224 */ /* 0x000fe200078e005c */
[----:B-1----:R-:W-:-:S02]  /*23930*/  @!P3 LEA R4, P0, R31, R14, 0x2 ;  /* 0x0000000e1f04b211 */ /* 0x002fc400078010ff */
[----:B------:R-:W-:Y:S01]  /*23940*/  SHF.R.S32.HI R32, RZ, 0x1f, R32 ;  /* 0x0000001fff207819 */ /* 0x000fe20000011420 */
[----:B------:R0:W-:Y:S01]  /*23950*/  @!P1 ST.E.64 desc[UR50][R6.64], R86 ;  /* 0x0000005606009985 */ /* 0x0001e2000c101b32 */
[-C--:B--2---:R-:W-:Y:S02]  /*23960*/  @!P5 LEA R8, P1, R229, R14.reuse, 0x2 ;  /* 0x0000000ee508d211 */ /* 0x084fe400078210ff */
[----:B------:R-:W-:Y:S02]  /*23970*/  SHF.R.S32.HI R30, RZ, 0x1f, R229 ;  /* 0x0000001fff1e7819 */ /* 0x000fe400000114e5 */
[----:B------:R-:W-:Y:S02]  /*23980*/  @!P4 LEA R12, P2, R228, R14, 0x2 ;  /* 0x0000000ee40cc211 */ /* 0x000fe400078410ff */
[----:B------:R-:W-:Y:S02]  /*23990*/  SHF.R.S32.HI R15, RZ, 0x1f, R228 ;  /* 0x0000001fff0f7819 */ /* 0x000fe400000114e4 */
[----:B------:R-:W-:-:S02]  /*239a0*/  @!P3 LEA.HI.X R5, R31, R3, R32, 0x2, P0 ;  /* 0x000000031f05b211 */ /* 0x000fc400000f1420 */
[-C--:B------:R-:W-:Y:S02]  /*239b0*/  @!P5 LEA.HI.X R9, R229, R3.reuse, R30, 0x2, P1 ;  /* 0x00000003e509d211 */ /* 0x080fe400008f141e */
[----:B------:R-:W-:Y:S01]  /*239c0*/  @!P4 LEA.HI.X R13, R228, R3, R15, 0x2, P2 ;  /* 0x00000003e40dc211 */ /* 0x000fe200010f140f */
[----:B------:R0:W-:Y:S01]  /*239d0*/  @!P3 ST.E.64 desc[UR50][R4.64], R90 ;  /* 0x0000005a0400b985 */ /* 0x0001e2000c101b32 */
[----:B------:R-:W-:-:S03]  /*239e0*/  ISETP.GE.AND P0, PT, R227, UR4, PT ;  /* 0x00000004e3007c0c */ /* 0x000fc6000bf06270 */
[----:B------:R0:W-:Y:S04]  /*239f0*/  @!P5 ST.E.64 desc[UR50][R8.64], R94 ;  /* 0x0000005e0800d985 */ /* 0x0001e8000c101b32 */
[----:B------:R0:W-:Y:S06]  /*23a00*/  @!P4 ST.E.64 desc[UR50][R12.64], R60 ;  /* 0x0000003c0c00c985 */ /* 0x0001ec000c101b32 */
[----:B------:R-:W-:Y:S05]  /*23a10*/  @P0 BRA `(.L_x_617) ;  /* 0x0000000c00280947 */ /* 0x000fea0003800000 */
[----:B------:R-:W-:Y:S02]  /*23a20*/  SHF.R.S32.HI R30, RZ, 0x1f, R227 ;  /* 0x0000001fff1e7819 */ /* 0x000fe400000114e3 */
[----:B------:R-:W-:-:S04]  /*23a30*/  LEA R14, P0, R227, R14, 0x2 ;  /* 0x0000000ee30e7211 */ /* 0x000fc800078010ff */
[----:B------:R-:W-:-:S05]  /*23a40*/  LEA.HI.X R15, R227, R3, R30, 0x2, P0 ;  /* 0x00000003e30f7211 */ /* 0x000fca00000f141e */
[----:B------:R1:W-:Y:S01]  /*23a50*/  ST.E.64 desc[UR50][R14.64], R62 ;  /* 0x0000003e0e007985 */ /* 0x0003e2000c101b32 */
[----:B------:R-:W-:Y:S05]  /*23a60*/  BRA `(.L_x_617) ;  /* 0x0000000c00147947 */ /* 0x000fea0003800000 */
.L_x_603:
[----:B------:R-:W-:Y:S01]  /*23a70*/  ULDC.64 UR6, c[0x0][0xc08] ;  /* 0x0003020000067ab9 */ /* 0x000fe20000000a00 */
[----:B------:R-:W-:Y:S01]  /*23a80*/  ULDC.64 UR4, c[0x0][0xc00] ;  /* 0x0003000000047ab9 */ /* 0x000fe20000000a00 */
[----:B------:R-:W-:Y:S01]  /*23a90*/  ISETP.NE.U32.AND P1, PT, RZ, UR6, PT ;  /* 0x00000006ff007c0c */ /* 0x000fe2000bf25070 */
[----:B------:R-:W-:Y:S01]  /*23aa0*/  IMAD.MOV.U32 R13, RZ, RZ, RZ ;  /* 0x000000ffff0d7224 */ /* 0x000fe200078e00ff */
[----:B------:R-:W-:Y:S01]  /*23ab0*/  ISETP.NE.U32.AND P0, PT, RZ, UR4, PT ;  /* 0x00000004ff007c0c */ /* 0x000fe2000bf05070 */
[----:B------:R-:W4:Y:S01]  /*23ac0*/  S2R R0, SR_TID.X ;  /* 0x0000000000007919 */ /* 0x000f220000002100 */
[----:B------:R-:W-:Y:S02]  /*23ad0*/  ISETP.NE.AND.EX P1, PT, RZ, UR7, PT, P1 ;  /* 0x00000007ff007c0c */ /* 0x000fe4000bf25310 */
[----:B------:R-:W-:Y:S02]  /*23ae0*/  IADD3 R2, P2, R220, UR4, RZ ;  /* 0x00000004dc027c10 */ /* 0x000fe4000ff5e0ff */
[----:B------:R-:W-:-:S02]  /*23af0*/  ISETP.NE.AND.EX P0, PT, RZ, UR5, PT, P0 ;  /* 0x00000005ff007c0c */ /* 0x000fc4000bf05300 */
[----:B------:R-:W-:Y:S01]  /*23b00*/  IADD3.X R3, R221, UR5, RZ, P2, !PT ;  /* 0x00000005dd037c10 */ /* 0x000fe200097fe4ff */
[----:B------:R-:W-:Y:S02]  /*23b10*/  ULDC UR4, c[0x0][0xa88] ;  /* 0x0002a20000047ab9 */ /* 0x000fe40000000800 */
[----:B------:R-:W-:-:S04]  /*23b20*/  IMAD.U32 R20, RZ, RZ, UR4 ;  /* 0x00000004ff147e24 */ /* 0x000fc8000f8e00ff */
[----:B------:R-:W-:-:S04]  /*23b30*/  @P1 IADD3 R220, P2, R220, UR6, RZ ;  /* 0x00000006dcdc1c10 */ /* 0x000fc8000ff5e0ff */
[----:B------:R-:W-:Y:S01]  /*23b40*/  @P1 IADD3.X R221, R221, UR7, RZ, P2, !PT ;  /* 0x00000007dddd1c10 */ /* 0x000fe200097fe4ff */
[----:B------:R0:W5:Y:S04]  /*23b50*/  @P0 LDG.E R13, desc[UR50][R2.64] ;  /* 0x00000032020d0981 */ /* 0x000168000c1e1900 */
[----:B------:R0:W5:Y:S01]  /*23b60*/  @P1 LDG.E R20, desc[UR50][R220.64] ;  /* 0x00000032dc141981 */ /* 0x000162000c1e1900 */
[----:B-1----:R-:W-:Y:S02]  /*23b70*/  ISETP.GT.AND P2, PT, R219, 0x1, PT ;  /* 0x00000001db00780c */ /* 0x002fe40003f44270 */
[----:B----4-:R-:W-:-:S04]  /*23b80*/  IADD3 R24, R0, -0x80, RZ ;  /* 0xffffff8000187810 */ /* 0x010fc80007ffe0ff */
[----:B------:R-:W-:Y:S01]  /*23b90*/  ISETP.GT.AND P3, PT, R24, 0x7f, PT ;  /* 0x0000007f1800780c */ /* 0x000fe20003f64270 */
[----:B0-----:R-:W-:-:S12]  /*23ba0*/  @P1 BRA `(.L_x_622) ;  /* 0x0000000000101947 */ /* 0x001fd80003800000 */
[----:B------:R-:W-:Y:S05]  /*23bb0*/  @!P0 BRA `(.L_x_622) ;  /* 0x00000000000c8947 */ /* 0x000fea0003800000 */
[----:B------:R-:W4:Y:S04]  /*23bc0*/  LDG.E R5, desc[UR50][R2.64] ;  /* 0x0000003202057981 */ /* 0x000f28000c1e1900 */
[----:B-----5:R-:W4:Y:S02]  /*23bd0*/  LDG.E R20, desc[UR50][R2.64+0x4] ;  /* 0x0000043202147981 */ /* 0x020f24000c1e1900 */
[----:B----4-:R-:W-:-:S07]  /*23be0*/  IMAD.IADD R20, R20, 0x1, -R5 ;  /* 0x0000000114147824 */ /* 0x010fce00078e0a05 */
.L_x_622:
[----:B------:R-:W-:Y:S01]  /*23bf0*/  BSSY B1, `(.L_x_623) ;  /* 0x0000036000017945 */ /* 0x000fe20003800000 */
[----:B------:R-:W-:Y:S02]  /*23c00*/  SEL R21, R214, RZ, !P0 ;  /* 0x000000ffd6157207 */ /* 0x000fe40004000000 */
[----:B------:R-:W-:Y:S02]  /*23c10*/  SEL R222, R222, RZ, !P0 ;  /* 0x000000ffdede7207 */ /* 0x000fe40004000000 */
[----:B-----5:R-:W-:Y:S01]  /*23c20*/  SHF.R.S32.HI R12, RZ, 0x1f, R13 ;  /* 0x0000001fff0c7819 */ /* 0x020fe2000001140d */
[----:B------:R-:W-:Y:S06]  /*23c30*/  @P3 BRA `(.L_x_624) ;  /* 0x0000000000c43947 */ /* 0x000fec0003800000 */
[----:B------:R-:W0:Y:S01]  /*23c40*/  LDC R27, c[0x0][0xbe8] ;  /* 0x0002fa00ff1b7b82 */ /* 0x000e220000000800 */
[----:B------:R-:W-:-:S05]  /*23c50*/  IMAD R0, R223, 0x80, R0 ;  /* 0x00000080df007824 */ /* 0x000fca00078e0200 */
[----:B------:R-:W-:Y:S01]  /*23c60*/  IADD3 R25, R0, -0x80, RZ ;  /* 0xffffff8000197810 */ /* 0x000fe20007ffe0ff */
[----:B0-----:R-:W-:-:S05]  /*23c70*/  IMAD R2, R20, R27, RZ ;  /* 0x0000001b14027224 */ /* 0x001fca00078e02ff */
[----:B------:R-:W-:-:S13]  /*23c80*/  ISETP.GE.AND P0, PT, R25, R2, PT ;  /* 0x000000021900720c */ /* 0x000fda0003f06270 */
[----:B------:R-:W-:Y:S05]  /*23c90*/  @P0 BRA `(.L_x_624) ;  /* 0x0000000000ac0947 */ /* 0x000fea0003800000 */
[----:B------:R-:W-:Y:S01]  /*23ca0*/  IMAD.MOV.U32 R0, RZ, RZ, 0x9b8 ;  /* 0x000009b8ff007424 */ /* 0x000fe200078e00ff */
[----:B------:R-:W-:Y:S01]  /*23cb0*/  ISETP.GT.AND P3, PT, R219, 0x1, PT ;  /* 0x00000001db00780c */ /* 0x000fe20003f64270 */
[----:B------:R-:W0:Y:S01]  /*23cc0*/  LDC.64 R28, c[0x0][0xba8] ;  /* 0x0002ea00ff1c7b82 */ /* 0x000e220000000a00 */
[----:B------:R-:W-:Y:S01]  /*23cd0*/  ISETP.NE.AND P0, PT, R27, 0x1, PT ;  /* 0x000000011b00780c */ /* 0x000fe20003f05270 */
[----:B------:R-:W-:Y:S01]  /*23ce0*/  IMAD.MOV.U32 R15, RZ, RZ, R25 ;  /* 0x000000ffff0f7224 */ /* 0x000fe200078e0019 */
[----:B------:R-:W-:-:S05]  /*23cf0*/  SEL R14, R0, 0x978, P3 ;  /* 0x00000978000e7807 */ /* 0x000fca0001800000 */
[----:B------:R-:W1:Y:S08]  /*23d00*/  LDC.64 R6, c[0x0][R14+0x220] ;  /* 0x000088000e067b82 */ /* 0x000e700000000a00 */
[----:B------:R-:W4:Y:S08]  /*23d10*/  LDC.64 R2, c[0x0][R14+0x218] ;  /* 0x000086000e027b82 */ /* 0x000f300000000a00 */
[----:B------:R-:W5:Y:S08]  /*23d20*/  LDC.64 R8, c[0x0][R14+0x228] ;  /* 0x00008a000e087b82 */ /* 0x000f700000000a00 */
[----:B------:R-:W2:Y:S08]  /*23d30*/  LDC.64 R4, c[0x0][R14+0x210] ;  /* 0x000084000e047b82 */ /* 0x000eb00000000a00 */
[----:B------:R-:W3:Y:S08]  /*23d40*/  @P0 LDC R0, c[0x0][0xbec] ;  /* 0x0002fb00ff000b82 */ /* 0x000ef00000000800 */
[----:B------:R-:W5:Y:S01]  /*23d50*/  @P0 LDC R33, c[0x0][0xbf0] ;  /* 0x0002fc00ff210b82 */ /* 0x000f620000000800 */
[----:B-1----:R-:W-:-:S07]  /*23d60*/  IMAD R7, R7, R21, RZ ;  /* 0x0000001507077224 */ /* 0x002fce00078e02ff */
[----:B0-----:R-:W0:Y:S01]  /*23d70*/  @!P3 LDC R28, c[0x0][0xb50] ;  /* 0x0002d400ff1cbb82 */ /* 0x001e220000000800 */
[----:B------:R-:W-:Y:S02]  /*23d80*/  IMAD R7, R6, R222, R7 ;  /* 0x000000de06077224 */ /* 0x000fe400078e0207 */
[----:B---3--:R-:W-:-:S05]  /*23d90*/  @P0 IMAD.HI.U32 R0, R25, R0, RZ ;  /* 0x0000000019000227 */ /* 0x008fca00078e00ff */
[----:B------:R-:W1:Y:S01]  /*23da0*/  @!P3 LDC R29, c[0x0][0xb54] ;  /* 0x0002d500ff1dbb82 */ /* 0x000e620000000800 */
[-C--:B----4-:R-:W-:Y:S02]  /*23db0*/  IMAD R31, R3, R169.reuse, RZ ;  /* 0x000000a9031f7224 */ /* 0x090fe400078e02ff */
[----:B------:R-:W-:Y:S01]  /*23dc0*/  IMAD.WIDE.U32 R10, R2, R169, RZ ;  /* 0x000000a9020a7225 */ /* 0x000fe200078e00ff */
[----:B-----5:R-:W-:-:S03]  /*23dd0*/  @P0 SHF.R.U32.HI R15, RZ, R33, R0 ;  /* 0x00000021ff0f0219 */ /* 0x020fc60000011600 */
[----:B------:R-:W-:Y:S01]  /*23de0*/  IMAD.WIDE.U32 R2, R6, R21, RZ ;  /* 0x0000001506027225 */ /* 0x000fe200078e00ff */
[----:B------:R-:W-:Y:S02]  /*23df0*/  SEL R33, R226, RZ, P3 ;  /* 0x000000ffe2217207 */ /* 0x000fe40001800000 */
[----:B------:R-:W-:Y:S01]  /*23e00*/  IADD3 R0, -R15, RZ, RZ ;  /* 0x000000ff0f007210 */ /* 0x000fe20007ffe1ff */
[----:B------:R-:W-:Y:S01]  /*23e10*/  IMAD.IADD R11, R31, 0x1, R11 ;  /* 0x000000011f0b7824 */ /* 0x000fe200078e020b */
[----:B------:R-:W-:Y:S01]  /*23e20*/  IADD3 R10, P0, P1, R2, R10, R13 ;  /* 0x0000000a020a7210 */ /* 0x000fe2000791e00d */
[----:B------:R-:W-:Y:S02]  /*23e30*/  IMAD.IADD R6, R3, 0x1, R7 ;  /* 0x0000000103067824 */ /* 0x000fe400078e0207 */
[----:B------:R-:W-:-:S04]  /*23e40*/  IMAD.WIDE.U32 R2, R8, R33, RZ ;  /* 0x0000002108027225 */ /* 0x000fc800078e00ff */
[----:B------:R-:W-:Y:S02]  /*23e50*/  IMAD R9, R9, R33, RZ ;  /* 0x0000002109097224 */ /* 0x000fe400078e02ff */
[----:B------:R-:W-:Y:S01]  /*23e60*/  IMAD R7, R27, R0, R25 ;  /* 0x000000001b077224 */ /* 0x000fe200078e0219 */
[----:B------:R-:W-:Y:S01]  /*23e70*/  IADD3.X R0, R6, R11, R12, P0, P1 ;  /* 0x0000000b06007210 */ /* 0x000fe200007e240c */
[----:B------:R-:W-:Y:S01]  /*23e80*/  IMAD.IADD R3, R9, 0x1, R3 ;  /* 0x0000000109037824 */ /* 0x000fe200078e0203 */
[----:B------:R-:W-:Y:S02]  /*23e90*/  IADD3 R2, P0, P1, R15, R10, R2 ;  /* 0x0000000a0f027210 */ /* 0x000fe4000791e002 */
[----:B------:R-:W-:Y:S02]  /*23ea0*/  SHF.R.S32.HI R15, RZ, 0x1f, R15 ;  /* 0x0000001fff0f7819 */ /* 0x000fe4000001140f */
[----:B------:R-:W-:Y:S02]  /*23eb0*/  SHF.R.S32.HI R9, RZ, 0x1f, R7 ;  /* 0x0000001fff097819 */ /* 0x000fe40000011407 */
[----:B------:R-:W-:Y:S01]  /*23ec0*/  IADD3.X R3, R15, R0, R3, P0, P1 ;  /* 0x000000000f037210 */ /* 0x000fe200007e2403 */
[----:B--2---:R-:W-:-:S04]  /*23ed0*/  IMAD R0, R5, R7, RZ ;  /* 0x0000000705007224 */ /* 0x004fc800078e02ff */
[C---:B------:R-:W-:Y:S02]  /*23ee0*/  IMAD R9, R4.reuse, R9, R0 ;  /* 0x0000000904097224 */ /* 0x040fe400078e0200 */
[----:B------:R-:W-:-:S04]  /*23ef0*/  IMAD.WIDE.U32 R2, R4, R7, R2 ;  /* 0x0000000704027225 */ /* 0x000fc800078e0002 */
[----:B------:R-:W-:Y:S01]  /*23f00*/  IMAD.IADD R0, R3, 0x1, R9 ;  /* 0x0000000103007824 */ /* 0x000fe200078e0209 */
[C---:B0-----:R-:W-:Y:S02]  /*23f10*/  LEA R4, P0, R2.reuse, R28, 0x2 ;  /* 0x0000001c02047211 */ /* 0x041fe400078010ff */
[----:B------:R-:W-:Y:S02]  /*23f20*/  MOV R3, 0xff800000 ;  /* 0xff80000000037802 */ /* 0x000fe40000000f00 */
[----:B-1----:R-:W-:-:S05]  /*23f30*/  LEA.HI.X R5, R2, R29, R0, 0x2, P0 ;  /* 0x0000001d02057211 */ /* 0x002fca00000f1400 */
[----:B------:R0:W-:Y:S04]  /*23f40*/  STG.E desc[UR50][R4.64], R3 ;  /* 0x0000000304007986 */ /* 0x0001e8000c101932 */
.L_x_624:
[----:B------:R-:W-:Y:S05]  /*23f50*/  BSYNC B1 ;  /* 0x0000000000017941 */ /* 0x000fea0003800000 */
.L_x_623:
[----:B------:R-:W-:Y:S05]  /*23f60*/  @P2 BRA `(.L_x_617) ;  /* 0x0000000400d42947 */ /* 0x000fea0003800000 */
[----:B------:R-:W1:Y:S01]  /*23f70*/  LDC R25, c[0x0][0xbe8] ;  /* 0x0002fa00ff197b82 */ /* 0x000e620000000800 */
[----:B------:R-:W-:Y:S01]  /*23f80*/  SHF.R.S32.HI R6, RZ, 0x1f, R24 ;  /* 0x0000001fff067819 */ /* 0x000fe20000011418 */
[----:B------:R-:W-:Y:S01]  /*23f90*/  ULDC.64 UR4, c[0x0][0xaa0] ;  /* 0x0002a80000047ab9 */ /* 0x000fe20000000a00 */
[----:B------:R-:W-:Y:S01]  /*23fa0*/  ULDC.64 UR6, c[0x0][0xaf0] ;  /* 0x0002bc0000067ab9 */ /* 0x000fe20000000a00 */
[----:B------:R-:W-:Y:S01]  /*23fb0*/  IMAD R0, R12, UR4, RZ ;  /* 0x000000040c007c24 */ /* 0x000fe2000f8e02ff */
[----:B------:R-:W-:Y:S01]  /*23fc0*/  LEA.HI R6, R6, R24, RZ, 0x3 ;  /* 0x0000001806067211 */ /* 0x000fe200078f18ff */
[----:B0-----:R-:W-:-:S03]  /*23fd0*/  IMAD.WIDE.U32 R2, R13, UR4, RZ ;  /* 0x000000040d027c25 */ /* 0x001fc6000f8e00ff */
[----:B------:R-:W-:Y:S01]  /*23fe0*/  SHF.R.S32.HI R6, RZ, 0x3, R6 ;  /* 0x00000003ff067819 */ /* 0x000fe20000011406 */
[----:B------:R-:W-:Y:S01]  /*23ff0*/  IMAD R5, R13, UR5, R0 ;  /* 0x000000050d057c24 */ /* 0x000fe2000f8e0200 */
[----:B------:R-:W-:-:S03]  /*24000*/  ULDC.64 UR4, c[0x0][0xae8] ;  /* 0x0002ba0000047ab9 */ /* 0x000fc60000000a00 */
[----:B------:R-:W-:Y:S02]  /*24010*/  IMAD R0, R217, 0x20, R6 ;  /* 0x00000020d9007824 */ /* 0x000fe400078e0206 */
[----:B------:R-:W-:Y:S02]  /*24020*/  IMAD.IADD R3, R3, 0x1, R5 ;  /* 0x0000000103037824 */ /* 0x000fe400078e0205 */
[----:B------:R-:W-:Y:S02]  /*24030*/  IMAD R9, R223, 0x80, R0 ;  /* 0x00000080df097824 */ /* 0x000fe400078e0200 */
[----:B------:R-:W-:-:S03]  /*24040*/  IMAD.WIDE.U32 R2, R169, UR4, R2 ;  /* 0x00000004a9027c25 */ /* 0x000fc6000f8e0002 */
[----:B------:R-:W-:Y:S01]  /*24050*/  MOV R5, R9 ;  /* 0x0000000900057202 */ /* 0x000fe20000000f00 */
[----:B------:R-:W-:Y:S01]  /*24060*/  IMAD R3, R169, UR5, R3 ;  /* 0x00000005a9037c24 */ /* 0x000fe2000f8e0203 */
[----:B-1----:R-:W-:Y:S01]  /*24070*/  ISETP.NE.AND P0, PT, R25, 0x1, PT ;  /* 0x000000011900780c */ /* 0x002fe20003f05270 */
[----:B------:R-:W-:Y:S01]  /*24080*/  ULDC.64 UR4, c[0x0][0xae0] ;  /* 0x0002b80000047ab9 */ /* 0x000fe20000000a00 */
[----:B------:R-:W-:-:S11]  /*24090*/  IMAD.WIDE.U32 R2, R21, UR6, R2 ;  /* 0x0000000615027c25 */ /* 0x000fd6000f8e0002 */
[----:B------:R-:W0:Y:S08]  /*240a0*/  @P0 LDC R4, c[0x0][0xbec] ;  /* 0x0002fb00ff040b82 */ /* 0x000e300000000800 */
[----:B------:R-:W1:Y:S01]  /*240b0*/  @P0 LDC R7, c[0x0][0xbf0] ;  /* 0x0002fc00ff070b82 */ /* 0x000e620000000800 */
[----:B0-----:R-:W-:-:S04]  /*240c0*/  @P0 IMAD.HI.U32 R0, R9, R4, RZ ;  /* 0x0000000409000227 */ /* 0x001fc800078e00ff */
[----:B------:R-:W-:Y:S01]  /*240d0*/  IMAD R4, R222, UR6, RZ ;  /* 0x00000006de047c24 */ /* 0x000fe2000f8e02ff */
[----:B-1----:R-:W-:-:S03]  /*240e0*/  @P0 SHF.R.U32.HI R5, RZ, R7, R0 ;  /* 0x00000007ff050219 */ /* 0x002fc60000011600 */
[----:B------:R-:W-:Y:S01]  /*240f0*/  IMAD R7, R21, UR7, R4 ;  /* 0x0000000715077c24 */ /* 0x000fe2000f8e0204 */
[--C-:B------:R-:W-:Y:S01]  /*24100*/  SHF.R.S32.HI R0, RZ, 0x1f, R5.reuse ;  /* 0x0000001fff007819 */ /* 0x100fe20000011405 */
[----:B------:R-:W-:Y:S02]  /*24110*/  IMAD.MOV R4, RZ, RZ, -R5 ;  /* 0x000000ffff047224 */ /* 0x000fe400078e0a05 */
[----:B------:R-:W-:Y:S02]  /*24120*/  IMAD.IADD R3, R3, 0x1, R7 ;  /* 0x0000000103037824 */ /* 0x000fe400078e0207 */
[----:B------:R-:W-:Y:S02]  /*24130*/  IMAD R0, R0, UR4, RZ ;  /* 0x0000000400007c24 */ /* 0x000fe4000f8e02ff */
[----:B------:R-:W-:Y:S02]  /*24140*/  IMAD R7, R25, R4, R9 ;  /* 0x0000000419077224 */ /* 0x000fe400078e0209 */
[----:B------:R-:W-:-:S02]  /*24150*/  IMAD R9, R5, UR5, R0 ;  /* 0x0000000505097c24 */ /* 0x000fc4000f8e0200 */
[----:B------:R-:W-:Y:S01]  /*24160*/  IMAD.WIDE.U32 R2, R5, UR4, R2 ;  /* 0x0000000405027c25 */ /* 0x000fe2000f8e0002 */
[----:B------:R-:W-:Y:S01]  /*24170*/  SHF.R.S32.HI R0, RZ, 0x1f, R7 ;  /* 0x0000001fff007819 */ /* 0x000fe20000011407 */
[----:B------:R-:W-:Y:S02]  /*24180*/  ULDC.64 UR4, c[0x0][0xad8] ;  /* 0x0002b60000047ab9 */ /* 0x000fe40000000a00 */
[----:B------:R-:W-:Y:S01]  /*24190*/  IMAD.IADD R3, R3, 0x1, R9 ;  /* 0x0000000103037824 */ /* 0x000fe200078e0209 */
[----:B------:R-:W-:Y:S01]  /*241a0*/  SHF.L.U32 R9, R217, 0x3, RZ ;  /* 0x00000003d9097819 */ /* 0x000fe200000006ff */
[----:B------:R-:W-:Y:S02]  /*241b0*/  IMAD R0, R0, UR4, RZ ;  /* 0x0000000400007c24 */ /* 0x000fe4000f8e02ff */
[----:B------:R-:W-:-:S04]  /*241c0*/  IMAD.WIDE.U32 R4, R7, UR4, R2 ;  /* 0x0000000407047c25 */ /* 0x000fc8000f8e0002 */
[----:B------:R-:W-:Y:S01]  /*241d0*/  IMAD R3, R7, UR5, R0 ;  /* 0x0000000507037c24 */ /* 0x000fe2000f8e0200 */
[----:B------:R-:W-:Y:S01]  /*241e0*/  ULDC.64 UR4, c[0x0][0xa80] ;  /* 0x0002a00000047ab9 */ /* 0x000fe20000000a00 */
[----:B------:R-:W-:Y:S01]  /*241f0*/  VIADD R7, R9, 0x40 ;  /* 0x0000004009077836 */ /* 0x000fe20000000000 */
[C---:B------:R-:W-:Y:S01]  /*24200*/  LEA R2, P0, R4.reuse, UR4, 0x1 ;  /* 0x0000000404027c11 */ /* 0x040fe2000f8008ff */
[----:B------:R-:W-:Y:S01]  /*24210*/  IMAD.IADD R3, R5, 0x1, R3 ;  /* 0x0000000105037824 */ /* 0x000fe200078e0203 */
[----:B------:R-:W-:Y:S01]  /*24220*/  UMOV UR4, 0xffffffff ;  /* 0xffffffff00047882 */ /* 0x000fe20000000000 */
[----:B------:R-:W-:Y:S02]  /*24230*/  SHF.R.S32.HI R5, RZ, 0x1f, R9 ;  /* 0x0000001fff057819 */ /* 0x000fe40000011409 */
[----:B------:R-:W-:Y:S02]  /*24240*/  SHF.R.S32.HI R8, RZ, 0x1f, R7 ;  /* 0x0000001fff087819 */ /* 0x000fe40000011407 */
[----:B------:R-:W-:Y:S01]  /*24250*/  LEA.HI.X R3, R4, UR5, R3, 0x1, P0 ;  /* 0x0000000504037c11 */ /* 0x000fe200080f0c03 */
[----:B------:R-:W-:Y:S06]  /*24260*/  BRA.DIV UR4, `(.L_x_625) ;  /* 0x000000ba04907947 */ /* 0x000fec000b800000 */
[----:B------:R0:W1:Y:S04]  /*24270*/  SHFL.IDX PT, R0, R3, RZ, 0x181f ;  /* 0x00181fff03007589 */ /* 0x00006800000e0000 */
[----:B------:R0:W4:Y:S02]  /*24280*/  SHFL.IDX PT, R14, R2, RZ, 0x181f ;  /* 0x00181fff020e7589 */ /* 0x00012400000e0000 */
.L_x_910:
[----:B------:R-:W-:Y:S01]  /*24290*/  IMAD R25, R20, R25, RZ ;  /* 0x0000001914197224 */ /* 0x000fe200078e02ff */
[----:B------:R-:W-:Y:S01]  /*242a0*/  BSSY B1, `(.L_x_626) ;  /* 0x000000d000017945 */ /* 0x000fe20003800000 */
[----:B------:R-:W-:-:S05]  /*242b0*/  IMAD R6, R223, 0x80, R6 ;  /* 0x00000080df067824 */ /* 0x000fca00078e0206 */
[----:B------:R-:W-:-:S13]  /*242c0*/  ISETP.GE.AND P0, PT, R6, R25, PT ;  /* 0x000000190600720c */ /* 0x000fda0003f06270 */
[----:B------:R-:W-:Y:S05]  /*242d0*/  @P0 BRA `(.L_x_627) ;  /* 0x0000000000240947 */ /* 0x000fea0003800000 */
[----:B------:R-:W-:Y:S02]  /*242e0*/  ULDC UR4, c[0x0][0xac8] ;  /* 0x0002b20000047ab9 */ /* 0x000fe40000000800 */
[----:B------:R-:W-:Y:S02]  /*242f0*/  ISETP.GE.AND P2, PT, R9, UR4, PT ;  /* 0x0000000409007c0c */ /* 0x000fe4000bf46270 */
[----:B------:R-:W-:-:S11]  /*24300*/  ISETP.GE.AND P3, PT, R7, UR4, PT ;  /* 0x0000000407007c0c */ /* 0x000fd6000bf66270 */
[-C--:B----4-:R-:W-:Y:S02]  /*24310*/  @!P2 LEA R10, P0, R9, R14.reuse, 0x1 ;  /* 0x0000000e090aa211 */ /* 0x090fe400078008ff */
[----:B------:R-:W-:Y:S02]  /*24320*/  @!P3 LEA R14, P1, R7, R14, 0x1 ;  /* 0x0000000e070eb211 */ /* 0x000fe400078208ff */
[-C--:B-1----:R-:W-:Y:S02]  /*24330*/  @!P2 LEA.HI.X R11, R9, R0.reuse, R5, 0x1, P0 ;  /* 0x00000000090ba211 */ /* 0x082fe400000f0c05 */
[----:B------:R-:W-:-:S03]  /*24340*/  @!P3 LEA.HI.X R15, R7, R0, R8, 0x1, P1 ;  /* 0x00000000070fb211 */ /* 0x000fc600008f0c08 */
[----:B------:R1:W-:Y:S04]  /*24350*/  @!P2 ST.E.128 desc[UR50][R10.64], RZ ;  /* 0x000000ff0a00a985 */ /* 0x0003e8000c101d32 */
[----:B------:R1:W-:Y:S02]  /*24360*/  @!P3 ST.E.128 desc[UR50][R14.64], RZ ;  /* 0x000000ff0e00b985 */ /* 0x0003e4000c101d32 */
.L_x_627:
[----:B------:R-:W-:Y:S05]  /*24370*/  BSYNC B1 ;  /* 0x0000000000017941 */ /* 0x000fea0003800000 */
.L_x_626:
[----:B------:R-:W-:-:S03]  /*24380*/  UMOV UR4, 0xffffffff ;  /* 0xffffffff00047882 */ /* 0x000fc60000000000 */
[----:B------:R-:W-:Y:S05]  /*24390*/  BRA.DIV UR4, `(.L_x_628) ;  /* 0x000000ba04787947 */ /* 0x000fea000b800000 */
[----:B-1----:R1:W0:Y:S04]  /*243a0*/  SHFL.IDX PT, R0, R3, 0x1, 0x181f ;  /* 0x00381f0003007f89 */ /* 0x00222800000e0000 */
[----:B----4-:R1:W4:Y:S02]  /*243b0*/  SHFL.IDX PT, R14, R2, 0x1, 0x181f ;  /* 0x00381f00020e7f89 */ /* 0x01032400000e0000 */
.L_x_914:
[----:B------:R-:W-:Y:S01]  /*243c0*/  IADD3 R4, R6, 0x20, RZ ;  /* 0x0000002006047810 */ /* 0x000fe20007ffe0ff */
[----:B------:R-:W-:Y:S03]  /*243d0*/  BSSY B1, `(.L_x_629) ;  /* 0x000000c000017945 */ /* 0x000fe60003800000 */
[----:B------:R-:W-:-:S13]  /*243e0*/  ISETP.GE.AND P0, PT, R4, R25, PT ;  /* 0x000000190400720c */ /* 0x000fda0003f06270 */
[----:B------:R-:W-:Y:S05]  /*243f0*/  @P0 BRA `(.L_x_630) ;  /* 0x0000000000240947 */ /* 0x000fea0003800000 */
[----:B------:R-:W-:Y:S02]  /*24400*/  ULDC UR4, c[0x0][0xac8] ;  /* 0x0002b20000047ab9 */ /* 0x000fe40000000800 */
[----:B------:R-:W-:Y:S02]  /*24410*/  ISETP.GE.AND P2, PT, R9, UR4, PT ;  /* 0x0000000409007c0c */ /* 0x000fe4000bf46270 */
[----:B------:R-:W-:-:S11]  /*24420*/  ISETP.GE.AND P3, PT, R7, UR4, PT ;  /* 0x0000000407007c0c */ /* 0x000fd6000bf66270 */
[-C--:B----4-:R-:W-:Y:S02]  /*24430*/  @!P2 LEA R10, P0, R9, R14.reuse, 0x1 ;  /* 0x0000000e090aa211 */ /* 0x090fe400078008ff */
[----:B------:R-:W-:Y:S02]  /*24440*/  @!P3 LEA R14, P1, R7, R14, 0x1 ;  /* 0x0000000e070eb211 */ /* 0x000fe400078208ff */
[-C--:B0-----:R-:W-:Y:S02]  /*24450*/  @!P2 LEA.HI.X R11, R9, R0.reuse, R5, 0x1, P0 ;  /* 0x00000000090ba211 */ /* 0x081fe400000f0c05 */
[----:B------:R-:W-:-:S03]  /*24460*/  @!P3 LEA.HI.X R15, R7, R0, R8, 0x1, P1 ;  /* 0x00000000070fb211 */ /* 0x000fc600008f0c08 */
[----:B------:R0:W-:Y:S04]  /*24470*/  @!P2 ST.E.128 desc[UR50][R10.64], RZ ;  /* 0x000000ff0a00a985 */ /* 0x0001e8000c101d32 */
[----:B------:R0:W-:Y:S02]  /*24480*/  @!P3 ST.E.128 desc[UR50][R14.64], RZ ;  /* 0x000000ff0e00b985 */ /* 0x0001e4000c101d32 */
.L_x_630:
[----:B------:R-:W-:Y:S05]  /*24490*/  BSYNC B1 ;  /* 0x0000000000017941 */ /* 0x000fea0003800000 */
.L_x_629:
[----:B------:R-:W-:-:S03]  /*244a0*/  UMOV UR4, 0xffffffff ;  /* 0xffffffff00047882 */ /* 0x000fc60000000000 */
[----:B------:R-:W-:Y:S05]  /*244b0*/  BRA.DIV UR4, `(.L_x_631) ;  /* 0x000000ba04787947 */ /* 0x000fea000b800000 */
[----:B0-----:R0:W0:Y:S04]  /*244c0*/  SHFL.IDX PT, R0, R3, 0x2, 0x181f ;  /* 0x00581f0003007f89 */ /* 0x00102800000e0000 */
[----:B----4-:R4:W0:Y:S02]  /*244d0*/  SHFL.IDX PT, R14, R2, 0x2, 0x181f ;  /* 0x00581f00020e7f89 */ /* 0x01082400000e0000 */
.L_x_918:
[----:B------:R-:W-:Y:S01]  /*244e0*/  VIADD R4, R6, 0x40 ;  /* 0x0000004006047836 */ /* 0x000fe20000000000 */
[----:B------:R-:W-:Y:S04]  /*244f0*/  BSSY B1, `(.L_x_632) ;  /* 0x000000c000017945 */ /* 0x000fe80003800000 */
[----:B------:R-:W-:-:S13]  /*24500*/  ISETP.GE.AND P0, PT, R4, R25, PT ;  /* 0x000000190400720c */ /* 0x000fda0003f06270 */
[----:B------:R-:W-:Y:S05]  /*24510*/  @P0 BRA `(.L_x_633) ;  /* 0x0000000000240947 */ /* 0x000fea0003800000 */
[----:B------:R-:W-:Y:S02]  /*24520*/  ULDC UR4, c[0x0][0xac8] ;  /* 0x0002b20000047ab9 */ /* 0x000fe40000000800 */
[----:B------:R-:W-:Y:S02]  /*24530*/  ISETP.GE.AND P2, PT, R9, UR4, PT ;  /* 0x0000000409007c0c */ /* 0x000fe4000bf46270 */
[----:B------:R-:W-:-:S11]  /*24540*/  ISETP.GE.AND P3, PT, R7, UR4, PT ;  /* 0x0000000407007c0c */ /* 0x000fd6000bf66270 */
[-C--:B0-----:R-:W-:Y:S02]  /*24550*/  @!P2 LEA R10, P0, R9, R14.reuse, 0x1 ;  /* 0x0000000e090aa211 */ /* 0x081fe400078008ff */
[----:B------:R-:W-:Y:S02]  /*24560*/  @!P3 LEA R14, P1, R7, R14, 0x1 ;  /* 0x0000000e070eb211 */ /* 0x000fe400078208ff */
[-C--:B------:R-:W-:Y:S02]  /*24570*/  @!P2 LEA.HI.X R11, R9, R0.reuse, R5, 0x1, P0 ;  /* 0x00000000090ba211 */ /* 0x080fe400000f0c05 */
[----:B------:R-:W-:-:S03]  /*24580*/  @!P3 LEA.HI.X R15, R7, R0, R8, 0x1, P1 ;  /* 0x00000000070fb211 */ /* 0x000fc600008f0c08 */
[----:B------:R0:W-:Y:S04]  /*24590*/  @!P2 ST.E.128 desc[UR50][R10.64], RZ ;  /* 0x000000ff0a00a985 */ /* 0x0001e8000c101d32 */
[----:B------:R0:W-:Y:S02]  /*245a0*/  @!P3 ST.E.128 desc[UR50][R14.64], RZ ;  /* 0x000000ff0e00b985 */ /* 0x0001e4000c101d32 */
.L_x_633:
[----:B------:R-:W-:Y:S05]  /*245b0*/  BSYNC B1 ;  /* 0x0000000000017941 */ /* 0x000fea0003800000 */
.L_x_632:
[----:B------:R-:W-:-:S03]  /*245c0*/  UMOV UR4, 0xffffffff ;  /* 0xffffffff00047882 */ /* 0x000fc60000000000 */
[----:B------:R-:W-:Y:S05]  /*245d0*/  BRA.DIV UR4, `(.L_x_634) ;  /* 0x000000ba04787947 */ /* 0x000fea000b800000 */
[----:B0-----:R0:W0:Y:S04]  /*245e0*/  SHFL.IDX PT, R0, R3, 0x3, 0x181f ;  /* 0x00781f0003007f89 */ /* 0x00102800000e0000 */
[----:B------:R0:W0:Y:S02]  /*245f0*/  SHFL.IDX PT, R14, R2, 0x3, 0x181f ;  /* 0x00781f00020e7f89 */ /* 0x00002400000e0000 */
.L_x_922:
[----:B01--4-:R-:W-:-:S05]  /*24600*/  VIADD R2, R6, 0x60 ;  /* 0x0000006006027836 */ /* 0x013fca0000000000 */
[----:B------:R-:W-:-:S13]  /*24610*/  ISETP.GE.AND P0, PT, R2, R25, PT ;  /* 0x000000190200720c */ /* 0x000fda0003f06270 */
[----:B------:R-:W-:Y:S05]  /*24620*/  @P0 BRA `(.L_x_617) ;  /* 0x0000000000240947 */ /* 0x000fea0003800000 */
[----:B------:R-:W-:Y:S02]  /*24630*/  ULDC UR4, c[0x0][0xac8] ;  /* 0x0002b20000047ab9 */ /* 0x000fe40000000800 */
[----:B------:R-:W-:Y:S02]  /*24640*/  ISETP.GE.AND P2, PT, R9, UR4, PT ;  /* 0x0000000409007c0c */ /* 0x000fe4000bf46270 */
[----:B------:R-:W-:-:S11]  /*24650*/  ISETP.GE.AND P3, PT, R7, UR4, PT ;  /* 0x0000000407007c0c */ /* 0x000fd6000bf66270 */
[-C--:B------:R-:W-:Y:S02]  /*24660*/  @!P2 LEA R2, P0, R9, R14.reuse, 0x1 ;  /* 0x0000000e0902a211 */ /* 0x080fe400078008ff */
[----:B------:R-:W-:Y:S02]  /*24670*/  @!P3 LEA R14, P1, R7, R14, 0x1 ;  /* 0x0000000e070eb211 */ /* 0x000fe400078208ff */
[-C--:B------:R-:W-:Y:S02]  /*24680*/  @!P2 LEA.HI.X R3, R9, R0.reuse, R5, 0x1, P0 ;  /* 0x000000000903a211 */ /* 0x080fe400000f0c05 */
[----:B------:R-:W-:-:S03]  /*24690*/  @!P3 LEA.HI.X R15, R7, R0, R8, 0x1, P1 ;  /* 0x00000000070fb211 */ /* 0x000fc600008f0c08 */
[----:B------:R0:W-:Y:S04]  /*246a0*/  @!P2 ST.E.128 desc[UR50][R2.64], RZ ;  /* 0x000000ff0200a985 */ /* 0x0001e8000c101d32 */
[----:B------:R0:W-:Y:S02]  /*246b0*/  @!P3 ST.E.128 desc[UR50][R14.64], RZ ;  /* 0x000000ff0e00b985 */ /* 0x0001e4000c101d32 */
.L_x_617:
[----:B------:R-:W-:Y:S05]  /*246c0*/  BSYNC B0 ;  /* 0x0000000000007941 */ /* 0x000fea0003800000 */
.L_x_602:
[----:B------:R-:W-:Y:S02]  /*246d0*/  ULDC UR4, c[0x0][0xc3c] ;  /* 0x00030f0000047ab9 */ /* 0x000fe40000000800 */
[----:B--2---:R-:W-:-:S13]  /*246e0*/  ISETP.GE.AND P0, PT, R139, UR4, PT ;  /* 0x000000048b007c0c */ /* 0x004fda000bf06270 */
[----:B------:R-:W-:Y:S05]  /*246f0*/  @!P0 BRA `(.L_x_635) ;  /* 0xfffffdcc009c8947 */ /* 0x000fea000383ffff */
[----:B------:R-:W-:Y:S05]  /*24700*/  BRA `(.L_x_423) ;  /* 0x0000008000a47947 */ /* 0x000fea0003800000 */
.L_x_421:
[----:B------:R-:W-:-:S08]  /*24710*/  NOP ;  /* 0x0000000000007918 */ /* 0x000fd00000000000 */
[----:B------:R-:W0:-:S00]  /*24720*/  USETMAXREG.DEALLOC.CTAPOOL 0x28 ;  /* 0x00000028000079c8 */ /* 0x000e0000080e0500 */
[----:B0-----:R-:W2:Y:S01]  /*24730*/  LDL.LU R3, [R1] ;  /* 0x0000000001037983 */ /* 0x001ea20000300800 */
[----:B------:R-:W-:-:S06]  /*24740*/  LOP3.LUT R0, R0, 0x3, RZ, 0xc0, !PT ;  /* 0x0000000300007812 */ /* 0x000fcc00078ec0ff */
[----:B------:R-:W0:Y:S02]  /*24750*/  SHFL.IDX PT, R0, R0, RZ, 0x1f ;  /* 0x00001fff00007589 */ /* 0x000e2400000e0000 */
[----:B0-----:R-:W-:-:S13]  /*24760*/  ISETP.NE.AND P0, PT, R0, RZ, PT ;  /* 0x000000ff0000720c */ /* 0x001fda0003f05270 */
[----:B------:R-:W-:Y:S01]  /*24770*/  @P0 BAR.SYNC.DEFER_BLOCKING 0x5, 0x180 ;  /* 0x0146000000000b1d */ /* 0x000fe20000010000 */
[----:B--2---:R-:W-:-:S04]  /*24780*/  LOP3.LUT R3, R3, 0xfffffeff, RZ, 0xc0, !PT ;  /* 0xfffffeff03037812 */ /* 0x004fc800078ec0ff */
[----:B------:R-:W-:-:S05]  /*24790*/  @P0 LOP3.LUT R3, R3, 0x100, RZ, 0xfc, !PT ;  /* 0x0000010003030812 */ /* 0x000fca00078efcff */
[----:B------:R0:W-:Y:S02]  /*247a0*/  STL [R1], R3 ;  /* 0x0000000301007387 */ /* 0x0001e40000100800 */
[----:B0-----:R-:W-:-:S04]  /*247b0*/  @P0 MOV R3, 0x400 ;  /* 0x0000040000030802 */ /* 0x001fc80000000f00 */
[----:B------:R-:W-:-:S05]  /*247c0*/  @P0 LEA R2, R2, R3, 0x18 ;  /* 0x0000000302020211 */ /* 0x000fca00078ec0ff */
[----:B------:R0:W1:Y:S01]  /*247d0*/  @P0 LDS.128 R16, [R2+0x298d0] ;  /* 0x0298d00002100984 */ /* 0x0000620000000c00 */
[----:B------:R-:W-:Y:S06]  /*247e0*/  @P0 BAR.ARV 0x4, 0x180 ;  /* 0x0106000000000b1d */ /* 0x000fec0000002000 */
[----:B------:R-:W-:Y:S05]  /*247f0*/  @P0 BRA `(.L_x_636) ;  /* 0x0000000800980947 */ /* 0x000fea0003800000 */
[----:B------:R-:W2:Y:S01]  /*24800*/  S2R R4, SR_TID.X ;  /* 0x0000000000047919 */ /* 0x000ea20000002100 */
[----:B------:R-:W-:Y:S01]  /*24810*/  ULDC UR4, c[0x0][0xc3c] ;  /* 0x00030f0000047ab9 */ /* 0x000fe20000000800 */
[----:B------:R-:W-:Y:S01]  /*24820*/  IMAD.MOV.U32 R0, RZ, RZ, RZ ;  /* 0x000000ffff007224 */ /* 0x000fe200078e00ff */
[----:B------:R-:W-:Y:S01]  /*24830*/  MOV R9, RZ ;  /* 0x000000ff00097202 */ /* 0x000fe20000000f00 */
[----:B------:R-:W3:Y:S01]  /*24840*/  S2UR UR6, SR_CTAID.X ;  /* 0x00000000000679c3 */ /* 0x000ee20000002500 */
[----:B------:R-:W-:Y:S01]  /*24850*/  ULDC UR5, c[0x0][0xc38] ;  /* 0x00030e0000057ab9 */ /* 0x000fe20000000800 */
[----:B--2---:R-:W-:-:S04]  /*24860*/  LOP3.LUT R7, R4, 0x1f, RZ, 0xc0, !PT ;  /* 0x0000001f04077812 */ /* 0x004fc800078ec0ff */
[----:B------:R-:W-:-:S04]  /*24870*/  ISETP.NE.AND P0, PT, R7, 0x1f, PT ;  /* 0x0000001f0700780c */ /* 0x000fc80003f05270 */
[----:B------:R-:W-:-:S13]  /*24880*/  ISETP.GE.OR P1, PT, R7, UR4, !P0 ;  /* 0x0000000407007c0c */ /* 0x000fda000c726670 */
[----:B------:R-:W2:Y:S08]  /*24890*/  @!P1 LDC.64 R4, c[0x0][0xc80] ;  /* 0x00032000ff049b82 */ /* 0x000eb00000000a00 */
[----:B0-----:R-:W0:Y:S01]  /*248a0*/  @!P1 LDC.64 R2, c[0x0][0xc78] ;  /* 0x00031e00ff029b82 */ /* 0x001e220000000a00 */
[----:B--2---:R-:W-:-:S05]  /*248b0*/  @!P1 IMAD.WIDE.U32 R4, R7, 0x4, R4 ;  /* 0x0000000407049825 */ /* 0x004fca00078e0004 */
[----:B------:R-:W2:Y:S01]  /*248c0*/  @!P1 LDG.E R0, desc[UR50][R4.64] ;  /* 0x0000003204009981 */ /* 0x000ea2000c1e1900 */
[----:B0-----:R-:W-:-:S05]  /*248d0*/  @!P1 IMAD.WIDE.U32 R2, R7, 0x4, R2 ;  /* 0x0000000407029825 */ /* 0x001fca00078e0002 */
[----:B------:R-:W2:Y:S01]  /*248e0*/  @!P1 LDG.E R9, desc[UR50][R2.64] ;  /* 0x0000003202099981 */ /* 0x000ea2000c1e1900 */
[C---:B------:R-:W-:Y:S02]  /*248f0*/  ISETP.NE.AND P1, PT, R7.reuse, RZ, PT ;  /* 0x000000ff0700720c */ /* 0x040fe40003f25270 */
[C---:B------:R-:W-:Y:S02]  /*24900*/  ISETP.GE.U32.AND P2, PT, R7.reuse, 0x2, PT ;  /* 0x000000020700780c */ /* 0x040fe40003f46070 */
[C---:B------:R-:W-:Y:S02]  /*24910*/  ISETP.GE.U32.AND P3, PT, R7.reuse, 0x4, PT ;  /* 0x000000040700780c */ /* 0x040fe40003f66070 */
[C---:B------:R-:W-:Y:S02]  /*24920*/  ISETP.GE.U32.AND P4, PT, R7.reuse, 0x8, PT ;  /* 0x000000080700780c */ /* 0x040fe40003f86070 */
[----:B------:R-:W-:Y:S01]  /*24930*/  ISETP.GE.U32.AND P5, PT, R7, 0x10, PT ;  /* 0x000000100700780c */ /* 0x000fe20003fa6070 */
[----:B------:R-:W-:Y:S01]  /*24940*/  UMOV UR4, URZ ;  /* 0x0000003f00047c82 */ /* 0x000fe20008000000 */
        /* <DEDUP_REMOVED lines=11> */
[----:B0-----:R-:W-:-:S04]  /*24a00*/  SEL R2, R2, RZ, P4 ;  /* 0x000000ff02027207 */ /* 0x001fc80002000000 */
[----:B------:R-:W-:-:S05]  /*24a10*/  IADD3 R2, R3, R2, RZ ;  /* 0x0000000203027210 */ /* 0x000fca0007ffe0ff */
[----:B------:R-:W0:Y:S02]  /*24a20*/  SHFL.UP PT, R4, R2, 0x10, RZ ;  /* 0x0600000002047989 */ /* 0x000e2400000e00ff */
[----:B0-----:R-:W-:-:S05]  /*24a30*/  SEL R5, R4, RZ, P5 ;  /* 0x000000ff04057207 */ /* 0x001fca0002800000 */
[----:B------:R-:W-:-:S05]  /*24a40*/  IMAD.IADD R5, R2, 0x1, R5 ;  /* 0x0000000102057824 */ /* 0x000fca00078e0205 */
[----:B------:R-:W0:Y:S02]  /*24a50*/  SHFL.IDX PT, R6, R5, 0x1f, 0x1f ;  /* 0x03e01f0005067f89 */ /* 0x000e2400000e0000 */
[----:B0-----:R-:W-:-:S05]  /*24a60*/  IMAD R6, R6, UR5, RZ ;  /* 0x0000000506067c24 */ /* 0x001fca000f8e02ff */
[----:B---3--:R-:W-:Y:S01]  /*24a70*/  ISETP.GT.AND P6, PT, R6, UR6, PT ;  /* 0x0000000606007c0c */ /* 0x008fe2000bfc4270 */
[----:B------:R-:W-:-:S12]  /*24a80*/  IMAD.MOV.U32 R3, RZ, RZ, R6 ;  /* 0x000000ffff037224 */ /* 0x000fd800078e0006 */
[----:B------:R-:W-:Y:S05]  /*24a90*/  @P6 BRA `(.L_x_637) ;  /* 0x0000000000a06947 */ /* 0x000fea0003800000 */
[----:B------:R-:W-:Y:S01]  /*24aa0*/  IMAD.MOV.U32 R6, RZ, RZ, R3 ;  /* 0x000000ffff067224 */ /* 0x000fe200078e0003 */
[----:B------:R-:W-:Y:S01]  /*24ab0*/  UMOV UR4, URZ ;  /* 0x0000003f00047c82 */ /* 0x000fe20008000000 */
[----:B------:R-:W-:-:S05]  /*24ac0*/  ULDC UR5, c[0x0][0xc38] ;  /* 0x00030e0000057ab9 */ /* 0x000fca0000000800 */
.L_x_639:
[----:B------:R-:W0:Y:S01]  /*24ad0*/  LDC R0, c[0x0][0xc3c] ;  /* 0x00030f00ff007b82 */ /* 0x000e220000000800 */
[----:B------:R-:W-:Y:S01]  /*24ae0*/  UIADD3 UR4, UR4, 0x1f, URZ ;  /* 0x0000001f04047890 */ /* 0x000fe2000fffe03f */
[----:B------:R-:W-:Y:S02]  /*24af0*/  ULDC UR7, c[0x0][0xc3c] ;  /* 0x00030f0000077ab9 */ /* 0x000fe40000000800 */
[----:B-1----:R-:W-:-:S03]  /*24b00*/  MOV R19, UR7 ;  /* 0x0000000700137c02 */ /* 0x002fc60008000f00 */
[----:B0-----:R-:W-:-:S13]  /*24b10*/  ISETP.LE.AND P6, PT, R0, UR4, PT ;  /* 0x0000000400007c0c */ /* 0x001fda000bfc3270 */
[----:B------:R-:W-:Y:S05]  /*24b20*/  @P6 BRA `(.L_x_638) ;  /* 0x0000000400a86947 */ /* 0x000fea0003800000 */
[----:B------:R-:W-:-:S05]  /*24b30*/  VIADD R9, R7, UR4 ;  /* 0x0000000407097c36 */ /* 0x000fca0008000000 */
[----:B------:R-:W-:Y:S01]  /*24b40*/  ISETP.GE.OR P6, PT, R9, R0, !P0 ;  /* 0x000000000900720c */ /* 0x000fe200047c6670 */
[----:B------:R-:W-:-:S12]  /*24b50*/  IMAD.MOV.U32 R0, RZ, RZ, RZ ;  /* 0x000000ffff007224 */ /* 0x000fd800078e00ff */
[----:B------:R-:W0:Y:S08]  /*24b60*/  @!P6 LDC.64 R4, c[0x0][0xc80] ;  /* 0x00032000ff04eb82 */ /* 0x000e300000000a00 */
[----:B------:R-:W1:Y:S01]  /*24b70*/  @!P6 LDC.64 R2, c[0x0][0xc78] ;  /* 0x00031e00ff02eb82 */ /* 0x000e620000000a00 */
[----:B0-----:R-:W-:-:S05]  /*24b80*/  @!P6 IMAD.WIDE R4, R9, 0x4, R4 ;  /* 0x000000040904e825 */ /* 0x001fca00078e0204 */
[----:B------:R-:W2:Y:S01]  /*24b90*/  @!P6 LDG.E R0, desc[UR50][R4.64] ;  /* 0x000000320400e981 */ /* 0x000ea2000c1e1900 */
[----:B-1----:R-:W-:-:S04]  /*24ba0*/  @!P6 IMAD.WIDE R2, R9, 0x4, R2 ;  /* 0x000000040902e825 */ /* 0x002fc800078e0202 */
[----:B------:R-:W-:-:S06]  /*24bb0*/  IMAD.MOV.U32 R9, RZ, RZ, RZ ;  /* 0x000000ffff097224 */ /* 0x000fcc00078e00ff */
[----:B------:R-:W2:Y:S02]  /*24bc0*/  @!P6 LDG.E R9, desc[UR50][R2.64] ;  /* 0x000000320209e981 */ /* 0x000ea4000c1e1900 */
[----:B--2---:R-:W-:-:S05]  /*24bd0*/  IMAD R13, R0, R9, RZ ;  /* 0x00000009000d7224 */ /* 0x004fca00078e02ff */
[----:B------:R-:W0:Y:S02]  /*24be0*/  SHFL.UP PT, R8, R13, 0x1, RZ ;  /* 0x042000000d087989 */ /* 0x000e2400000e00ff */
[----:B0-----:R-:W-:-:S04]  /*24bf0*/  SEL R8, R8, RZ, P1 ;  /* 0x000000ff08087207 */ /* 0x001fc80000800000 */
[----:B------:R-:W-:-:S05]  /*24c00*/  IADD3 R8, R13, R8, RZ ;  /* 0x000000080d087210 */ /* 0x000fca0007ffe0ff */
        /* <DEDUP_REMOVED lines=12> */
[----:B------:R-:W0:Y:S02]  /*24cd0*/  SHFL.IDX PT, R2, R5, 0x1f, 0x1f ;  /* 0x03e01f0005027f89 */ /* 0x000e2400000e0000 */
[----:B0-----:R-:W-:-:S04]  /*24ce0*/  IMAD R3, R2, UR5, RZ ;  /* 0x0000000502037c24 */ /* 0x001fc8000f8e02ff */
[----:B------:R-:W-:-:S05]  /*24cf0*/  IMAD.IADD R6, R3, 0x1, R6 ;  /* 0x0000000103067824 */ /* 0x000fca00078e0206 */
[----:B------:R-:W-:-:S13]  /*24d00*/  ISETP.GT.AND P6, PT, R6, UR6, PT ;  /* 0x0000000606007c0c */ /* 0x000fda000bfc4270 */
[----:B------:R-:W-:Y:S05]  /*24d10*/  @!P6 BRA `(.L_x_639) ;  /* 0xfffffffc006ce947 */ /* 0x000fea000383ffff */
.L_x_637:
[----:B------:R-:W-:Y:S02]  /*24d20*/  IMAD.IADD R10, R6, 0x1, -R3 ;  /* 0x00000001060a7824 */ /* 0x000fe400078e0a03 */
[----:B-1----:R-:W-:Y:S02]  /*24d30*/  IMAD.MOV.U32 R16, RZ, RZ, RZ ;  /* 0x000000ffff107224 */ /* 0x002fe400078e00ff */
[----:B------:R-:W-:-:S05]  /*24d40*/  IMAD R2, R5, UR5, R10 ;  /* 0x0000000505027c24 */ /* 0x000fca000f8e020a */
[----:B------:R-:W-:-:S13]  /*24d50*/  ISETP.GT.AND P0, PT, R2, UR6, PT ;  /* 0x0000000602007c0c */ /* 0x000fda000bf04270 */
[----:B------:R-:W-:-:S04]  /*24d60*/  VOTE.ANY R6, PT, !P0 ;  /* 0x0000000000067806 */ /* 0x000fc800040e0100 */
[----:B------:R-:W0:Y:S01]  /*24d70*/  POPC R19, R6 ;  /* 0x0000000600137309 */ /* 0x000e220000000000 */
[----:B------:R-:W-:Y:S01]  /*24d80*/  ISETP.NE.AND P0, PT, R6, RZ, PT ;  /* 0x000000ff0600720c */ /* 0x000fe20003f05270 */
[----:B0-----:R-:W0:Y:S04]  /*24d90*/  SHFL.IDX PT, R0, R0, R19, 0x1f ;  /* 0x00001f1300007589 */ /* 0x001e2800000e0000 */
[----:B------:R1:W2:Y:S01]  /*24da0*/  SHFL.IDX PT, R9, R9, R19, 0x1f ;  /* 0x00001f1309097589 */ /* 0x0002a200000e0000 */
[----:B0-----:R-:W-:-:S04]  /*24db0*/  IABS R4, R0 ;  /* 0x0000000000047213 */ /* 0x001fc80000000000 */
[----:B------:R-:W0:Y:S08]  /*24dc0*/  I2F.RP R8, R4 ;  /* 0x0000000400087306 */ /* 0x000e300000209400 */
[----:B0-----:R-:W0:Y:S02]  /*24dd0*/  MUFU.RCP R8, R8 ;  /* 0x0000000800087308 */ /* 0x001e240000001000 */
[----:B0-----:R-:W-:-:S06]  /*24de0*/  VIADD R2, R8, 0xffffffe ;  /* 0x0ffffffe08027836 */ /* 0x001fcc0000000000 */
[----:B------:R-:W0:Y:S02]  /*24df0*/  F2I.FTZ.U32.TRUNC.NTZ R3, R2 ;  /* 0x0000000200037305 */ /* 0x000e24000021f000 */
[----:B0-----:R-:W-:Y:S01]  /*24e00*/  IADD3 R11, RZ, -R3, RZ ;  /* 0x80000003ff0b7210 */ /* 0x001fe20007ffe0ff */
[----:B-12---:R-:W-:Y:S06]  /*24e10*/  @!P0 BRA `(.L_x_640) ;  /* 0x0000000000088947 */ /* 0x006fec0003800000 */
[----:B------:R-:W-:-:S06]  /*24e20*/  VIADD R16, R19, 0xffffffff ;  /* 0xffffffff13107836 */ /* 0x000fcc0000000000 */
[----:B------:R0:W1:Y:S02]  /*24e30*/  SHFL.IDX PT, R16, R5, R16, 0x1f ;  /* 0x00001f1005107589 */ /* 0x00006400000e0000 */
.L_x_640:
[----:B-1----:R-:W-:Y:S01]  /*24e40*/  IMAD R16, R16, UR5, R10 ;  /* 0x0000000510107c24 */ /* 0x002fe2000f8e020a */
[----:B0-----:R-:W-:Y:S01]  /*24e50*/  IABS R5, R9 ;  /* 0x0000000900057213 */ /* 0x001fe20000000000 */
[----:B------:R-:W-:Y:S01]  /*24e60*/  IMAD R11, R11, R4, RZ ;  /* 0x000000040b0b7224 */ /* 0x000fe200078e02ff */
[----:B------:R-:W-:Y:S01]  /*24e70*/  IABS R10, R0 ;  /* 0x00000000000a7213 */ /* 0x000fe20000000000 */
[----:B------:R-:W-:Y:S01]  /*24e80*/  IMAD.MOV.U32 R2, RZ, RZ, RZ ;  /* 0x000000ffff027224 */ /* 0x000fe200078e00ff */
[----:B------:R-:W-:Y:S01]  /*24e90*/  IADD3 R17, -R16, UR6, RZ ;  /* 0x0000000610117c10 */ /* 0x000fe2000fffe1ff */
[----:B------:R-:W0:Y:S01]  /*24ea0*/  I2F.RP R6, R5 ;  /* 0x0000000500067306 */ /* 0x000e220000209400 */
[----:B------:R-:W-:Y:S01]  /*24eb0*/  IADD3 R10, RZ, -R10, RZ ;  /* 0x8000000aff0a7210 */ /* 0x000fe20007ffe0ff */
[----:B------:R-:W-:Y:S01]  /*24ec0*/  IMAD.HI.U32 R2, R3, R11, R2 ;  /* 0x0000000b03027227 */ /* 0x000fe200078e0002 */
[----:B------:R-:W-:-:S03]  /*24ed0*/  IABS R8, R17 ;  /* 0x0000001100087213 */ /* 0x000fc60000000000 */
[----:B------:R-:W-:Y:S02]  /*24ee0*/  VIADD R19, R19, UR4 ;  /* 0x0000000413137c36 */ /* 0x000fe40008000000 */
[----:B------:R-:W-:Y:S02]  /*24ef0*/  IMAD.MOV.U32 R3, RZ, RZ, R8 ;  /* 0x000000ffff037224 */ /* 0x000fe400078e0008 */
[----:B------:R-:W-:Y:S02]  /*24f00*/  IMAD.MOV.U32 R8, RZ, RZ, R10 ;  /* 0x000000ffff087224 */ /* 0x000fe400078e000a */
[----:B------:R-:W-:Y:S01]  /*24f10*/  IMAD.HI.U32 R2, R2, R3, RZ ;  /* 0x0000000302027227 */ /* 0x000fe200078e00ff */
[----:B0-----:R-:W0:Y:S03]  /*24f20*/  MUFU.RCP R6, R6 ;  /* 0x0000000600067308 */ /* 0x001e260000001000 */
[----:B------:R-:W-:-:S05]  /*24f30*/  IMAD R3, R2, R8, R3 ;  /* 0x0000000802037224 */ /* 0x000fca00078e0203 */
[----:B------:R-:W-:Y:S02]  /*24f40*/  ISETP.GT.U32.AND P1, PT, R4, R3, PT ;  /* 0x000000030400720c */ /* 0x000fe40003f24070 */
[----:B0-----:R-:W-:-:S11]  /*24f50*/  IADD3 R8, R6, 0xffffffe, RZ ;  /* 0x0ffffffe06087810 */ /* 0x001fd60007ffe0ff */
[----:B------:R-:W-:Y:S02]  /*24f60*/  @!P1 IMAD.IADD R3, R3, 0x1, -R4 ;  /* 0x0000000103039824 */ /* 0x000fe400078e0a04 */
[----:B------:R-:W-:Y:S01]  /*24f70*/  @!P1 VIADD R2, R2, 0x1 ;  /* 0x0000000102029836 */ /* 0x000fe20000000000 */
[----:B------:R-:W-:Y:S02]  /*24f80*/  ISETP.NE.AND P1, PT, R0, RZ, PT ;  /* 0x000000ff0000720c */ /* 0x000fe40003f25270 */
[----:B------:R-:W-:Y:S02]  /*24f90*/  ISETP.GE.U32.AND P0, PT, R3, R4, PT ;  /* 0x000000040300720c */ /* 0x000fe40003f06070 */
[----:B------:R0:W1:Y:S01]  /*24fa0*/  F2I.FTZ.U32.TRUNC.NTZ R3, R8 ;  /* 0x0000000800037305 */ /* 0x000062000021f000 */
[----:B------:R-:W-:-:S04]  /*24fb0*/  LOP3.LUT R4, R17, R0, RZ, 0x3c, !PT ;  /* 0x0000000011047212 */ /* 0x000fc800078e3cff */
[----:B------:R-:W-:Y:S02]  /*24fc0*/  ISETP.GE.AND P2, PT, R4, RZ, PT ;  /* 0x000000ff0400720c */ /* 0x000fe40003f46270 */
[----:B0-----:R-:W-:-:S04]  /*24fd0*/  IABS R8, R9 ;  /* 0x0000000900087213 */ /* 0x001fc80000000000 */
[----:B------:R-:W-:Y:S02]  /*24fe0*/  @P0 VIADD R2, R2, 0x1 ;  /* 0x0000000102020836 */ /* 0x000fe40000000000 */
[----:B------:R-:W-:Y:S02]  /*24ff0*/  IMAD.MOV R8, RZ, RZ, -R8 ;  /* 0x000000ffff087224 */ /* 0x000fe400078e0a08 */
[----:B------:R-:W-:Y:S01]  /*25000*/  IMAD.MOV.U32 R6, RZ, RZ, R2 ;  /* 0x000000ffff067224 */ /* 0x000fe200078e0002 */
[----:B-1----:R-:W-:-:S03]  /*25010*/  IADD3 R2, RZ, -R3, RZ ;  /* 0x80000003ff027210 */ /* 0x002fc60007ffe0ff */
[----:B------:R-:W-:Y:S01]  /*25020*/  @!P2 IMAD.MOV R6, RZ, RZ, -R6 ;  /* 0x000000ffff06a224 */ /* 0x000fe200078e0a06 */
[----:B------:R-:W-:Y:S01]  /*25030*/  @!P1 LOP3.LUT R6, RZ, R0, RZ, 0x33, !PT ;  /* 0x00000000ff069212 */ /* 0x000fe200078e33ff */
[----:B------:R-:W-:Y:S02]  /*25040*/  IMAD R11, R2, R5, RZ ;  /* 0x00000005020b7224 */ /* 0x000fe400078e02ff */
[----:B------:R-:W-:Y:S01]  /*25050*/  IMAD.MOV.U32 R2, RZ, RZ, RZ ;  /* 0x000000ffff027224 */ /* 0x000fe200078e00ff */
[-C--:B------:R-:W-:Y:S01]  /*25060*/  IABS R4, R6.reuse ;  /* 0x0000000600047213 */ /* 0x080fe20000000000 */
[----:B------:R-:W-:Y:S02]  /*25070*/  IMAD R0, R0, R6, RZ ;  /* 0x0000000600007224 */ /* 0x000fe400078e02ff */
[----:B------:R-:W-:Y:S01]  /*25080*/  IMAD.HI.U32 R2, R3, R11, R2 ;  /* 0x0000000b03027227 */ /* 0x000fe200078e0002 */
[----:B------:R-:W-:Y:S02]  /*25090*/  MOV R3, R4 ;  /* 0x0000000400037202 */ /* 0x000fe40000000f00 */
[----:B------:R-:W-:Y:S01]  /*250a0*/  IADD3 R17, R17, -R0, RZ ;  /* 0x8000000011117210 */ /* 0x000fe20007ffe0ff */
[----:B------:R-:W-:-:S02]  /*250b0*/  IMAD.MOV.U32 R4, RZ, RZ, R8 ;  /* 0x000000ffff047224 */ /* 0x000fc400078e0008 */
[----:B------:R-:W-:-:S04]  /*250c0*/  IMAD.HI.U32 R2, R2, R3, RZ ;  /* 0x0000000302027227 */ /* 0x000fc800078e00ff */
[----:B------:R-:W-:Y:S01]  /*250d0*/  IMAD R4, R2, R4, R3 ;  /* 0x0000000402047224 */ /* 0x000fe200078e0203 */
[----:B------:R-:W-:-:S04]  /*250e0*/  LOP3.LUT R3, R6, R9, RZ, 0x3c, !PT ;  /* 0x0000000906037212 */ /* 0x000fc800078e3cff */
[----:B------:R-:W-:Y:S02]  /*250f0*/  ISETP.GT.U32.AND P1, PT, R5, R4, PT ;  /* 0x000000040500720c */ /* 0x000fe40003f24070 */
[----:B------:R-:W-:-:S11]  /*25100*/  ISETP.GE.AND P2, PT, R3, RZ, PT ;  /* 0x000000ff0300720c */ /* 0x000fd60003f46270 */
[----:B------:R-:W-:Y:S02]  /*25110*/  @!P1 IMAD.IADD R4, R4, 0x1, -R5 ;  /* 0x0000000104049824 */ /* 0x000fe400078e0a05 */
[----:B------:R-:W-:Y:S01]  /*25120*/  @!P1 VIADD R2, R2, 0x1 ;  /* 0x0000000102029836 */ /* 0x000fe20000000000 */
[----:B------:R-:W-:Y:S02]  /*25130*/  ISETP.NE.AND P1, PT, R9, RZ, PT ;  /* 0x000000ff0900720c */ /* 0x000fe40003f25270 */
[----:B------:R-:W-:-:S13]  /*25140*/  ISETP.GE.U32.AND P0, PT, R4, R5, PT ;  /* 0x000000050400720c */ /* 0x000fda0003f06070 */
[----:B------:R-:W-:-:S05]  /*25150*/  @P0 IADD3 R2, R2, 0x1, RZ ;  /* 0x0000000102020810 */ /* 0x000fca0007ffe0ff */
[----:B------:R-:W-:Y:S01]  /*25160*/  @!P2 IMAD.MOV R2, RZ, RZ, -R2 ;  /* 0x000000ffff02a224 */ /* 0x000fe200078e0a02 */
[----:B------:R-:W-:-:S05]  /*25170*/  @!P1 LOP3.LUT R2, RZ, R9, RZ, 0x33, !PT ;  /* 0x00000009ff029212 */ /* 0x000fca00078e33ff */
[----:B------:R-:W-:-:S04]  /*25180*/  IMAD.MOV R18, RZ, RZ, -R2 ;  /* 0x000000ffff127224 */ /* 0x000fc800078e0a02 */
[C---:B------:R-:W-:Y:S02]  /*25190*/  IMAD R18, R9.reuse, R18, R6 ;  /* 0x0000001209127224 */ /* 0x040fe400078e0206 */
[----:B------:R-:W-:-:S04]  /*251a0*/  IMAD R9, R9, 0x1000000, R2 ;  /* 0x0100000009097824 */ /* 0x000fc800078e0202 */
[----:B------:R-:W-:Y:S01]  /*251b0*/  IMAD R18, R18, 0x10000, R9 ;  /* 0x0001000012127824 */ /* 0x000fe200078e0209 */
[----:B------:R-:W-:Y:S06]  /*251c0*/  BRA `(.L_x_641) ;  /* 0x00000000000c7947 */ /* 0x000fec0003800000 */
.L_x_638:
[----:B------:R-:W-:Y:S01]  /*251d0*/  IMAD.MOV.U32 R17, RZ, RZ, RZ ;  /* 0x000000ffff117224 */ /* 0x000fe200078e00ff */
[----:B------:R-:W-:Y:S01]  /*251e0*/  MOV R16, UR6 ;  /* 0x0000000600107c02 */ /* 0x000fe20008000f00 */
[----:B------:R-:W-:-:S07]  /*251f0*/  IMAD.MOV.U32 R18, RZ, RZ, RZ ;  /* 0x000000ffff127224 */ /* 0x000fce00078e00ff */
.L_x_641:
[----:B------:R-:W-:-:S13]  /*25200*/  ISETP.NE.AND P0, PT, R7, RZ, PT ;  /* 0x000000ff0700720c */ /* 0x000fda0003f05270 */
[----:B------:R-:W0:Y:S01]  /*25210*/  @!P0 S2R R3, SR_CgaCtaId ;  /* 0x0000000000038919 */ /* 0x000e220000008800 */
[----:B------:R-:W-:-:S04]  /*25220*/  @!P0 MOV R0, 0x400 ;  /* 0x0000040000008802 */ /* 0x000fc80000000f00 */
[----:B0-----:R-:W-:-:S05]  /*25230*/  @!P0 LEA R0, R3, R0, 0x18 ;  /* 0x0000000003008211 */ /* 0x001fca00078ec0ff */
[----:B------:R2:W-:Y:S01]  /*25240*/  @!P0 STS.128 [R0+0x298d0], R16 ;  /* 0x0298d01000008388 */ /* 0x0005e20000000c00 */
[----:B------:R-:W-:Y:S06]  /*25250*/  BAR.ARV 0x5, 0x180 ;  /* 0x0146000000007b1d */ /* 0x000fec0000002000 */
.L_x_636:
[----:B------:R3:W-:Y:S01]  /*25260*/  STL [R1+0x38], RZ ;  /* 0x000038ff01007387 */ /* 0x0007e20000100800 */
[----:B------:R-:W-:Y:S01]  /*25270*/  ULDC UR4, c[0x0][0xc3c] ;  /* 0x00030f0000047ab9 */ /* 0x000fe20000000800 */
[----:B------:R-:W-:Y:S01]  /*25280*/  IMAD.MOV.U32 R34, RZ, RZ, 0x1 ;  /* 0x00000001ff227424 */ /* 0x000fe200078e00ff */
[----:B-1----:R-:W-:Y:S01]  /*25290*/  ISETP.GE.AND P0, PT, R19, UR4, PT ;  /* 0x0000000413007c0c */ /* 0x002fe2000bf06270 */
[----:B------:R-:W-:-:S12]  /*252a0*/  IMAD.MOV.U32 R23, RZ, RZ, RZ ;  /* 0x000000ffff177224 */ /* 0x000fd800078e00ff */
[----:B---3--:R-:W-:Y:S05]  /*252b0*/  @P0 BRA `(.L_x_642) ;  /* 0x0000007000bc0947 */ /* 0x008fea0003800000 */
[----:B------:R-:W1:Y:S01]  /*252c0*/  S2R R12, SR_TID.X ;  /* 0x00000000000c7919 */ /* 0x000e620000002100 */
[----:B------:R-:W3:Y:S01]  /*252d0*/  S2UR UR4, SR_CgaCtaId ;  /* 0x00000000000479c3 */ /* 0x000ee20000008800 */
[----:B------:R-:W-:Y:S01]  /*252e0*/  IMAD.MOV.U32 R37, RZ, RZ, 0x40 ;  /* 0x00000040ff257424 */ /* 0x000fe200078e00ff */
[----:B------:R-:W-:Y:S01]  /*252f0*/  MOV R22, 0x400 ;  /* 0x0000040000167802 */ /* 0x000fe20000000f00 */
[----:B------:R-:W-:Y:S01]  /*25300*/  BSSY B7, `(.L_x_642) ;  /* 0x000072a000077945 */ /* 0x000fe20003800000 */
[----:B------:R-:W-:Y:S01]  /*25310*/  IMAD.MOV.U32 R35, RZ, RZ, 0x1 ;  /* 0x00000001ff237424 */ /* 0x000fe200078e00ff */
[----:B------:R-:W-:Y:S01]  /*25320*/  MOV R34, 0x1 ;  /* 0x0000000100227802 */ /* 0x000fe20000000f00 */
[----:B------:R-:W-:Y:S01]  /*25330*/  IMAD.MOV.U32 R28, RZ, RZ, RZ ;  /* 0x000000ffff1c7224 */ /* 0x000fe200078e00ff */
[----:B------:R-:W-:Y:S01]  /*25340*/  ULDC.64 UR40, c[0x0][0x198] ;  /* 0x0000660000287ab9 */ /* 0x000fe20000000a00 */
[----:B------:R-:W-:Y:S01]  /*25350*/  IMAD.MOV.U32 R23, RZ, RZ, RZ ;  /* 0x000000ffff177224 */ /* 0x000fe200078e00ff */
[----:B------:R-:W-:-:S02]  /*25360*/  ULOP3.LUT UR39, UR36, 0x2, URZ, 0xfc, !UPT ;  /* 0x0000000224277892 */ /* 0x000fc4000f8efc3f */
[----:B------:R-:W-:Y:S01]  /*25370*/  ULOP3.LUT UR37, UR36, 0x1, URZ, 0xfc, !UPT ;  /* 0x0000000124257892 */ /* 0x000fe2000f8efc3f */
[----:B------:R-:W-:Y:S01]  /*25380*/  ULDC UR38, c[0x0][0xc] ;  /* 0x0000030000267ab9 */ /* 0x000fe20000000800 */
[C---:B-1----:R-:W-:Y:S01]  /*25390*/  LOP3.LUT R10, R12.reuse, 0x7f, RZ, 0xc0, !PT ;  /* 0x0000007f0c0a7812 */ /* 0x042fe200078ec0ff */
[C---:B------:R-:W-:Y:S01]  /*253a0*/  IMAD.SHL.U32 R3, R12.reuse, 0x80, RZ ;  /* 0x000000800c037824 */ /* 0x040fe200078e00ff */
[C---:B0-----:R-:W-:Y:S01]  /*253b0*/  SHF.L.U32 R2, R12.reuse, 0x4, RZ ;  /* 0x000000040c027819 */ /* 0x041fe200000006ff */
[C---:B------:R-:W-:Y:S01]  /*253c0*/  IMAD.SHL.U32 R11, R12.reuse, 0x2, RZ ;  /* 0x000000020c0b7824 */ /* 0x040fe200078e00ff */
[----:B------:R-:W-:Y:S01]  /*253d0*/  SHF.R.U32.HI R7, RZ, 0x5, R10 ;  /* 0x00000005ff077819 */ /* 0x000fe2000001160a */
[----:B------:R-:W-:Y:S01]  /*253e0*/  IMAD.SHL.U32 R36, R12, 0x4, RZ ;  /* 0x000000040c247824 */ /* 0x000fe200078e00ff */
[----:B--2---:R-:W-:Y:S02]  /*253f0*/  LOP3.LUT R0, R2, 0x1b0, RZ, 0xc0, !PT ;  /* 0x000001b002007812 */ /* 0x004fe400078ec0ff */
[----:B------:R-:W-:Y:S01]  /*25400*/  SHF.R.U32.HI R5, RZ, 0x1, R12 ;  /* 0x00000001ff057819 */ /* 0x000fe2000001160c */
[----:B------:R-:W-:Y:S01]  /*25410*/  IMAD.SHL.U32 R9, R7, 0x200, RZ ;  /* 0x0000020007097824 */ /* 0x000fe200078e00ff */
[----:B------:R-:W-:-:S02]  /*25420*/  LOP3.LUT R4, R3, 0x380, RZ, 0xc0, !PT ;  /* 0x0000038003047812 */ /* 0x000fc400078ec0ff */
[----:B------:R-:W-:Y:S02]  /*25430*/  LOP3.LUT R11, R0, 0x30, R11, 0x78, !PT ;  /* 0x00000030000b7812 */ /* 0x000fe400078e780b */
[----:B------:R-:W-:Y:S02]  /*25440*/  SHF.L.U32 R0, R12, 0x5, RZ ;  /* 0x000000050c007819 */ /* 0x000fe400000006ff */
[----:B------:R-:W-:Y:S02]  /*25450*/  LOP3.LUT R6, R9, 0x40, R2, 0xf8, !PT ;  /* 0x0000004009067812 */ /* 0x000fe400078ef802 */
[----:B------:R-:W-:Y:S02]  /*25460*/  LOP3.LUT R5, R4, 0x30, R5, 0xf8, !PT ;  /* 0x0000003004057812 */ /* 0x000fe400078ef805 */
[----:B------:R-:W-:Y:S02]  /*25470*/  LOP3.LUT R4, R0, 0x80, RZ, 0xc0, !PT ;  /* 0x0000008000047812 */ /* 0x000fe400078ec0ff */
[----:B------:R-:W-:-:S02]  /*25480*/  LOP3.LUT R8, R6, R11, RZ, 0xfc, !PT ;  /* 0x0000000b06087212 */ /* 0x000fc400078efcff */
[----:B------:R-:W-:Y:S02]  /*25490*/  LOP3.LUT R6, R4, 0x10, R12, 0xf8, !PT ;  /* 0x0000001004067812 */ /* 0x000fe400078ef80c */
[----:B------:R-:W-:Y:S01]  /*254a0*/  LOP3.LUT R9, R9, 0x60, R0, 0xf8, !PT ;  /* 0x0000006009097812 */ /* 0x000fe200078ef800 */
[----:B------:R-:W-:Y:S01]  /*254b0*/  STL [R1+0x14], R8 ;  /* 0x0000140801007387 */ /* 0x000fe20000100800 */
[----:B------:R-:W-:Y:S01]  /*254c0*/  LOP3.LUT R4, R5, 0x70, R2, 0x78, !PT ;  /* 0x0000007005047812 */ /* 0x000fe200078e7802 */
[----:B------:R-:W-:Y:S01]  /*254d0*/  IMAD.SHL.U32 R5, R7, 0x400, RZ ;  /* 0x0000040007057824 */ /* 0x000fe200078e00ff */
[----:B------:R-:W-:Y:S02]  /*254e0*/  LOP3.LUT R6, R6, 0x10, R36, 0x78, !PT ;  /* 0x0000001006067812 */ /* 0x000fe400078e7824 */
[----:B------:R-:W-:Y:S02]  /*254f0*/  LOP3.LUT R9, R9, 0x100, R0, 0xf8, !PT ;  /* 0x0000010009097812 */ /* 0x000fe400078ef800 */
[----:B------:R-:W-:-:S02]  /*25500*/  LOP3.LUT R4, R4, 0xc00, R3, 0xf8, !PT ;  /* 0x00000c0004047812 */ /* 0x000fc400078ef803 */
[----:B------:R-:W-:Y:S02]  /*25510*/  LOP3.LUT R3, R9, R6, RZ, 0xfc, !PT ;  /* 0x0000000609037212 */ /* 0x000fe400078efcff */
[----:B------:R-:W-:Y:S01]  /*25520*/  R2P PR, R12, 0x14 ;  /* 0x000000140c007804 */ /* 0x000fe20000000000 */
[----:B------:R0:W-:Y:S01]  /*25530*/  STL [R1+0x1c], R4 ;  /* 0x00001c0401007387 */ /* 0x0001e20000100800 */
[----:B------:R-:W-:-:S03]  /*25540*/  LOP3.LUT R11, R0, 0x380, RZ, 0xc0, !PT ;  /* 0x00000380000b7812 */ /* 0x000fc600078ec0ff */
[----:B------:R3:W-:Y:S01]  /*25550*/  STL [R1+0x18], R3 ;  /* 0x0000180301007387 */ /* 0x0007e20000100800 */
[----:B------:R-:W-:Y:S02]  /*25560*/  SEL R5, R37, 0xffffffc0, !P2 ;  /* 0xffffffc025057807 */ /* 0x000fe40005000000 */
[----:B------:R-:W-:Y:S02]  /*25570*/  LOP3.LUT R11, R11, 0x30, R2, 0xf8, !PT ;  /* 0x000000300b0b7812 */ /* 0x000fe400078ef802 */
[----:B------:R-:W-:Y:S01]  /*25580*/  LOP3.LUT R2, R2, 0x30, RZ, 0xc0, !PT ;  /* 0x0000003002027812 */ /* 0x000fe200078ec0ff */
[----:B------:R-:W-:Y:S01]  /*25590*/  STL [R1+0x20], R5 ;  /* 0x0000200501007387 */ /* 0x000fe20000100800 */
[----:B0-----:R-:W-:Y:S02]  /*255a0*/  SHF.R.U32.HI R4, RZ, 0x2, R10 ;  /* 0x00000002ff047819 */ /* 0x001fe4000001160a */
[----:B------:R-:W-:Y:S02]  /*255b0*/  LOP3.LUT R36, R11, 0x70, R36, 0x78, !PT ;  /* 0x000000700b247812 */ /* 0x000fe400078e7824 */
[----:B---3--:R-:W-:-:S02]  /*255c0*/  MOV R3, UR4 ;  /* 0x0000000400037c02 */ /* 0x008fc40008000f00 */
[----:B------:R-:W-:Y:S02]  /*255d0*/  LOP3.LUT R0, R4, 0x60, R0, 0xf8, !PT ;  /* 0x0000006004007812 */ /* 0x000fe400078ef800 */
[----:B------:R-:W-:Y:S01]  /*255e0*/  LEA R22, R3, R22, 0x18 ;  /* 0x0000001603167211 */ /* 0x000fe200078ec0ff */
[----:B------:R0:W-:Y:S01]  /*255f0*/  STL [R1+0x10], R3 ;  /* 0x0000100301007387 */ /* 0x0001e20000100800 */
[C---:B------:R-:W-:Y:S02]  /*25600*/  LOP3.LUT R4, R2.reuse, 0x40, RZ, 0xfc, !PT ;  /* 0x0000004002047812 */ /* 0x040fe400078efcff */
[----:B------:R-:W-:Y:S01]  /*25610*/  SEL R37, R37, 0xffffffc0, !P4 ;  /* 0xffffffc025257807 */ /* 0x000fe20006000000 */
[----:B------:R1:W-:Y:S01]  /*25620*/  STL [R1+0x38], RZ ;  /* 0x000038ff01007387 */ /* 0x0003e20000100800 */
[----:B0-----:R-:W-:Y:S02]  /*25630*/  LOP3.LUT R3, R2, 0x80, RZ, 0xfc, !PT ;  /* 0x0000008002037812 */ /* 0x001fe400078efcff */
[----:B------:R-:W-:Y:S01]  /*25640*/  LOP3.LUT R2, R0, 0x80, RZ, 0xfc, !PT ;  /* 0x0000008000027812 */ /* 0x000fe200078efcff */
[----:B------:R-:W-:-:S05]  /*25650*/  IMAD.IADD R0, R22, 0x1, R8 ;  /* 0x0000000116007824 */ /* 0x000fca00078e0208 */
[----:B------:R1:W-:Y:S02]  /*25660*/  STL [R1+0x24], R0 ;  /* 0x0000240001007387 */ /* 0x0003e40000100800 */
.L_x_760:
[----:B0-----:R-:W0:Y:S02]  /*25670*/  LDC.64 R24, c[0x0][0xc88] ;  /* 0x00032200ff187b82 */ /* 0x001e240000000a00 */
[----:B0-----:R-:W-:-:S06]  /*25680*/  IMAD.WIDE R24, R19, 0x4, R24 ;  /* 0x0000000413187825 */ /* 0x001fcc00078e0218 */
[----:B-1----:R-:W1:Y:S01]  /*25690*/  LDG.E R24, desc[UR50][R24.64] ;  /* 0x0000003218187981 */ /* 0x002e62000c1e1900 */
[----:B------:R-:W-:Y:S05]  /*256a0*/  YIELD ;  /* 0x0000000000007946 */ /* 0x000fea0003800000 */
[----:B------:R-:W-:Y:S01]  /*256b0*/  ULDC.64 UR4, c[0x0][0xa28] ;  /* 0x00028a0000047ab9 */ /* 0x000fe20000000a00 */
[----:B------:R-:W-:Y:S01]  /*256c0*/  ULDC.64 UR8, c[0x0][0xa18] ;  /* 0x0002860000087ab9 */ /* 0x000fe20000000a00 */
[----:B------:R-:W-:Y:S01]  /*256d0*/  ISETP.NE.U32.AND P0, PT, RZ, UR4, PT ;  /* 0x00000004ff007c0c */ /* 0x000fe2000bf05070 */
[----:B------:R-:W-:Y:S01]  /*256e0*/  IMAD.MOV.U32 R9, RZ, RZ, RZ ;  /* 0x000000ffff097224 */ /* 0x000fe200078e00ff */
[----:B------:R-:W-:-:S02]  /*256f0*/  ULDC.64 UR6, c[0x0][0xa10] ;  /* 0x0002840000067ab9 */ /* 0x000fc40000000a00 */
[----:B------:R-:W-:Y:S02]  /*25700*/  ISETP.NE.AND.EX P0, PT, RZ, UR5, PT, P0 ;  /* 0x00000005ff007c0c */ /* 0x000fe4000bf05300 */
[----:B------:R-:W-:-:S04]  /*25710*/  ISETP.NE.U32.AND P2, PT, RZ, UR6, PT ;  /* 0x00000006ff007c0c */ /* 0x000fc8000bf45070 */
[----:B------:R-:W-:Y:S02]  /*25720*/  ISETP.NE.AND.EX P2, PT, RZ, UR7, PT, P2 ;  /* 0x00000007ff007c0c */ /* 0x000fe4000bf45320 */
[----:B------:R-:W-:Y:S02]  /*25730*/  MOV R30, RZ ;  /* 0x000000ff001e7202 */ /* 0x000fe40000000f00 */
[----:B-1-3--:R-:W-:-:S03]  /*25740*/  SHF.R.S32.HI R0, RZ, 0x1f, R24 ;  /* 0x0000001fff007819 */ /* 0x00afc60000011418 */
[C---:B--2---:R-:W-:Y:S01]  /*25750*/  @P0 LEA R2, P1, R24.reuse, UR4, 0x2 ;  /* 0x0000000418020c11 */ /* 0x044fe2000f8210ff */
[C---:B------:R-:W-:Y:S01]  /*25760*/  IMAD.SHL.U32 R25, R24.reuse, 0x4, RZ ;  /* 0x0000000418197824 */ /* 0x040fe200078e00ff */
[C-C-:B------:R-:W-:Y:S01]  /*25770*/  SHF.L.U64.HI R26, R24.reuse, 0x2, R0.reuse ;  /* 0x00000002181a7819 */ /* 0x140fe20000010200 */
[----:B------:R0:W-:Y:S01]  /*25780*/  STL [R1+0x30], R0 ;  /* 0x0000300001007387 */ /* 0x0001e20000100800 */
[----:B------:R-:W-:Y:S01]  /*25790*/  @P0 LEA.HI.X R3, R24, UR5, R0, 0x2, P1 ;  /* 0x0000000518030c11 */ /* 0x000fe200088f1400 */
[----:B------:R-:W-:Y:S01]  /*257a0*/  ULDC.64 UR4, c[0x0][0xa00] ;  /* 0x0002800000047ab9 */ /* 0x000fe20000000a00 */
[----:B------:R-:W-:-:S03]  /*257b0*/  ISETP.NE.U32.AND P1, PT, RZ, UR8, PT ;  /* 0x00000008ff007c0c */ /* 0x000fc6000bf25070 */
[----:B------:R1:W2:Y:S01]  /*257c0*/  @P0 LDG.E R9, desc[UR50][R2.64] ;  /* 0x0000003202090981 */ /* 0x0002a2000c1e1900 */
[----:B------:R-:W-:Y:S02]  /*257d0*/  ISETP.NE.AND.EX P1, PT, RZ, UR9, PT, P1 ;  /* 0x00000009ff007c0c */ /* 0x000fe4000bf25310 */
[----:B------:R-:W-:Y:S01]  /*257e0*/  ISETP.NE.U32.AND P0, PT, RZ, UR4, PT ;  /* 0x00000004ff007c0c */ /* 0x000fe2000bf05070 */
[----:B0-----:R-:W-:Y:S01]  /*257f0*/  IMAD.MOV.U32 R0, RZ, RZ, RZ ;  /* 0x000000ffff007224 */ /* 0x001fe200078e00ff */
[C---:B------:R-:W-:Y:S02]  /*25800*/  IADD3 R4, P4, R25.reuse, UR6, RZ ;  /* 0x0000000619047c10 */ /* 0x040fe4000ff9e0ff */
[----:B------:R-:W-:Y:S02]  /*25810*/  ISETP.NE.AND.EX P0, PT, RZ, UR5, PT, P0 ;  /* 0x00000005ff007c0c */ /* 0x000fe4000bf05300 */
[----:B------:R-:W-:Y:S02]  /*25820*/  IADD3.X R5, R26, UR7, RZ, P4, !PT ;  /* 0x000000071a057c10 */ /* 0x000fe4000a7fe4ff */
[----:B-1----:R-:W-:Y:S01]  /*25830*/  IADD3 R2, P3, R25, UR4, RZ ;  /* 0x0000000419027c10 */ /* 0x002fe2000ff7e0ff */
[----:B------:R-:W-:-:S02]  /*25840*/  ULDC UR4, c[0x0][0x288] ;  /* 0x0000a20000047ab9 */ /* 0x000fc40000000800 */
[----:B------:R-:W5:Y:S01]  /*25850*/  @P2 LDG.E R0, desc[UR50][R4.64] ;  /* 0x0000003204002981 */ /* 0x000f62000c1e1900 */
[C---:B------:R-:W-:Y:S02]  /*25860*/  IADD3.X R3, R26.reuse, UR5, RZ, P3, !PT ;  /* 0x000000051a037c10 */ /* 0x040fe40009ffe4ff */
[----:B------:R-:W-:Y:S01]  /*25870*/  @P1 IADD3 R6, P3, R25, UR8, RZ ;  /* 0x0000000819061c10 */ /* 0x000fe2000ff7e0ff */
[----:B------:R-:W-:Y:S01]  /*25880*/  IMAD.U32 R8, RZ, RZ, UR4 ;  /* 0x00000004ff087e24 */ /* 0x000fe2000f8e00ff */
[----:B------:R-:W-:Y:S01]  /*25890*/  ULDC.64 UR4, c[0x0][0x418] ;  /* 0x0001060000047ab9 */ /* 0x000fe20000000a00 */
[----:B------:R-:W5:Y:S01]  /*258a0*/  @P0 LDG.E R30, desc[UR50][R2.64] ;  /* 0x00000032021e0981 */ /* 0x000f62000c1e1900 */
[----:B------:R-:W-:-:S05]  /*258b0*/  @P1 IADD3.X R7, R26, UR9, RZ, P3, !PT ;  /* 0x000000091a071c10 */ /* 0x000fca0009ffe4ff */
[----:B------:R0:W3:Y:S01]  /*258c0*/  @P1 LDG.E R8, desc[UR50][R6.64] ;  /* 0x0000003206081981 */ /* 0x0000e2000c1e1900 */
[----:B------:R-:W-:-:S03]  /*258d0*/  UISETP.NE.U32.AND UP0, UPT, UR4, URZ, UPT ;  /* 0x0000003f0400728c */ /* 0x000fc6000bf05070 */
[----:B------:R-:W-:Y:S01]  /*258e0*/  ULDC UR4, c[0x0][0x424] ;  /* 0x0001090000047ab9 */ /* 0x000fe20000000800 */
[----:B------:R-:W-:-:S03]  /*258f0*/  UISETP.NE.AND.EX UP0, UPT, UR5, URZ, UPT, UP0 ;  /* 0x0000003f0500728c */ /* 0x000fc6000bf05300 */
[----:B------:R-:W-:Y:S01]  /*25900*/  ULDC UR5, c[0x0][0x2f0] ;  /* 0x0000bc0000057ab9 */ /* 0x000fe20000000800 */
[----:B------:R-:W-:-:S04]  /*25910*/  USEL UR4, UR4, 0x1, UP0 ;  /* 0x0000000104047887 */ /* 0x000fc80008000000 */
[----:B------:R-:W-:-:S03]  /*25920*/  UIMAD UR4, UR4, UR5, URZ ;  /* 0x00000005040472a4 */ /* 0x000fc6000f8e023f */
[----:B------:R-:W-:Y:S02]  /*25930*/  ULDC UR5, c[0x0][0x348] ;  /* 0x0000d20000057ab9 */ /* 0x000fe40000000800 */
[----:B0-----:R-:W-:Y:S01]  /*25940*/  IMAD.U32 R6, RZ, RZ, UR5 ;  /* 0x00000005ff067e24 */ /* 0x001fe2000f8e00ff */
[----:B--2---:R-:W-:Y:S04]  /*25950*/  STL [R1+0x4], R9 ;  /* 0x0000040901007387 */ /* 0x004fe80000100800 */
[----:B---3--:R0:W-:Y:S02]  /*25960*/  STL [R1+0x34], R8 ;  /* 0x0000340801007387 */ /* 0x0081e40000100800 */
[----:B0-----:R-:W-:Y:S01]  /*25970*/  MOV R8, UR4 ;  /* 0x0000000400087c02 */ /* 0x001fe20008000f00 */
[----:B------:R-:W-:Y:S06]  /*25980*/  @P1 BRA `(.L_x_643) ;  /* 0x0000000000141947 */ /* 0x000fec0003800000 */
[----:B------:R-:W-:Y:S05]  /*25990*/  @!P0 BRA `(.L_x_643) ;  /* 0x0000000000108947 */ /* 0x000fea0003800000 */
[----:B------:R-:W2:Y:S04]  /*259a0*/  LDG.E R7, desc[UR50][R2.64] ;  /* 0x0000003202077981 */ /* 0x000ea8000c1e1900 */
[----:B------:R-:W2:Y:S02]  /*259b0*/  LDG.E R2, desc[UR50][R2.64+0x4] ;  /* 0x0000043202027981 */ /* 0x000ea4000c1e1900 */
[----:B--2---:R-:W-:-:S05]  /*259c0*/  IMAD.IADD R2, R2, 0x1, -R7 ;  /* 0x0000000102027824 */ /* 0x004fca00078e0a07 */
[----:B------:R0:W-:Y:S02]  /*259d0*/  STL [R1+0x34], R2 ;  /* 0x0000340201007387 */ /* 0x0001e40000100800 */
.L_x_643:
[----:B------:R-:W-:Y:S01]  /*259e0*/  ULDC.64 UR4, c[0x0][0xa20] ;  /* 0x0002880000047ab9 */ /* 0x000fe20000000a00 */
[C---:B------:R-:W-:Y:S01]  /*259f0*/  LOP3.LUT R7, R18.reuse, 0xff000000, RZ, 0xc0, !PT ;  /* 0xff00000012077812 */ /* 0x040fe200078ec0ff */
[----:B------:R-:W-:Y:S01]  /*25a00*/  IMAD.MOV.U32 R33, RZ, RZ, R24 ;  /* 0x000000ffff217224 */ /* 0x000fe200078e0018 */
[----:B------:R-:W-:Y:S02]  /*25a10*/  ISETP.NE.U32.AND P0, PT, RZ, UR4, PT ;  /* 0x00000004ff007c0c */ /* 0x000fe4000bf05070 */
[----:B------:R-:W-:Y:S02]  /*25a20*/  SHF.R.U32.HI R7, RZ, 0x8, R7 ;  /* 0x00000008ff077819 */ /* 0x000fe40000011607 */
[----:B------:R-:W-:Y:S02]  /*25a30*/  ISETP.NE.AND.EX P0, PT, RZ, UR5, PT, P0 ;  /* 0x00000005ff007c0c */ /* 0x000fe4000bf05300 */
[C---:B0-----:R-:W-:Y:S02]  /*25a40*/  LOP3.LUT R2, R18.reuse, 0xff0000, RZ, 0xc0, !PT ;  /* 0x00ff000012027812 */ /* 0x041fe400078ec0ff */
[----:B------:R-:W-:-:S02]  /*25a50*/  LOP3.LUT R18, R18, 0xffff, RZ, 0xc0, !PT ;  /* 0x0000ffff12127812 */ /* 0x000fc400078ec0ff */
[----:B------:R-:W-:-:S07]  /*25a60*/  LEA.HI R7, R2, R7, RZ, 0x10 ;  /* 0x0000000702077211 */ /* 0x000fce00078f80ff */
[----:B------:R-:W-:Y:S05]  /*25a70*/  @!P0 BRA `(.L_x_644) ;  /* 0x0000000000108947 */ /* 0x000fea0003800000 */
[----:B------:R-:W-:-:S04]  /*25a80*/  IADD3 R2, P0, R25, UR4, RZ ;  /* 0x0000000419027c10 */ /* 0x000fc8000ff1e0ff */
[----:B------:R-:W-:-:S05]  /*25a90*/  IADD3.X R3, R26, UR5, RZ, P0, !PT ;  /* 0x000000051a037c10 */ /* 0x000fca00087fe4ff */
[----:B------:R0:W5:Y:S01]  /*25aa0*/  LDG.E R8, desc[UR50][R2.64] ;  /* 0x0000003202087981 */ /* 0x000162000c1e1900 */
[----:B------:R-:W-:Y:S05]  /*25ab0*/  BRA `(.L_x_645) ;  /* 0x0000000000247947 */ /* 0x000fea0003800000 */
.L_x_644:
        /* <DEDUP_REMOVED lines=9> */
.L_x_645:
[----:B0-----:R-:W2:Y:S04]  /*25b50*/  @P2 LDG.E R2, desc[UR50][R4.64] ;  /* 0x0000003204022981 */ /* 0x001ea8000c1e1900 */
[----:B------:R0:W2:Y:S01]  /*25b60*/  @P2 LDG.E R4, desc[UR50][R4.64+0x4] ;  /* 0x0000043204042981 */ /* 0x0000a2000c1e1900 */
[----:B-----5:R-:W-:Y:S01]  /*25b70*/  IMAD.IADD R8, R8, 0x1, -R9 ;  /* 0x0000000108087824 */ /* 0x020fe200078e0a09 */
[----:B------:R-:W-:Y:S01]  /*25b80*/  BSSY B0, `(.L_x_646) ;  /* 0x000002a000007945 */ /* 0x000fe20003800000 */
[----:B------:R-:W-:Y:S02]  /*25b90*/  LOP3.LUT R20, R7, 0xff, RZ, 0xc0, !PT ;  /* 0x000000ff07147812 */ /* 0x000fe400078ec0ff */
[----:B------:R-:W-:Y:S02]  /*25ba0*/  MOV R3, RZ ;  /* 0x000000ff00037202 */ /* 0x000fe40000000f00 */
[----:B0-----:R-:W-:-:S02]  /*25bb0*/  SHF.R.U32.HI R5, RZ, 0x10, R7 ;  /* 0x00000010ff057819 */ /* 0x001fc40000011607 */
[----:B--2---:R-:W-:-:S05]  /*25bc0*/  @P2 IADD3 R6, -R2, R4, RZ ;  /* 0x0000000402062210 */ /* 0x004fca0007ffe1ff */
[----:B------:R-:W-:-:S04]  /*25bd0*/  IMAD.IADD R27, R8, 0x1, R6 ;  /* 0x00000001081b7824 */ /* 0x000fc800078e0206 */
[C---:B------:R-:W-:Y:S01]  /*25be0*/  VIADD R4, R27.reuse, 0x9f ;  /* 0x0000009f1b047836 */ /* 0x040fe20000000000 */
[----:B------:R-:W-:-:S03]  /*25bf0*/  ISETP.GE.AND P1, PT, R27, 0x1, PT ;  /* 0x000000011b00780c */ /* 0x000fc60003f26270 */
[----:B------:R-:W-:-:S05]  /*25c00*/  IMAD.HI R4, R4, 0x66666667, RZ ;  /* 0x6666666704047827 */ /* 0x000fca00078e02ff */
[----:B------:R-:W-:-:S04]  /*25c10*/  SHF.R.U32.HI R2, RZ, 0x1f, R4 ;  /* 0x0000001fff027819 */ /* 0x000fc80000011604 */
[----:B------:R-:W-:Y:S01]  /*25c20*/  LEA.HI.SX32 R4, R4, R2, 0x1a ;  /* 0x0000000204047211 */ /* 0x000fe200078fd2ff */
[----:B------:R-:W-:Y:S06]  /*25c30*/  @!P1 BRA `(.L_x_647) ;  /* 0x0000000000789947 */ /* 0x000fec0003800000 */
[----:B------:R-:W-:Y:S01]  /*25c40*/  ISETP.NE.AND P0, PT, R5, RZ, PT ;  /* 0x000000ff0500720c */ /* 0x000fe20003f05270 */
[----:B------:R-:W-:-:S03]  /*25c50*/  ULDC UR4, c[0x0][0x9f0] ;  /* 0x00027c0000047ab9 */ /* 0x000fc60000000800 */
[----:B------:R-:W-:-:S04]  /*25c60*/  SEL R7, R5, UR4, P0 ;  /* 0x0000000405077c07 */ /* 0x000fc80008000000 */
[----:B------:R-:W-:Y:S02]  /*25c70*/  IABS R9, R7 ;  /* 0x0000000700097213 */ /* 0x000fe40000000000 */
[----:B------:R-:W-:Y:S02]  /*25c80*/  IADD3 R10, R7, -0x1, R4 ;  /* 0xffffffff070a7810 */ /* 0x000fe40007ffe004 */
[----:B------:R-:W0:Y:S08]  /*25c90*/  I2F.RP R2, R9 ;  /* 0x0000000900027306 */ /* 0x000e300000209400 */
[----:B0-----:R-:W0:Y:S02]  /*25ca0*/  MUFU.RCP R2, R2 ;  /* 0x0000000200027308 */ /* 0x001e240000001000 */
[----:B0-----:R-:W-:-:S06]  /*25cb0*/  VIADD R2, R2, 0xffffffe ;  /* 0x0ffffffe02027836 */ /* 0x001fcc0000000000 */
[----:B------:R0:W1:Y:S02]  /*25cc0*/  F2I.FTZ.U32.TRUNC.NTZ R3, R2 ;  /* 0x0000000200037305 */ /* 0x000064000021f000 */
[----:B0-----:R-:W-:-:S04]  /*25cd0*/  LOP3.LUT R2, R10, R7, RZ, 0x3c, !PT ;  /* 0x000000070a027212 */ /* 0x001fc800078e3cff */
[----:B------:R-:W-:Y:S01]  /*25ce0*/  ISETP.GE.AND P4, PT, R2, RZ, PT ;  /* 0x000000ff0200720c */ /* 0x000fe20003f86270 */
[----:B-1----:R-:W-:-:S04]  /*25cf0*/  IMAD.MOV R2, RZ, RZ, -R3 ;  /* 0x000000ffff027224 */ /* 0x002fc800078e0a03 */
[----:B------:R-:W-:Y:S02]  /*25d00*/  IMAD R11, R2, R9, RZ ;  /* 0x00000009020b7224 */ /* 0x000fe400078e02ff */
[----:B------:R-:W-:-:S04]  /*25d10*/  IMAD.MOV.U32 R2, RZ, RZ, RZ ;  /* 0x000000ffff027224 */ /* 0x000fc800078e00ff */
[----:B------:R-:W-:Y:S01]  /*25d20*/  IMAD.HI.U32 R11, R3, R11, R2 ;  /* 0x0000000b030b7227 */ /* 0x000fe200078e0002 */
[----:B------:R-:W-:Y:S02]  /*25d30*/  IABS R2, R7 ;  /* 0x0000000700027213 */ /* 0x000fe40000000000 */
[----:B------:R-:W-:Y:S02]  /*25d40*/  IABS R3, R10 ;  /* 0x0000000a00037213 */ /* 0x000fe40000000000 */
[----:B------:R-:W-:-:S05]  /*25d50*/  IADD3 R2, RZ, -R2, RZ ;  /* 0x80000002ff027210 */ /* 0x000fca0007ffe0ff */
[----:B------:R-:W-:Y:S02]  /*25d60*/  IMAD.MOV.U32 R10, RZ, RZ, R2 ;  /* 0x000000ffff0a7224 */ /* 0x000fe400078e0002 */
[----:B------:R-:W-:-:S04]  /*25d70*/  IMAD.HI.U32 R2, R11, R3, RZ ;  /* 0x000000030b027227 */ /* 0x000fc800078e00ff */
[----:B------:R-:W-:-:S05]  /*25d80*/  IMAD R3, R2, R10, R3 ;  /* 0x0000000a02037224 */ /* 0x000fca00078e0203 */
[----:B------:R-:W-:-:S13]  /*25d90*/  ISETP.GT.U32.AND P3, PT, R9, R3, PT ;  /* 0x000000030900720c */ /* 0x000fda0003f64070 */
[----:B------:R-:W-:Y:S02]  /*25da0*/  @!P3 IMAD.IADD R3, R3, 0x1, -R9 ;  /* 0x000000010303b824 */ /* 0x000fe400078e0a09 */
[----:B------:R-:W-:Y:S01]  /*25db0*/  @!P3 VIADD R2, R2, 0x1 ;  /* 0x000000010202b836 */ /* 0x000fe20000000000 */
[----:B------:R-:W-:Y:S02]  /*25dc0*/  ISETP.NE.AND P3, PT, R7, RZ, PT ;  /* 0x000000ff0700720c */ /* 0x000fe40003f65270 */
[----:B------:R-:W-:-:S13]  /*25dd0*/  ISETP.GE.U32.AND P0, PT, R3, R9, PT ;  /* 0x000000090300720c */ /* 0x000fda0003f06070 */
[----:B------:R-:W-:-:S05]  /*25de0*/  @P0 IADD3 R2, R2, 0x1, RZ ;  /* 0x0000000102020810 */ /* 0x000fca0007ffe0ff */
[----:B------:R-:W-:Y:S01]  /*25df0*/  @!P4 IMAD.MOV R2, RZ, RZ, -R2 ;  /* 0x000000ffff02c224 */ /* 0x000fe200078e0a02 */
[----:B------:R-:W-:-:S05]  /*25e00*/  @!P3 LOP3.LUT R2, RZ, R7, RZ, 0x33, !PT ;  /* 0x00000007ff02b212 */ /* 0x000fca00078e33ff */
[----:B------:R-:W-:-:S07]  /*25e10*/  IMAD.MOV.U32 R3, RZ, RZ, R2 ;  /* 0x000000ffff037224 */ /* 0x000fce00078e0002 */
.L_x_647:
[----:B------:R-:W-:Y:S05]  /*25e20*/  BSYNC B0 ;  /* 0x0000000000007941 */ /* 0x000fea0003800000 */
.L_x_646:
[-C--:B------:R-:W-:Y:S01]  /*25e30*/  IMAD R2, R20, R3.reuse, RZ ;  /* 0x0000000314027224 */ /* 0x080fe200078e02ff */
[----:B------:R-:W-:Y:S04]  /*25e40*/  BSSY B0, `(.L_x_648) ;  /* 0x0000113000007945 */ /* 0x000fe80003800000 */
[C---:B------:R-:W-:Y:S01]  /*25e50*/  VIADDMNMX R3, R2.reuse, R3, R4, PT ;  /* 0x0000000302037246 */ /* 0x040fe20003800104 */
[----:B------:R-:W-:-:S04]  /*25e60*/  IMAD R2, R2, 0xa0, -R8 ;  /* 0x000000a002027824 */ /* 0x000fc800078e0a08 */
[----:B------:R-:W-:Y:S01]  /*25e70*/  IMAD R3, R3, 0xa0, -R8 ;  /* 0x000000a003037824 */ /* 0x000fe200078e0a08 */
[----:B------:R-:W-:-:S04]  /*25e80*/  VIMNMX R2, RZ, R2, !PT ;  /* 0x00000002ff027248 */ /* 0x000fc80007fe0100 */
[----:B------:R-:W-:-:S04]  /*25e90*/  VIMNMX R3, R3, R6, PT ;  /* 0x0000000603037248 */ /* 0x000fc80003fe0100 */
[----:B------:R-:W-:-:S13]  /*25ea0*/  ISETP.GT.AND P0, PT, R3, R2, PT ;  /* 0x000000020300720c */ /* 0x000fda0003f04270 */
[----:B------:R-:W-:Y:S02]  /*25eb0*/  @P0 VIADD R6, R3, 0x9f ;  /* 0x0000009f03060836 */ /* 0x000fe40000000000 */
[----:B------:R-:W-:-:S04]  /*25ec0*/  IMAD.WIDE.U32 R2, R2, -0x33333333, RZ ;  /* 0xcccccccd02027825 */ /* 0x000fc800078e00ff */
[----:B------:R-:W-:Y:S01]  /*25ed0*/  @P0 IMAD.HI R2, R6, 0x66666667, RZ ;  /* 0x6666666706020827 */ /* 0x000fe200078e02ff */
[----:B------:R-:W-:-:S04]  /*25ee0*/  SHF.R.U32.HI R3, RZ, 0x7, R3 ;  /* 0x00000007ff037819 */ /* 0x000fc80000011603 */
[----:B------:R-:W-:Y:S02]  /*25ef0*/  @P0 SHF.R.U32.HI R7, RZ, 0x1f, R2 ;  /* 0x0000001fff070819 */ /* 0x000fe40000011602 */
[----:B------:R-:W-:Y:S02]  /*25f00*/  MOV R6, R3 ;  /* 0x0000000300067202 */ /* 0x000fe40000000f00 */
[----:B------:R-:W-:Y:S02]  /*25f10*/  @P0 LEA.HI.SX32 R6, R2, R7, 0x1a ;  /* 0x0000000702060211 */ /* 0x000fe400078fd2ff */
[----:B------:R-:W-:Y:S02]  /*25f20*/  PLOP3.LUT P0, PT, PT, PT, PT, 0x80, 0x0 ;  /* 0x000000000000781c */ /* 0x000fe40003f0f070 */
[----:B------:R-:W-:-:S13]  /*25f30*/  ISETP.GT.AND P3, PT, R6, R3, PT ;  /* 0x000000030600720c */ /* 0x000fda0003f64270 */
[----:B------:R-:W-:Y:S05]  /*25f40*/  @!P3 BRA `(.L_x_649) ;  /* 0x000000100008b947 */ /* 0x000fea0003800000 */
[----:B------:R-:W-:Y:S01]  /*25f50*/  UMOV UR4, 0xffffffff ;  /* 0xffffffff00047882 */ /* 0x000fe20000000000 */
[----:B------:R-:W-:Y:S02]  /*25f60*/  SEL R2, R33, RZ, !P2 ;  /* 0x000000ff21027207 */ /* 0x000fe40005000000 */
[----:B------:R-:W-:Y:S05]  /*25f70*/  BRA.DIV UR4, `(.L_x_650) ;  /* 0x000000a204587947 */ /* 0x000fea000b800000 */
[----:B------:R-:W0:Y:S02]  /*25f80*/  S2R R7, SR_TID.X ;  /* 0x0000000000077919 */ /* 0x000e240000002100 */
[----:B0-----:R-:W-:-:S04]  /*25f90*/  SHF.R.U32.HI R7, RZ, 0x5, R7 ;  /* 0x00000005ff077819 */ /* 0x001fc80000011607 */
[----:B------:R-:W-:-:S05]  /*25fa0*/  LOP3.LUT R7, R7, 0x3, RZ, 0xc0, !PT ;  /* 0x0000000307077812 */ /* 0x000fca00078ec0ff */
[----:B------:R0:W1:Y:S02]  /*25fb0*/  SHFL.IDX PT, R14, R7, RZ, 0x1f ;  /* 0x00001fff070e7589 */ /* 0x00006400000e0000 */
.L_x_925:
[----:B-1----:R-:W-:Y:S02]  /*25fc0*/  ISETP.NE.AND P0, PT, R14, RZ, PT ;  /* 0x000000ff0e00720c */ /* 0x002fe40003f05270 */
[----:B------:R-:W-:-:S11]  /*25fd0*/  PLOP3.LUT P6, PT, PT, PT, PT, 0x8, 0x0 ;  /* 0x000000000000781c */ /* 0x000fd60003fce170 */
[----:B------:R-:W-:Y:S05]  /*25fe0*/  @P0 BRA `(.L_x_651) ;  /* 0x00000000000c0947 */ /* 0x000fea0003800000 */
[----:B------:R-:W-:-:S03]  /*25ff0*/  UMOV UR4, 0xffffffff ;  /* 0xffffffff00047882 */ /* 0x000fc60000000000 */
[----:B------:R-:W-:Y:S05]  /*26000*/  BRA.DIV UR4, `(.L_x_652) ;  /* 0x000000a204687947 */ /* 0x000fea000b800000 */
[----:B------:R-:W-:-:S13]  /*26010*/  ELECT P6, URZ, PT ;  /* 0x00000000003f782f */ /* 0x000fda00038c0000 */
.L_x_651:
[----:B0-----:R-:W2:Y:S01]  /*26020*/  LDL R7, [R1+0x38] ;  /* 0x0000380001077983 */ /* 0x001ea20000100800 */
[----:B------:R-:W-:Y:S01]  /*26030*/  BSSY B1, `(.L_x_653) ;  /* 0x0000008000017945 */ /* 0x000fe20003800000 */
[----:B--2---:R-:W-:-:S05]  /*26040*/  VIADD R7, R7, 0x1 ;  /* 0x0000000107077836 */ /* 0x004fca0000000000 */
[----:B------:R-:W-:-:S04]  /*26050*/  LEA.HI R8, R7, R7, RZ, 0x1 ;  /* 0x0000000707087211 */ /* 0x000fc800078f08ff */
[----:B------:R-:W-:-:S05]  /*26060*/  LOP3.LUT R8, R8, 0xfffffffe, RZ, 0xc0, !PT ;  /* 0xfffffffe08087812 */ /* 0x000fca00078ec0ff */
[----:B------:R-:W-:-:S05]  /*26070*/  IMAD.IADD R7, R7, 0x1, -R8 ;  /* 0x0000000107077824 */ /* 0x000fca00078e0a08 */
[----:B------:R-:W-:-:S04]  /*26080*/  SHF.L.U32 R7, R7, 0x1f, RZ ;  /* 0x0000001f07077819 */ /* 0x000fc800000006ff */
[----:B------:R-:W0:Y:S02]  /*26090*/  SYNCS.PHASECHK.TRANS64.TRYWAIT P0, [R22+URZ+0x29820], R7 ;  /* 0x02982007160075a7 */ /* 0x000e24000800017f */
[----:B0-----:R-:W-:Y:S05]  /*260a0*/  @!P0 BRA `(.L_x_654) ;  /* 0x000000a000608947 */ /* 0x001fea0003800000 */
.L_x_928:
[----:B------:R-:W-:Y:S05]  /*260b0*/  BSYNC B1 ;  /* 0x0000000000017941 */ /* 0x000fea0003800000 */
.L_x_653:
[----:B------:R-:W-:Y:S04]  /*260c0*/  BSSY B1, `(.L_x_655) ;  /* 0x000006c000017945 */ /* 0x000fe80003800000 */
[----:B------:R-:W-:Y:S05]  /*260d0*/  @!P6 BRA `(.L_x_656) ;  /* 0x0000000400a8e947 */ /* 0x000fea0003800000 */
[----:B------:R-:W-:Y:S01]  /*260e0*/  IMAD R10, R28, 0x8, R22 ;  /* 0x000000081c0a7824 */ /* 0x000fe200078e0216 */
[----:B------:R-:W-:Y:S01]  /*260f0*/  SHF.L.U32 R12, R35, 0x1f, RZ ;  /* 0x0000001f230c7819 */ /* 0x000fe200000006ff */
[----:B------:R-:W1:Y:S01]  /*26100*/  S2R R8, SR_TID.X ;  /* 0x0000000000087919 */ /* 0x000e620000002100 */
[----:B------:R-:W-:Y:S02]  /*26110*/  BSSY B2, `(.L_x_657) ;  /* 0x0000005000027945 */ /* 0x000fe40003800000 */
[----:B------:R-:W2:Y:S01]  /*26120*/  SYNCS.PHASECHK.TRANS64.TRYWAIT P0, [R10+URZ+0x298a0], R12 ;  /* 0x0298a00c0a0075a7 */ /* 0x000ea2000800017f */
[----:B-1----:R-:W-:-:S04]  /*26130*/  LOP3.LUT R8, R8, 0x7f, RZ, 0xc0, !PT ;  /* 0x0000007f08087812 */ /* 0x002fc800078ec0ff */
[----:B------:R-:W-:Y:S01]  /*26140*/  ISETP.NE.AND P2, PT, R8, RZ, PT ;  /* 0x000000ff0800720c */ /* 0x000fe20003f45270 */
[----:B--2---:R-:W-:-:S12]  /*26150*/  @!P0 BRA `(.L_x_658) ;  /* 0x000000a000488947 */ /* 0x004fd80003800000 */
.L_x_929:
[----:B------:R-:W-:Y:S05]  /*26160*/  BSYNC B2 ;  /* 0x0000000000027941 */ /* 0x000fea0003800000 */
.L_x_657:
[----:B------:R-:W-:Y:S04]  /*26170*/  BSSY B2, `(.L_x_659) ;  /* 0x0000009000027945 */ /* 0x000fe80003800000 */
[----:B------:R-:W-:Y:S05]  /*26180*/  @P2 BRA `(.L_x_660) ;  /* 0x00000000001c2947 */ /* 0x000fea0003800000 */
[----:B0-----:R-:W0:Y:S02]  /*26190*/  S2R R7, SR_TID.X ;  /* 0x0000000000077919 */ /* 0x001e240000002100 */
[----:B0-----:R-:W-:Y:S02]  /*261a0*/  LOP3.LUT R8, R7, 0x1f, RZ, 0xc0, !PT ;  /* 0x0000001f07087812 */ /* 0x001fe400078ec0ff */
[----:B------:R-:W-:Y:S02]  /*261b0*/  MOV R7, 0x7800 ;  /* 0x0000780000077802 */ /* 0x000fe40000000f00 */
[----:B------:R-:W-:Y:S02]  /*261c0*/  ISETP.NE.AND P0, PT, R8, RZ, PT ;  /* 0x000000ff0800720c */ /* 0x000fe40003f05270 */
[----:B------:R2:W-:Y:S11]  /*261d0*/  SYNCS.ARRIVE.TRANS64 RZ, [R10+URZ+0x29890], R7 ;  /* 0x029890070aff79a7 */ /* 0x0005f6000800003f */
[----:B--2---:R-:W-:Y:S05]  /*261e0*/  @!P0 BRA `(.L_x_660) ;  /* 0x0000000000048947 */ /* 0x004fea0003800000 */
[----:B------:R-:W-:Y:S01]  /*261f0*/  BPT.TRAP 0x1 ;  /* 0x000000040000795c */ /* 0x000fe20000300000 */
.L_x_660:
[----:B------:R-:W-:Y:S05]  /*26200*/  BSYNC B2 ;  /* 0x0000000000027941 */ /* 0x000fea0003800000 */
.L_x_659:
[----:B------:R-:W-:Y:S01]  /*26210*/  IMAD.MOV.U32 R13, RZ, RZ, RZ ;  /* 0x000000ffff0d7224 */ /* 0x000fe200078e00ff */
[----:B------:R-:W-:Y:S01]  /*26220*/  UIADD3 UR4, UP0, UR40, 0x570, URZ ;  /* 0x0000057028047890 */ /* 0x000fe2000ff1e03f */
[----:B------:R-:W-:Y:S01]  /*26230*/  IMAD R9, R28, 0x7800, R22 ;  /* 0x000078001c097824 */ /* 0x000fe200078e0216 */
[----:B------:R-:W-:Y:S01]  /*26240*/  PLOP3.LUT P0, PT, PT, PT, PT, 0x80, 0x0 ;  /* 0x000000000000781c */ /* 0x000fe20003f0f070 */
[----:B------:R-:W-:Y:S01]  /*26250*/  IMAD R8, R6, 0xa0, R0 ;  /* 0x000000a006087824 */ /* 0x000fe200078e0200 */
[----:B------:R-:W-:Y:S01]  /*26260*/  R2UR UR10, R13 ;  /* 0x000000000d0a72ca */ /* 0x000fe200000e0000 */
[----:B0-----:R-:W-:Y:S01]  /*26270*/  VIADD R7, R10, 0x29890 ;  /* 0x000298900a077836 */ /* 0x001fe20000000000 */
[----:B------:R-:W-:Y:S01]  /*26280*/  IADD3 R11, R9, 0x1a400, RZ ;  /* 0x0001a400090b7810 */ /* 0x000fe20007ffe0ff */
[----:B------:R-:W-:Y:S01]  /*26290*/  VIADD R8, R8, 0xffffff60 ;  /* 0xffffff6008087836 */ /* 0x000fe20000000000 */
[----:B------:R-:W-:Y:S01]  /*262a0*/  UIADD3.X UR5, URZ, UR41, URZ, UP0, !UPT ;  /* 0x000000293f057290 */ /* 0x000fe200087fe43f */
[----:B------:R-:W-:Y:S01]  /*262b0*/  UMOV UR6, 0x0 ;  /* 0x0000000000067882 */ /* 0x000fe20000000000 */
[----:B------:R-:W-:-:S10]  /*262c0*/  UMOV UR7, 0x12f00000 ;  /* 0x12f0000000077882 */ /* 0x000fd40000000000 */
.L_x_661:
[----:B------:R-:W-:-:S13]  /*262d0*/  @P0 ELECT P3, URZ, PT ;  /* 0x00000000003f082f */ /* 0x000fda0003860000 */
[----:B------:R-:W-:Y:S02]  /*262e0*/  @P3 R2UR UR13, R2 ;  /* 0x00000000020d32ca */ /* 0x000fe400000e0000 */
[----:B------:R-:W-:Y:S02]  /*262f0*/  @P3 R2UR UR12, R18 ;  /* 0x00000000120c32ca */ /* 0x000fe400000e0000 */
[----:B------:R-:W-:Y:S02]  /*26300*/  @P3 R2UR UR11, R8 ;  /* 0x00000000080b32ca */ /* 0x000fe400000e0000 */
[----:B------:R-:W-:Y:S02]  /*26310*/  @P3 R2UR UR9, R7 ;  /* 0x00000000070932ca */ /* 0x000fe400000e0000 */
[----:B------:R-:W-:Y:S02]  /*26320*/  @P3 R2UR UR8, R11 ;  /* 0x000000000b0832ca */ /* 0x000fe400000e0000 */
[----:B------:R-:W-:-:S02]  /*26330*/  @P3 PLOP3.LUT P0, PT, P3, PT, PT, 0x8, 0x0 ;  /* 0x000000000000381c */ /* 0x000fc40001f0e170 */
[----:B------:R-:W-:-:S09]  /*26340*/  PLOP3.LUT P3, PT, PT, PT, PT, 0x8, 0x0 ;  /* 0x000000000000781c */ /* 0x000fd20003f6e170 */
[----:B------:R0:W-:Y:S02]  /*26350*/  UTMALDG.4D [UR8], [UR4], desc[UR6] ;  /* 0x00000608040075b4 */ /* 0x0001e40008019000 */
[----:B0-----:R-:W-:Y:S05]  /*26360*/  @P0 BRA.U.ANY `(.L_x_661) ;  /* 0xfffffffd00d80947 */ /* 0x001fea000393ffff */
[----:B------:R-:W-:Y:S01]  /*26370*/  PLOP3.LUT P0, PT, PT, PT, PT, 0x80, 0x0 ;  /* 0x000000000000781c */ /* 0x000fe20003f0f070 */
[----:B------:R-:W-:Y:S01]  /*26380*/  VIADD R11, R9, 0x1cc00 ;  /* 0x0001cc00090b7836 */ /* 0x000fe20000000000 */
[----:B------:R-:W-:Y:S01]  /*26390*/  UMOV UR6, 0x0 ;  /* 0x0000000000067882 */ /* 0x000fe20000000000 */
[----:B------:R-:W-:Y:S01]  /*263a0*/  UMOV UR7, 0x12f00000 ;  /* 0x12f0000000077882 */ /* 0x000fe20000000000 */
[----:B------:R-:W-:-:S09]  /*263b0*/  UMOV UR10, 0x40 ;  /* 0x00000040000a7882 */ /* 0x000fd20000000000 */
.L_x_662:
        /* <DEDUP_REMOVED lines=15> */
.L_x_663:
        /* <DEDUP_REMOVED lines=10> */
[----:B------:R-:W0:Y:S01]  /*26550*/  SYNCS.PHASECHK.TRANS64.TRYWAIT P0, [R10+URZ+0x298c0], R12 ;  /* 0x0298c00c0a0075a7 */ /* 0x000e22000800017f */
[----:B------:R-:W-:Y:S04]  /*26560*/  BSSY B2, `(.L_x_664) ;  /* 0x0000002000027945 */ /* 0x000fe80003800000 */
[----:B0-----:R-:W-:Y:S05]  /*26570*/  @!P0 BRA `(.L_x_665) ;  /* 0x0000009c00548947 */ /* 0x001fea0003800000 */
.L_x_930:
[----:B------:R-:W-:Y:S05]  /*26580*/  BSYNC B2 ;  /* 0x0000000000027941 */ /* 0x000fea0003800000 */
.L_x_664:
[----:B------:R-:W-:Y:S01]  /*26590*/  BSSY B2, `(.L_x_666) ;  /* 0x000000b000027945 */ /* 0x000fe20003800000 */
[----:B------:R-:W-:Y:S01]  /*265a0*/  IMAD.MOV.U32 R14, RZ, RZ, 0x0 ;  /* 0x00000000ff0e7424 */ /* 0x000fe200078e00ff */
[----:B------:R-:W-:Y:S02]  /*265b0*/  MOV R15, 0x12f00000 ;  /* 0x12f00000000f7802 */ /* 0x000fe40000000f00 */
[----:B------:R-:W-:Y:S05]  /*265c0*/  @P2 BRA `(.L_x_667) ;  /* 0x00000000001c2947 */ /* 0x000fea0003800000 */
[----:B------:R-:W2:Y:S02]  /*265d0*/  S2R R7, SR_TID.X ;  /* 0x0000000000077919 */ /* 0x000ea40000002100 */
[----:B--2---:R-:W-:Y:S01]  /*265e0*/  LOP3.LUT R9, R7, 0x1f, RZ, 0xc0, !PT ;  /* 0x0000001f07097812 */ /* 0x004fe200078ec0ff */
[----:B------:R-:W-:-:S03]  /*265f0*/  IMAD.MOV.U32 R7, RZ, RZ, 0x5000 ;  /* 0x00005000ff077424 */ /* 0x000fc600078e00ff */
[----:B------:R-:W-:Y:S01]  /*26600*/  ISETP.NE.AND P0, PT, R9, RZ, PT ;  /* 0x000000ff0900720c */ /* 0x000fe20003f05270 */
[----:B------:R2:W-:-:S12]  /*26610*/  SYNCS.ARRIVE.TRANS64 RZ, [R10+URZ+0x298b0], R7 ;  /* 0x0298b0070aff79a7 */ /* 0x0005d8000800003f */
[----:B--2---:R-:W-:Y:S05]  /*26620*/  @!P0 BRA `(.L_x_667) ;  /* 0x0000000000048947 */ /* 0x004fea0003800000 */
[----:B------:R-:W-:Y:S01]  /*26630*/  BPT.TRAP 0x1 ;  /* 0x000000040000795c */ /* 0x000fe20000300000 */
.L_x_667:
[----:B------:R-:W-:Y:S05]  /*26640*/  BSYNC B2 ;  /* 0x0000000000027941 */ /* 0x000fea0003800000 */
.L_x_666:
[----:B------:R-:W-:Y:S01]  /*26650*/  R2UR UR10, R13 ;  /* 0x000000000d0a72ca */ /* 0x000fe200000e0000 */
[----:B------:R-:W-:Y:S01]  /*26660*/  IMAD R7, R28, 0x5000, R22 ;  /* 0x000050001c077824 */ /* 0x000fe200078e0216 */
[----:B------:R-:W-:Y:S01]  /*26670*/  R2UR UR6, R14 ;  /* 0x000000000e0672ca */ /* 0x000fe200000e0000 */
[----:B------:R-:W-:Y:S01]  /*26680*/  UIADD3 UR4, UP0, UR40, 0x670, URZ ;  /* 0x0000067028047890 */ /* 0x000fe2000ff1e03f */
[----:B------:R-:W-:Y:S01]  /*26690*/  R2UR UR7, R15 ;  /* 0x000000000f0772ca */ /* 0x000fe200000e0000 */
[----:B01----:R-:W-:Y:S01]  /*266a0*/  VIADD R10, R10, 0x298b0 ;  /* 0x000298b00a0a7836 */ /* 0x003fe20000000000 */
[----:B------:R-:W-:Y:S01]  /*266b0*/  PLOP3.LUT P0, PT, PT, PT, PT, 0x80, 0x0 ;  /* 0x000000000000781c */ /* 0x000fe20003f0f070 */
[----:B------:R-:W-:Y:S01]  /*266c0*/  VIADD R7, R7, 0xa400 ;  /* 0x0000a40007077836 */ /* 0x000fe20000000000 */
[----:B------:R-:W-:-:S12]  /*266d0*/  UIADD3.X UR5, URZ, UR41, URZ, UP0, !UPT ;  /* 0x000000293f057290 */ /* 0x000fd800087fe43f */
.L_x_668:
        /* <DEDUP_REMOVED lines=9> */
[----:B-1----:R-:W-:Y:S05]  /*26770*/  @P0 BRA.U.ANY `(.L_x_668) ;  /* 0xfffffffd00d80947 */ /* 0x002fea000393ffff */
.L_x_656:
[----:B------:R-:W-:Y:S05]  /*26780*/  BSYNC B1 ;  /* 0x0000000000017941 */ /* 0x000fea0003800000 */
.L_x_655:
[----:B------:R-:W-:Y:S01]  /*26790*/  VIADD R11, R6, 0xfffffffe ;  /* 0xfffffffe060b7836 */ /* 0x000fe20000000000 */
[----:B------:R-:W-:Y:S02]  /*267a0*/  IADD3 R28, R28, 0x1, RZ ;  /* 0x000000011c1c7810 */ /* 0x000fe40007ffe0ff */
[----:B------:R-:W-:Y:S02]  /*267b0*/  PLOP3.LUT P0, PT, PT, PT, PT, 0x8, 0x0 ;  /* 0x000000000000781c */ /* 0x000fe40003f0e170 */
[----:B------:R-:W-:Y:S02]  /*267c0*/  ISETP.GE.AND P3, PT, R11, R3, PT ;  /* 0x000000030b00720c */ /* 0x000fe40003f66270 */
[----:B------:R-:W-:-:S04]  /*267d0*/  ISETP.NE.AND P2, PT, R28, 0x2, PT ;  /* 0x000000021c00780c */ /* 0x000fc80003f45270 */
[----:B------:R-:W-:Y:S02]  /*267e0*/  SEL R6, RZ, 0x1, P2 ;  /* 0x00000001ff067807 */ /* 0x000fe40001000000 */
[----:B------:R-:W-:Y:S02]  /*267f0*/  SEL R28, R28, RZ, P2 ;  /* 0x000000ff1c1c7207 */ /* 0x000fe40001000000 */
[----:B------:R-:W-:-:S03]  /*26800*/  LOP3.LUT R35, R35, R6, RZ, 0x3c, !PT ;  /* 0x0000000623237212 */ /* 0x000fc600078e3cff */
[----:B------:R-:W-:Y:S05]  /*26810*/  @!P3 BRA `(.L_x_649) ;  /* 0x0000000400d4b947 */ /* 0x000fea0003800000 */
.L_x_683:
[----:B------:R-:W-:Y:S05]  /*26820*/  YIELD ;  /* 0x0000000000007946 */ /* 0x000fea0003800000 */
        /* <DEDUP_REMOVED lines=10> */
.L_x_931:
[----:B------:R-:W-:Y:S05]  /*268d0*/  BSYNC B2 ;  /* 0x0000000000027941 */ /* 0x000fea0003800000 */
.L_x_671:
[----:B------:R-:W-:Y:S04]  /*268e0*/  BSSY B2, `(.L_x_673) ;  /* 0x0000009000027945 */ /* 0x000fe80003800000 */
[----:B------:R-:W-:Y:S05]  /*268f0*/  @P3 BRA `(.L_x_674) ;  /* 0x00000000001c3947 */ /* 0x000fea0003800000 */
[----:B------:R-:W0:Y:S02]  /*26900*/  S2R R6, SR_TID.X ;  /* 0x0000000000067919 */ /* 0x000e240000002100 */
[----:B0-----:R-:W-:Y:S01]  /*26910*/  LOP3.LUT R7, R6, 0x1f, RZ, 0xc0, !PT ;  /* 0x0000001f06077812 */ /* 0x001fe200078ec0ff */
[----:B------:R-:W-:-:S03]  /*26920*/  IMAD.MOV.U32 R6, RZ, RZ, 0x7800 ;  /* 0x00007800ff067424 */ /* 0x000fc600078e00ff */
[----:B------:R-:W-:Y:S01]  /*26930*/  ISETP.NE.AND P2, PT, R7, RZ, PT ;  /* 0x000000ff0700720c */ /* 0x000fe20003f45270 */
[----:B------:R2:W-:-:S12]  /*26940*/  SYNCS.ARRIVE.TRANS64 RZ, [R10+URZ+0x29890], R6 ;  /* 0x029890060aff79a7 */ /* 0x0005d8000800003f */
[----:B--2---:R-:W-:Y:S05]  /*26950*/  @!P2 BRA `(.L_x_674) ;  /* 0x000000000004a947 */ /* 0x004fea0003800000 */
[----:B------:R-:W-:Y:S01]  /*26960*/  BPT.TRAP 0x1 ;  /* 0x000000040000795c */ /* 0x000fe20000300000 */
.L_x_674:
[----:B------:R-:W-:Y:S05]  /*26970*/  BSYNC B2 ;  /* 0x0000000000027941 */ /* 0x000fea0003800000 */
.L_x_673:
[----:B------:R-:W-:Y:S01]  /*26980*/  MOV R13, RZ ;  /* 0x000000ff000d7202 */ /* 0x000fe20000000f00 */
[----:B------:R-:W-:Y:S01]  /*26990*/  IMAD R8, R28, 0x7800, R22 ;  /* 0x000078001c087824 */ /* 0x000fe200078e0216 */
[----:B------:R-:W-:Y:S01]  /*269a0*/  UIADD3 UR4, UP0, UR40, 0x570, URZ ;  /* 0x0000057028047890 */ /* 0x000fe2000ff1e03f */
[----:B------:R-:W-:Y:S01]  /*269b0*/  PLOP3.LUT P2, PT, PT, PT, PT, 0x80, 0x0 ;  /* 0x000000000000781c */ /* 0x000fe20003f4f070 */
[----:B0-----:R-:W-:Y:S01]  /*269c0*/  IMAD R7, R11, 0xa0, R0 ;  /* 0x000000a00b077824 */ /* 0x001fe200078e0200 */
[----:B------:R-:W-:Y:S01]  /*269d0*/  R2UR UR10, R13 ;  /* 0x000000000d0a72ca */ /* 0x000fe200000e0000 */
[----:B------:R-:W-:Y:S01]  /*269e0*/  VIADD R6, R10, 0x29890 ;  /* 0x000298900a067836 */ /* 0x000fe20000000000 */
[----:B------:R-:W-:Y:S01]  /*269f0*/  UIADD3.X UR5, URZ, UR41, URZ, UP0, !UPT ;  /* 0x000000293f057290 */ /* 0x000fe200087fe43f */
[----:B------:R-:W-:Y:S01]  /*26a00*/  VIADD R12, R8, 0x1a400 ;  /* 0x0001a400080c7836 */ /* 0x000fe20000000000 */
[----:B------:R-:W-:Y:S01]  /*26a10*/  UMOV UR6, 0x0 ;  /* 0x0000000000067882 */ /* 0x000fe20000000000 */
[----:B------:R-:W-:-:S10]  /*26a20*/  UMOV UR7, 0x12f00000 ;  /* 0x12f0000000077882 */ /* 0x000fd40000000000 */
.L_x_675:
        /* <DEDUP_REMOVED lines=15> */
.L_x_676:
        /* <DEDUP_REMOVED lines=11> */
[----:B------:R-:W-:Y:S01]  /*26bd0*/  UMOV UR6, 0x0 ;  /* 0x0000000000067882 */ /* 0x000fe20000000000 */
[----:B------:R-:W-:Y:S01]  /*26be0*/  IADD3 R8, R8, 0x1f400, RZ ;  /* 0x0001f40008087810 */ /* 0x000fe20007ffe0ff */
[----:B------:R-:W-:Y:S01]  /*26bf0*/  UMOV UR7, 0x12f00000 ;  /* 0x12f0000000077882 */ /* 0x000fe20000000000 */
[----:B------:R-:W-:-:S09]  /*26c00*/  UMOV UR10, 0x80 ;  /* 0x00000080000a7882 */ /* 0x000fd20000000000 */
.L_x_677:
        /* <DEDUP_REMOVED lines=13> */
.L_x_932:
[----:B------:R-:W-:Y:S05]  /*26ce0*/  BSYNC B2 ;  /* 0x0000000000027941 */ /* 0x000fea0003800000 */
.L_x_678:
[----:B------:R-:W-:Y:S01]  /*26cf0*/  BSSY B2, `(.L_x_680) ;  /* 0x000000b000027945 */ /* 0x000fe20003800000 */
[----:B------:R-:W-:Y:S02]  /*26d00*/  IMAD.MOV.U32 R8, RZ, RZ, 0x0 ;  /* 0x00000000ff087424 */ /* 0x000fe400078e00ff */
[----:B01----:R-:W-:Y:S01]  /*26d10*/  IMAD.MOV.U32 R9, RZ, RZ, 0x12f00000 ;  /* 0x12f00000ff097424 */ /* 0x003fe200078e00ff */
[----:B------:R-:W-:Y:S06]  /*26d20*/  @P3 BRA `(.L_x_681) ;  /* 0x00000000001c3947 */ /* 0x000fec0003800000 */
[----:B------:R-:W0:Y:S02]  /*26d30*/  S2R R6, SR_TID.X ;  /* 0x0000000000067919 */ /* 0x000e240000002100 */
[----:B0-----:R-:W-:Y:S01]  /*26d40*/  LOP3.LUT R12, R6, 0x1f, RZ, 0xc0, !PT ;  /* 0x0000001f060c7812 */ /* 0x001fe200078ec0ff */
[----:B------:R-:W-:-:S03]  /*26d50*/  IMAD.MOV.U32 R6, RZ, RZ, 0x5000 ;  /* 0x00005000ff067424 */ /* 0x000fc600078e00ff */
[----:B------:R-:W-:Y:S01]  /*26d60*/  ISETP.NE.AND P2, PT, R12, RZ, PT ;  /* 0x000000ff0c00720c */ /* 0x000fe20003f45270 */
[----:B------:R0:W-:-:S12]  /*26d70*/  SYNCS.ARRIVE.TRANS64 RZ, [R10+URZ+0x298b0], R6 ;  /* 0x0298b0060aff79a7 */ /* 0x0001d8000800003f */
[----:B0-----:R-:W-:Y:S05]  /*26d80*/  @!P2 BRA `(.L_x_681) ;  /* 0x000000000004a947 */ /* 0x001fea0003800000 */
[----:B------:R-:W-:Y:S01]  /*26d90*/  BPT.TRAP 0x1 ;  /* 0x000000040000795c */ /* 0x000fe20000300000 */
.L_x_681:
[----:B------:R-:W-:Y:S05]  /*26da0*/  BSYNC B2 ;  /* 0x0000000000027941 */ /* 0x000fea0003800000 */
.L_x_680:
[----:B------:R-:W-:Y:S01]  /*26db0*/  R2UR UR10, R13 ;  /* 0x000000000d0a72ca */ /* 0x000fe200000e0000 */
[----:B------:R-:W-:Y:S01]  /*26dc0*/  IMAD R6, R28, 0x5000, R22 ;  /* 0x000050001c067824 */ /* 0x000fe200078e0216 */
[----:B------:R-:W-:Y:S01]  /*26dd0*/  R2UR UR6, R8 ;  /* 0x00000000080672ca */ /* 0x000fe200000e0000 */
[----:B------:R-:W-:Y:S01]  /*26de0*/  UIADD3 UR4, UP0, UR40, 0x670, URZ ;  /* 0x0000067028047890 */ /* 0x000fe2000ff1e03f */
[----:B------:R-:W-:Y:S01]  /*26df0*/  R2UR UR7, R9 ;  /* 0x00000000090772ca */ /* 0x000fe200000e0000 */
[----:B------:R-:W-:Y:S01]  /*26e00*/  VIADD R6, R6, 0xa400 ;  /* 0x0000a40006067836 */ /* 0x000fe20000000000 */
[----:B------:R-:W-:Y:S01]  /*26e10*/  PLOP3.LUT P2, PT, PT, PT, PT, 0x80, 0x0 ;  /* 0x000000000000781c */ /* 0x000fe20003f4f070 */
[----:B------:R-:W-:Y:S01]  /*26e20*/  UIADD3.X UR5, URZ, UR41, URZ, UP0, !UPT ;  /* 0x000000293f057290 */ /* 0x000fe200087fe43f */
[----:B------:R-:W-:-:S11]  /*26e30*/  IADD3 R10, R10, 0x298b0, RZ ;  /* 0x000298b00a0a7810 */ /* 0x000fd60007ffe0ff */
.L_x_682:
        /* <DEDUP_REMOVED lines=10> */
.L_x_670:
[----:B------:R-:W-:Y:S05]  /*26ee0*/  BSYNC B1 ;  /* 0x0000000000017941 */ /* 0x000fea0003800000 */
.L_x_669:
[C---:B------:R-:W-:Y:S01]  /*26ef0*/  ISETP.GT.AND P3, PT, R11.reuse, R3, PT ;  /* 0x000000030b00720c */ /* 0x040fe20003f64270 */
[----:B------:R-:W-:Y:S02]  /*26f00*/  VIADD R28, R28, 0x1 ;  /* 0x000000011c1c7836 */ /* 0x000fe40000000000 */
[----:B------:R-:W-:-:S03]  /*26f10*/  VIADD R11, R11, 0xffffffff ;  /* 0xffffffff0b0b7836 */ /* 0x000fc60000000000 */
[----:B------:R-:W-:-:S04]  /*26f20*/  ISETP.NE.AND P2, PT, R28, 0x2, PT ;  /* 0x000000021c00780c */ /* 0x000fc80003f45270 */
[----:B------:R-:W-:Y:S02]  /*26f30*/  SEL R6, RZ, 0x1, P2 ;  /* 0x00000001ff067807 */ /* 0x000fe40001000000 */
[----:B------:R-:W-:Y:S02]  /*26f40*/  SEL R28, R28, RZ, P2 ;  /* 0x000000ff1c1c7207 */ /* 0x000fe40001000000 */
[----:B------:R-:W-:Y:S01]  /*26f50*/  LOP3.LUT R35, R35, R6, RZ, 0x3c, !PT ;  /* 0x0000000623237212 */ /* 0x000fe200078e3cff */
[----:B------:R-:W-:Y:S06]  /*26f60*/  @P3 BRA `(.L_x_683) ;  /* 0xfffffff8002c3947 */ /* 0x000fec000383ffff */
.L_x_649:
[----:B------:R-:W-:Y:S05]  /*26f70*/  BSYNC B0 ;  /* 0x0000000000007941 */ /* 0x000fea0003800000 */
.L_x_648:
[----:B------:R-:W-:Y:S05]  /*26f80*/  @!P0 WARPSYNC.ALL ;  /* 0x0000000000008948 */ /* 0x000fea0003800000 */
[----:B------:R-:W-:Y:S01]  /*26f90*/  @!P0 BAR.SYNC.DEFER_BLOCKING 0xc, 0x180 ;  /* 0x0306000000008b1d */ /* 0x000fe20000010000 */
[----:B------:R-:W-:-:S05]  /*26fa0*/  MOV R29, RZ ;  /* 0x000000ff001d7202 */ /* 0x000fca0000000f00 */
[----:B------:R-:W-:Y:S04]  /*26fb0*/  BSSY B0, `(.L_x_684) ;  /* 0x000001e000007945 */ /* 0x000fe80003800000 */
[----:B------:R-:W-:Y:S05]  /*26fc0*/  @!P1 BRA `(.L_x_685) ;  /* 0x0000000000709947 */ /* 0x000fea0003800000 */
[----:B------:R-:W-:-:S13]  /*26fd0*/  ISETP.NE.AND P0, PT, R5, RZ, PT ;  /* 0x000000ff0500720c */ /* 0x000fda0003f05270 */
[----:B------:R-:W1:Y:S02]  /*26fe0*/  @!P0 LDC R5, c[0x0][0x9f0] ;  /* 0x00027c00ff058b82 */ /* 0x000e640000000800 */
[-C--:B-1----:R-:W-:Y:S02]  /*26ff0*/  IABS R0, R5.reuse ;  /* 0x0000000500007213 */ /* 0x082fe40000000000 */
[----:B0-----:R-:W-:Y:S02]  /*27000*/  IABS R7, R5 ;  /* 0x0000000500077213 */ /* 0x001fe40000000000 */
[----:B------:R-:W0:Y:S02]  /*27010*/  I2F.RP R2, R0 ;  /* 0x0000000000027306 */ /* 0x000e240000209400 */
[----:B------:R-:W-:-:S06]  /*27020*/  IADD3 R7, RZ, -R7, RZ ;  /* 0x80000007ff077210 */ /* 0x000fcc0007ffe0ff */
[----:B0-----:R-:W0:Y:S02]  /*27030*/  MUFU.RCP R2, R2 ;  /* 0x0000000200027308 */ /* 0x001e240000001000 */
[----:B0-----:R-:W-:-:S06]  /*27040*/  VIADD R2, R2, 0xffffffe ;  /* 0x0ffffffe02027836 */ /* 0x001fcc0000000000 */
[----:B------:R-:W0:Y:S02]  /*27050*/  F2I.FTZ.U32.TRUNC.NTZ R3, R2 ;  /* 0x0000000200037305 */ /* 0x000e24000021f000 */
[----:B0-----:R-:W-:-:S04]  /*27060*/  IMAD.MOV R2, RZ, RZ, -R3 ;  /* 0x000000ffff027224 */ /* 0x001fc800078e0a03 */
[----:B------:R-:W-:Y:S02]  /*27070*/  IMAD R6, R2, R0, RZ ;  /* 0x0000000002067224 */ /* 0x000fe400078e02ff */
[----:B------:R-:W-:-:S04]  /*27080*/  IMAD.MOV.U32 R2, RZ, RZ, RZ ;  /* 0x000000ffff027224 */ /* 0x000fc800078e00ff */
[----:B------:R-:W-:Y:S01]  /*27090*/  IMAD.HI.U32 R6, R3, R6, R2 ;  /* 0x0000000603067227 */ /* 0x000fe200078e0002 */
[----:B------:R-:W-:-:S04]  /*270a0*/  IADD3 R3, R4, -0x1, R5 ;  /* 0xffffffff04037810 */ /* 0x000fc80007ffe005 */
[----:B------:R-:W-:Y:S02]  /*270b0*/  IABS R2, R3 ;  /* 0x0000000300027213 */ /* 0x000fe40000000000 */
[----:B------:R-:W-:-:S03]  /*270c0*/  LOP3.LUT R3, R3, R5, RZ, 0x3c, !PT ;  /* 0x0000000503037212 */ /* 0x000fc600078e3cff */
[----:B------:R-:W-:Y:S01]  /*270d0*/  IMAD.HI.U32 R6, R6, R2, RZ ;  /* 0x0000000206067227 */ /* 0x000fe200078e00ff */
[----:B------:R-:W-:-:S03]  /*270e0*/  ISETP.GE.AND P2, PT, R3, RZ, PT ;  /* 0x000000ff0300720c */ /* 0x000fc60003f46270 */
[----:B------:R-:W-:-:S05]  /*270f0*/  IMAD R2, R6, R7, R2 ;  /* 0x0000000706027224 */ /* 0x000fca00078e0202 */
[----:B------:R-:W-:-:S13]  /*27100*/  ISETP.GT.U32.AND P1, PT, R0, R2, PT ;  /* 0x000000020000720c */ /* 0x000fda0003f24070 */
[----:B------:R-:W-:Y:S02]  /*27110*/  @!P1 IMAD.IADD R2, R2, 0x1, -R0 ;  /* 0x0000000102029824 */ /* 0x000fe400078e0a00 */
[----:B------:R-:W-:Y:S01]  /*27120*/  @!P1 VIADD R6, R6, 0x1 ;  /* 0x0000000106069836 */ /* 0x000fe20000000000 */
[----:B------:R-:W-:Y:S02]  /*27130*/  ISETP.NE.AND P1, PT, R5, RZ, PT ;  /* 0x000000ff0500720c */ /* 0x000fe40003f25270 */
[----:B------:R-:W-:-:S13]  /*27140*/  ISETP.GE.U32.AND P0, PT, R2, R0, PT ;  /* 0x000000000200720c */ /* 0x000fda0003f06070 */
[----:B------:R-:W-:-:S05]  /*27150*/  @P0 VIADD R6, R6, 0x1 ;  /* 0x0000000106060836 */ /* 0x000fca0000000000 */
[----:B------:R-:W-:Y:S02]  /*27160*/  @!P2 IADD3 R6, -R6, RZ, RZ ;  /* 0x000000ff0606a210 */ /* 0x000fe40007ffe1ff */
[----:B------:R-:W-:-:S05]  /*27170*/  @!P1 LOP3.LUT R6, RZ, R5, RZ, 0x33, !PT ;  /* 0x00000005ff069212 */ /* 0x000fca00078e33ff */
[----:B------:R-:W-:-:S07]  /*27180*/  IMAD.MOV.U32 R29, RZ, RZ, R6 ;  /* 0x000000ffff1d7224 */ /* 0x000fce00078e0006 */
.L_x_685:
[----:B------:R-:W-:Y:S05]  /*27190*/  BSYNC B0 ;  /* 0x0000000000007941 */ /* 0x000fea0003800000 */
.L_x_684:
[----:B------:R-:W-:-:S05]  /*271a0*/  IMAD R0, R20, R29, RZ ;  /* 0x0000001d14007224 */ /* 0x000fca00078e02ff */
[----:B------:R1:W-:Y:S01]  /*271b0*/  STL [R1+0xc], R0 ;  /* 0x00000c0001007387 */ /* 0x0003e20000100800 */
[----:B------:R-:W-:-:S04]  /*271c0*/  VIADDMNMX R29, R0, R29, R4, PT ;  /* 0x0000001d001d7246 */ /* 0x000fc80003800104 */
[----:B------:R-:W-:-:S13]  /*271d0*/  ISETP.GT.AND P0, PT, R29, R0, PT ;  /* 0x000000001d00720c */ /* 0x000fda0003f04270 */
[----:B-1----:R-:W-:Y:S05]  /*271e0*/  @P0 BRA `(.L_x_686) ;  /* 0x0000000000440947 */ /* 0x002fea0003800000 */
[----:B------:R-:W1:Y:S02]  /*271f0*/  S2R R0, SR_TID.X ;  /* 0x0000000000007919 */ /* 0x000e640000002100 */
[----:B-1----:R-:W-:-:S04]  /*27200*/  LOP3.LUT R0, R0, 0x7f, RZ, 0xc0, !PT ;  /* 0x0000007f00007812 */ /* 0x002fc800078ec0ff */
[----:B------:R-:W-:-:S13]  /*27210*/  ISETP.NE.AND P0, PT, R0, RZ, PT ;  /* 0x000000ff0000720c */ /* 0x000fda0003f05270 */
[----:B------:R-:W-:Y:S05]  /*27220*/  @P0 BRA `(.L_x_687) ;  /* 0x0000004400c40947 */ /* 0x000fea0003800000 */
[----:B------:R-:W1:Y:S01]  /*27230*/  S2R R5, SR_LANEID ;  /* 0x0000000000057919 */ /* 0x000e620000000000 */
[----:B------:R-:W-:Y:S01]  /*27240*/  VOTEU.ANY UR4, UPT, PT ;  /* 0x0000000000047886 */ /* 0x000fe200038e0100 */
[----:B------:R-:W2:Y:S01]  /*27250*/  LDC.64 R2, c[0x0][0xc60] ;  /* 0x00031800ff027b82 */ /* 0x000ea20000000a00 */
[----:B------:R-:W1:Y:S02]  /*27260*/  FLO.U32 R0, UR4 ;  /* 0x0000000400007d00 */ /* 0x000e6400080e0000 */
[----:B-1----:R-:W-:-:S06]  /*27270*/  ISETP.EQ.U32.AND P0, PT, R0, R5, PT ;  /* 0x000000050000720c */ /* 0x002fcc0003f02070 */
[----:B------:R-:W2:Y:S07]  /*27280*/  POPC R5, UR4 ;  /* 0x0000000400057d09 */ /* 0x000eae0008000000 */
[----:B--2---:R-:W2:Y:S01]  /*27290*/  @P0 ATOMG.E.ADD.STRONG.GPU PT, R3, desc[UR50][R2.64], R5 ;  /* 0x00000005020309a8 */ /* 0x004ea200081ee1f2 */
[----:B------:R-:W1:Y:S02]  /*272a0*/  S2R R4, SR_LTMASK ;  /* 0x0000000000047919 */ /* 0x000e640000003900 */
[----:B-1----:R-:W-:-:S04]  /*272b0*/  LOP3.LUT R4, R4, UR4, RZ, 0xc0, !PT ;  /* 0x0000000404047c12 */ /* 0x002fc8000f8ec0ff */
[----:B0-----:R-:W0:Y:S01]  /*272c0*/  POPC R7, R4 ;  /* 0x0000000400077309 */ /* 0x001e220000000000 */
[----:B--2---:R-:W0:Y:S02]  /*272d0*/  SHFL.IDX PT, R0, R3, R0, 0x1f ;  /* 0x00001f0003007589 */ /* 0x004e2400000e0000 */
[----:B0-----:R-:W-:Y:S01]  /*272e0*/  IADD3 R16, R0, UR38, R7 ;  /* 0x0000002600107c10 */ /* 0x001fe2000fffe007 */
[----:B------:R-:W-:Y:S06]  /*272f0*/  BRA `(.L_x_687) ;  /* 0x0000004400907947 */ /* 0x000fec0003800000 */
.L_x_686:
        /* <DEDUP_REMOVED lines=8> */
[----:B------:R-:W-:Y:S01]  /*27380*/  IMAD.U32 R4, RZ, RZ, UR6 ;  /* 0x00000006ff047e24 */ /* 0x000fe2000f8e00ff */
[----:B------:R-:W-:Y:S01]  /*27390*/  MOV R5, UR7 ;  /* 0x0000000700057c02 */ /* 0x000fe20008000f00 */
[----:B------:R-:W1:Y:S01]  /*273a0*/  LDC.64 R2, c[0x4][R2] ;  /* 0x0100000002027b82 */ /* 0x000e620000000a00 */
[----:B------:R-:W-:Y:S01]  /*273b0*/  IMAD.U32 R6, RZ, RZ, UR8 ;  /* 0x00000008ff067e24 */ /* 0x000fe2000f8e00ff */
[----:B------:R-:W-:Y:S01]  /*273c0*/  MOV R11, UR5 ;  /* 0x00000005000b7c02 */ /* 0x000fe20008000f00 */
[----:B0-----:R-:W-:Y:S02]  /*273d0*/  IMAD.U32 R7, RZ, RZ, UR9 ;  /* 0x00000009ff077e24 */ /* 0x001fe4000f8e00ff */
[----:B------:R-:W-:-:S02]  /*273e0*/  IMAD.U32 R10, RZ, RZ, UR4 ;  /* 0x00000004ff0a7e24 */ /* 0x000fc4000f8e00ff */
[----:B------:R-:W-:Y:S02]  /*273f0*/  IMAD.MOV.U32 R8, RZ, RZ, 0x70 ;  /* 0x00000070ff087424 */ /* 0x000fe400078e00ff */
[----:B------:R-:W-:Y:S02]  /*27400*/  IMAD.MOV.U32 R12, RZ, RZ, 0x1 ;  /* 0x00000001ff0c7424 */ /* 0x000fe400078e00ff */
[----:B------:R-:W-:-:S07]  /*27410*/  IMAD.MOV.U32 R13, RZ, RZ, RZ ;  /* 0x000000ffff0d7224 */ /* 0x000fce00078e00ff */
[----:B------:R-:W-:-:S07]  /*27420*/  LEPC R20, `(.L_x_689) ;  /* 0x000000001014794e */ /* 0x000fce0000000000 */
[----:B-1----:R-:W-:Y:S05]  /*27430*/  CALL.ABS.NOINC R2 ;  /* 0x0000000002007343 */ /* 0x002fea0003c00000 */
.L_x_689:
[----:B------:R-:W-:Y:S05]  /*27440*/  BSYNC B6 ;  /* 0x0000000000067941 */ /* 0x000fea0003800000 */
.L_x_688:
[----:B------:R-:W2:Y:S01]  /*27450*/  LDL.LU R31, [R1] ;  /* 0x00000000011f7983 */ /* 0x000ea20000300800 */
[----:B------:R-:W-:Y:S01]  /*27460*/  IADD3 R0, R22, 0xa400, RZ ;  /* 0x0000a40016007810 */ /* 0x000fe20007ffe0ff */
[----:B------:R-:W-:Y:S03]  /*27470*/  BSSY B6, `(.L_x_690) ;  /* 0x0000016000067945 */ /* 0x000fe60003800000 */
[----:B------:R-:W-:Y:S02]  /*27480*/  LOP3.LUT P0, RZ, R0, 0x3ff, RZ, 0xc0, !PT ;  /* 0x000003ff00ff7812 */ /* 0x000fe4000780c0ff */
[----:B--2---:R-:W-:-:S11]  /*27490*/  LOP3.LUT R31, R31, 0xfffffffe, RZ, 0xc0, !PT ;  /* 0xfffffffe1f1f7812 */ /* 0x004fd600078ec0ff */
[----:B------:R-:W-:-:S05]  /*274a0*/  @P0 LOP3.LUT R31, R31, 0x1, RZ, 0xfc, !PT ;  /* 0x000000011f1f0812 */ /* 0x000fca00078efcff */
[----:B------:R1:W-:Y:S01]  /*274b0*/  STL [R1], R31 ;  /* 0x0000001f01007387 */ /* 0x0003e20000100800 */
[----:B------:R-:W-:Y:S05]  /*274c0*/  @!P0 BRA `(.L_x_691) ;  /* 0x0000000000408947 */ /* 0x000fea0003800000 */
[----:B------:R-:W-:Y:S01]  /*274d0*/  MOV R2, 0x0 ;  /* 0x0000000000027802 */ /* 0x000fe20000000f00 */
[----:B------:R-:W-:Y:S01]  /*274e0*/  ULDC.64 UR6, c[0x4][0xc8] ;  /* 0x0100320000067ab9 */ /* 0x000fe20000000a00 */
[----:B------:R-:W-:Y:S01]  /*274f0*/  ULDC.64 UR8, c[0x4][0xd0] ;  /* 0x0100340000087ab9 */ /* 0x000fe20000000a00 */
[----:B------:R-:W-:Y:S01]  /*27500*/  ULDC.64 UR4, c[0x4][0x10] ;  /* 0x0100040000047ab9 */ /* 0x000fe20000000a00 */
[----:B------:R-:W-:Y:S01]  /*27510*/  IMAD.U32 R4, RZ, RZ, UR6 ;  /* 0x00000006ff047e24 */ /* 0x000fe2000f8e00ff */
[----:B0-----:R-:W-:Y:S01]  /*27520*/  MOV R7, UR9 ;  /* 0x0000000900077c02 */ /* 0x001fe20008000f00 */
[----:B------:R-:W0:Y:S01]  /*27530*/  LDC.64 R2, c[0x4][R2] ;  /* 0x0100000002027b82 */ /* 0x000e220000000a00 */
[----:B------:R-:W-:Y:S01]  /*27540*/  IMAD.U32 R5, RZ, RZ, UR7 ;  /* 0x00000007ff057e24 */ /* 0x000fe2000f8e00ff */
[----:B------:R-:W-:Y:S01]  /*27550*/  MOV R12, 0x1 ;  /* 0x00000001000c7802 */ /* 0x000fe20000000f00 */
[----:B------:R-:W-:Y:S02]  /*27560*/  IMAD.U32 R6, RZ, RZ, UR8 ;  /* 0x00000008ff067e24 */ /* 0x000fe4000f8e00ff */
[----:B------:R-:W-:-:S02]  /*27570*/  IMAD.U32 R10, RZ, RZ, UR4 ;  /* 0x00000004ff0a7e24 */ /* 0x000fc4000f8e00ff */
[----:B------:R-:W-:Y:S02]  /*27580*/  IMAD.U32 R11, RZ, RZ, UR5 ;  /* 0x00000005ff0b7e24 */ /* 0x000fe4000f8e00ff */
[----:B------:R-:W-:Y:S02]  /*27590*/  IMAD.MOV.U32 R8, RZ, RZ, 0x70 ;  /* 0x00000070ff087424 */ /* 0x000fe400078e00ff */
[----:B------:R-:W-:-:S07]  /*275a0*/  IMAD.MOV.U32 R13, RZ, RZ, RZ ;  /* 0x000000ffff0d7224 */ /* 0x000fce00078e00ff */
[----:B------:R-:W-:-:S07]  /*275b0*/  LEPC R20, `(.L_x_691) ;  /* 0x000000001014794e */ /* 0x000fce0000000000 */
[----:B01----:R-:W-:Y:S05]  /*275c0*/  CALL.ABS.NOINC R2 ;  /* 0x0000000002007343 */ /* 0x003fea0003c00000 */
.L_x_691:
[----:B------:R-:W-:Y:S05]  /*275d0*/  BSYNC B6 ;  /* 0x0000000000067941 */ /* 0x000fea0003800000 */
.L_x_690:
        /* <DEDUP_REMOVED lines=10> */
[----:B------:R-:W2:Y:S01]  /*27680*/  LDC.64 R2, c[0x4][R2] ;  /* 0x0100000002027b82 */ /* 0x000ea20000000a00 */
        /* <DEDUP_REMOVED lines=8> */
[----:B-12---:R-:W-:Y:S05]  /*27710*/  CALL.ABS.NOINC R2 ;  /* 0x0000000002007343 */ /* 0x006fea0003c00000 */
.L_x_693:
[----:B------:R-:W-:Y:S05]  /*27720*/  BSYNC B6 ;  /* 0x0000000000067941 */ /* 0x000fea0003800000 */
.L_x_692:
[----:B------:R-:W-:Y:S01]  /*27730*/  LOP3.LUT P6, RZ, R31, 0x1, RZ, 0xc0, !PT ;  /* 0x000000011fff7812 */ /* 0x000fe200078cc0ff */
[----:B------:R-:W-:-:S12]  /*27740*/  BSSY B6, `(.L_x_694) ;  /* 0x0000012000067945 */ /* 0x000fd80003800000 */
[----:B------:R-:W-:Y:S05]  /*27750*/  @!P6 BRA `(.L_x_695) ;  /* 0x000000000040e947 */ /* 0x000fea0003800000 */
[----:B------:R-:W-:Y:S01]  /*27760*/  MOV R2, 0x0 ;  /* 0x0000000000027802 */ /* 0x000fe20000000f00 */
[----:B------:R-:W-:Y:S01]  /*27770*/  ULDC.64 UR4, c[0x4][0xc8] ;  /* 0x0100320000047ab9 */ /* 0x000fe20000000a00 */
[----:B------:R-:W-:Y:S01]  /*27780*/  ULDC.64 UR6, c[0x4][0xd0] ;  /* 0x0100340000067ab9 */ /* 0x000fe20000000a00 */
[----:B------:R-:W-:Y:S01]  /*27790*/  ULDC.64 UR8, c[0x4][0x20] ;  /* 0x0100080000087ab9 */ /* 0x000fe20000000a00 */
[----:B------:R-:W-:Y:S01]  /*277a0*/  MOV R4, UR4 ;  /* 0x0000000400047c02 */ /* 0x000fe20008000f00 */
[----:B------:R-:W-:Y:S01]  /*277b0*/  IMAD.U32 R5, RZ, RZ, UR5 ;  /* 0x00000005ff057e24 */ /* 0x000fe2000f8e00ff */
[----:B------:R-:W2:Y:S01]  /*277c0*/  LDC.64 R2, c[0x4][R2] ;  /* 0x0100000002027b82 */ /* 0x000ea20000000a00 */
[----:B------:R-:W-:Y:S01]  /*277d0*/  IMAD.U32 R6, RZ, RZ, UR6 ;  /* 0x00000006ff067e24 */ /* 0x000fe2000f8e00ff */
[----:B------:R-:W-:Y:S01]  /*277e0*/  MOV R10, UR8 ;  /* 0x00000008000a7c02 */ /* 0x000fe20008000f00 */
[----:B0-----:R-:W-:Y:S01]  /*277f0*/  IMAD.U32 R7, RZ, RZ, UR7 ;  /* 0x00000007ff077e24 */ /* 0x001fe2000f8e00ff */
[----:B------:R-:W-:Y:S01]  /*27800*/  MOV R13, RZ ;  /* 0x000000ff000d7202 */ /* 0x000fe20000000f00 */
[----:B------:R-:W-:-:S02]  /*27810*/  IMAD.U32 R11, RZ, RZ, UR9 ;  /* 0x00000009ff0b7e24 */ /* 0x000fc4000f8e00ff */
[----:B------:R-:W-:Y:S02]  /*27820*/  IMAD.MOV.U32 R8, RZ, RZ, 0x70 ;  /* 0x00000070ff087424 */ /* 0x000fe400078e00ff */
[----:B------:R-:W-:-:S07]  /*27830*/  IMAD.MOV.U32 R12, RZ, RZ, 0x1 ;  /* 0x00000001ff0c7424 */ /* 0x000fce00078e00ff */
[----:B------:R-:W-:-:S07]  /*27840*/  LEPC R20, `(.L_x_695) ;  /* 0x000000001014794e */ /* 0x000fce0000000000 */
[----:B-12---:R-:W-:Y:S05]  /*27850*/  CALL.ABS.NOINC R2 ;  /* 0x0000000002007343 */ /* 0x006fea0003c00000 */
.L_x_695:
[----:B------:R-:W-:Y:S05]  /*27860*/  BSYNC B6 ;  /* 0x0000000000067941 */ /* 0x000fea0003800000 */
.L_x_694:
[----:B------:R-:W2:Y:S01]  /*27870*/  LDL R32, [R1+0x4] ;  /* 0x0000040001207983 */ /* 0x000ea20000100800 */
[----:B------:R-:W-:Y:S01]  /*27880*/  ULDC.64 UR4, c[0x0][0x9f8] ;  /* 0x00027e0000047ab9 */ /* 0x000fe20000000a00 */
[----:B------:R-:W3:Y:S01]  /*27890*/  LDC R11, c[0x0][0x430] ;  /* 0x00010c00ff0b7b82 */ /* 0x000ee20000000800 */
[----:B------:R-:W-:Y:S01]  /*278a0*/  ISETP.NE.U32.AND P0, PT, RZ, UR4, PT ;  /* 0x00000004ff007c0c */ /* 0x000fe2000bf05070 */
[----:B------:R-:W4:Y:S03]  /*278b0*/  S2R R20, SR_TID.X ;  /* 0x0000000000147919 */ /* 0x000f260000002100 */
[----:B------:R-:W-:-:S13]  /*278c0*/  ISETP.NE.AND.EX P0, PT, RZ, UR5, PT, P0 ;  /* 0x00000005ff007c0c */ /* 0x000fda000bf05300 */
[----:B------:R-:W-:Y:S01]  /*278d0*/  @P0 IADD3 R2, P1, R25, UR4, RZ ;  /* 0x0000000419020c10 */ /* 0x000fe2000ff3e0ff */
[----:B------:R-:W-:Y:S01]  /*278e0*/  IMAD.MOV.U32 R8, RZ, RZ, 0xa0 ;  /* 0x000000a0ff087424 */ /* 0x000fe200078e00ff */
[----:B------:R-:W-:Y:S02]  /*278f0*/  ULDC UR4, c[0x0][0x2f4] ;  /* 0x0000bd0000047ab9 */ /* 0x000fe40000000800 */
[----:B------:R-:W-:Y:S02]  /*27900*/  @P0 IADD3.X R3, R26, UR5, RZ, P1, !PT ;  /* 0x000000051a030c10 */ /* 0x000fe40008ffe4ff */
[----:B---3--:R-:W-:Y:S01]  /*27910*/  ISETP.NE.AND P2, PT, R11, 0x1, PT ;  /* 0x000000010b00780c */ /* 0x008fe20003f45270 */
[----:B------:R-:W-:Y:S01]  /*27920*/  IMAD R8, R29, R8, -0xa0 ;  /* 0xffffff601d087424 */ /* 0x000fe200078e0208 */
[----:B-1----:R-:W-:Y:S01]  /*27930*/  LOP3.LUT R31, R31, 0xffffffbf, RZ, 0xc0, !PT ;  /* 0xffffffbf1f1f7812 */ /* 0x002fe200078ec0ff */
[----:B------:R1:W3:Y:S01]  /*27940*/  @P0 LDG.E R33, desc[UR50][R2.64] ;  /* 0x0000003202210981 */ /* 0x0002e2000c1e1900 */
[----:B------:R-:W-:Y:S01]  /*27950*/  ULDC UR5, c[0x0][0x320] ;  /* 0x0000c80000057ab9 */ /* 0x000fe20000000800 */
[C---:B----4-:R-:W-:Y:S01]  /*27960*/  LOP3.LUT R21, R20.reuse, 0x7f, RZ, 0xc0, !PT ;  /* 0x0000007f14157812 */ /* 0x050fe200078ec0ff */
[----:B------:R-:W-:-:S07]  /*27970*/  IMAD.SHL.U32 R20, R20, 0x20, RZ ;  /* 0x0000002014147824 */ /* 0x000fce00078e00ff */
[----:B-1----:R-:W1:Y:S01]  /*27980*/  @P2 LDC R3, c[0x0][0x434] ;  /* 0x00010d00ff032b82 */ /* 0x002e620000000800 */
[----:B------:R-:W-:-:S04]  /*27990*/  SHF.R.U32.HI R21, RZ, 0x2, R21 ;  /* 0x00000002ff157819 */ /* 0x000fc80000011615 */
[----:B------:R-:W-:-:S03]  /*279a0*/  LOP3.LUT R20, R21, 0x60, R20, 0xf8, !PT ;  /* 0x0000006015147812 */ /* 0x000fc600078ef814 */
[----:B------:R-:W4:Y:S02]  /*279b0*/  @P2 LDC R2, c[0x0][0x438] ;  /* 0x00010e00ff022b82 */ /* 0x000f240000000800 */
[----:B------:R-:W-:-:S05]  /*279c0*/  IMAD.IADD R9, R20, 0x1, R8 ;  /* 0x0000000114097824 */ /* 0x000fca00078e0208 */
[----:B------:R-:W-:Y:S01]  /*279d0*/  ISETP.GE.AND P1, PT, R9, R27, PT ;  /* 0x0000001b0900720c */ /* 0x000fe20003f26270 */
[----:B------:R-:W0:Y:S01]  /*279e0*/  S2R R20, SR_TID.X ;  /* 0x0000000000147919 */ /* 0x000e220000002100 */
[----:B------:R-:W1:Y:S11]  /*279f0*/  S2R R21, SR_TID.X ;  /* 0x0000000000157919 */ /* 0x000e760000002100 */
[----:B------:R-:W3:Y:S01]  /*27a00*/  @!P1 LDC.64 R4, c[0x0][0x418] ;  /* 0x00010600ff049b82 */ /* 0x000ee20000000a00 */
[----:B0-----:R-:W-:-:S04]  /*27a10*/  LOP3.LUT R20, R20, 0x7f, RZ, 0xc0, !PT ;  /* 0x0000007f14147812 */ /* 0x001fc800078ec0ff */
[----:B------:R-:W-:Y:S02]  /*27a20*/  SHF.R.U32.HI R10, RZ, 0x2, R20 ;  /* 0x00000002ff0a7819 */ /* 0x000fe40000011614 */
[----:B-1----:R-:W-:-:S04]  /*27a30*/  SHF.L.U32 R20, R21, 0x5, RZ ;  /* 0x0000000515147819 */ /* 0x002fc800000006ff */
[----:B------:R-:W-:-:S04]  /*27a40*/  LOP3.LUT R20, R10, 0x60, R20, 0xf8, !PT ;  /* 0x000000600a147812 */ /* 0x000fc800078ef814 */
[----:B------:R-:W-:-:S05]  /*27a50*/  LOP3.LUT R20, R20, 0x80, RZ, 0xfc, !PT ;  /* 0x0000008014147812 */ /* 0x000fca00078efcff */
[----:B------:R-:W-:Y:S01]  /*27a60*/  IMAD.IADD R8, R20, 0x1, R8 ;  /* 0x0000000114087824 */ /* 0x000fe200078e0208 */
[----:B--2---:R-:W-:-:S05]  /*27a70*/  IADD3 R9, R9, R32, RZ ;  /* 0x0000002009097210 */ /* 0x004fca0007ffe0ff */
[----:B------:R-:W-:-:S04]  /*27a80*/  @P2 IMAD.HI.U32 R3, R9, R3, RZ ;  /* 0x0000000309032227 */ /* 0x000fc800078e00ff */
[----:B------:R-:W-:Y:S01]  /*27a90*/  IMAD.MOV.U32 R0, RZ, RZ, R9 ;  /* 0x000000ffff007224 */ /* 0x000fe200078e0009 */
[----:B----4-:R-:W-:Y:S02]  /*27aa0*/  @P2 SHF.R.U32.HI R0, RZ, R2, R3 ;  /* 0x00000002ff002219 */ /* 0x010fe40000011603 */
[----:B------:R-:W0:Y:S02]  /*27ab0*/  @!P1 LDC.64 R2, c[0x0][0x428] ;  /* 0x00010a00ff029b82 */ /* 0x000e240000000a00 */
[--C-:B------:R-:W-:Y:S01]  /*27ac0*/  @!P1 SHF.R.S32.HI R7, RZ, 0x1f, R0.reuse ;  /* 0x0000001fff079819 */ /* 0x100fe20000011400 */
[----:B------:R-:W-:Y:S01]  /*27ad0*/  @!P1 IMAD.MOV.U32 R6, RZ, RZ, R0 ;  /* 0x000000ffff069224 */ /* 0x000fe200078e0000 */
[----:B---3--:R-:W-:-:S03]  /*27ae0*/  SHF.R.S32.HI R14, RZ, 0x1f, R33 ;  /* 0x0000001fff0e7819 */ /* 0x008fc60000011421 */
[----:B0-----:R-:W-:-:S04]  /*27af0*/  @!P1 IMAD.WIDE.U32 R6, R33, R2, R6 ;  /* 0x0000000221069225 */ /* 0x001fc800078e0006 */
[----:B------:R-:W-:-:S04]  /*27b00*/  @!P1 IMAD R2, R14, R2, RZ ;  /* 0x000000020e029224 */ /* 0x000fc800078e02ff */
[----:B------:R-:W-:Y:S02]  /*27b10*/  @!P1 IMAD R2, R33, R3, R2 ;  /* 0x0000000321029224 */ /* 0x000fe400078e0202 */
[----:B------:R-:W0:Y:S01]  /*27b20*/  @P2 LDC R3, c[0x0][0x434] ;  /* 0x00010d00ff032b82 */ /* 0x000e220000000800 */
[----:B------:R-:W-:-:S07]  /*27b30*/  @!P1 LEA R12, P0, R6, R4, 0x2 ;  /* 0x00000004060c9211 */ /* 0x000fce00078010ff */
[----:B------:R-:W1:Y:S01]  /*27b40*/  @P2 LDC R4, c[0x0][0x438] ;  /* 0x00010e00ff042b82 */ /* 0x000e620000000800 */
[----:B------:R-:W-:-:S05]  /*27b50*/  @!P1 IMAD.IADD R2, R7, 0x1, R2 ;  /* 0x0000000107029824 */ /* 0x000fca00078e0202 */
[----:B------:R-:W-:Y:S01]  /*27b60*/  @!P1 LEA.HI.X R13, R6, R5, R2, 0x2, P0 ;  /* 0x00000005060d9211 */ /* 0x000fe200000f1402 */
[C---:B------:R-:W-:Y:S01]  /*27b70*/  IMAD.IADD R2, R8.reuse, 0x1, R32 ;  /* 0x0000000108027824 */ /* 0x040fe200078e0220 */
[----:B------:R-:W-:-:S04]  /*27b80*/  ISETP.GE.AND P0, PT, R8, R27, PT ;  /* 0x0000001b0800720c */ /* 0x000fc80003f06270 */
[----:B------:R-:W-:Y:S01]  /*27b90*/  ISETP.GT.U32.OR P0, PT, R20, 0x9f, P0 ;  /* 0x0000009f1400780c */ /* 0x000fe20000704470 */
[----:B0-----:R-:W-:-:S04]  /*27ba0*/  @P2 IMAD.HI.U32 R3, R2, R3, RZ ;  /* 0x0000000302032227 */ /* 0x001fc800078e00ff */
[----:B------:R-:W-:Y:S01]  /*27bb0*/  IMAD.MOV.U32 R6, RZ, RZ, R2 ;  /* 0x000000ffff067224 */ /* 0x000fe200078e0002 */
[----:B-1----:R-:W-:Y:S01]  /*27bc0*/  @P2 SHF.R.U32.HI R6, RZ, R4, R3 ;  /* 0x00000004ff062219 */ /* 0x002fe20000011603 */
[----:B------:R0:W-:Y:S06]  /*27bd0*/  STL [R1+0x8], R14 ;  /* 0x0000080e01007387 */ /* 0x0001ec0000100800 */
[----:B------:R-:W1:Y:S01]  /*27be0*/  @!P0 LDC.64 R4, c[0x0][0x418] ;  /* 0x00010600ff048b82 */ /* 0x000e620000000a00 */
[----:B------:R-:W-:-:S04]  /*27bf0*/  IMAD.MOV R10, RZ, RZ, -R6 ;  /* 0x000000ffff0a7224 */ /* 0x000fc800078e0a06 */
[----:B------:R-:W-:-:S03]  /*27c00*/  IMAD R10, R11, R10, R2 ;  /* 0x0000000a0b0a7224 */ /* 0x000fc600078e0202 */
[----:B------:R-:W2:Y:S01]  /*27c10*/  @!P0 LDC.64 R2, c[0x0][0x428] ;  /* 0x00010a00ff028b82 */ /* 0x000ea20000000a00 */
[--C-:B------:R-:W-:Y:S02]  /*27c20*/  @!P0 SHF.R.S32.HI R7, RZ, 0x1f, R6.reuse ;  /* 0x0000001fff078819 */ /* 0x100fe40000011406 */
[----:B------:R-:W-:Y:S01]  /*27c30*/  IADD3 R0, -R0, RZ, RZ ;  /* 0x000000ff00007210 */ /* 0x000fe20007ffe1ff */
[----:B--2---:R-:W-:-:S04]  /*27c40*/  @!P0 IMAD.WIDE.U32 R6, R33, R2, R6 ;  /* 0x0000000221068225 */ /* 0x004fc800078e0006 */
[----:B------:R-:W-:Y:S02]  /*27c50*/  @!P0 IMAD R2, R14, R2, RZ ;  /* 0x000000020e028224 */ /* 0x000fe400078e02ff */
[----:B0-----:R-:W0:Y:S01]  /*27c60*/  S2R R14, SR_TID.X ;  /* 0x00000000000e7919 */ /* 0x001e220000002100 */
[----:B------:R-:W-:Y:S02]  /*27c70*/  IMAD R9, R11, R0, R9 ;  /* 0x000000000b097224 */ /* 0x000fe400078e0209 */
[----:B------:R-:W-:Y:S01]  /*27c80*/  @!P0 IMAD R0, R33, R3, R2 ;  /* 0x0000000321008224 */ /* 0x000fe200078e0202 */
[----:B-1----:R-:W-:Y:S01]  /*27c90*/  @!P0 LEA R4, P2, R6, R4, 0x2 ;  /* 0x0000000406048211 */ /* 0x002fe200078410ff */
[----:B------:R-:W-:Y:S02]  /*27ca0*/  IMAD.U32 R8, RZ, RZ, UR39 ;  /* 0x00000027ff087e24 */ /* 0x000fe4000f8e00ff */
[----:B------:R-:W-:-:S03]  /*27cb0*/  @!P0 IMAD.IADD R0, R0, 0x1, R7 ;  /* 0x0000000100008824 */ /* 0x000fc600078e0207 */
[----:B------:R-:W-:Y:S02]  /*27cc0*/  ISETP.NE.AND P3, PT, R8, 0x3, PT ;  /* 0x000000030800780c */ /* 0x000fe40003f65270 */
[----:B------:R-:W-:Y:S02]  /*27cd0*/  @!P0 LEA.HI.X R5, R6, R5, R0, 0x2, P2 ;  /* 0x0000000506058211 */ /* 0x000fe400010f1400 */
[----:B------:R-:W-:-:S06]  /*27ce0*/  CS2R R6, SRZ ;  /* 0x0000000000067805 */ /* 0x000fcc000001ff00 */
[----:B------:R1:W5:Y:S01]  /*27cf0*/  @!P1 LDG.E R6, desc[UR50][R12.64] ;  /* 0x000000320c069981 */ /* 0x000362000c1e1900 */
[C---:B0-----:R-:W-:Y:S01]  /*27d00*/  SHF.L.U32 R32, R14.reuse, 0x4, RZ ;  /* 0x000000040e207819 */ /* 0x041fe200000006ff */
[----:B------:R-:W-:Y:S01]  /*27d10*/  IMAD.SHL.U32 R15, R14, 0x10, RZ ;  /* 0x000000100e0f7824 */ /* 0x000fe200078e00ff */
[----:B------:R-:W-:Y:S01]  /*27d20*/  @P3 LOP3.LUT R31, R31, 0x40, RZ, 0xfc, !PT ;  /* 0x000000401f1f3812 */ /* 0x000fe200078efcff */
[----:B------:R1:W5:Y:S01]  /*27d30*/  @!P0 LDG.E R7, desc[UR50][R4.64] ;  /* 0x0000003204078981 */ /* 0x000362000c1e1900 */
[----:B------:R-:W-:-:S04]  /*27d40*/  LOP3.LUT R32, R32, 0x30, RZ, 0xc0, !PT ;  /* 0x0000003020207812 */ /* 0x000fc800078ec0ff */
[C---:B------:R-:W-:Y:S02]  /*27d50*/  ISETP.GE.AND P1, PT, R32.reuse, UR4, PT ;  /* 0x0000000420007c0c */ /* 0x040fe4000bf26270 */
[----:B------:R-:W-:Y:S02]  /*27d60*/  LOP3.LUT R14, R32, 0x40, RZ, 0xfc, !PT ;  /* 0x00000040200e7812 */ /* 0x000fe400078efcff */
[----:B------:R-:W-:Y:S02]  /*27d70*/  LOP3.LUT R15, R15, 0x30, RZ, 0xc0, !PT ;  /* 0x000000300f0f7812 */ /* 0x000fe400078ec0ff */
[----:B------:R-:W-:Y:S02]  /*27d80*/  ISETP.GE.AND P0, PT, R14, UR4, PT ;  /* 0x000000040e007c0c */ /* 0x000fe4000bf06270 */
[----:B------:R-:W-:Y:S02]  /*27d90*/  LOP3.LUT R31, R31, 0xffffffef, RZ, 0xc0, !PT ;  /* 0xffffffef1f1f7812 */ /* 0x000fe400078ec0ff */
[----:B------:R-:W-:-:S03]  /*27da0*/  LOP3.LUT R15, R15, 0x80, RZ, 0xfc, !PT ;  /* 0x000000800f0f7812 */ /* 0x000fc600078efcff */
[----:B------:R-:W-:Y:S02]  /*27db0*/  @P1 LOP3.LUT R31, R31, 0x10, RZ, 0xfc, !PT ;  /* 0x000000101f1f1812 */ /* 0x000fe400078efcff */
[----:B------:R-:W-:Y:S02]  /*27dc0*/  ISETP.GE.AND P2, PT, R15, UR4, PT ;  /* 0x000000040f007c0c */ /* 0x000fe4000bf46270 */
[----:B------:R-:W-:-:S04]  /*27dd0*/  LOP3.LUT R31, R31, 0xfffffff7, RZ, 0xc0, !PT ;  /* 0xfffffff71f1f7812 */ /* 0x000fc800078ec0ff */
[----:B------:R-:W-:-:S04]  /*27de0*/  @P0 LOP3.LUT R31, R31, 0x8, RZ, 0xfc, !PT ;  /* 0x000000081f1f0812 */ /* 0x000fc800078efcff */
[----:B------:R-:W-:Y:S02]  /*27df0*/  LOP3.LUT R31, R31, 0xfffffffb, RZ, 0xc0, !PT ;  /* 0xfffffffb1f1f7812 */ /* 0x000fe400078ec0ff */
[----:B------:R-:W-:Y:S02]  /*27e00*/  ISETP.GE.AND P1, PT, R32, UR5, PT ;  /* 0x0000000520007c0c */ /* 0x000fe4000bf26270 */
[----:B------:R-:W-:Y:S02]  /*27e10*/  @P2 LOP3.LUT R31, R31, 0x4, RZ, 0xfc, !PT ;  /* 0x000000041f1f2812 */ /* 0x000fe400078efcff */
[----:B------:R-:W-:Y:S02]  /*27e20*/  ISETP.GE.AND P0, PT, R14, UR5, PT ;  /* 0x000000050e007c0c */ /* 0x000fe4000bf06270 */
[----:B------:R-:W-:-:S04]  /*27e30*/  LOP3.LUT R31, R31, 0xfffffffe, RZ, 0xc0, !PT ;  /* 0xfffffffe1f1f7812 */ /* 0x000fc800078ec0ff */
[----:B------:R-:W-:-:S04]  /*27e40*/  LOP3.LUT R31, R31, 0xfffffffd, RZ, 0xc0, !PT ;  /* 0xfffffffd1f1f7812 */ /* 0x000fc800078ec0ff */
[----:B------:R-:W-:-:S04]  /*27e50*/  @P1 LOP3.LUT R31, R31, 0x2, RZ, 0xfc, !PT ;  /* 0x000000021f1f1812 */ /* 0x000fc800078efcff */
[----:B------:R-:W-:-:S05]  /*27e60*/  @P0 LOP3.LUT R31, R31, 0x1, RZ, 0xfc, !PT ;  /* 0x000000011f1f0812 */ /* 0x000fca00078efcff */
[----:B------:R1:W-:Y:S01]  /*27e70*/  STL [R1], R31 ;  /* 0x0000001f01007387 */ /* 0x0003e20000100800 */
[----:B------:R-:W-:-:S03]  /*27e80*/  UMOV UR6, 0xffffffff ;  /* 0xffffffff00067882 */ /* 0x000fc60000000000 */
[----:B------:R-:W-:Y:S05]  /*27e90*/  BRA.DIV UR6, `(.L_x_696) ;  /* 0x0000008606487947 */ /* 0x000fea000b800000 */
.L_x_935:
[----:B------:R-:W-:Y:S01]  /*27ea0*/  ISETP.GT.U32.AND P0, PT, R20, 0x9f, PT ;  /* 0x0000009f1400780c */ /* 0x000fe20003f04070 */
[----:B------:R-:W-:Y:S02]  /*27eb0*/  IMAD.MOV.U32 R0, RZ, RZ, R31 ;  /* 0x000000ffff007224 */ /* 0x000fe400078e001f */
[----:B-1----:R-:W-:-:S03]  /*27ec0*/  VIADD R5, R29, 0xffffffff ;  /* 0xffffffff1d057836 */ /* 0x002fc60000000000 */
[----:B------:R-:W-:-:S07]  /*27ed0*/  LOP3.LUT R0, R0, 0xffffffdf, RZ, 0xc0, !PT ;  /* 0xffffffdf00007812 */ /* 0x000fce00078ec0ff */
[----:B------:R-:W-:-:S05]  /*27ee0*/  @P0 LOP3.LUT R0, R0, 0x20, RZ, 0xfc, !PT ;  /* 0x0000002000000812 */ /* 0x000fca00078efcff */
[----:B------:R0:W-:Y:S01]  /*27ef0*/  STL [R1], R0 ;  /* 0x0000000001007387 */ /* 0x0001e20000100800 */
[----:B------:R-:W-:Y:S05]  /*27f00*/  @!P3 BRA `(.L_x_697) ;  /* 0x000000000004b947 */ /* 0x000fea0003800000 */
[----:B------:R-:W-:Y:S01]  /*27f10*/  BPT.TRAP 0x1 ;  /* 0x000000040000795c */ /* 0x000fe20000300000 */
.L_x_697:
[----:B0-----:R-:W-:Y:S01]  /*27f20*/  LEA R0, R23, R22, 0x3 ;  /* 0x0000001617007211 */ /* 0x001fe200078e18ff */
[----:B------:R-:W-:Y:S01]  /*27f30*/  BSSY B0, `(.L_x_698) ;  /* 0x0000006000007945 */ /* 0x000fe20003800000 */
[----:B------:R-:W-:Y:S02]  /*27f40*/  SHF.L.U32 R2, R34, 0x1f, RZ ;  /* 0x0000001f22027819 */ /* 0x000fe400000006ff */
[----:B------:R-:W-:Y:S02]  /*27f50*/  SHF.R.S32.HI R31, RZ, 0x1f, R9 ;  /* 0x0000001fff1f7819 */ /* 0x000fe40000011409 */
[----:B------:R-:W0:Y:S01]  /*27f60*/  SYNCS.PHASECHK.TRANS64.TRYWAIT P0, [R0+URZ+0x29880], R2 ;  /* 0x02988002000075a7 */ /* 0x000e22000800017f */
[----:B------:R1:W-:Y:S02]  /*27f70*/  STL [R1+0x2c], R2 ;  /* 0x00002c0201007387 */ /* 0x0003e40000100800 */
[----:B01----:R-:W-:Y:S05]  /*27f80*/  @!P0 BRA `(.L_x_699) ;  /* 0x00000084003c8947 */ /* 0x003fea0003800000 */
.L_x_936:
[----:B------:R-:W-:Y:S05]  /*27f90*/  BSYNC B0 ;  /* 0x0000000000007941 */ /* 0x000fea0003800000 */
.L_x_698:
[----:B------:R-:W2:Y:S01]  /*27fa0*/  LDL R20, [R1] ;  /* 0x0000000001147983 */ /* 0x000ea20000100800 */
[----:B------:R-:W-:Y:S01]  /*27fb0*/  ULDC.64 UR4, c[0x0][0x328] ;  /* 0x0000ca0000047ab9 */ /* 0x000fe20000000a00 */
[----:B-----5:R-:W-:Y:S01]  /*27fc0*/  SHF.R.S32.HI R32, RZ, 0x1f, R6 ;  /* 0x0000001fff207819 */ /* 0x020fe20000011406 */
[----:B------:R-:W-:Y:S01]  /*27fd0*/  IMAD R4, R31, UR4, RZ ;  /* 0x000000041f047c24 */ /* 0x000fe2000f8e02ff */
[----:B------:R-:W1:Y:S01]  /*27fe0*/  S2R R14, SR_TID.X ;  /* 0x00000000000e7919 */ /* 0x000e620000002100 */
[C---:B0-----:R-:W-:Y:S01]  /*27ff0*/  IMAD.WIDE.U32 R2, R9.reuse, UR4, RZ ;  /* 0x0000000409027c25 */ /* 0x041fe2000f8e00ff */
[----:B------:R-:W-:Y:S01]  /*28000*/  ULDC.64 UR6, c[0x0][0x338] ;  /* 0x0000ce0000067ab9 */ /* 0x000fe20000000a00 */
[----:B------:R-:W-:Y:S02]  /*28010*/  SHF.R.S32.HI R8, RZ, 0x1f, R7 ;  /* 0x0000001fff087819 */ /* 0x000fe40000011407 */
[----:B------:R-:W-:Y:S02]  /*28020*/  IMAD R4, R9, UR5, R4 ;  /* 0x0000000509047c24 */ /* 0x000fe4000f8e0204 */
[----:B------:R-:W-:Y:S01]  /*28030*/  IMAD R11, R5, -0xa0, R27 ;  /* 0xffffff60050b7824 */ /* 0x000fe200078e021b */
[----:B------:R-:W-:Y:S01]  /*28040*/  SHF.R.S32.HI R27, RZ, 0x1f, R10 ;  /* 0x0000001fff1b7819 */ /* 0x000fe2000001140a */
[----:B------:R-:W-:Y:S01]  /*28050*/  IMAD.IADD R3, R3, 0x1, R4 ;  /* 0x0000000103037824 */ /* 0x000fe200078e0204 */
[----:B------:R0:W-:Y:S01]  /*28060*/  STL [R1+0x28], R8 ;  /* 0x0000280801007387 */ /* 0x0001e20000100800 */
[----:B------:R-:W-:-:S02]  /*28070*/  IMAD R4, R32, UR6, RZ ;  /* 0x0000000620047c24 */ /* 0x000fc4000f8e02ff */
[----:B------:R-:W-:-:S04]  /*28080*/  IMAD.WIDE.U32 R2, R6, UR6, R2 ;  /* 0x0000000606027c25 */ /* 0x000fc8000f8e0002 */
[----:B------:R-:W-:Y:S02]  /*28090*/  IMAD R4, R6, UR7, R4 ;  /* 0x0000000706047c24 */ /* 0x000fe4000f8e0204 */
[----:B------:R-:W-:Y:S02]  /*280a0*/  IMAD.MOV.U32 R12, RZ, RZ, R2 ;  /* 0x000000ffff0c7224 */ /* 0x000fe400078e0002 */
[----:B------:R-:W-:Y:S02]  /*280b0*/  IMAD R2, R27, UR4, RZ ;  /* 0x000000041b027c24 */ /* 0x000fe4000f8e02ff */
[----:B------:R-:W-:Y:S02]  /*280c0*/  IMAD.IADD R13, R3, 0x1, R4 ;  /* 0x00000001030d7824 */ /* 0x000fe400078e0204 */
[C---:B------:R-:W-:Y:S02]  /*280d0*/  IMAD R4, R10.reuse, UR5, R2 ;  /* 0x000000050a047c24 */ /* 0x040fe4000f8e0202 */
[----:B------:R-:W-:Y:S01]  /*280e0*/  IMAD.WIDE.U32 R2, R10, UR4, RZ ;  /* 0x000000040a027c25 */ /* 0x000fe2000f8e00ff */
[----:B------:R-:W-:-:S03]  /*280f0*/  ULDC.64 UR4, c[0x0][0x330] ;  /* 0x0000cc0000047ab9 */ /* 0x000fc60000000a00 */
[----:B------:R-:W-:Y:S01]  /*28100*/  IMAD.WIDE.U32 R12, R18, UR4, R12 ;  /* 0x00000004120c7c25 */ /* 0x000fe2000f8e000c */
[----:B------:R-:W-:Y:S02]  /*28110*/  IADD3 R3, R3, R4, RZ ;  /* 0x0000000403037210 */ /* 0x000fe40007ffe0ff */
[----:B-1----:R-:W-:Y:S01]  /*28120*/  LOP3.LUT R14, R14, 0x7f, RZ, 0xc0, !PT ;  /* 0x0000007f0e0e7812 */ /* 0x002fe200078ec0ff */
[----:B------:R-:W-:Y:S02]  /*28130*/  IMAD R4, R8, UR6, RZ ;  /* 0x0000000608047c24 */ /* 0x000fe4000f8e02ff */
[C---:B------:R-:W-:Y:S01]  /*28140*/  IMAD.WIDE.U32 R2, R7.reuse, UR6, R2 ;  /* 0x0000000607027c25 */ /* 0x040fe2000f8e0002 */
[--C-:B------:R-:W-:Y:S02]  /*28150*/  SHF.R.U32.HI R15, RZ, 0x2, R14.reuse ;  /* 0x00000002ff0f7819 */ /* 0x100fe4000001160e */
[----:B------:R-:W-:Y:S01]  /*28160*/  SHF.R.U32.HI R14, RZ, 0x5, R14 ;  /* 0x00000005ff0e7819 */ /* 0x000fe2000001160e */
[----:B------:R-:W-:Y:S01]  /*28170*/  IMAD R4, R7, UR7, R4 ;  /* 0x0000000707047c24 */ /* 0x000fe2000f8e0204 */
[----:B------:R-:W-:Y:S01]  /*28180*/  ULDC.64 UR6, c[0x0][0x318] ;  /* 0x0000c60000067ab9 */ /* 0x000fe20000000a00 */
[----:B0-----:R-:W-:-:S02]  /*28190*/  IMAD R8, R18, UR5, RZ ;  /* 0x0000000512087c24 */ /* 0x001fc4000f8e02ff */
[----:B------:R-:W-:Y:S02]  /*281a0*/  IMAD.IADD R5, R3, 0x1, R4 ;  /* 0x0000000103057824 */ /* 0x000fe400078e0204 */
[----:B------:R-:W-:Y:S01]  /*281b0*/  IMAD.MOV.U32 R4, RZ, RZ, R2 ;  /* 0x000000ffff047224 */ /* 0x000fe200078e0002 */
[----:B------:R-:W-:Y:S01]  /*281c0*/  IADD3 R2, P0, R12, UR6, RZ ;  /* 0x000000060c027c10 */ /* 0x000fe2000ff1e0ff */
[----:B------:R-:W-:Y:S02]  /*281d0*/  IMAD.SHL.U32 R14, R14, 0x400, RZ ;  /* 0x000004000e0e7824 */ /* 0x000fe400078e00ff */
[----:B------:R-:W-:Y:S01]  /*281e0*/  IMAD.WIDE.U32 R4, R18, UR4, R4 ;  /* 0x0000000412047c25 */ /* 0x000fe2000f8e0004 */
[----:B------:R-:W-:Y:S01]  /*281f0*/  IADD3.X R3, R13, UR7, R8, P0, !PT ;  /* 0x000000070d037c10 */ /* 0x000fe200087fe408 */
[----:B------:R-:W-:Y:S01]  /*28200*/  UMOV UR4, 0xffffffff ;  /* 0xffffffff00047882 */ /* 0x000fe20000000000 */
[----:B------:R-:W-:-:S04]  /*28210*/  IADD3 R26, P0, R4, UR6, RZ ;  /* 0x00000006041a7c10 */ /* 0x000fc8000ff1e0ff */
[----:B------:R-:W-:Y:S01]  /*28220*/  IADD3.X R25, R8, UR7, R5, P0, !PT ;  /* 0x0000000708197c10 */ /* 0x000fe200087fe405 */
[----:B------:R-:W-:Y:S01]  /*28230*/  IMAD R5, R23, 0x5000, R14 ;  /* 0x0000500017057824 */ /* 0x000fe200078e020e */
[----:B------:R-:W-:-:S04]  /*28240*/  IADD3 R8, -R15, R11, RZ ;  /* 0x0000000b0f087210 */ /* 0x000fc80007ffe1ff */
[----:B------:R-:W-:Y:S02]  /*28250*/  ISETP.GE.AND P5, PT, R8, 0x1, PT ;  /* 0x000000010800780c */ /* 0x000fe40003fa6270 */
[----:B--2---:R-:W-:Y:S01]  /*28260*/  LOP3.LUT P1, RZ, R20, 0x1, RZ, 0xc0, !PT ;  /* 0x0000000114ff7812 */ /* 0x004fe2000782c0ff */
[----:B------:R-:W-:-:S12]  /*28270*/  BRA.DIV UR4, `(.L_x_700) ;  /* 0x0000008204987947 */ /* 0x000fd8000b800000 */
[----:B------:R-:W2:Y:S01]  /*28280*/  LDL.LU R11, [R1] ;  /* 0x00000000010b7983 */ /* 0x000ea20000300800 */
[----:B------:R-:W0:Y:S03]  /*28290*/  S2R R12, SR_TID.X ;  /* 0x00000000000c7919 */ /* 0x000e260000002100 */
[----:B------:R-:W-:Y:S01]  /*282a0*/  SHFL.IDX PT, R4, R3, RZ, 0x1c1f ;  /* 0x001c1fff03047589 */ /* 0x000fe200000e0000 */
[----:B0-----:R-:W-:-:S03]  /*282b0*/  IMAD.SHL.U32 R14, R12, 0x10, RZ ;  /* 0x000000100c0e7824 */ /* 0x001fc600078e00ff */
[----:B------:R-:W0:Y:S02]  /*282c0*/  SHFL.IDX PT, R12, R2, RZ, 0x1c1f ;  /* 0x001c1fff020c7589 */ /* 0x000e2400000e0000 */
[----:B------:R-:W-:-:S04]  /*282d0*/  LOP3.LUT R14, R14, 0x30, RZ, 0xc0, !PT ;  /* 0x000000300e0e7812 */ /* 0x000fc800078ec0ff */
[----:B0-----:R-:W-:-:S05]  /*282e0*/  IADD3 R12, P0, R14, R12, RZ ;  /* 0x0000000c0e0c7210 */ /* 0x001fca0007f1e0ff */
[----:B------:R-:W-:Y:S01]  /*282f0*/  IMAD.X R13, RZ, RZ, R4, P0 ;  /* 0x000000ffff0d7224 */ /* 0x000fe200000e0604 */
[----:B------:R-:W-:-:S05]  /*28300*/  IADD3 R4, R22, R5, R36 ;  /* 0x0000000516047210 */ /* 0x000fca0007ffe024 */
[----:B------:R-:W-:Y:S01]  /*28310*/  IMAD.IADD R5, R37, 0x1, R4 ;  /* 0x0000000125057824 */ /* 0x000fe200078e0204 */
[----:B------:R-:W-:Y:S01]  /*28320*/  SHFL.IDX PT, R21, R3, 0x1, 0x1c1f ;  /* 0x003c1f0003157f89 */ /* 0x000fe200000e0000 */
[C---:B------:R-:W-:Y:S02]  /*28330*/  ISETP.GE.AND P4, PT, R8.reuse, 0x21, PT ;  /* 0x000000210800780c */ /* 0x040fe40003f86270 */
[C---:B------:R-:W-:Y:S02]  /*28340*/  ISETP.GE.AND P3, PT, R8.reuse, 0x41, PT ;  /* 0x000000410800780c */ /* 0x040fe40003f66270 */
[----:B------:R-:W-:Y:S02]  /*28350*/  ISETP.GE.AND P2, PT, R8, 0x61, PT ;  /* 0x000000610800780c */ /* 0x000fe40003f46270 */
[----:B--2---:R-:W-:-:S04]  /*28360*/  LOP3.LUT P6, RZ, R11, 0x2, RZ, 0xc0, !PT ;  /* 0x000000020bff7812 */ /* 0x004fc800078cc0ff */
[----:B------:R-:W-:-:S13]  /*28370*/  ISETP.LT.OR P0, PT, R8, 0x1, P6 ;  /* 0x000000010800780c */ /* 0x000fda0003701670 */
[----:B------:R-:W-:Y:S01]  /*28380*/  LDGSTS.E.BYPASS.LTC128B.128 [R4+0xa400], desc[UR50][R12.64], !P0 ;  /* 0x0a4000000c047fae */ /* 0x000fe2000c101d72 */
[----:B------:R-:W-:-:S13]  /*28390*/  ISETP.LT.OR P0, PT, R8, 0x1, P1 ;  /* 0x000000010800780c */ /* 0x000fda0000f01670 */
[----:B------:R0:W-:Y:S04]  /*283a0*/  LDGSTS.E.BYPASS.LTC128B.128 [R5+0xa400], desc[UR50][R12.64+0x40], !P0 ;  /* 0x0a4000400c057fae */ /* 0x0001e8000c101d72 */
[----:B0-----:R-:W0:Y:S02]  /*283b0*/  SHFL.IDX PT, R12, R2, 0x1, 0x1c1f ;  /* 0x003c1f00020c7f89 */ /* 0x001e2400000e0000 */
[----:B0-----:R-:W-:-:S04]  /*283c0*/  IADD3 R12, P0, R14, R12, RZ ;  /* 0x0000000c0e0c7210 */ /* 0x001fc80007f1e0ff */
[----:B------:R-:W-:Y:S02]  /*283d0*/  IADD3.X R13, RZ, R21, RZ, P0, !PT ;  /* 0x00000015ff0d7210 */ /* 0x000fe400007fe4ff */
[----:B------:R-:W-:-:S13]  /*283e0*/  ISETP.LT.OR P0, PT, R8, 0x21, P6 ;  /* 0x000000210800780c */ /* 0x000fda0003701670 */
[----:B------:R-:W-:Y:S01]  /*283f0*/  LDGSTS.E.BYPASS.LTC128B.128 [R4+0xb400], desc[UR50][R12.64], !P0 ;  /* 0x0b4000000c047fae */ /* 0x000fe2000c101d72 */
[----:B------:R-:W-:-:S03]  /*28400*/  ISETP.LT.OR P0, PT, R8, 0x21, P1 ;  /* 0x000000210800780c */ /* 0x000fc60000f01670 */
[----:B------:R-:W-:Y:S10]  /*28410*/  SHFL.IDX PT, R21, R3, 0x2, 0x1c1f ;  /* 0x005c1f0003157f89 */ /* 0x000ff400000e0000 */
[----:B------:R0:W-:Y:S04]  /*28420*/  LDGSTS.E.BYPASS.LTC128B.128 [R5+0xb400], desc[UR50][R12.64+0x40], !P0 ;  /* 0x0b4000400c057fae */ /* 0x0001e8000c101d72 */
[----:B0-----:R-:W0:Y:S04]  /*28430*/  SHFL.IDX PT, R12, R2, 0x2, 0x1c1f ;  /* 0x005c1f00020c7f89 */ /* 0x001e2800000e0000 */
[----:B------:R-:W1:Y:S04]  /*28440*/  SHFL.IDX PT, R2, R2, 0x3, 0x1c1f ;  /* 0x007c1f0002027f89 */ /* 0x000e6800000e0000 */
[----:B------:R-:W2:Y:S01]  /*28450*/  SHFL.IDX PT, R3, R3, 0x3, 0x1c1f ;  /* 0x007c1f0003037f89 */ /* 0x000ea200000e0000 */
[----:B0-----:R-:W-:-:S05]  /*28460*/  IADD3 R12, P0, R14, R12, RZ ;  /* 0x0000000c0e0c7210 */ /* 0x001fca0007f1e0ff */
[----:B------:R-:W-:Y:S01]  /*28470*/  IMAD.X R13, RZ, RZ, R21, P0 ;  /* 0x000000ffff0d7224 */ /* 0x000fe200000e0615 */
[----:B------:R-:W-:-:S13]  /*28480*/  ISETP.LT.OR P0, PT, R8, 0x41, P6 ;  /* 0x000000410800780c */ /* 0x000fda0003701670 */
[----:B------:R-:W-:Y:S01]  /*28490*/  LDGSTS.E.BYPASS.LTC128B.128 [R4+0xc400], desc[UR50][R12.64], !P0 ;  /* 0x0c4000000c047fae */ /* 0x000fe2000c101d72 */
[----:B------:R-:W-:-:S13]  /*284a0*/  ISETP.LT.OR P0, PT, R8, 0x41, P1 ;  /* 0x000000410800780c */ /* 0x000fda0000f01670 */
[----:B------:R-:W-:Y:S01]  /*284b0*/  LDGSTS.E.BYPASS.LTC128B.128 [R5+0xc400], desc[UR50][R12.64+0x40], !P0 ;  /* 0x0c4000400c057fae */ /* 0x000fe2000c101d72 */
[----:B-1----:R-:W-:-:S05]  /*284c0*/  IADD3 R2, P0, R14, R2, RZ ;  /* 0x000000020e027210 */ /* 0x002fca0007f1e0ff */
[----:B--2---:R-:W-:Y:S01]  /*284d0*/  IMAD.X R3, RZ, RZ, R3, P0 ;  /* 0x000000ffff037224 */ /* 0x004fe200000e0603 */
[----:B------:R-:W-:-:S13]  /*284e0*/  ISETP.LT.OR P0, PT, R8, 0x61, P6 ;  /* 0x000000610800780c */ /* 0x000fda0003701670 */
[----:B------:R-:W-:Y:S01]  /*284f0*/  LDGSTS.E.BYPASS.LTC128B.128 [R4+0xd400], desc[UR50][R2.64], !P0 ;  /* 0x0d40000002047fae */ /* 0x000fe2000c101d72 */
[----:B------:R-:W-:Y:S02]  /*28500*/  ISETP.LT.OR P0, PT, R8, 0x61, P1 ;  /* 0x000000610800780c */ /* 0x000fe40000f01670 */
[----:B------:R-:W-:-:S11]  /*28510*/  LOP3.LUT R11, R11, 0xffffff7f, RZ, 0xc0, !PT ;  /* 0xffffff7f0b0b7812 */ /* 0x000fd600078ec0ff */
[----:B------:R0:W-:Y:S01]  /*28520*/  LDGSTS.E.BYPASS.LTC128B.128 [R5+0xd400], desc[UR50][R2.64+0x40], !P0 ;  /* 0x0d40004002057fae */ /* 0x0001e2000c101d72 */
[----:B------:R-:W-:-:S13]  /*28530*/  ISETP.GE.AND P0, PT, R8, 0x81, PT ;  /* 0x000000810800780c */ /* 0x000fda0003f06270 */
[----:B------:R-:W-:Y:S01]  /*28540*/  @P0 LOP3.LUT R11, R11, 0x80, RZ, 0xfc, !PT ;  /* 0x000000800b0b0812 */ /* 0x000fe200078efcff */
[----:B0-----:R0:W1:Y:S04]  /*28550*/  SHFL.IDX PT, R3, R25, RZ, 0x1c1f ;  /* 0x001c1fff19037589 */ /* 0x00106800000e0000 */
[----:B------:R0:W2:Y:S04]  /*28560*/  SHFL.IDX PT, R2, R26, RZ, 0x1c1f ;  /* 0x001c1fff1a027589 */ /* 0x0000a800000e0000 */
[----:B------:R0:W-:Y:S02]  /*28570*/  STL [R1], R11 ;  /* 0x0000000b01007387 */ /* 0x0001e40000100800 */
.L_x_948:
[----:B------:R-:W4:Y:S01]  /*28580*/  LDL R12, [R1] ;  /* 0x00000000010c7983 */ /* 0x000f220000100800 */
[----:B0-----:R-:W0:Y:S02]  /*28590*/  S2R R11, SR_TID.X ;  /* 0x00000000000b7919 */ /* 0x001e240000002100 */
[----:B0-----:R-:W-:-:S05]  /*285a0*/  IMAD.SHL.U32 R11, R11, 0x10, RZ ;  /* 0x000000100b0b7824 */ /* 0x001fca00078e00ff */
[----:B------:R-:W-:-:S04]  /*285b0*/  LOP3.LUT R11, R11, 0x30, RZ, 0xc0, !PT ;  /* 0x000000300b0b7812 */ /* 0x000fc800078ec0ff */
[----:B--2---:R-:W-:-:S04]  /*285c0*/  IADD3 R2, P0, R11, R2, RZ ;  /* 0x000000020b027210 */ /* 0x004fc80007f1e0ff */
[----:B-1----:R-:W-:Y:S02]  /*285d0*/  IADD3.X R3, RZ, R3, RZ, P0, !PT ;  /* 0x00000003ff037210 */ /* 0x002fe400007fe4ff */
[----:B----4-:R-:W-:-:S04]  /*285e0*/  LOP3.LUT P6, RZ, R12, 0x2, RZ, 0xc0, !PT ;  /* 0x000000020cff7812 */ /* 0x010fc800078cc0ff */
        /* <DEDUP_REMOVED lines=9> */
.L_x_701:
        /* <DEDUP_REMOVED lines=11> */
.L_x_702:
[----:B------:R0:W-:Y:S01]  /*28730*/  SYNCS.ARRIVE.TRANS64.A1T0 RZ, [R0+URZ+0x29870], RZ ;  /* 0x029870ff00ff79a7 */ /* 0x0001e2000810003f */
[----:B------:R-:W-:Y:S05]  /*28740*/  @!P6 BRA `(.L_x_703) ;  /* 0x000000000004e947 */ /* 0x000fea0003800000 */
[----:B------:R-:W-:Y:S01]  /*28750*/  BPT.TRAP 0x1 ;  /* 0x000000040000795c */ /* 0x000fe20000300000 */
.L_x_703:
[----:B------:R-:W2:Y:S01]  /*28760*/  LDL R2, [R1+0x2c] ;  /* 0x00002c0001027983 */ /* 0x000ea20000100800 */
[----:B------:R-:W-:Y:S01]  /*28770*/  BSSY B0, `(.L_x_704) ;  /* 0x0000003000007945 */ /* 0x000fe20003800000 */
[----:B--2---:R-:W1:Y:S03]  /*28780*/  SYNCS.PHASECHK.TRANS64.TRYWAIT P0, [R0+URZ+0x29840], R2 ;  /* 0x02984002000075a7 */ /* 0x004e66000800017f */
[----:B-1----:R-:W-:Y:S05]  /*28790*/  @!P0 BRA `(.L_x_705) ;  /* 0x0000008400388947 */ /* 0x002fea0003800000 */
.L_x_949:
[----:B------:R-:W-:Y:S05]  /*287a0*/  BSYNC B0 ;  /* 0x0000000000007941 */ /* 0x000fea0003800000 */
.L_x_704:
[----:B------:R-:W2:Y:S01]  /*287b0*/  LDL.LU R8, [R1+0x28] ;  /* 0x0000280001087983 */ /* 0x000ea20000300800 */
[----:B------:R-:W-:Y:S01]  /*287c0*/  ULDC.64 UR4, c[0x0][0x300] ;  /* 0x0000c00000047ab9 */ /* 0x000fe20000000a00 */
[----:B------:R-:W-:Y:S02]  /*287d0*/  ULDC.64 UR6, c[0x0][0x310] ;  /* 0x0000c40000067ab9 */ /* 0x000fe40000000a00 */
[----:B------:R-:W4:Y:S04]  /*287e0*/  LDL R11, [R1+0x14] ;  /* 0x00001400010b7983 */ /* 0x000f280000100800 */
[----:B------:R0:W5:Y:S01]  /*287f0*/  LDL R20, [R1] ;  /* 0x0000000001147983 */ /* 0x0001620000100800 */
[----:B------:R-:W-:Y:S02]  /*28800*/  IMAD R4, R31, UR4, RZ ;  /* 0x000000041f047c24 */ /* 0x000fe4000f8e02ff */
[----:B-1----:R-:W-:-:S04]  /*28810*/  IMAD.WIDE.U32 R2, R9, UR4, RZ ;  /* 0x0000000409027c25 */ /* 0x002fc8000f8e00ff */
[----:B------:R-:W-:Y:S02]  /*28820*/  IMAD R4, R9, UR5, R4 ;  /* 0x0000000509047c24 */ /* 0x000fe4000f8e0204 */
[----:B------:R-:W-:Y:S02]  /*28830*/  IMAD R32, R32, UR6, RZ ;  /* 0x0000000620207c24 */ /* 0x000fe4000f8e02ff */
[----:B------:R-:W-:Y:S02]  /*28840*/  IMAD.IADD R3, R3, 0x1, R4 ;  /* 0x0000000103037824 */ /* 0x000fe400078e0204 */
[C---:B------:R-:W-:Y:S02]  /*28850*/  IMAD R32, R6.reuse, UR7, R32 ;  /* 0x0000000706207c24 */ /* 0x040fe4000f8e0220 */
[----:B------:R-:W-:-:S04]  /*28860*/  IMAD.WIDE.U32 R2, R6, UR6, R2 ;  /* 0x0000000606027c25 */ /* 0x000fc8000f8e0002 */
[----:B------:R-:W-:Y:S01]  /*28870*/  IMAD R6, R27, UR4, RZ ;  /* 0x000000041b067c24 */ /* 0x000fe2000f8e02ff */
[----:B------:R-:W-:Y:S01]  /*28880*/  MOV R4, R2 ;  /* 0x0000000200047202 */ /* 0x000fe20000000f00 */
[----:B------:R-:W-:Y:S02]  /*28890*/  IMAD.IADD R5, R3, 0x1, R32 ;  /* 0x0000000103057824 */ /* 0x000fe400078e0220 */
[C---:B------:R-:W-:Y:S02]  /*288a0*/  IMAD R6, R10.reuse, UR5, R6 ;  /* 0x000000050a067c24 */ /* 0x040fe4000f8e0206 */
[----:B------:R-:W-:Y:S01]  /*288b0*/  IMAD.WIDE.U32 R2, R10, UR4, RZ ;  /* 0x000000040a027c25 */ /* 0x000fe2000f8e00ff */
[----:B------:R-:W-:-:S03]  /*288c0*/  ULDC.64 UR4, c[0x0][0x308] ;  /* 0x0000c20000047ab9 */ /* 0x000fc60000000a00 */
[----:B------:R-:W-:Y:S02]  /*288d0*/  IMAD.IADD R3, R3, 0x1, R6 ;  /* 0x0000000103037824 */ /* 0x000fe400078e0206 */
[----:B------:R-:W-:-:S04]  /*288e0*/  IMAD.WIDE.U32 R2, R7, UR6, R2 ;  /* 0x0000000607027c25 */ /* 0x000fc8000f8e0002 */
[----:B--2---:R-:W-:-:S04]  /*288f0*/  IMAD R8, R8, UR6, RZ ;  /* 0x0000000608087c24 */ /* 0x004fc8000f8e02ff */
        /* <DEDUP_REMOVED lines=12> */
[----:B0-----:R-:W-:Y:S07]  /*289c0*/  BRA.DIV UR4, `(.L_x_706) ;  /* 0x0000008204c47947 */ /* 0x001fee000b800000 */
[----:B------:R-:W0:Y:S01]  /*289d0*/  S2R R3, SR_TID.X ;  /* 0x0000000000037919 */ /* 0x000e220000002100 */
[----:B-----5:R-:W-:Y:S01]  /*289e0*/  LOP3.LUT P6, RZ, R20, 0x8, RZ, 0xc0, !PT ;  /* 0x0000000814ff7812 */ /* 0x020fe200078cc0ff */
[--C-:B------:R-:W-:Y:S01]  /*289f0*/  @P5 IMAD.IADD R9, R22, 0x1, R4.reuse ;  /* 0x0000000116095824 */ /* 0x100fe200078e0204 */
[----:B------:R-:W-:Y:S01]  /*28a00*/  LOP3.LUT P1, RZ, R20, 0x4, RZ, 0xc0, !PT ;  /* 0x0000000414ff7812 */ /* 0x000fe2000782c0ff */
[----:B------:R-:W-:Y:S01]  /*28a10*/  SHFL.IDX PT, R2, R6, RZ, 0x1c1f ;  /* 0x001c1fff06027589 */ /* 0x000fe200000e0000 */
[----:B---3--:R-:W-:-:S03]  /*28a20*/  @P4 IMAD.IADD R21, R22, 0x1, R4 ;  /* 0x0000000116154824 */ /* 0x008fc600078e0204 */
[----:B------:R-:W-:Y:S01]  /*28a30*/  SHFL.IDX PT, R7, R7, RZ, 0x1c1f ;  /* 0x001c1fff07077589 */ /* 0x000fe200000e0000 */
[----:B0-----:R-:W-:-:S03]  /*28a40*/  IMAD.SHL.U32 R10, R3, 0x10, RZ ;  /* 0x00000010030a7824 */ /* 0x001fc600078e00ff */
[----:B------:R-:W0:Y:S02]  /*28a50*/  SHFL.IDX PT, R3, R5, RZ, 0x1c1f ;  /* 0x001c1fff05037589 */ /* 0x000e2400000e0000 */
[----:B------:R-:W-:-:S04]  /*28a60*/  LOP3.LUT R10, R10, 0x30, RZ, 0xc0, !PT ;  /* 0x000000300a0a7812 */ /* 0x000fc800078ec0ff */
[----:B0-----:R-:W-:-:S04]  /*28a70*/  @P5 IADD3 R3, P0, R10, R3, RZ ;  /* 0x000000030a035210 */ /* 0x001fc80007f1e0ff */
[----:B------:R-:W-:Y:S02]  /*28a80*/  @P5 IADD3.X R2, RZ, R2, RZ, P0, !PT ;  /* 0x00000002ff025210 */ /* 0x000fe400007fe4ff */
[----:B------:R-:W-:Y:S02]  /*28a90*/  LOP3.LUT P0, RZ, R20, 0x10, RZ, 0xc0, !PT ;  /* 0x0000001014ff7812 */ /* 0x000fe4000780c0ff */
[----:B------:R-:W-:-:S04]  /*28aa0*/  @P5 LOP3.LUT R3, R3, R2, RZ, 0x3c, !PT ;  /* 0x0000000203035212 */ /* 0x000fc800078e3cff */
[----:B------:R-:W-:-:S04]  /*28ab0*/  @P5 LOP3.LUT R2, R3, R2, RZ, 0x3c, !PT ;  /* 0x0000000203025212 */ /* 0x000fc800078e3cff */
[----:B------:R-:W-:-:S05]  /*28ac0*/  @P5 LOP3.LUT R3, R3, R2, RZ, 0x3c, !PT ;  /* 0x0000000203035212 */ /* 0x000fca00078e3cff */
[----:B------:R-:W-:Y:S04]  /*28ad0*/  @P5 LDGSTS.E.BYPASS.LTC128B.128 [R9+0x1a400], desc[UR50][R2.64], !P0 ;  /* 0x1a40000002095fae */ /* 0x000fe8000c101d72 */
[----:B------:R-:W-:Y:S04]  /*28ae0*/  @P5 LDGSTS.E.BYPASS.LTC128B.128 [R9+0x1cc00], desc[UR50][R2.64+0x40], !P6 ;  /* 0x1cc0004002095fae */ /* 0x000fe8000f101d72 */
[----:B------:R0:W-:Y:S01]  /*28af0*/  @P5 LDGSTS.E.BYPASS.LTC128B.128 [R9+0x1f400], desc[UR50][R2.64+0x80], !P1 ;  /* 0x1f40008002095fae */ /* 0x0001e2000c901d72 */
[----:B------:R-:W-:-:S03]  /*28b00*/  LOP3.LUT P5, RZ, R20, 0x10, RZ, 0xc0, !PT ;  /* 0x0000001014ff7812 */ /* 0x000fc600078ac0ff */
[----:B0-----:R-:W0:Y:S01]  /*28b10*/  SHFL.IDX PT, R3, R5, 0x1, 0x1c1f ;  /* 0x003c1f0005037f89 */ /* 0x001e2200000e0000 */
[----:B------:R-:W-:-:S03]  /*28b20*/  @P3 IMAD.IADD R9, R22, 0x1, R4 ;  /* 0x0000000116093824 */ /* 0x000fc600078e0204 */
[----:B------:R-:W1:Y:S01]  /*28b30*/  SHFL.IDX PT, R2, R6, 0x1, 0x1c1f ;  /* 0x003c1f0006027f89 */ /* 0x000e6200000e0000 */
[----:B0-----:R-:W-:-:S05]  /*28b40*/  @P4 IADD3 R3, P0, R10, R3, RZ ;  /* 0x000000030a034210 */ /* 0x001fca0007f1e0ff */
[----:B-1----:R-:W-:-:S05]  /*28b50*/  @P4 IMAD.X R2, RZ, RZ, R2, P0 ;  /* 0x000000ffff024224 */ /* 0x002fca00000e0602 */
[----:B------:R-:W-:-:S04]  /*28b60*/  @P4 LOP3.LUT R3, R3, R2, RZ, 0x3c, !PT ;  /* 0x0000000203034212 */ /* 0x000fc800078e3cff */
[----:B------:R-:W-:-:S04]  /*28b70*/  @P4 LOP3.LUT R2, R3, R2, RZ, 0x3c, !PT ;  /* 0x0000000203024212 */ /* 0x000fc800078e3cff */
[----:B------:R-:W-:-:S05]  /*28b80*/  @P4 LOP3.LUT R3, R3, R2, RZ, 0x3c, !PT ;  /* 0x0000000203034212 */ /* 0x000fca00078e3cff */
[----:B------:R-:W-:Y:S04]  /*28b90*/  @P4 LDGSTS.E.BYPASS.LTC128B.128 [R21+0x1ac00], desc[UR50][R2.64], !P5 ;  /* 0x1ac0000002154fae */ /* 0x000fe8000e901d72 */
[----:B------:R-:W-:Y:S04]  /*28ba0*/  @P4 LDGSTS.E.BYPASS.LTC128B.128 [R21+0x1d400], desc[UR50][R2.64+0x40], !P6 ;  /* 0x1d40004002154fae */ /* 0x000fe8000f101d72 */
[----:B------:R0:W-:Y:S04]  /*28bb0*/  @P4 LDGSTS.E.BYPASS.LTC128B.128 [R21+0x1fc00], desc[UR50][R2.64+0x80], !P1 ;  /* 0x1fc0008002154fae */ /* 0x0001e8000c901d72 */
[----:B0-----:R-:W0:Y:S01]  /*28bc0*/  SHFL.IDX PT, R3, R5, 0x2, 0x1c1f ;  /* 0x005c1f0005037f89 */ /* 0x001e2200000e0000 */
[----:B------:R-:W-:-:S03]  /*28bd0*/  @P2 IMAD.IADD R21, R22, 0x1, R4 ;  /* 0x0000000116152824 */ /* 0x000fc600078e0204 */
[----:B------:R-:W1:Y:S04]  /*28be0*/  SHFL.IDX PT, R2, R6, 0x2, 0x1c1f ;  /* 0x005c1f0006027f89 */ /* 0x000e6800000e0000 */
[----:B------:R-:W-:Y:S01]  /*28bf0*/  SHFL.IDX PT, R6, R6, 0x3, 0x1c1f ;  /* 0x007c1f0006067f89 */ /* 0x000fe200000e0000 */
[----:B0-----:R-:W-:-:S04]  /*28c00*/  @P3 IADD3 R3, P0, R10, R3, RZ ;  /* 0x000000030a033210 */ /* 0x001fc80007f1e0ff */
[----:B-1----:R-:W-:-:S04]  /*28c10*/  @P3 IADD3.X R2, RZ, R2, RZ, P0, !PT ;  /* 0x00000002ff023210 */ /* 0x002fc800007fe4ff */
[----:B------:R-:W-:-:S04]  /*28c20*/  @P3 LOP3.LUT R3, R3, R2, RZ, 0x3c, !PT ;  /* 0x0000000203033212 */ /* 0x000fc800078e3cff */
[----:B------:R-:W-:-:S04]  /*28c30*/  @P3 LOP3.LUT R2, R3, R2, RZ, 0x3c, !PT ;  /* 0x0000000203023212 */ /* 0x000fc800078e3cff */
[----:B------:R-:W-:-:S05]  /*28c40*/  @P3 LOP3.LUT R3, R3, R2, RZ, 0x3c, !PT ;  /* 0x0000000203033212 */ /* 0x000fca00078e3cff */
[----:B------:R-:W-:Y:S04]  /*28c50*/  @P3 LDGSTS.E.BYPASS.LTC128B.128 [R9+0x1b400], desc[UR50][R2.64], !P5 ;  /* 0x1b40000002093fae */ /* 0x000fe8000e901d72 */
[----:B------:R-:W-:Y:S04]  /*28c60*/  @P3 LDGSTS.E.BYPASS.LTC128B.128 [R9+0x1dc00], desc[UR50][R2.64+0x40], !P6 ;  /* 0x1dc0004002093fae */ /* 0x000fe8000f101d72 */
[----:B------:R0:W-:Y:S04]  /*28c70*/  @P3 LDGSTS.E.BYPASS.LTC128B.128 [R9+0x20400], desc[UR50][R2.64+0x80], !P1 ;  /* 0x2040008002093fae */ /* 0x0001e8000c901d72 */
[----:B0-----:R-:W0:Y:S02]  /*28c80*/  SHFL.IDX PT, R2, R5, 0x3, 0x1c1f ;  /* 0x007c1f0005027f89 */ /* 0x001e2400000e0000 */
[----:B0-----:R-:W-:-:S05]  /*28c90*/  @P2 IADD3 R2, P0, R10, R2, RZ ;  /* 0x000000020a022210 */ /* 0x001fca0007f1e0ff */
[----:B------:R-:W-:-:S05]  /*28ca0*/  @P2 IMAD.X R3, RZ, RZ, R6, P0 ;  /* 0x000000ffff032224 */ /* 0x000fca00000e0606 */
[----:B------:R-:W-:Y:S04]  /*28cb0*/  @P2 LDGSTS.E.BYPASS.LTC128B.128 [R21+0x1bc00], desc[UR50][R2.64], !P5 ;  /* 0x1bc0000002152fae */ /* 0x000fe8000e901d72 */
[----:B------:R-:W-:Y:S04]  /*28cc0*/  @P2 LDGSTS.E.BYPASS.LTC128B.128 [R21+0x1e400], desc[UR50][R2.64+0x40], !P6 ;  /* 0x1e40004002152fae */ /* 0x000fe8000f101d72 */
[----:B------:R0:W-:Y:S04]  /*28cd0*/  @P2 LDGSTS.E.BYPASS.LTC128B.128 [R21+0x20c00], desc[UR50][R2.64+0x80], !P1 ;  /* 0x20c0008002152fae */ /* 0x0001e8000c901d72 */
[----:B0-----:R0:W1:Y:S02]  /*28ce0*/  SHFL.IDX PT, R2, R8, RZ, 0x1c1f ;  /* 0x001c1fff08027589 */ /* 0x00106400000e0000 */
.L_x_961:
[----:B------:R-:W-:Y:S01]  /*28cf0*/  LOP3.LUT P0, RZ, R20, 0x80, RZ, 0xc0, !PT ;  /* 0x0000008014ff7812 */ /* 0x000fe2000780c0ff */
[----:B------:R-:W-:-:S12]  /*28d00*/  BSSY B0, `(.L_x_707) ;  /* 0x0000011000007945 */ /* 0x000fd80003800000 */
[----:B------:R-:W-:Y:S05]  /*28d10*/  @!P0 BRA `(.L_x_708) ;  /* 0x00000000003c8947 */ /* 0x000fea0003800000 */
[----:B------:R-:W2:Y:S01]  /*28d20*/  S2R R3, SR_TID.X ;  /* 0x0000000000037919 */ /* 0x000ea20000002100 */
[----:B------:R-:W-:Y:S01]  /*28d30*/  LOP3.LUT P3, RZ, R20, 0x10, RZ, 0xc0, !PT ;  /* 0x0000001014ff7812 */ /* 0x000fe2000786c0ff */
[----:B------:R-:W-:Y:S01]  /*28d40*/  IMAD.IADD R4, R22, 0x1, R4 ;  /* 0x0000000116047824 */ /* 0x000fe200078e0204 */
[C---:B------:R-:W-:Y:S02]  /*28d50*/  LOP3.LUT P2, RZ, R20.reuse, 0x8, RZ, 0xc0, !PT ;  /* 0x0000000814ff7812 */ /* 0x040fe4000784c0ff */
[----:B------:R-:W-:Y:S02]  /*28d60*/  LOP3.LUT P1, RZ, R20, 0x4, RZ, 0xc0, !PT ;  /* 0x0000000414ff7812 */ /* 0x000fe4000782c0ff */
[----:B--2---:R-:W-:-:S04]  /*28d70*/  SHF.L.U32 R3, R3, 0x4, RZ ;  /* 0x0000000403037819 */ /* 0x004fc800000006ff */
[----:B------:R-:W-:-:S04]  /*28d80*/  LOP3.LUT R3, R3, 0x30, RZ, 0xc0, !PT ;  /* 0x0000003003037812 */ /* 0x000fc800078ec0ff */
[----:B-1----:R-:W-:-:S05]  /*28d90*/  IADD3 R2, P0, R3, R2, RZ ;  /* 0x0000000203027210 */ /* 0x002fca0007f1e0ff */
[----:B------:R-:W-:-:S05]  /*28da0*/  IMAD.X R3, RZ, RZ, R7, P0 ;  /* 0x000000ffff037224 */ /* 0x000fca00000e0607 */
[----:B------:R-:W-:Y:S01]  /*28db0*/  @!PT LDS RZ, [RZ] ;  /* 0x00000000fffff984 */ /* 0x000fe20000000800 */
[----:B------:R-:W-:Y:S01]  /*28dc0*/  @!PT LDS RZ, [RZ] ;  /* 0x00000000fffff984 */ /* 0x000fe20000000800 */
[----:B------:R-:W-:Y:S01]  /*28dd0*/  @!PT LDS RZ, [RZ] ;  /* 0x00000000fffff984 */ /* 0x000fe20000000800 */
[----:B------:R2:W-:Y:S04]  /*28de0*/  LDGSTS.E.BYPASS.LTC128B.128 [R4+0x1c400], desc[UR50][R2.64], !P3 ;  /* 0x1c40000002047fae */ /* 0x0005e8000d901d72 */
[----:B------:R2:W-:Y:S04]  /*28df0*/  LDGSTS.E.BYPASS.LTC128B.128 [R4+0x1ec00], desc[UR50][R2.64+0x40], !P2 ;  /* 0x1ec0004002047fae */ /* 0x0005e8000d101d72 */
[----:B------:R2:W-:Y:S02]  /*28e00*/  LDGSTS.E.BYPASS.LTC128B.128 [R4+0x21400], desc[UR50][R2.64+0x80], !P1 ;  /* 0x2140008002047fae */ /* 0x0005e4000c901d72 */
.L_x_708:
[----:B------:R-:W-:Y:S05]  /*28e10*/  BSYNC B0 ;  /* 0x0000000000007941 */ /* 0x000fea0003800000 */
.L_x_707:
[----:B------:R-:W-:Y:S01]  /*28e20*/  NOP ;  /* 0x0000000000007918 */ /* 0x000fe20000000000 */
[----:B------:R-:W-:-:S13]  /*28e30*/  PLOP3.LUT P0, PT, PT, PT, PT, 0x80, 0x0 ;  /* 0x000000000000781c */ /* 0x000fda0003f0f070 */
.L_x_709:
[----:B------:R-:W-:Y:S02]  /*28e40*/  PLOP3.LUT P1, PT, P1, P0, PT, 0xa2, 0x0 ;  /* 0x000000000000781c */ /* 0x000fe40000f21472 */
[----:B------:R-:W-:-:S08]  /*28e50*/  @P0 R2UR P1, UR4, R0 ;  /* 0x00000000000402ca */ /* 0x000fd00000020000 */
[----:B------:R-:W-:-:S05]  /*28e60*/  @P0 PLOP3.LUT P0, PT, P1, PT, PT, 0x80, 0x0 ;  /* 0x000000000000081c */ /* 0x000fca0000f0f070 */
[----:B------:R-:W-:Y:S01]  /*28e70*/  @!P1 SYNCS.ARRIVE.TRANS64.RED.A0T1 RZ, [UR4+0x29830], RZ ;  /* 0x029830ffffff99a7 */ /* 0x000fe20008200404 */
[----:B------:R-:W-:Y:S07]  /*28e80*/  @!P1 ARRIVES.LDGSTSBAR.64.TRANSCNT [UR4+0x29830] ;  /* 0x02983000ff0099b0 */ /* 0x000fee0008000a84 */
[----:B------:R-:W-:Y:S05]  /*28e90*/  @P0 BRA.U.ANY `(.L_x_709) ;  /* 0xfffffffd00e80947 */ /* 0x000fea000393ffff */
[----:B------:R-:W-:Y:S01]  /*28ea0*/  NOP ;  /* 0x0000000000007918 */ /* 0x000fe20000000000 */
[----:B-12---:R-:W-:-:S05]  /*28eb0*/  IMAD.U32 R2, RZ, RZ, UR39 ;  /* 0x00000027ff027e24 */ /* 0x006fca000f8e00ff */
[----:B------:R-:W-:-:S13]  /*28ec0*/  ISETP.NE.AND P2, PT, R2, 0x3, PT ;  /* 0x000000030200780c */ /* 0x000fda0003f45270 */
[----:B------:R-:W-:Y:S05]  /*28ed0*/  @!P2 BRA `(.L_x_710) ;  /* 0x000000000004a947 */ /* 0x000fea0003800000 */
[----:B------:R-:W-:Y:S01]  /*28ee0*/  BPT.TRAP 0x1 ;  /* 0x000000040000795c */ /* 0x000fe20000300000 */
.L_x_710:
[----:B------:R1:W5:Y:S01]  /*28ef0*/  LDL.LU R2, [R1+0x30] ;  /* 0x0000300001027983 */ /* 0x0003620000300800 */
[----:B------:R1:W-:Y:S02]  /*28f00*/  SYNCS.ARRIVE.TRANS64.A1T0 RZ, [R0+URZ+0x29830], RZ ;  /* 0x029830ff00ff79a7 */ /* 0x0003e4000810003f */
[----:B------:R-:W-:Y:S05]  /*28f10*/  WARPSYNC.ALL ;  /* 0x0000000000007948 */ /* 0x000fea0003800000 */
[----:B------:R-:W-:Y:S01]  /*28f20*/  ULDC.64 UR4, c[0x0][0xa00] ;  /* 0x0002800000047ab9 */ /* 0x000fe20000000a00 */
[----:B------:R-:W-:Y:S01]  /*28f30*/  SHF.R.S32.HI R27, RZ, 0x1f, R30 ;  /* 0x0000001fff1b7819 */ /* 0x000fe2000001141e */
[----:B------:R-:W-:Y:S01]  /*28f40*/  BSSY B6, `(.L_x_711) ;  /* 0x000001e000067945 */ /* 0x000fe20003800000 */
[----:B------:R-:W-:Y:S01]  /*28f50*/  BAR.SYNC.DEFER_BLOCKING 0x8, 0x180 ;  /* 0x0206000000007b1d */ /* 0x000fe20000010000 */
[----:B------:R-:W-:Y:S02]  /*28f60*/  ISETP.NE.U32.AND P0, PT, RZ, UR4, PT ;  /* 0x00000004ff007c0c */ /* 0x000fe4000bf05070 */
[----:B-1----:R-:W-:-:S02]  /*28f70*/  IADD3 R0, R22, 0x14400, RZ ;  /* 0x0001440016007810 */ /* 0x002fc40007ffe0ff */
[----:B------:R-:W-:Y:S01]  /*28f80*/  ISETP.NE.AND.EX P0, PT, RZ, UR5, PT, P0 ;  /* 0x00000005ff007c0c */ /* 0x000fe2000bf05300 */
[----:B------:R-:W-:Y:S02]  /*28f90*/  ULDC.64 UR4, c[0x0][0x298] ;  /* 0x0000a60000047ab9 */ /* 0x000fe40000000a00 */
[----:B------:R-:W-:Y:S01]  /*28fa0*/  IMAD R27, R27, UR4, RZ ;  /* 0x000000041b1b7c24 */ /* 0x000fe2000f8e02ff */
[----:B------:R-:W-:Y:S01]  /*28fb0*/  SEL R26, R24, RZ, !P0 ;  /* 0x000000ff181a7207 */ /* 0x000fe20004000000 */
[----:B------:R-:W-:-:S04]  /*28fc0*/  IMAD.WIDE.U32 R24, R30, UR4, RZ ;  /* 0x000000041e187c25 */ /* 0x000fc8000f8e00ff */
[----:B------:R-:W-:-:S04]  /*28fd0*/  IMAD R27, R30, UR5, R27 ;  /* 0x000000051e1b7c24 */ /* 0x000fc8000f8e021b */
[----:B------:R-:W-:Y:S01]  /*28fe0*/  IMAD.IADD R27, R25, 0x1, R27 ;  /* 0x00000001191b7824 */ /* 0x000fe200078e021b */
[----:B-----5:R-:W-:Y:S02]  /*28ff0*/  SEL R31, R2, RZ, !P0 ;  /* 0x000000ff021f7207 */ /* 0x020fe40004000000 */
        /* <DEDUP_REMOVED lines=10> */
[----:B0-----:R-:W-:Y:S01]  /*290a0*/  MOV R8, 0x70 ;  /* 0x0000007000087802 */ /* 0x001fe20000000f00 */
[----:B------:R-:W-:Y:S02]  /*290b0*/  IMAD.U32 R7, RZ, RZ, UR7 ;  /* 0x00000007ff077e24 */ /* 0x000fe4000f8e00ff */
[----:B------:R-:W-:-:S02]  /*290c0*/  IMAD.U32 R10, RZ, RZ, UR8 ;  /* 0x00000008ff0a7e24 */ /* 0x000fc4000f8e00ff */
[----:B------:R-:W-:Y:S02]  /*290d0*/  IMAD.U32 R11, RZ, RZ, UR9 ;  /* 0x00000009ff0b7e24 */ /* 0x000fe4000f8e00ff */
[----:B------:R-:W-:Y:S02]  /*290e0*/  IMAD.MOV.U32 R12, RZ, RZ, 0x1 ;  /* 0x00000001ff0c7424 */ /* 0x000fe400078e00ff */
[----:B------:R-:W-:-:S07]  /*290f0*/  IMAD.MOV.U32 R13, RZ, RZ, RZ ;  /* 0x000000ffff0d7224 */ /* 0x000fce00078e00ff */
[----:B------:R-:W-:-:S07]  /*29100*/  LEPC R20, `(.L_x_712) ;  /* 0x000000001014794e */ /* 0x000fce0000000000 */
[----:B-1----:R-:W-:Y:S05]  /*29110*/  CALL.ABS.NOINC R2 ;  /* 0x0000000002007343 */ /* 0x002fea0003c00000 */
.L_x_712:
[----:B------:R-:W-:Y:S05]  /*29120*/  BSYNC B6 ;  /* 0x0000000000067941 */ /* 0x000fea0003800000 */
.L_x_711:
[----:B------:R-:W-:Y:S01]  /*29130*/  IMAD.SHL.U32 R5, R17, 0x80, RZ ;  /* 0x0000008011057824 */ /* 0x000fe200078e00ff */
[----:B------:R1:W5:Y:S01]  /*29140*/  LDL R9, [R1+0x24] ;  /* 0x0000240001097983 */ /* 0x0003620000100800 */
[----:B0-----:R-:W0:Y:S01]  /*29150*/  LDC R8, c[0x0][0x448] ;  /* 0x00011200ff087b82 */ /* 0x001e220000000800 */
[----:B------:R-:W-:Y:S01]  /*29160*/  MOV R3, R27 ;  /* 0x0000001b00037202 */ /* 0x000fe20000000f00 */
[----:B------:R-:W-:Y:S01]  /*29170*/  IMAD.MOV.U32 R2, RZ, RZ, R24 ;  /* 0x000000ffff027224 */ /* 0x000fe200078e0018 */
[----:B------:R1:W5:Y:S01]  /*29180*/  LDL R17, [R1+0x34] ;  /* 0x0000340001117983 */ /* 0x0003620000100800 */
[----:B------:R-:W-:Y:S02]  /*29190*/  ULDC.64 UR4, c[0x0][0x2d8] ;  /* 0x0000b60000047ab9 */ /* 0x000fe40000000a00 */
[C---:B------:R-:W-:Y:S01]  /*291a0*/  IMAD.WIDE.U32 R2, R18.reuse, UR4, R2 ;  /* 0x0000000412027c25 */ /* 0x040fe2000f8e0002 */
[----:B------:R-:W2:Y:S03]  /*291b0*/  S2R R20, SR_TID.X ;  /* 0x0000000000147919 */ /* 0x000ea60000002100 */
[----:B------:R-:W-:Y:S01]  /*291c0*/  IMAD R3, R18, UR5, R3 ;  /* 0x0000000512037c24 */ /* 0x000fe2000f8e0203 */
[----:B------:R-:W-:-:S02]  /*291d0*/  ULDC.64 UR4, c[0x0][0x2e0] ;  /* 0x0000b80000047ab9 */ /* 0x000fc40000000a00 */
[----:B------:R-:W-:Y:S02]  /*291e0*/  IMAD R0, R31, UR4, RZ ;  /* 0x000000041f007c24 */ /* 0x000fe4000f8e02ff */
[----:B------:R-:W-:-:S04]  /*291f0*/  IMAD.WIDE.U32 R2, R26, UR4, R2 ;  /* 0x000000041a027c25 */ /* 0x000fc8000f8e0002 */
[----:B------:R-:W-:Y:S01]  /*29200*/  IMAD R0, R26, UR5, R0 ;  /* 0x000000051a007c24 */ /* 0x000fe2000f8e0200 */
[----:B------:R-:W3:Y:S01]  /*29210*/  S2R R30, SR_TID.X ;  /* 0x00000000001e7919 */ /* 0x000ee20000002100 */
[----:B------:R-:W-:Y:S02]  /*29220*/  ULDC.64 UR4, c[0x0][0x2d0] ;  /* 0x0000b40000047ab9 */ /* 0x000fe40000000a00 */
[----:B------:R-:W-:Y:S01]  /*29230*/  IMAD.IADD R3, R3, 0x1, R0 ;  /* 0x0000000103037824 */ /* 0x000fe200078e0200 */
[----:B0-----:R-:W-:-:S13]  /*29240*/  ISETP.NE.AND P0, PT, R8, 0x1, PT ;  /* 0x000000010800780c */ /* 0x001fda0003f05270 */
[----:B------:R-:W0:Y:S01]  /*29250*/  @P0 LDC R4, c[0x0][0x44c] ;  /* 0x00011300ff040b82 */ /* 0x000e220000000800 */
[C---:B--2---:R-:W-:Y:S01]  /*29260*/  LOP3.LUT R21, R20.reuse, 0x7f, RZ, 0xc0, !PT ;  /* 0x0000007f14157812 */ /* 0x044fe200078ec0ff */
[----:B------:R-:W-:-:S03]  /*29270*/  IMAD.SHL.U32 R20, R20, 0x20, RZ ;  /* 0x0000002014147824 */ /* 0x000fc600078e00ff */
[----:B------:R-:W-:-:S03]  /*29280*/  SHF.R.U32.HI R21, RZ, 0x2, R21 ;  /* 0x00000002ff157819 */ /* 0x000fc60000011615 */
[----:B------:R-:W2:Y:S01]  /*29290*/  @P0 LDC R0, c[0x0][0x450] ;  /* 0x00011400ff000b82 */ /* 0x000ea20000000800 */
[----:B------:R-:W-:-:S04]  /*292a0*/  LOP3.LUT R20, R21, 0x60, R20, 0xf8, !PT ;  /* 0x0000006015147812 */ /* 0x000fc800078ef814 */
[----:B------:R-:W-:-:S05]  /*292b0*/  LOP3.LUT R6, R20, R5, RZ, 0xfc, !PT ;  /* 0x0000000514067212 */ /* 0x000fca00078efcff */
[----:B0-----:R-:W-:Y:S01]  /*292c0*/  @P0 IMAD.HI.U32 R7, R6, R4, RZ ;  /* 0x0000000406070227 */ /* 0x001fe200078e00ff */
[----:B------:R-:W-:-:S04]  /*292d0*/  MOV R4, R6 ;  /* 0x0000000600047202 */ /* 0x000fc80000000f00 */
[----:B--2---:R-:W-:-:S05]  /*292e0*/  @P0 SHF.R.U32.HI R4, RZ, R0, R7 ;  /* 0x00000000ff040219 */ /* 0x004fca0000011607 */
[----:B------:R-:W-:-:S04]  /*292f0*/  IMAD.MOV R0, RZ, RZ, -R4 ;  /* 0x000000ffff007224 */ /* 0x000fc800078e0a04 */
[----:B------:R-:W-:Y:S01]  /*29300*/  IMAD R0, R8, R0, R6 ;  /* 0x0000000008007224 */ /* 0x000fe200078e0206 */
[----:B------:R-:W-:Y:S01]  /*29310*/  SHF.R.S32.HI R6, RZ, 0x1f, R4 ;  /* 0x0000001fff067819 */ /* 0x000fe20000011404 */
[----:B------:R-:W-:-:S04]  /*29320*/  IMAD.WIDE.U32 R2, R4, UR4, R2 ;  /* 0x0000000404027c25 */ /* 0x000fc8000f8e0002 */
[----:B------:R-:W-:-:S04]  /*29330*/  IMAD R6, R6, UR4, RZ ;  /* 0x0000000406067c24 */ /* 0x000fc8000f8e02ff */
[----:B------:R-:W-:Y:S01]  /*29340*/  IMAD R6, R4, UR5, R6 ;  /* 0x0000000504067c24 */ /* 0x000fe2000f8e0206 */
[----:B------:R-:W-:Y:S01]  /*29350*/  SHF.R.S32.HI R4, RZ, 0x1f, R0 ;  /* 0x0000001fff047819 */ /* 0x000fe20000011400 */
[----:B------:R-:W-:Y:S02]  /*29360*/  ULDC.64 UR4, c[0x0][0x2c8] ;  /* 0x0000b20000047ab9 */ /* 0x000fe40000000a00 */
[----:B------:R-:W-:Y:S01]  /*29370*/  IMAD.IADD R3, R3, 0x1, R6 ;  /* 0x0000000103037824 */ /* 0x000fe200078e0206 */
[----:B---3--:R-:W-:Y:S01]  /*29380*/  SHF.L.U32 R21, R30, 0x4, RZ ;  /* 0x000000041e157819 */ /* 0x008fe200000006ff */
[----:B------:R-:W-:Y:S02]  /*29390*/  IMAD R4, R4, UR4, RZ ;  /* 0x0000000404047c24 */ /* 0x000fe4000f8e02ff */
[----:B------:R-:W-:Y:S01]  /*293a0*/  IMAD.WIDE.U32 R2, R0, UR4, R2 ;  /* 0x0000000400027c25 */ /* 0x000fe2000f8e0002 */
[----:B------:R-:W-:-:S03]  /*293b0*/  LOP3.LUT R21, R21, 0x30, RZ, 0xc0, !PT ;  /* 0x0000003015157812 */ /* 0x000fc600078ec0ff */
[----:B------:R-:W-:Y:S01]  /*293c0*/  IMAD R4, R0, UR5, R4 ;  /* 0x0000000500047c24 */ /* 0x000fe2000f8e0204 */
[----:B------:R-:W-:Y:S01]  /*293d0*/  ULDC.64 UR4, c[0x0][0x280] ;  /* 0x0000a00000047ab9 */ /* 0x000fe20000000a00 */
[----:B------:R-:W-:Y:S01]  /*293e0*/  IMAD.SHL.U32 R20, R30, 0x10, RZ ;  /* 0x000000101e147824 */ /* 0x000fe200078e00ff */
[----:B------:R-:W-:Y:S01]  /*293f0*/  IADD3 R0, P0, R2, UR4, RZ ;  /* 0x0000000402007c10 */ /* 0x000fe2000ff1e0ff */
[----:B------:R-:W-:Y:S01]  /*29400*/  ULDC UR4, c[0x0][0x2b8] ;  /* 0x0000ae0000047ab9 */ /* 0x000fe20000000800 */
[C---:B------:R-:W-:Y:S02]  /*29410*/  LOP3.LUT R32, R21.reuse, 0x40, RZ, 0xfc, !PT ;  /* 0x0000004015207812 */ /* 0x040fe400078efcff */
[----:B------:R-:W-:Y:S02]  /*29420*/  LOP3.LUT R20, R20, 0x30, RZ, 0xc0, !PT ;  /* 0x0000003014147812 */ /* 0x000fe400078ec0ff */
[----:B------:R-:W-:Y:S02]  /*29430*/  LOP3.LUT R21, R21, 0x80, RZ, 0xfc, !PT ;  /* 0x0000008015157812 */ /* 0x000fe400078efcff */
[----:B------:R-:W-:Y:S01]  /*29440*/  IADD3.X R4, R3, UR5, R4, P0, !PT ;  /* 0x0000000503047c10 */ /* 0x000fe200087fe404 */
[----:B------:R-:W-:Y:S01]  /*29450*/  UMOV UR5, 0xffffffff ;  /* 0xffffffff00057882 */ /* 0x000fe20000000000 */
[----:B------:R-:W-:-:S02]  /*29460*/  LOP3.LUT R30, R30, 0x7f, RZ, 0xc0, !PT ;  /* 0x0000007f1e1e7812 */ /* 0x000fc400078ec0ff */
[----:B------:R-:W-:Y:S02]  /*29470*/  ISETP.GE.AND P3, PT, R20, UR4, PT ;  /* 0x0000000414007c0c */ /* 0x000fe4000bf66270 */
[----:B------:R-:W-:Y:S02]  /*29480*/  ISETP.GE.AND P2, PT, R32, UR4, PT ;  /* 0x0000000420007c0c */ /* 0x000fe4000bf46270 */
[----:B------:R-:W-:Y:S02]  /*29490*/  ISETP.GE.AND P1, PT, R21, UR4, PT ;  /* 0x0000000415007c0c */ /* 0x000fe4000bf26270 */
[----:B------:R-:W-:Y:S01]  /*294a0*/  SHF.R.U32.HI R10, RZ, 0x2, R30 ;  /* 0x00000002ff0a7819 */ /* 0x000fe2000001161e */
[----:B-1----:R-:W-:Y:S10]  /*294b0*/  BRA.DIV UR5, `(.L_x_713) ;  /* 0x0000007e05f47947 */ /* 0x002ff4000b800000 */
[----:B------:R-:W0:Y:S01]  /*294c0*/  SHFL.IDX PT, R3, R0, RZ, 0x1c1f ;  /* 0x001c1fff00037589 */ /* 0x000e2200000e0000 */
[----:B-----5:R-:W-:Y:S02]  /*294d0*/  IMAD R6, R17, R8, RZ ;  /* 0x0000000811067224 */ /* 0x020fe400078e02ff */
[----:B------:R-:W-:Y:S01]  /*294e0*/  IMAD.IADD R5, R10, 0x1, R5 ;  /* 0x000000010a057824 */ /* 0x000fe200078e0205 */
[----:B------:R-:W1:Y:S04]  /*294f0*/  SHFL.IDX PT, R2, R4, RZ, 0x1c1f ;  /* 0x001c1fff04027589 */ /* 0x000e6800000e0000 */
[----:B------:R-:W-:-:S13]  /*29500*/  ISETP.GE.AND P0, PT, R5, R6, PT ;  /* 0x000000060500720c */ /* 0x000fda0003f06270 */
[----:B0-----:R-:W-:-:S05]  /*29510*/  @!P0 IADD3 R3, P4, R20, R3, RZ ;  /* 0x0000000314038210 */ /* 0x001fca0007f9e0ff */
[----:B-1----:R-:W-:-:S05]  /*29520*/  @!P0 IMAD.X R2, RZ, RZ, R2, P4 ;  /* 0x000000ffff028224 */ /* 0x002fca00020e0602 */
[----:B------:R-:W-:-:S04]  /*29530*/  @!P0 LOP3.LUT R3, R3, R2, RZ, 0x3c, !PT ;  /* 0x0000000203038212 */ /* 0x000fc800078e3cff */
[----:B------:R-:W-:-:S04]  /*29540*/  @!P0 LOP3.LUT R2, R3, R2, RZ, 0x3c, !PT ;  /* 0x0000000203028212 */ /* 0x000fc800078e3cff */
[----:B------:R-:W-:-:S05]  /*29550*/  @!P0 LOP3.LUT R3, R3, R2, RZ, 0x3c, !PT ;  /* 0x0000000203038212 */ /* 0x000fca00078e3cff */
[----:B------:R-:W-:Y:S01]  /*29560*/  @!PT LDS RZ, [RZ] ;  /* 0x00000000fffff984 */ /* 0x000fe20000000800 */
[----:B------:R-:W-:Y:S04]  /*29570*/  @!P0 LDGSTS.E.BYPASS.LTC128B.128 [R9+0x14400], desc[UR50][R2.64], !P3 ;  /* 0x1440000002098fae */ /* 0x000fe8000d901d72 */
[----:B------:R-:W-:Y:S04]  /*29580*/  @!P0 LDGSTS.E.BYPASS.LTC128B.128 [R9+0x16400], desc[UR50][R2.64+0x40], !P2 ;  /* 0x1640004002098fae */ /* 0x000fe8000d101d72 */
[----:B------:R0:W-:Y:S02]  /*29590*/  @!P0 LDGSTS.E.BYPASS.LTC128B.128 [R9+0x18400], desc[UR50][R2.64+0x80], !P1 ;  /* 0x1840008002098fae */ /* 0x0001e4000c901d72 */
[----:B0-----:R-:W-:-:S02]  /*295a0*/  VIADD R2, R5, 0x20 ;  /* 0x0000002005027836 */ /* 0x001fc40000000000 */
[----:B------:R-:W0:Y:S03]  /*295b0*/  SHFL.IDX PT, R3, R0, 0x1, 0x1c1f ;  /* 0x003c1f0000037f89 */ /* 0x000e2600000e0000 */
[----:B------:R-:W-:Y:S02]  /*295c0*/  ISETP.GE.AND P0, PT, R2, R6, PT ;  /* 0x000000060200720c */ /* 0x000fe40003f06270 */
[----:B------:R-:W1:Y:S11]  /*295d0*/  SHFL.IDX PT, R2, R4, 0x1, 0x1c1f ;  /* 0x003c1f0004027f89 */ /* 0x000e7600000e0000 */
[----:B0-----:R-:W-:-:S04]  /*295e0*/  @!P0 IADD3 R3, P4, R20, R3, RZ ;  /* 0x0000000314038210 */ /* 0x001fc80007f9e0ff */
[----:B-1----:R-:W-:-:S04]  /*295f0*/  @!P0 IADD3.X R2, RZ, R2, RZ, P4, !PT ;  /* 0x00000002ff028210 */ /* 0x002fc800027fe4ff */
[----:B------:R-:W-:-:S04]  /*29600*/  @!P0 LOP3.LUT R3, R3, R2, RZ, 0x3c, !PT ;  /* 0x0000000203038212 */ /* 0x000fc800078e3cff */
[----:B------:R-:W-:-:S04]  /*29610*/  @!P0 LOP3.LUT R2, R3, R2, RZ, 0x3c, !PT ;  /* 0x0000000203028212 */ /* 0x000fc800078e3cff */
[----:B------:R-:W-:-:S05]  /*29620*/  @!P0 LOP3.LUT R3, R3, R2, RZ, 0x3c, !PT ;  /* 0x0000000203038212 */ /* 0x000fca00078e3cff */
[----:B------:R-:W-:Y:S04]  /*29630*/  @!P0 LDGSTS.E.BYPASS.LTC128B.128 [R9+0x14c00], desc[UR50][R2.64], !P3 ;  /* 0x14c0000002098fae */ /* 0x000fe8000d901d72 */
[----:B------:R-:W-:Y:S04]  /*29640*/  @!P0 LDGSTS.E.BYPASS.LTC128B.128 [R9+0x16c00], desc[UR50][R2.64+0x40], !P2 ;  /* 0x16c0004002098fae */ /* 0x000fe8000d101d72 */
[----:B------:R0:W-:Y:S02]  /*29650*/  @!P0 LDGSTS.E.BYPASS.LTC128B.128 [R9+0x18c00], desc[UR50][R2.64+0x80], !P1 ;  /* 0x18c0008002098fae */ /* 0x0001e4000c901d72 */
[----:B0-----:R-:W-:-:S02]  /*29660*/  VIADD R2, R5, 0x40 ;  /* 0x0000004005027836 */ /* 0x001fc40000000000 */
[----:B------:R-:W0:Y:S03]  /*29670*/  SHFL.IDX PT, R3, R0, 0x2, 0x1c1f ;  /* 0x005c1f0000037f89 */ /* 0x000e2600000e0000 */
[----:B------:R-:W-:Y:S01]  /*29680*/  ISETP.GE.AND P0, PT, R2, R6, PT ;  /* 0x000000060200720c */ /* 0x000fe20003f06270 */
[----:B------:R-:W-:Y:S04]  /*29690*/  SHFL.IDX PT, R0, R0, 0x3, 0x1c1f ;  /* 0x007c1f0000007f89 */ /* 0x000fe800000e0000 */
[----:B------:R-:W1:Y:S04]  /*296a0*/  SHFL.IDX PT, R2, R4, 0x2, 0x1c1f ;  /* 0x005c1f0004027f89 */ /* 0x000e6800000e0000 */
[----:B------:R-:W2:Y:S04]  /*296b0*/  SHFL.IDX PT, R4, R4, 0x3, 0x1c1f ;  /* 0x007c1f0004047f89 */ /* 0x000ea800000e0000 */
[----:B0-----:R-:W-:-:S05]  /*296c0*/  @!P0 IADD3 R3, P4, R20, R3, RZ ;  /* 0x0000000314038210 */ /* 0x001fca0007f9e0ff */
[----:B-1----:R-:W-:-:S05]  /*296d0*/  @!P0 IMAD.X R2, RZ, RZ, R2, P4 ;  /* 0x000000ffff028224 */ /* 0x002fca00020e0602 */
[----:B------:R-:W-:-:S04]  /*296e0*/  @!P0 LOP3.LUT R3, R3, R2, RZ, 0x3c, !PT ;  /* 0x0000000203038212 */ /* 0x000fc800078e3cff */
[----:B------:R-:W-:-:S04]  /*296f0*/  @!P0 LOP3.LUT R2, R3, R2, RZ, 0x3c, !PT ;  /* 0x0000000203028212 */ /* 0x000fc800078e3cff */
[----:B------:R-:W-:-:S05]  /*29700*/  @!P0 LOP3.LUT R3, R3, R2, RZ, 0x3c, !PT ;  /* 0x0000000203038212 */ /* 0x000fca00078e3cff */
[----:B------:R0:W-:Y:S04]  /*29710*/  @!P0 LDGSTS.E.BYPASS.LTC128B.128 [R9+0x15400], desc[UR50][R2.64], !P3 ;  /* 0x1540000002098fae */ /* 0x0001e8000d901d72 */
[----:B------:R0:W-:Y:S04]  /*29720*/  @!P0 LDGSTS.E.BYPASS.LTC128B.128 [R9+0x17400], desc[UR50][R2.64+0x40], !P2 ;  /* 0x1740004002098fae */ /* 0x0001e8000d101d72 */
[----:B--2---:R0:W-:Y:S02]  /*29730*/  @!P0 LDGSTS.E.BYPASS.LTC128B.128 [R9+0x19400], desc[UR50][R2.64+0x80], !P1 ;  /* 0x1940008002098fae */ /* 0x0041e4000c901d72 */
.L_x_970:
[----:B------:R-:W-:Y:S01]  /*29740*/  VIADD R5, R5, 0x60 ;  /* 0x0000006005057836 */ /* 0x000fe20000000000 */
[----:B------:R-:W-:Y:S04]  /*29750*/  BSSY B0, `(.L_x_714) ;  /* 0x000000b000007945 */ /* 0x000fe80003800000 */
[----:B------:R-:W-:-:S13]  /*29760*/  ISETP.GE.AND P0, PT, R5, R6, PT ;  /* 0x000000060500720c */ /* 0x000fda0003f06270 */
[----:B------:R-:W-:Y:S05]  /*29770*/  @P0 BRA `(.L_x_715) ;  /* 0x0000000000200947 */ /* 0x000fea0003800000 */
[----:B01----:R-:W-:-:S04]  /*29780*/  IADD3 R2, P0, R20, R0, RZ ;  /* 0x0000000014027210 */ /* 0x003fc80007f1e0ff */
[----:B------:R-:W-:-:S05]  /*29790*/  IADD3.X R3, RZ, R4, RZ, P0, !PT ;  /* 0x00000004ff037210 */ /* 0x000fca00007fe4ff */
[----:B------:R-:W-:Y:S01]  /*297a0*/  @!PT LDS RZ, [RZ] ;  /* 0x00000000fffff984 */ /* 0x000fe20000000800 */
[----:B------:R-:W-:Y:S01]  /*297b0*/  @!PT LDS RZ, [RZ] ;  /* 0x00000000fffff984 */ /* 0x000fe20000000800 */
[----:B------:R-:W-:Y:S01]  /*297c0*/  @!PT LDS RZ, [RZ] ;  /* 0x00000000fffff984 */ /* 0x000fe20000000800 */
[----:B------:R2:W-:Y:S04]  /*297d0*/  LDGSTS.E.BYPASS.LTC128B.128 [R9+0x15c00], desc[UR50][R2.64], !P3 ;  /* 0x15c0000002097fae */ /* 0x0005e8000d901d72 */
[----:B------:R2:W-:Y:S04]  /*297e0*/  LDGSTS.E.BYPASS.LTC128B.128 [R9+0x17c00], desc[UR50][R2.64+0x40], !P2 ;  /* 0x17c0004002097fae */ /* 0x0005e8000d101d72 */
[----:B------:R2:W-:Y:S02]  /*297f0*/  LDGSTS.E.BYPASS.LTC128B.128 [R9+0x19c00], desc[UR50][R2.64+0x80], !P1 ;  /* 0x19c0008002097fae */ /* 0x0005e4000c901d72 */
.L_x_715:
[----:B------:R-:W-:Y:S05]  /*29800*/  BSYNC B0 ;  /* 0x0000000000007941 */ /* 0x000fea0003800000 */
.L_x_714:
[----:B------:R-:W-:Y:S01]  /*29810*/  NOP ;  /* 0x0000000000007918 */ /* 0x000fe20000000000 */
[----:B------:R-:W-:-:S13]  /*29820*/  PLOP3.LUT P0, PT, PT, PT, PT, 0x80, 0x0 ;  /* 0x000000000000781c */ /* 0x000fda0003f0f070 */
.L_x_716:
[----:B------:R-:W-:Y:S02]  /*29830*/  PLOP3.LUT P1, PT, P1, P0, PT, 0xa2, 0x0 ;  /* 0x000000000000781c */ /* 0x000fe40000f21472 */
[----:B------:R-:W-:-:S08]  /*29840*/  @P0 R2UR P1, UR4, R22 ;  /* 0x00000000160402ca */ /* 0x000fd00000020000 */
[----:B------:R-:W-:-:S05]  /*29850*/  @P0 PLOP3.LUT P0, PT, P1, PT, PT, 0x80, 0x0 ;  /* 0x000000000000081c */ /* 0x000fca0000f0f070 */
[----:B------:R-:W-:Y:S01]  /*29860*/  @!P1 SYNCS.ARRIVE.TRANS64.RED.A0T1 RZ, [UR4+0x29800], RZ ;  /* 0x029800ffffff99a7 */ /* 0x000fe20008200404 */
[----:B------:R-:W-:Y:S07]  /*29870*/  @!P1 ARRIVES.LDGSTSBAR.64.TRANSCNT [UR4+0x29800] ;  /* 0x02980000ff0099b0 */ /* 0x000fee0008000a84 */
[----:B------:R-:W-:Y:S05]  /*29880*/  @P0 BRA.U.ANY `(.L_x_716) ;  /* 0xfffffffd00e80947 */ /* 0x000fea000393ffff */
[----:B012---:R-:W2:Y:S01]  /*29890*/  LDL.LU R2, [R1+0x38] ;  /* 0x0000380001027983 */ /* 0x007ea20000300800 */
[----:B------:R-:W-:Y:S02]  /*298a0*/  VIADD R32, R29, 0xfffffffe ;  /* 0xfffffffe1d207836 */ /* 0x000fe40000000000 */
        /* <DEDUP_REMOVED lines=9> */
[----:B------:R-:W1:Y:S03]  /*29940*/  SYNCS.PHASECHK.TRANS64.TRYWAIT P0, [R22+URZ+0x29820], R3 ;  /* 0x02982003160075a7 */ /* 0x000e66000800017f */
[----:B01----:R-:W-:Y:S05]  /*29950*/  @!P0 BRA `(.L_x_718) ;  /* 0x0000008000288947 */ /* 0x003fea0003800000 */
.L_x_971:
[----:B------:R-:W-:Y:S05]  /*29960*/  BSYNC B0 ;  /* 0x0000000000007941 */ /* 0x000fea0003800000 */
.L_x_717:
[----:B------:R-:W2:Y:S02]  /*29970*/  LDL R0, [R1+0xc] ;  /* 0x00000c0001007983 */ /* 0x000ea40000100800 */
[----:B--2---:R-:W-:-:S13]  /*29980*/  ISETP.GE.AND P0, PT, R32, R0, PT ;  /* 0x000000002000720c */ /* 0x004fda0003f06270 */
[----:B------:R-:W-:Y:S05]  /*29990*/  @!P0 BRA `(.L_x_719) ;  /* 0x0000001400e48947 */ /* 0x000fea0003800000 */
[----:B------:R-:W-:Y:S01]  /*299a0*/  MOV R17, R23 ;  /* 0x0000001700117202 */ /* 0x000fe20000000f00 */
[----:B------:R-:W-:-:S07]  /*299b0*/  IMAD.MOV.U32 R21, RZ, RZ, R34 ;  /* 0x000000ffff157224 */ /* 0x000fce00078e0022 */
.L_x_739:
[----:B------:R-:W2:Y:S01]  /*299c0*/  LDL R0, [R1+0x4] ;  /* 0x0000040001007983 */ /* 0x000ea20000100800 */
[----:B-1----:R-:W1:Y:S03]  /*299d0*/  LDC R4, c[0x0][0x430] ;  /* 0x00010c00ff047b82 */ /* 0x002e660000000800 */
[----:B------:R-:W3:Y:S01]  /*299e0*/  LDL R10, [R1+0x8] ;  /* 0x00000800010a7983 */ /* 0x000ee20000100800 */
[----:B------:R-:W0:Y:S03]  /*299f0*/  S2R R2, SR_TID.X ;  /* 0x0000000000027919 */ /* 0x000e260000002100 */
[----:B------:R-:W4:Y:S01]  /*29a00*/  LDL R9, [R1+0xc] ;  /* 0x00000c0001097983 */ /* 0x000f220000100800 */
[----:B-1----:R-:W-:Y:S01]  /*29a10*/  ISETP.NE.AND P0, PT, R4, 0x1, PT ;  /* 0x000000010400780c */ /* 0x002fe20003f05270 */
[----:B------:R-:W1:-:S12]  /*29a20*/  S2R R7, SR_TID.X ;  /* 0x0000000000077919 */ /* 0x000e580000002100 */
[----:B------:R-:W2:Y:S01]  /*29a30*/  @P0 LDC R6, c[0x0][0x434] ;  /* 0x00010d00ff060b82 */ /* 0x000ea20000000800 */
[C---:B0-----:R-:W-:Y:S01]  /*29a40*/  LOP3.LUT R3, R2.reuse, 0x7f, RZ, 0xc0, !PT ;  /* 0x0000007f02037812 */ /* 0x041fe200078ec0ff */
[----:B------:R-:W-:-:S03]  /*29a50*/  IMAD.SHL.U32 R5, R2, 0x20, RZ ;  /* 0x0000002002057824 */ /* 0x000fc600078e00ff */
[----:B------:R-:W-:-:S04]  /*29a60*/  SHF.R.U32.HI R3, RZ, 0x2, R3 ;  /* 0x00000002ff037819 */ /* 0x000fc80000011603 */
[----:B------:R-:W-:Y:S02]  /*29a70*/  LOP3.LUT R5, R3, 0x60, R5, 0xf8, !PT ;  /* 0x0000006003057812 */ /* 0x000fe400078ef805 */
[----:B------:R-:W0:Y:S01]  /*29a80*/  @P0 LDC R3, c[0x0][0x438] ;  /* 0x00010e00ff030b82 */ /* 0x000e220000000800 */
[----:B------:R-:W-:-:S04]  /*29a90*/  LOP3.LUT R2, R2, 0x7f, RZ, 0xc0, !PT ;  /* 0x0000007f02027812 */ /* 0x000fc800078ec0ff */
[----:B------:R-:W-:Y:S01]  /*29aa0*/  SHF.R.U32.HI R8, RZ, 0x2, R2 ;  /* 0x00000002ff087819 */ /* 0x000fe20000011602 */
[----:B-1----:R-:W-:-:S05]  /*29ab0*/  IMAD.SHL.U32 R7, R7, 0x20, RZ ;  /* 0x0000002007077824 */ /* 0x002fca00078e00ff */
[----:B------:R-:W-:-:S04]  /*29ac0*/  LOP3.LUT R7, R8, 0x60, R7, 0xf8, !PT ;  /* 0x0000006008077812 */ /* 0x000fc800078ef807 */
[----:B------:R-:W-:Y:S01]  /*29ad0*/  LOP3.LUT R7, R7, 0x80, RZ, 0xfc, !PT ;  /* 0x0000008007077812 */ /* 0x000fe200078efcff */
[----:B------:R-:W-:Y:S05]  /*29ae0*/  YIELD ;  /* 0x0000000000007946 */ /* 0x000fea0003800000 */
[----:B------:R-:W-:Y:S01]  /*29af0*/  ULDC.64 UR4, c[0x0][0x428] ;  /* 0x00010a0000047ab9 */ /* 0x000fe20000000a00 */
[----:B------:R-:W-:Y:S01]  /*29b00*/  ULDC.64 UR6, c[0x0][0x418] ;  /* 0x0001060000067ab9 */ /* 0x000fe20000000a00 */
[----:B------:R-:W-:Y:S01]  /*29b10*/  ISETP.GT.U32.AND P1, PT, R7, 0x9f, PT ;  /* 0x0000009f0700780c */ /* 0x000fe20003f24070 */
[----:B--2---:R-:W-:-:S04]  /*29b20*/  IMAD R0, R32, 0xa0, R0 ;  /* 0x000000a020007824 */ /* 0x004fc800078e0200 */
[----:B------:R-:W-:-:S04]  /*29b30*/  IMAD.IADD R5, R5, 0x1, R0 ;  /* 0x0000000105057824 */ /* 0x000fc800078e0200 */
[----:B------:R-:W-:Y:S01]  /*29b40*/  @P0 IMAD.HI.U32 R6, R5, R6, RZ ;  /* 0x0000000605060227 */ /* 0x000fe200078e00ff */
[----:B------:R-:W-:-:S04]  /*29b50*/  MOV R2, R5 ;  /* 0x0000000500027202 */ /* 0x000fc80000000f00 */
[----:B0-----:R-:W-:Y:S02]  /*29b60*/  @P0 SHF.R.U32.HI R2, RZ, R3, R6 ;  /* 0x00000003ff020219 */ /* 0x001fe40000011606 */
[----:B------:R-:W0:Y:S08]  /*29b70*/  @P0 LDC R6, c[0x0][0x434] ;  /* 0x00010d00ff060b82 */ /* 0x000e300000000800 */
[----:B------:R-:W1:Y:S01]  /*29b80*/  @P0 LDC R3, c[0x0][0x438] ;  /* 0x00010e00ff030b82 */ /* 0x000e620000000800 */
[----:B------:R-:W-:-:S04]  /*29b90*/  IMAD.IADD R0, R7, 0x1, R0 ;  /* 0x0000000107007824 */ /* 0x000fc800078e0200 */
[----:B------:R-:W-:Y:S02]  /*29ba0*/  IMAD.MOV.U32 R8, RZ, RZ, R0 ;  /* 0x000000ffff087224 */ /* 0x000fe400078e0000 */
[----:B0-----:R-:W-:-:S05]  /*29bb0*/  @P0 IMAD.HI.U32 R6, R0, R6, RZ ;  /* 0x0000000600060227 */ /* 0x001fca00078e00ff */
[----:B-1----:R-:W-:Y:S02]  /*29bc0*/  @P0 SHF.R.U32.HI R8, RZ, R3, R6 ;  /* 0x00000003ff080219 */ /* 0x002fe40000011606 */
[----:B------:R-:W-:-:S03]  /*29bd0*/  IADD3 R6, -R2, RZ, RZ ;  /* 0x000000ff02067210 */ /* 0x000fc60007ffe1ff */
[----:B------:R-:W-:Y:S02]  /*29be0*/  IMAD.MOV R3, RZ, RZ, -R8 ;  /* 0x000000ffff037224 */ /* 0x000fe400078e0a08 */
[C---:B------:R-:W-:Y:S02]  /*29bf0*/  IMAD R5, R4.reuse, R6, R5 ;  /* 0x0000000604057224 */ /* 0x040fe400078e0205 */
[----:B------:R-:W-:Y:S01]  /*29c00*/  IMAD R4, R4, R3, R0 ;  /* 0x0000000304047224 */ /* 0x000fe200078e0200 */
[----:B------:R-:W-:Y:S01]  /*29c10*/  SHF.R.S32.HI R3, RZ, 0x1f, R2 ;  /* 0x0000001fff037819 */ /* 0x000fe20000011402 */
[----:B---3--:R-:W-:-:S04]  /*29c20*/  IMAD R0, R10, UR4, RZ ;  /* 0x000000040a007c24 */ /* 0x008fc8000f8e02ff */
[C---:B------:R-:W-:Y:S02]  /*29c30*/  IMAD R0, R33.reuse, UR5, R0 ;  /* 0x0000000521007c24 */ /* 0x040fe4000f8e0200 */
[----:B------:R-:W-:-:S04]  /*29c40*/  IMAD.WIDE.U32 R2, R33, UR4, R2 ;  /* 0x0000000421027c25 */ /* 0x000fc8000f8e0002 */
[----:B------:R-:W-:Y:S01]  /*29c50*/  IMAD.IADD R3, R0, 0x1, R3 ;  /* 0x0000000100037824 */ /* 0x000fe200078e0203 */
[----:B------:R-:W-:-:S04]  /*29c60*/  LEA R6, P0, R2, UR6, 0x2 ;  /* 0x0000000602067c11 */ /* 0x000fc8000f8010ff */
[----:B------:R-:W-:-:S05]  /*29c70*/  LEA.HI.X R7, R2, UR7, R3, 0x2, P0 ;  /* 0x0000000702077c11 */ /* 0x000fca00080f1403 */
[----:B------:R-:W2:Y:S01]  /*29c80*/  LDG.E R6, desc[UR50][R6.64] ;  /* 0x0000003206067981 */ /* 0x000ea2000c1e1900 */
[--C-:B------:R-:W-:Y:S01]  /*29c90*/  @!P1 SHF.R.S32.HI R3, RZ, 0x1f, R8.reuse ;  /* 0x0000001fff039819 */ /* 0x100fe20000011408 */
[----:B------:R-:W-:-:S04]  /*29ca0*/  @!P1 IMAD.MOV.U32 R2, RZ, RZ, R8 ;  /* 0x000000ffff029224 */ /* 0x000fc800078e0008 */
[----:B------:R-:W-:-:S05]  /*29cb0*/  @!P1 IMAD.WIDE.U32 R2, R33, UR4, R2 ;  /* 0x0000000421029c25 */ /* 0x000fca000f8e0002 */
[----:B------:R-:W-:Y:S02]  /*29cc0*/  @!P1 IADD3 R0, R0, R3, RZ ;  /* 0x0000000300009210 */ /* 0x000fe40007ffe0ff */
[C---:B------:R-:W-:Y:S01]  /*29cd0*/  @!P1 LEA R10, P0, R2.reuse, UR6, 0x2 ;  /* 0x00000006020a9c11 */ /* 0x040fe2000f8010ff */
[----:B------:R-:W-:Y:S02]  /*29ce0*/  IMAD.MOV.U32 R8, RZ, RZ, RZ ;  /* 0x000000ffff087224 */ /* 0x000fe400078e00ff */
[----:B------:R-:W-:Y:S01]  /*29cf0*/  IMAD.U32 R12, RZ, RZ, UR39 ;  /* 0x00000027ff0c7e24 */ /* 0x000fe2000f8e00ff */
[----:B------:R-:W-:Y:S01]  /*29d00*/  @!P1 LEA.HI.X R11, R2, UR7, R0, 0x2, P0 ;  /* 0x00000007020b9c11 */ /* 0x000fe200080f1400 */
[----:B------:R-:W-:-:S04]  /*29d10*/  VIADD R23, R17, 0x1 ;  /* 0x0000000111177836 */ /* 0x000fc80000000000 */
[----:B------:R0:W5:Y:S01]  /*29d20*/  @!P1 LDG.E R8, desc[UR50][R10.64] ;  /* 0x000000320a089981 */ /* 0x000162000c1e1900 */
[----:B------:R-:W-:Y:S02]  /*29d30*/  ISETP.NE.AND P1, PT, R12, 0x3, PT ;  /* 0x000000030c00780c */ /* 0x000fe40003f25270 */
[C---:B------:R-:W-:Y:S02]  /*29d40*/  ISETP.NE.AND P0, PT, R23.reuse, 0x2, PT ;  /* 0x000000021700780c */ /* 0x040fe40003f05270 */
[----:B------:R-:W-:Y:S02]  /*29d50*/  MOV R0, R32 ;  /* 0x0000002000007202 */ /* 0x000fe40000000f00 */
[----:B------:R-:W-:Y:S01]  /*29d60*/  SEL R34, RZ, 0x1, P0 ;  /* 0x00000001ff227807 */ /* 0x000fe20000000000 */
[----:B------:R-:W-:Y:S01]  /*29d70*/  VIADD R32, R32, 0xffffffff ;  /* 0xffffffff20207836 */ /* 0x000fe20000000000 */
[----:B------:R-:W-:Y:S02]  /*29d80*/  SEL R23, R23, RZ, P0 ;  /* 0x000000ff17177207 */ /* 0x000fe40000000000 */
[----:B------:R-:W-:-:S02]  /*29d90*/  LOP3.LUT R34, R21, R34, RZ, 0x3c, !PT ;  /* 0x0000002215227212 */ /* 0x000fc400078e3cff */
[----:B----4-:R-:W-:Y:S02]  /*29da0*/  ISETP.GT.AND P2, PT, R0, R9, PT ;  /* 0x000000090000720c */ /* 0x010fe40003f44270 */
[----:B--2---:R-:W-:Y:S01]  /*29db0*/  SHF.R.S32.HI R30, RZ, 0x1f, R6 ;  /* 0x0000001fff1e7819 */ /* 0x004fe20000011406 */
[----:B0-----:R-:W-:Y:S10]  /*29dc0*/  @!P1 BRA `(.L_x_720) ;  /* 0x0000000000049947 */ /* 0x001ff40003800000 */
[----:B------:R-:W-:Y:S01]  /*29dd0*/  BPT.TRAP 0x1 ;  /* 0x000000040000795c */ /* 0x000fe20000300000 */
.L_x_720:
[----:B------:R-:W-:Y:S01]  /*29de0*/  IMAD R0, R23, 0x8, R22 ;  /* 0x0000000817007824 */ /* 0x000fe200078e0216 */
[----:B------:R-:W-:Y:S01]  /*29df0*/  SHF.L.U32 R31, R34, 0x1f, RZ ;  /* 0x0000001f221f7819 */ /* 0x000fe200000006ff */
[----:B------:R-:W-:Y:S01]  /*29e00*/  BSSY B0, `(.L_x_721) ;  /* 0x0000004000007945 */ /* 0x000fe20003800000 */
[----:B------:R-:W-:Y:S02]  /*29e10*/  SHF.R.S32.HI R26, RZ, 0x1f, R5 ;  /* 0x0000001fff1a7819 */ /* 0x000fe40000011405 */
[----:B------:R-:W0:Y:S02]  /*29e20*/  SYNCS.PHASECHK.TRANS64.TRYWAIT P0, [R0+URZ+0x29880], R31 ;  /* 0x0298801f000075a7 */ /* 0x000e24000800017f */
[----:B0-----:R-:W-:Y:S05]  /*29e30*/  @!P0 BRA `(.L_x_722) ;  /* 0x0000007c00048947 */ /* 0x001fea0003800000 */
.L_x_972:
[----:B------:R-:W-:Y:S05]  /*29e40*/  BSYNC B0 ;  /* 0x0000000000007941 */ /* 0x000fea0003800000 */
.L_x_721:
[----:B------:R-:W2:Y:S01]  /*29e50*/  LDL R2, [R1] ;  /* 0x0000000001027983 */ /* 0x000ea20000100800 */
[----:B------:R-:W-:Y:S01]  /*29e60*/  ULDC.64 UR4, c[0x0][0x328] ;  /* 0x0000ca0000047ab9 */ /* 0x000fe20000000a00 */
[----:B------:R-:W-:Y:S01]  /*29e70*/  ULDC.64 UR6, c[0x0][0x338] ;  /* 0x0000ce0000067ab9 */ /* 0x000fe20000000a00 */
[----:B------:R-:W-:Y:S01]  /*29e80*/  IMAD R7, R26, UR4, RZ ;  /* 0x000000041a077c24 */ /* 0x000fe2000f8e02ff */
[----:B------:R-:W1:Y:S01]  /*29e90*/  S2R R9, SR_TID.X ;  /* 0x0000000000097919 */ /* 0x000e620000002100 */
[----:B------:R-:W-:Y:S01]  /*29ea0*/  IMAD R10, R30, UR6, RZ ;  /* 0x000000061e0a7c24 */ /* 0x000fe2000f8e02ff */
[----:B------:R-:W-:Y:S01]  /*29eb0*/  SHF.R.S32.HI R27, RZ, 0x1f, R4 ;  /* 0x0000001fff1b7819 */ /* 0x000fe20000011404 */
[----:B------:R-:W-:Y:S01]  /*29ec0*/  IMAD R7, R5, UR5, R7 ;  /* 0x0000000505077c24 */ /* 0x000fe2000f8e0207 */
[----:B-----5:R-:W-:Y:S01]  /*29ed0*/  SHF.R.S32.HI R29, RZ, 0x1f, R8 ;  /* 0x0000001fff1d7819 */ /* 0x020fe20000011408 */
[----:B------:R-:W-:Y:S01]  /*29ee0*/  IMAD R10, R6, UR7, R10 ;  /* 0x00000007060a7c24 */ /* 0x000fe2000f8e020a */
[----:B-1----:R-:W-:-:S04]  /*29ef0*/  LOP3.LUT R9, R9, 0x7f, RZ, 0xc0, !PT ;  /* 0x0000007f09097812 */ /* 0x002fc800078ec0ff */
[----:B------:R-:W-:-:S04]  /*29f00*/  SHF.R.U32.HI R9, RZ, 0x5, R9 ;  /* 0x00000005ff097819 */ /* 0x000fc80000011609 */
[----:B------:R-:W-:-:S05]  /*29f10*/  SHF.L.U32 R9, R9, 0xa, RZ ;  /* 0x0000000a09097819 */ /* 0x000fca00000006ff */
[----:B------:R-:W-:Y:S01]  /*29f20*/  IMAD R9, R23, 0x5000, R9 ;  /* 0x0000500017097824 */ /* 0x000fe200078e0209 */
[C---:B--2---:R-:W-:Y:S02]  /*29f30*/  LOP3.LUT P3, RZ, R2.reuse, 0x2, RZ, 0xc0, !PT ;  /* 0x0000000202ff7812 */ /* 0x044fe4000786c0ff */
[----:B------:R-:W-:Y:S01]  /*29f40*/  LOP3.LUT P1, RZ, R2, 0x1, RZ, 0xc0, !PT ;  /* 0x0000000102ff7812 */ /* 0x000fe2000782c0ff */
[----:B------:R-:W-:-:S04]  /*29f50*/  IMAD.WIDE.U32 R2, R5, UR4, RZ ;  /* 0x0000000405027c25 */ /* 0x000fc8000f8e00ff */
[----:B------:R-:W-:Y:S02]  /*29f60*/  IMAD.IADD R3, R3, 0x1, R7 ;  /* 0x0000000103037824 */ /* 0x000fe400078e0207 */
[----:B------:R-:W-:Y:S02]  /*29f70*/  IMAD R7, R27, UR4, RZ ;  /* 0x000000041b077c24 */ /* 0x000fe4000f8e02ff */
[----:B------:R-:W-:-:S04]  /*29f80*/  IMAD.WIDE.U32 R2, R6, UR6, R2 ;  /* 0x0000000606027c25 */ /* 0x000fc8000f8e0002 */
[C---:B------:R-:W-:Y:S01]  /*29f90*/  IMAD R7, R4.reuse, UR5, R7 ;  /* 0x0000000504077c24 */ /* 0x040fe2000f8e0207 */
[----:B------:R-:W-:Y:S01]  /*29fa0*/  IADD3 R11, R3, R10, RZ ;  /* 0x0000000a030b7210 */ /* 0x000fe20007ffe0ff */
        /* <DEDUP_REMOVED lines=17> */
[----:B------:R-:W-:Y:S08]  /*2a0c0*/  BRA.DIV UR4, `(.L_x_723) ;  /* 0x0000007a04747947 */ /* 0x000ff0000b800000 */
[----:B------:R-:W1:Y:S01]  /*2a0d0*/  S2R R3, SR_TID.X ;  /* 0x0000000000037919 */ /* 0x000e620000002100 */
[----:B------:R-:W-:Y:S01]  /*2a0e0*/  IADD3 R9, R22, R9, R36 ;  /* 0x0000000916097210 */ /* 0x000fe20007ffe024 */
[----:B------:R-:W2:Y:S04]  /*2a0f0*/  SHFL.IDX PT, R2, R7, RZ, 0x1c1f ;  /* 0x001c1fff07027589 */ /* 0x000ea800000e0000 */
[----:B------:R-:W-:Y:S01]  /*2a100*/  IMAD.IADD R10, R37, 0x1, R9 ;  /* 0x00000001250a7824 */ /* 0x000fe200078e0209 */
[----:B------:R-:W-:Y:S01]  /*2a110*/  SHFL.IDX PT, R24, R24, RZ, 0x1c1f ;  /* 0x001c1fff18187589 */ /* 0x000fe200000e0000 */
[----:B-1----:R-:W-:-:S03]  /*2a120*/  IMAD.SHL.U32 R11, R3, 0x10, RZ ;  /* 0x00000010030b7824 */ /* 0x002fc600078e00ff */
[----:B------:R-:W1:Y:S02]  /*2a130*/  SHFL.IDX PT, R3, R20, RZ, 0x1c1f ;  /* 0x001c1fff14037589 */ /* 0x000e6400000e0000 */
[----:B------:R-:W-:-:S04]  /*2a140*/  LOP3.LUT R11, R11, 0x30, RZ, 0xc0, !PT ;  /* 0x000000300b0b7812 */ /* 0x000fc800078ec0ff */
[----:B--2---:R-:W-:-:S05]  /*2a150*/  IADD3 R2, P0, R11, R2, RZ ;  /* 0x000000020b027210 */ /* 0x004fca0007f1e0ff */
[----:B-1----:R-:W-:-:S05]  /*2a160*/  IMAD.X R3, RZ, RZ, R3, P0 ;  /* 0x000000ffff037224 */ /* 0x002fca00000e0603 */
[----:B------:R-:W-:Y:S04]  /*2a170*/  LDGSTS.E.BYPASS.LTC128B.128 [R9+0xa400], desc[UR50][R2.64], !P3 ;  /* 0x0a40000002097fae */ /* 0x000fe8000d901d72 */
[----:B------:R1:W-:Y:S04]  /*2a180*/  LDGSTS.E.BYPASS.LTC128B.128 [R10+0xa400], desc[UR50][R2.64+0x40], !P1 ;  /* 0x0a400040020a7fae */ /* 0x0003e8000c901d72 */
        /* <DEDUP_REMOVED lines=19> */
.L_x_984:
[----:B------:R-:W3:Y:S02]  /*2a2c0*/  S2R R3, SR_TID.X ;  /* 0x0000000000037919 */ /* 0x000ee40000002100 */
[----:B---3--:R-:W-:-:S05]  /*2a2d0*/  IMAD.SHL.U32 R3, R3, 0x10, RZ ;  /* 0x0000001003037824 */ /* 0x008fca00078e00ff */
[----:B------:R-:W-:-:S04]  /*2a2e0*/  LOP3.LUT R3, R3, 0x30, RZ, 0xc0, !PT ;  /* 0x0000003003037812 */ /* 0x000fc800078ec0ff */
[----:B--2---:R-:W-:-:S04]  /*2a2f0*/  IADD3 R2, P0, R3, R2, RZ ;  /* 0x0000000203027210 */ /* 0x004fc80007f1e0ff */
[----:B------:R-:W-:Y:S02]  /*2a300*/  IADD3.X R3, RZ, R24, RZ, P0, !PT ;  /* 0x00000018ff037210 */ /* 0x000fe400007fe4ff */
[----:B------:R-:W-:-:S03]  /*2a310*/  PLOP3.LUT P0, PT, PT, PT, PT, 0x80, 0x0 ;  /* 0x000000000000781c */ /* 0x000fc60003f0f070 */
[----:B------:R-:W-:Y:S01]  /*2a320*/  @!PT LDS RZ, [RZ] ;  /* 0x00000000fffff984 */ /* 0x000fe20000000800 */
[----:B------:R-:W-:Y:S01]  /*2a330*/  @!PT LDS RZ, [RZ] ;  /* 0x00000000fffff984 */ /* 0x000fe20000000800 */
[----:B------:R-:W-:Y:S01]  /*2a340*/  @!PT LDS RZ, [RZ] ;  /* 0x00000000fffff984 */ /* 0x000fe20000000800 */
[----:B------:R2:W-:Y:S04]  /*2a350*/  LDGSTS.E.BYPASS.LTC128B.128 [R9+0xe400], desc[UR50][R2.64], !P3 ;  /* 0x0e40000002097fae */ /* 0x0005e8000d901d72 */
[----:B------:R2:W-:Y:S01]  /*2a360*/  LDGSTS.E.BYPASS.LTC128B.128 [R10+0xe400], desc[UR50][R2.64+0x40], !P1 ;  /* 0x0e400040020a7fae */ /* 0x0005e2000c901d72 */
[----:B------:R-:W-:-:S05]  /*2a370*/  NOP ;  /* 0x0000000000007918 */ /* 0x000fca0000000000 */
.L_x_724:
        /* <DEDUP_REMOVED lines=11> */
.L_x_725:
[----:B------:R2:W-:Y:S01]  /*2a430*/  SYNCS.ARRIVE.TRANS64.A1T0 RZ, [R0+URZ+0x29870], RZ ;  /* 0x029870ff00ff79a7 */ /* 0x0005e2000810003f */
[----:B------:R-:W-:Y:S05]  /*2a440*/  @!P3 BRA `(.L_x_726) ;  /* 0x000000000004b947 */ /* 0x000fea0003800000 */
[----:B------:R-:W-:Y:S01]  /*2a450*/  BPT.TRAP 0x1 ;  /* 0x000000040000795c */ /* 0x000fe20000300000 */
.L_x_726:
[----:B------:R-:W3:Y:S01]  /*2a460*/  SYNCS.PHASECHK.TRANS64.TRYWAIT P0, [R0+URZ+0x29840], R31 ;  /* 0x0298401f000075a7 */ /* 0x000ee2000800017f */
[----:B------:R-:W-:Y:S04]  /*2a470*/  BSSY B0, `(.L_x_727) ;  /* 0x0000002000007945 */ /* 0x000fe80003800000 */
[----:B---3--:R-:W-:Y:S05]  /*2a480*/  @!P0 BRA `(.L_x_728) ;  /* 0x0000007c00308947 */ /* 0x008fea0003800000 */
.L_x_985:
[----:B------:R-:W-:Y:S05]  /*2a490*/  BSYNC B0 ;  /* 0x0000000000007941 */ /* 0x000fea0003800000 */
.L_x_727:
[----:B------:R-:W4:Y:S01]  /*2a4a0*/  LDL R2, [R1] ;  /* 0x0000000001027983 */ /* 0x000f220000100800 */
[----:B------:R-:W-:Y:S01]  /*2a4b0*/  ULDC.64 UR4, c[0x0][0x300] ;  /* 0x0000c00000047ab9 */ /* 0x000fe20000000a00 */
[----:B------:R-:W-:Y:S02]  /*2a4c0*/  ULDC.64 UR6, c[0x0][0x310] ;  /* 0x0000c40000067ab9 */ /* 0x000fe40000000a00 */
[----:B------:R-:W5:Y:S01]  /*2a4d0*/  LDL R10, [R1+0x14] ;  /* 0x00001400010a7983 */ /* 0x000f620000100800 */
[----:B------:R-:W-:-:S04]  /*2a4e0*/  IMAD R7, R26, UR4, RZ ;  /* 0x000000041a077c24 */ /* 0x000fc8000f8e02ff */
[C---:B------:R-:W-:Y:S02]  /*2a4f0*/  IMAD R7, R5.reuse, UR5, R7 ;  /* 0x0000000505077c24 */ /* 0x040fe4000f8e0207 */
[----:B------:R-:W-:Y:S01]  /*2a500*/  IMAD R30, R30, UR6, RZ ;  /* 0x000000061e1e7c24 */ /* 0x000fe2000f8e02ff */
[----:B------:R-:W0:Y:S01]  /*2a510*/  S2R R9, SR_TID.X ;  /* 0x0000000000097919 */ /* 0x000e220000002100 */
[C---:B----4-:R-:W-:Y:S02]  /*2a520*/  LOP3.LUT P4, RZ, R2.reuse, 0x10, RZ, 0xc0, !PT ;  /* 0x0000001002ff7812 */ /* 0x050fe4000788c0ff */
[C---:B------:R-:W-:Y:S02]  /*2a530*/  LOP3.LUT P3, RZ, R2.reuse, 0x8, RZ, 0xc0, !PT ;  /* 0x0000000802ff7812 */ /* 0x040fe4000786c0ff */
[----:B------:R-:W-:Y:S01]  /*2a540*/  LOP3.LUT P1, RZ, R2, 0x4, RZ, 0xc0, !PT ;  /* 0x0000000402ff7812 */ /* 0x000fe2000782c0ff */
[----:B------:R-:W-:-:S04]  /*2a550*/  IMAD.WIDE.U32 R2, R5, UR4, RZ ;  /* 0x0000000405027c25 */ /* 0x000fc8000f8e00ff */
[----:B------:R-:W-:Y:S02]  /*2a560*/  IMAD.IADD R3, R3, 0x1, R7 ;  /* 0x0000000103037824 */ /* 0x000fe400078e0207 */
[----:B------:R-:W-:-:S04]  /*2a570*/  IMAD.WIDE.U32 R2, R6, UR6, R2 ;  /* 0x0000000606027c25 */ /* 0x000fc8000f8e0002 */
[----:B------:R-:W-:Y:S02]  /*2a580*/  IMAD R6, R6, UR7, R30 ;  /* 0x0000000706067c24 */ /* 0x000fe4000f8e021e */
[----:B------:R-:W-:Y:S02]  /*2a590*/  IMAD R5, R27, UR4, RZ ;  /* 0x000000041b057c24 */ /* 0x000fe4000f8e02ff */
[----:B------:R-:W-:Y:S01]  /*2a5a0*/  IMAD.IADD R7, R3, 0x1, R6 ;  /* 0x0000000103077824 */ /* 0x000fe200078e0206 */
[----:B------:R-:W-:Y:S01]  /*2a5b0*/  MOV R6, R2 ;  /* 0x0000000200067202 */ /* 0x000fe20000000f00 */
[C---:B------:R-:W-:Y:S02]  /*2a5c0*/  IMAD R5, R4.reuse, UR5, R5 ;  /* 0x0000000504057c24 */ /* 0x040fe4000f8e0205 */
        /* <DEDUP_REMOVED lines=11> */
[----:B------:R-:W-:-:S03]  /*2a680*/  IMAD.WIDE.U32 R2, R18, UR4, R2 ;  /* 0x0000000412027c25 */ /* 0x000fc6000f8e0002 */
[----:B------:R-:W-:Y:S01]  /*2a690*/  IADD3.X R6, R8, UR7, R7, P0, !PT ;  /* 0x0000000708067c10 */ /* 0x000fe200087fe407 */
[----:B-----5:R-:W-:Y:S01]  /*2a6a0*/  IMAD R7, R23, 0x7800, R10 ;  /* 0x0000780017077824 */ /* 0x020fe200078e020a */
[----:B------:R-:W-:Y:S01]  /*2a6b0*/  IADD3 R5, P0, R2, UR6, RZ ;  /* 0x0000000602057c10 */ /* 0x000fe2000ff1e0ff */
[----:B0-----:R-:W-:Y:S01]  /*2a6c0*/  IMAD.SHL.U32 R10, R9, 0x10, RZ ;  /* 0x00000010090a7824 */ /* 0x001fe200078e00ff */
[----:B------:R-:W-:Y:S02]  /*2a6d0*/  UMOV UR4, 0xffffffff ;  /* 0xffffffff00047882 */ /* 0x000fe40000000000 */
[----:B------:R-:W-:Y:S02]  /*2a6e0*/  IADD3.X R8, R8, UR7, R3, P0, !PT ;  /* 0x0000000708087c10 */ /* 0x000fe400087fe403 */
[----:B------:R-:W-:Y:S01]  /*2a6f0*/  LOP3.LUT R10, R10, 0x30, RZ, 0xc0, !PT ;  /* 0x000000300a0a7812 */ /* 0x000fe200078ec0ff */
[----:B------:R-:W-:Y:S06]  /*2a700*/  BRA.DIV UR4, `(.L_x_729) ;  /* 0x0000007a04a47947 */ /* 0x000fec000b800000 */
[----:B------:R-:W0:Y:S01]  /*2a710*/  SHFL.IDX PT, R2, R4, RZ, 0x1c1f ;  /* 0x001c1fff04027589 */ /* 0x000e2200000e0000 */
[----:B------:R-:W-:-:S03]  /*2a720*/  IMAD.IADD R7, R22, 0x1, R7 ;  /* 0x0000000116077824 */ /* 0x000fc600078e0207 */
[----:B------:R-:W4:Y:S04]  /*2a730*/  SHFL.IDX PT, R3, R6, RZ, 0x1c1f ;  /* 0x001c1fff06037589 */ /* 0x000f2800000e0000 */
[----:B------:R-:W-:Y:S04]  /*2a740*/  SHFL.IDX PT, R9, R6, 0x2, 0x1c1f ;  /* 0x005c1f0006097f89 */ /* 0x000fe800000e0000 */
[----:B------:R-:W-:Y:S01]  /*2a750*/  SHFL.IDX PT, R8, R8, RZ, 0x1c1f ;  /* 0x001c1fff08087589 */ /* 0x000fe200000e0000 */
[----:B0-----:R-:W-:-:S04]  /*2a760*/  IADD3 R2, P0, R10, R2, RZ ;  /* 0x000000020a027210 */ /* 0x001fc80007f1e0ff */
[----:B----4-:R-:W-:-:S05]  /*2a770*/  IADD3.X R3, RZ, R3, RZ, P0, !PT ;  /* 0x00000003ff037210 */ /* 0x010fca00007fe4ff */
[----:B------:R-:W-:Y:S04]  /*2a780*/  LDGSTS.E.BYPASS.LTC128B.128 [R7+0x1a400], desc[UR50][R2.64], !P4 ;  /* 0x1a40000002077fae */ /* 0x000fe8000e101d72 */
[----:B------:R-:W-:Y:S04]  /*2a790*/  LDGSTS.E.BYPASS.LTC128B.128 [R7+0x1cc00], desc[UR50][R2.64+0x40], !P3 ;  /* 0x1cc0004002077fae */ /* 0x000fe8000d901d72 */
[----:B------:R0:W-:Y:S04]  /*2a7a0*/  LDGSTS.E.BYPASS.LTC128B.128 [R7+0x1f400], desc[UR50][R2.64+0x80], !P1 ;  /* 0x1f40008002077fae */ /* 0x0001e8000c901d72 */
[----:B0-----:R-:W0:Y:S04]  /*2a7b0*/  SHFL.IDX PT, R2, R4, 0x1, 0x1c1f ;  /* 0x003c1f0004027f89 */ /* 0x001e2800000e0000 */
[----:B------:R-:W4:Y:S01]  /*2a7c0*/  SHFL.IDX PT, R3, R6, 0x1, 0x1c1f ;  /* 0x003c1f0006037f89 */ /* 0x000f2200000e0000 */
[----:B0-----:R-:W-:-:S05]  /*2a7d0*/  IADD3 R2, P0, R10, R2, RZ ;  /* 0x000000020a027210 */ /* 0x001fca0007f1e0ff */
[----:B----4-:R-:W-:-:S05]  /*2a7e0*/  IMAD.X R3, RZ, RZ, R3, P0 ;  /* 0x000000ffff037224 */ /* 0x010fca00000e0603 */
[----:B------:R-:W-:Y:S04]  /*2a7f0*/  LDGSTS.E.BYPASS.LTC128B.128 [R7+0x1ac00], desc[UR50][R2.64], !P4 ;  /* 0x1ac0000002077fae */ /* 0x000fe8000e101d72 */
[----:B------:R-:W-:Y:S04]  /*2a800*/  LDGSTS.E.BYPASS.LTC128B.128 [R7+0x1d400], desc[UR50][R2.64+0x40], !P3 ;  /* 0x1d40004002077fae */ /* 0x000fe8000d901d72 */
[----:B------:R0:W-:Y:S04]  /*2a810*/  LDGSTS.E.BYPASS.LTC128B.128 [R7+0x1fc00], desc[UR50][R2.64+0x80], !P1 ;  /* 0x1fc0008002077fae */ /* 0x0001e8000c901d72 */
[----:B0-----:R-:W0:Y:S02]  /*2a820*/  SHFL.IDX PT, R2, R4, 0x2, 0x1c1f ;  /* 0x005c1f0004027f89 */ /* 0x001e2400000e0000 */
[----:B0-----:R-:W-:-:S05]  /*2a830*/  IADD3 R2, P0, R10, R2, RZ ;  /* 0x000000020a027210 */ /* 0x001fca0007f1e0ff */
[----:B------:R-:W-:Y:S02]  /*2a840*/  IMAD.X R3, RZ, RZ, R9, P0 ;  /* 0x000000ffff037224 */ /* 0x000fe400000e0609 */
[----:B------:R-:W-:Y:S04]  /*2a850*/  SHFL.IDX PT, R9, R6, 0x3, 0x1c1f ;  /* 0x007c1f0006097f89 */ /* 0x000fe800000e0000 */
[----:B------:R-:W-:Y:S04]  /*2a860*/  LDGSTS.E.BYPASS.LTC128B.128 [R7+0x1b400], desc[UR50][R2.64], !P4 ;  /* 0x1b40000002077fae */ /* 0x000fe8000e101d72 */
[----:B------:R-:W-:Y:S04]  /*2a870*/  LDGSTS.E.BYPASS.LTC128B.128 [R7+0x1dc00], desc[UR50][R2.64+0x40], !P3 ;  /* 0x1dc0004002077fae */ /* 0x000fe8000d901d72 */
[----:B------:R0:W-:Y:S04]  /*2a880*/  LDGSTS.E.BYPASS.LTC128B.128 [R7+0x20400], desc[UR50][R2.64+0x80], !P1 ;  /* 0x2040008002077fae */ /* 0x0001e8000c901d72 */
[----:B0-----:R-:W0:Y:S02]  /*2a890*/  SHFL.IDX PT, R2, R4, 0x3, 0x1c1f ;  /* 0x007c1f0004027f89 */ /* 0x001e2400000e0000 */
[----:B0-----:R-:W-:-:S04]  /*2a8a0*/  IADD3 R2, P0, R10, R2, RZ ;  /* 0x000000020a027210 */ /* 0x001fc80007f1e0ff */
[----:B------:R-:W-:-:S05]  /*2a8b0*/  IADD3.X R3, RZ, R9, RZ, P0, !PT ;  /* 0x00000009ff037210 */ /* 0x000fca00007fe4ff */
[----:B------:R-:W-:Y:S04]  /*2a8c0*/  LDGSTS.E.BYPASS.LTC128B.128 [R7+0x1bc00], desc[UR50][R2.64], !P4 ;  /* 0x1bc0000002077fae */ /* 0x000fe8000e101d72 */
[----:B------:R-:W-:Y:S04]  /*2a8d0*/  LDGSTS.E.BYPASS.LTC128B.128 [R7+0x1e400], desc[UR50][R2.64+0x40], !P3 ;  /* 0x1e40004002077fae */ /* 0x000fe8000d901d72 */
[----:B------:R0:W-:Y:S04]  /*2a8e0*/  LDGSTS.E.BYPASS.LTC128B.128 [R7+0x20c00], desc[UR50][R2.64+0x80], !P1 ;  /* 0x20c0008002077fae */ /* 0x0001e8000c901d72 */
[----:B0-----:R0:W4:Y:S02]  /*2a8f0*/  SHFL.IDX PT, R2, R5, RZ, 0x1c1f ;  /* 0x001c1fff05027589 */ /* 0x00112400000e0000 */
.L_x_997:
[----:B----4-:R-:W-:-:S05]  /*2a900*/  IADD3 R2, P0, R10, R2, RZ ;  /* 0x000000020a027210 */ /* 0x010fca0007f1e0ff */
        /* <DEDUP_REMOVED lines=9> */
.L_x_730:
        /* <DEDUP_REMOVED lines=11> */
.L_x_731:
[----:B------:R2:W-:Y:S02]  /*2aa50*/  SYNCS.ARRIVE.TRANS64.A1T0 RZ, [R0+URZ+0x29830], RZ ;  /* 0x029830ff00ff79a7 */ /* 0x0005e4000810003f */
[----:B--23--:R-:W-:-:S05]  /*2aa60*/  IMAD.U32 R0, RZ, RZ, UR37 ;  /* 0x00000025ff007e24 */ /* 0x00cfca000f8e00ff */
[----:B------:R-:W-:-:S13]  /*2aa70*/  ISETP.NE.AND P1, PT, R0, 0x3, PT ;  /* 0x000000030000780c */ /* 0x000fda0003f25270 */
[----:B------:R-:W-:Y:S05]  /*2aa80*/  @!P1 BRA `(.L_x_732) ;  /* 0x0000000000049947 */ /* 0x000fea0003800000 */
[----:B------:R-:W-:Y:S01]  /*2aa90*/  BPT.TRAP 0x1 ;  /* 0x000000040000795c */ /* 0x000fe20000300000 */
.L_x_732:
[----:B------:R-:W-:Y:S01]  /*2aaa0*/  LOP3.LUT R0, R21, 0x1, RZ, 0x3c, !PT ;  /* 0x0000000115007812 */ /* 0x000fe200078e3cff */
[----:B------:R-:W-:Y:S01]  /*2aab0*/  BSSY B0, `(.L_x_733) ;  /* 0x0000005000007945 */ /* 0x000fe20003800000 */
[----:B------:R-:W-:Y:S02]  /*2aac0*/  LEA R3, R17, R22, 0x3 ;  /* 0x0000001611037211 */ /* 0x000fe400078e18ff */
[----:B------:R-:W-:-:S04]  /*2aad0*/  SHF.L.U32 R0, R0, 0x1f, RZ ;  /* 0x0000001f00007819 */ /* 0x000fc800000006ff */
[----:B------:R-:W2:Y:S02]  /*2aae0*/  SYNCS.PHASECHK.TRANS64.TRYWAIT P0, [R3+URZ+0x29870], R0 ;  /* 0x02987000030075a7 */ /* 0x000ea4000800017f */
[----:B--2---:R-:W-:Y:S05]  /*2aaf0*/  @!P0 BRA `(.L_x_734) ;  /* 0x0000007c00288947 */ /* 0x004fea0003800000 */
.L_x_998:
[----:B------:R-:W-:Y:S05]  /*2ab00*/  BSYNC B0 ;  /* 0x0000000000007941 */ /* 0x000fea0003800000 */
.L_x_733:
[----:B------:R-:W-:-:S05]  /*2ab10*/  IMAD.U32 R2, RZ, RZ, UR39 ;  /* 0x00000027ff027e24 */ /* 0x000fca000f8e00ff */
[----:B------:R-:W-:-:S13]  /*2ab20*/  ISETP.NE.AND P0, PT, R2, 0x3, PT ;  /* 0x000000030200780c */ /* 0x000fda0003f05270 */
[----:B------:R-:W-:Y:S05]  /*2ab30*/  @!P0 BRA `(.L_x_735) ;  /* 0x0000000000048947 */ /* 0x000fea0003800000 */
[----:B------:R-:W-:Y:S01]  /*2ab40*/  BPT.TRAP 0x1 ;  /* 0x000000040000795c */ /* 0x000fe20000300000 */
.L_x_735:
[----:B--2---:R-:W-:Y:S01]  /*2ab50*/  SHF.L.U32 R0, R21, 0x1f, RZ ;  /* 0x0000001f15007819 */ /* 0x004fe200000006ff */
[----:B------:R-:W-:-:S03]  /*2ab60*/  IMAD R12, R17, 0x5000, RZ ;  /* 0x00005000110c7824 */ /* 0x000fc600078e02ff */
[----:B------:R-:W2:Y:S02]  /*2ab70*/  SYNCS.PHASECHK.TRANS64.TRYWAIT P0, [R3+URZ+0x29860], R0 ;  /* 0x02986000030075a7 */ /* 0x000ea4000800017f */
[----:B--2---:R-:W-:Y:S05]  /*2ab80*/  @!P0 BRA `(.L_x_736) ;  /* 0x0000007c00188947 */ /* 0x004fea0003800000 */
.L_x_999:
[----:B------:R-:W0:Y:S04]  /*2ab90*/  LDL R4, [R1+0x1c] ;  /* 0x00001c0001047983 */ /* 0x000e280000100800 */
[----:B------:R-:W3:Y:S04]  /*2aba0*/  LDL R2, [R1+0x20] ;  /* 0x0000200001027983 */ /* 0x000ee80000100800 */
[----:B------:R-:W4:Y:S01]  /*2abb0*/  LDL R13, [R1+0x18] ;  /* 0x00001800010d7983 */ /* 0x000f220000100800 */
[----:B------:R-:W-:Y:S05]  /*2abc0*/  WARPSYNC.ALL ;  /* 0x0000000000007948 */ /* 0x000fea0003800000 */
[----:B------:R-:W-:-:S05]  /*2abd0*/  IMAD.U32 R20, RZ, RZ, UR39 ;  /* 0x00000027ff147e24 */ /* 0x000fca000f8e00ff */
[----:B------:R-:W-:Y:S02]  /*2abe0*/  ISETP.NE.AND P0, PT, R20, 0x3, PT ;  /* 0x000000031400780c */ /* 0x000fe40003f05270 */
[----:B0-----:R-:W-:-:S05]  /*2abf0*/  LOP3.LUT R5, R12, R4, RZ, 0xfc, !PT ;  /* 0x000000040c057212 */ /* 0x001fca00078efcff */
[----:B--2---:R-:W-:Y:S01]  /*2ac00*/  IMAD.IADD R0, R22, 0x1, R5 ;  /* 0x0000000116007824 */ /* 0x004fe200078e0205 */
[----:B----4-:R-:W-:-:S03]  /*2ac10*/  LOP3.LUT R17, R12, R13, RZ, 0xfc, !PT ;  /* 0x0000000d0c117212 */ /* 0x010fc600078efcff */
[----:B---3--:R-:W-:Y:S01]  /*2ac20*/  IMAD.IADD R2, R2, 0x1, R0 ;  /* 0x0000000102027824 */ /* 0x008fe200078e0200 */
[----:B------:R-:W0:Y:S01]  /*2ac30*/  LDSM.16.MT88.4 R4, [R0+0xa400] ;  /* 0x00a400000004783b */ /* 0x000e220000004200 */
[----:B------:R-:W-:Y:S02]  /*2ac40*/  IADD3 R17, R22, R17, RZ ;  /* 0x0000001116117210 */ /* 0x000fe40007ffe0ff */
[C-C-:B0-----:R-:W-:Y:S02]  /*2ac50*/  PRMT R8, R4.reuse, 0x6420, R5.reuse ;  /* 0x0000642004087816 */ /* 0x141fe40000000005 */
[----:B------:R-:W-:Y:S02]  /*2ac60*/  PRMT R9, R4, 0x7531, R5 ;  /* 0x0000753104097816 */ /* 0x000fe40000000005 */
[C-C-:B------:R-:W-:Y:S02]  /*2ac70*/  PRMT R10, R6.reuse, 0x6420, R7.reuse ;  /* 0x00006420060a7816 */ /* 0x140fe40000000007 */
[----:B------:R-:W-:-:S02]  /*2ac80*/  PRMT R11, R6, 0x7531, R7 ;  /* 0x00007531060b7816 */ /* 0x000fc40000000007 */
[----:B------:R-:W0:Y:S04]  /*2ac90*/  LDSM.16.MT88.4 R4, [R2+0xa400] ;  /* 0x00a400000204783b */ /* 0x000e280000004200 */
[----:B------:R-:W-:Y:S01]  /*2aca0*/  STSM.16.M88.4 [R17+0x400], R8 ;  /* 0x0004000811007844 */ /* 0x000fe20000000200 */
[C-C-:B0-----:R-:W-:Y:S02]  /*2acb0*/  PRMT R12, R4.reuse, 0x6420, R5.reuse ;  /* 0x00006420040c7816 */ /* 0x141fe40000000005 */
        /* <DEDUP_REMOVED lines=12> */
[----:B-1----:R-:W-:Y:S02]  /*2ad80*/  PRMT R25, R8, 0x7531, R9 ;  /* 0x0000753108197816 */ /* 0x002fe40000000009 */
        /* <DEDUP_REMOVED lines=47> */
.L_x_737:
[----:B-1----:R1:W-:Y:S01]  /*2b080*/  SYNCS.ARRIVE.TRANS64.A1T0 RZ, [R3+URZ+0x29850], RZ ;  /* 0x029850ff03ff79a7 */ /* 0x0023e2000810003f */
[----:B------:R-:W-:Y:S06]  /*2b090*/  BAR.SYNC.DEFER_BLOCKING 0x2, 0x80 ;  /* 0x0082000000007b1d */ /* 0x000fec0000010000 */
[----:B------:R-:W-:Y:S05]  /*2b0a0*/  @!P1 BRA `(.L_x_738) ;  /* 0x0000000000049947 */ /* 0x000fea0003800000 */
[----:B------:R-:W-:Y:S01]  /*2b0b0*/  BPT.TRAP 0x1 ;  /* 0x000000040000795c */ /* 0x000fe20000300000 */
.L_x_738:
[----:B------:R-:W2:Y:S01]  /*2b0c0*/  LDL R0, [R1+0x10] ;  /* 0x0000100001007983 */ /* 0x000ea20000100800 */
[----:B-1----:R-:W-:Y:S01]  /*2b0d0*/  VIADD R3, R3, 0x29880 ;  /* 0x0002988003037836 */ /* 0x002fe20000000000 */
[----:B------:R-:W-:Y:S01]  /*2b0e0*/  MOV R21, R34 ;  /* 0x0000002200157202 */ /* 0x000fe20000000f00 */
[----:B0-----:R-:W-:-:S03]  /*2b0f0*/  IMAD.MOV.U32 R17, RZ, RZ, R23 ;  /* 0x000000ffff117224 */ /* 0x001fc600078e0017 */
[----:B--2---:R-:W-:-:S04]  /*2b100*/  PRMT R3, R0, 0x654, R3 ;  /* 0x0000065400037816 */ /* 0x004fc80000000003 */
[----:B------:R1:W-:Y:S01]  /*2b110*/  SYNCS.ARRIVE.TRANS64.RED.A1T0 RZ, [R3+URZ], RZ ;  /* 0x000000ff03ff79a7 */ /* 0x0003e2000810043f */
[----:B------:R-:W-:Y:S05]  /*2b120*/  @P2 BRA `(.L_x_739) ;  /* 0xffffffe800242947 */ /* 0x000fea000383ffff */
.L_x_719:
[----:B------:R-:W2:Y:S01]  /*2b130*/  S2R R0, SR_TID.X ;  /* 0x0000000000007919 */ /* 0x000ea20000002100 */
        /* <DEDUP_REMOVED lines=8> */
[----:B01----:R-:W0:Y:S01]  /*2b1c0*/  LDC.64 R2, c[0x0][0xc60] ;  /* 0x00031800ff027b82 */ /* 0x003e220000000a00 */
        /* <DEDUP_REMOVED lines=8> */
[----:B0-----:R-:W-:-:S07]  /*2b250*/  IADD3 R16, R0, UR38, R7 ;  /* 0x0000002600107c10 */ /* 0x001fce000fffe007 */
.L_x_741:
[----:B------:R-:W-:Y:S05]  /*2b260*/  BSYNC B0 ;  /* 0x0000000000007941 */ /* 0x000fea0003800000 */
.L_x_740:
[----:B------:R-:W-:Y:S05]  /*2b270*/  @!P0 BRA `(.L_x_742) ;  /* 0x0000000000048947 */ /* 0x000fea0003800000 */
[----:B------:R-:W-:Y:S01]  /*2b280*/  BPT.TRAP 0x1 ;  /* 0x000000040000795c */ /* 0x000fe20000300000 */
.L_x_742:
[----:B------:R-:W-:Y:S01]  /*2b290*/  LOP3.LUT R0, R34, 0x1, RZ, 0x3c, !PT ;  /* 0x0000000122007812 */ /* 0x000fe200078e3cff */
[----:B------:R-:W-:Y:S01]  /*2b2a0*/  IMAD R17, R23, 0x8, R22 ;  /* 0x0000000817117824 */ /* 0x000fe200078e0216 */
[----:B------:R-:W-:Y:S02]  /*2b2b0*/  BSSY B0, `(.L_x_743) ;  /* 0x0000004000007945 */ /* 0x000fe40003800000 */
[----:B------:R-:W-:-:S04]  /*2b2c0*/  SHF.L.U32 R0, R0, 0x1f, RZ ;  /* 0x0000001f00007819 */ /* 0x000fc800000006ff */
[----:B------:R-:W2:Y:S02]  /*2b2d0*/  SYNCS.PHASECHK.TRANS64.TRYWAIT P1, [R17+URZ+0x29870], R0 ;  /* 0x02987000110075a7 */ /* 0x000ea4000802017f */
[----:B--2---:R-:W-:Y:S05]  /*2b2e0*/  @!P1 BRA `(.L_x_744) ;  /* 0x0000007400549947 */ /* 0x004fea0003800000 */
.L_x_1000:
[----:B------:R-:W-:Y:S05]  /*2b2f0*/  BSYNC B0 ;  /* 0x0000000000007941 */ /* 0x000fea0003800000 */
.L_x_743:
[----:B------:R-:W-:-:S05]  /*2b300*/  IMAD.U32 R2, RZ, RZ, UR39 ;  /* 0x00000027ff027e24 */ /* 0x000fca000f8e00ff */
[----:B------:R-:W-:-:S13]  /*2b310*/  ISETP.NE.AND P1, PT, R2, 0x3, PT ;  /* 0x000000030200780c */ /* 0x000fda0003f25270 */
[----:B------:R-:W-:Y:S05]  /*2b320*/  @!P1 BRA `(.L_x_745) ;  /* 0x0000000000049947 */ /* 0x000fea0003800000 */
[----:B------:R-:W-:Y:S01]  /*2b330*/  BPT.TRAP 0x1 ;  /* 0x000000040000795c */ /* 0x000fe20000300000 */
.L_x_745:
[----:B--2---:R-:W-:-:S04]  /*2b340*/  SHF.L.U32 R0, R34, 0x1f, RZ ;  /* 0x0000001f22007819 */ /* 0x004fc800000006ff */
[----:B------:R-:W2:Y:S02]  /*2b350*/  SYNCS.PHASECHK.TRANS64.TRYWAIT P1, [R17+URZ+0x29860], R0 ;  /* 0x02986000110075a7 */ /* 0x000ea4000802017f */
[----:B--2---:R-:W-:Y:S05]  /*2b360*/  @!P1 BRA `(.L_x_746) ;  /* 0x0000007400489947 */ /* 0x004fea0003800000 */
.L_x_1001:
[----:B------:R-:W0:Y:S04]  /*2b370*/  LDL R2, [R1+0x1c] ;  /* 0x00001c0001027983 */ /* 0x000e280000100800 */
[----:B------:R-:W3:Y:S04]  /*2b380*/  LDL R13, [R1+0x20] ;  /* 0x00002000010d7983 */ /* 0x000ee80000100800 */
[----:B------:R-:W4:Y:S01]  /*2b390*/  LDL R12, [R1+0x18] ;  /* 0x00001800010c7983 */ /* 0x000f220000100800 */
[----:B--2---:R-:W-:Y:S01]  /*2b3a0*/  IMAD R0, R23, 0x5000, RZ ;  /* 0x0000500017007824 */ /* 0x004fe200078e02ff */
[----:B------:R-:W-:Y:S05]  /*2b3b0*/  WARPSYNC.ALL ;  /* 0x0000000000007948 */ /* 0x000fea0003800000 */
[----:B------:R-:W-:-:S05]  /*2b3c0*/  IMAD.U32 R18, RZ, RZ, UR39 ;  /* 0x00000027ff127e24 */ /* 0x000fca000f8e00ff */
[----:B------:R-:W-:Y:S02]  /*2b3d0*/  ISETP.NE.AND P1, PT, R18, 0x3, PT ;  /* 0x000000031200780c */ /* 0x000fe40003f25270 */
[----:B01----:R-:W-:-:S04]  /*2b3e0*/  LOP3.LUT R3, R0, R2, RZ, 0xfc, !PT ;  /* 0x0000000200037212 */ /* 0x003fc800078efcff */
[----:B------:R-:W-:Y:S02]  /*2b3f0*/  IADD3 R2, R22, R3, RZ ;  /* 0x0000000316027210 */ /* 0x000fe40007ffe0ff */
[----:B----4-:R-:W-:-:S03]  /*2b400*/  LOP3.LUT R0, R0, R12, RZ, 0xfc, !PT ;  /* 0x0000000c00007212 */ /* 0x010fc600078efcff */
[----:B------:R-:W0:Y:S01]  /*2b410*/  LDSM.16.MT88.4 R4, [R2+0xa400] ;  /* 0x00a400000204783b */ /* 0x000e220000004200 */
[----:B---3--:R-:W-:Y:S02]  /*2b420*/  IMAD.IADD R3, R13, 0x1, R2 ;  /* 0x000000010d037824 */ /* 0x008fe400078e0202 */
[----:B------:R-:W-:Y:S01]  /*2b430*/  IMAD.IADD R0, R22, 0x1, R0 ;  /* 0x0000000116007824 */ /* 0x000fe200078e0200 */
[C-C-:B0-----:R-:W-:Y:S02]  /*2b440*/  PRMT R8, R4.reuse, 0x6420, R5.reuse ;  /* 0x0000642004087816 */ /* 0x141fe40000000005 */
[----:B------:R-:W-:Y:S02]  /*2b450*/  PRMT R9, R4, 0x7531, R5 ;  /* 0x0000753104097816 */ /* 0x000fe40000000005 */
[C-C-:B------:R-:W-:Y:S02]  /*2b460*/  PRMT R10, R6.reuse, 0x6420, R7.reuse ;  /* 0x00006420060a7816 */ /* 0x140fe40000000007 */
[----:B------:R-:W-:-:S02]  /*2b470*/  PRMT R11, R6, 0x7531, R7 ;  /* 0x00007531060b7816 */ /* 0x000fc40000000007 */
[----:B------:R-:W0:Y:S04]  /*2b480*/  LDSM.16.MT88.4 R4, [R3+0xa400] ;  /* 0x00a400000304783b */ /* 0x000e280000004200 */
[----:B------:R0:W-:Y:S02]  /*2b490*/  STSM.16.M88.4 [R0+0x400], R8 ;  /* 0x0004000800007844 */ /* 0x0001e40000000200 */
        /* <DEDUP_REMOVED lines=47> */
[----:B------:R1:W-:Y:S01]  /*2b790*/  STSM.16.M88.4 [R0+0x4400], R12 ;  /* 0x0044000c00007844 */ /* 0x0003e20000000200 */
[C-C-:B0-----:R-:W-:Y:S02]  /*2b7a0*/  PRMT R8, R4.reuse, 0x6420, R5.reuse ;  /* 0x0000642004087816 */ /* 0x141fe40000000005 */
[----:B------:R-:W-:Y:S02]  /*2b7b0*/  PRMT R9, R4, 0x7531, R5 ;  /* 0x0000753104097816 */ /* 0x000fe40000000005 */
[----:B------:R-:W-:-:S02]  /*2b7c0*/  PRMT R10, R6, 0x6420, R7 ;  /* 0x00006420060a7816 */ /* 0x000fc40000000007 */
[----:B------:R-:W-:-:S05]  /*2b7d0*/  PRMT R11, R6, 0x7531, R7 ;  /* 0x00007531060b7816 */ /* 0x000fca0000000007 */
[----:B------:R1:W-:Y:S01]  /*2b7e0*/  STSM.16.M88.4 [R0+0x4c00], R8 ;  /* 0x004c000800007844 */ /* 0x0003e20000000200 */
[----:B------:R-:W-:Y:S01]  /*2b7f0*/  @!PT LDS RZ, [RZ] ;  /* 0x00000000fffff984 */ /* 0x000fe20000000800 */
[----:B------:R-:W-:Y:S01]  /*2b800*/  @!PT LDS RZ, [RZ] ;  /* 0x00000000fffff984 */ /* 0x000fe20000000800 */
[----:B------:R-:W-:Y:S01]  /*2b810*/  @!PT LDS RZ, [RZ] ;  /* 0x00000000fffff984 */ /* 0x000fe20000000800 */
[----:B------:R-:W-:Y:S01]  /*2b820*/  @!PT LDS RZ, [RZ] ;  /* 0x00000000fffff984 */ /* 0x000fe20000000800 */
[----:B------:R0:W-:Y:S06]  /*2b830*/  MEMBAR.ALL.CTA ;  /* 0x0000000000007992 */ /* 0x0001ec0000008000 */
[----:B0-----:R-:W0:Y:S01]  /*2b840*/  FENCE.VIEW.ASYNC.S ;  /* 0x00000000000073c6 */ /* 0x001e220000000000 */
[----:B------:R-:W-:Y:S05]  /*2b850*/  @!P1 BRA `(.L_x_747) ;  /* 0x0000000000049947 */ /* 0x000fea0003800000 */
[----:B------:R-:W-:Y:S01]  /*2b860*/  BPT.TRAP 0x1 ;  /* 0x000000040000795c */ /* 0x000fe20000300000 */
.L_x_747:
[----:B0-----:R0:W-:Y:S01]  /*2b870*/  SYNCS.ARRIVE.TRANS64.A1T0 RZ, [R17+URZ+0x29850], RZ ;  /* 0x029850ff11ff79a7 */ /* 0x0011e2000810003f */
[----:B------:R-:W-:Y:S06]  /*2b880*/  BAR.SYNC.DEFER_BLOCKING 0x2, 0x80 ;  /* 0x0082000000007b1d */ /* 0x000fec0000010000 */
[----:B------:R-:W-:Y:S05]  /*2b890*/  @!P0 BRA `(.L_x_748) ;  /* 0x0000000000048947 */ /* 0x000fea0003800000 */
[----:B------:R-:W-:Y:S01]  /*2b8a0*/  BPT.TRAP 0x1 ;  /* 0x000000040000795c */ /* 0x000fe20000300000 */
.L_x_748:
[----:B-1----:R-:W2:Y:S01]  /*2b8b0*/  LDL R0, [R1+0x10] ;  /* 0x0000100001007983 */ /* 0x002ea20000100800 */
[----:B0-----:R-:W-:Y:S01]  /*2b8c0*/  IADD3 R17, R17, 0x29880, RZ ;  /* 0x0002988011117810 */ /* 0x001fe20007ffe0ff */
[----:B------:R-:W-:-:S05]  /*2b8d0*/  VIADD R23, R23, 0x1 ;  /* 0x0000000117177836 */ /* 0x000fca0000000000 */
[----:B------:R-:W-:-:S04]  /*2b8e0*/  ISETP.NE.AND P0, PT, R23, 0x2, PT ;  /* 0x000000021700780c */ /* 0x000fc80003f05270 */
[----:B------:R-:W-:Y:S02]  /*2b8f0*/  SEL R3, RZ, 0x1, P0 ;  /* 0x00000001ff037807 */ /* 0x000fe40000000000 */
[----:B------:R-:W-:Y:S02]  /*2b900*/  SEL R23, R23, RZ, P0 ;  /* 0x000000ff17177207 */ /* 0x000fe40000000000 */
[----:B------:R-:W-:Y:S02]  /*2b910*/  LOP3.LUT R34, R34, R3, RZ, 0x3c, !PT ;  /* 0x0000000322227212 */ /* 0x000fe400078e3cff */
[----:B--2---:R-:W-:-:S04]  /*2b920*/  PRMT R17, R0, 0x654, R17 ;  /* 0x0000065400117816 */ /* 0x004fc80000000011 */
[----:B------:R0:W-:Y:S03]  /*2b930*/  SYNCS.ARRIVE.TRANS64.RED.A1T0 RZ, [R17+URZ], RZ ;  /* 0x000000ff11ff79a7 */ /* 0x0001e6000810043f */
.L_x_687:
[----:B------:R-:W2:Y:S02]  /*2b940*/  LDL R0, [R1] ;  /* 0x0000000001007983 */ /* 0x000ea40000100800 */
[----:B--2---:R-:W-:-:S13]  /*2b950*/  LOP3.LUT P0, RZ, R0, 0x100, RZ, 0xc0, !PT ;  /* 0x0000010000ff7812 */ /* 0x004fda000780c0ff */
[----:B------:R-:W-:Y:S05]  /*2b960*/  @!P0 BRA `(.L_x_749) ;  /* 0x0000000000288947 */ /* 0x000fea0003800000 */
[----:B------:R-:W-:Y:S05]  /*2b970*/  WARPSYNC.ALL ;  /* 0x0000000000007948 */ /* 0x000fea0003800000 */
[----:B------:R-:W1:Y:S08]  /*2b980*/  S2UR UR4, SR_CgaCtaId ;  /* 0x00000000000479c3 */ /* 0x000e700000008800 */
[----:B------:R-:W-:Y:S01]  /*2b990*/  BAR.SYNC.DEFER_BLOCKING 0x5, 0x180 ;  /* 0x0146000000007b1d */ /* 0x000fe20000010000 */
[----:B0-----:R-:W-:Y:S01]  /*2b9a0*/  MOV R22, 0x400 ;  /* 0x0000040000167802 */ /* 0x001fe20000000f00 */
[----:B-1----:R-:W-:-:S05]  /*2b9b0*/  IMAD.U32 R0, RZ, RZ, UR4 ;  /* 0x00000004ff007e24 */ /* 0x002fca000f8e00ff */
[----:B------:R-:W-:Y:S01]  /*2b9c0*/  LEA R22, R0, R22, 0x18 ;  /* 0x0000001600167211 */ /* 0x000fe200078ec0ff */
[----:B------:R3:W-:Y:S04]  /*2b9d0*/  STL [R1+0x10], R0 ;  /* 0x0000100001007387 */ /* 0x0007e80000100800 */
[----:B------:R3:W4:Y:S01]  /*2b9e0*/  LDS.128 R16, [R22+0x298d0] ;  /* 0x0298d00016107984 */ /* 0x0007220000000c00 */
[----:B------:R-:W-:Y:S06]  /*2b9f0*/  BAR.ARV 0x4, 0x180 ;  /* 0x0106000000007b1d */ /* 0x000fec0000002000 */
[----:B------:R-:W-:Y:S05]  /*2ba00*/  BRA `(.L_x_750) ;  /* 0x0000000800d87947 */ /* 0x000fea0003800000 */
.L_x_749:
[----:B------:R-:W1:Y:S01]  /*2ba10*/  S2R R0, SR_TID.X ;  /* 0x0000000000007919 */ /* 0x000e620000002100 */
[----:B------:R-:W-:Y:S01]  /*2ba20*/  UMOV UR4, 0xffffffff ;  /* 0xffffffff00047882 */ /* 0x000fe20000000000 */
[----:B-1----:R-:W-:-:S04]  /*2ba30*/  LOP3.LUT R9, R0, 0x1f, RZ, 0xc0, !PT ;  /* 0x0000001f00097812 */ /* 0x002fc800078ec0ff */
[----:B------:R-:W-:Y:S01]  /*2ba40*/  ISETP.NE.AND P0, PT, R9, 0x1f, PT ;  /* 0x0000001f0900780c */ /* 0x000fe20003f05270 */
[----:B------:R-:W-:-:S12]  /*2ba50*/  BRA.DIV UR4, `(.L_x_751) ;  /* 0x0000006e04a07947 */ /* 0x000fd8000b800000 */
[----:B0-----:R-:W-:Y:S01]  /*2ba60*/  IMAD.IADD R7, R19, 0x1, R9 ;  /* 0x0000000113077824 */ /* 0x001fe200078e0209 */
[----:B------:R-:W-:-:S04]  /*2ba70*/  ULDC UR4, c[0x0][0xc3c] ;  /* 0x00030f0000047ab9 */ /* 0x000fc80000000800 */
[----:B------:R-:W-:-:S13]  /*2ba80*/  ISETP.GE.OR P1, PT, R7, UR4, !P0 ;  /* 0x0000000407007c0c */ /* 0x000fda000c726670 */
[----:B------:R-:W0:Y:S08]  /*2ba90*/  @!P1 LDC.64 R2, c[0x0][0xc80] ;  /* 0x00032000ff029b82 */ /* 0x000e300000000a00 */
[----:B------:R-:W1:Y:S01]  /*2baa0*/  @!P1 LDC.64 R4, c[0x0][0xc78] ;  /* 0x00031e00ff049b82 */ /* 0x000e620000000a00 */
[----:B0-----:R-:W-:-:S05]  /*2bab0*/  @!P1 IMAD.WIDE R2, R7, 0x4, R2 ;  /* 0x0000000407029825 */ /* 0x001fca00078e0202 */
[----:B------:R1:W2:Y:S02]  /*2bac0*/  @!P1 LDG.E R8, desc[UR50][R2.64] ;  /* 0x0000003202089981 */ /* 0x0002a4000c1e1900 */
[----:B-1----:R-:W-:-:S05]  /*2bad0*/  @!P1 IMAD.WIDE R2, R7, 0x4, R4 ;  /* 0x0000000407029825 */ /* 0x002fca00078e0204 */
[----:B------:R-:W3:Y:S01]  /*2bae0*/  @!P1 LDG.E R5, desc[UR50][R2.64] ;  /* 0x0000003202059981 */ /* 0x000ee2000c1e1900 */
[----:B------:R-:W-:Y:S01]  /*2baf0*/  MOV R7, RZ ;  /* 0x000000ff00077202 */ /* 0x000fe20000000f00 */
[----:B------:R-:W-:Y:S01]  /*2bb00*/  IMAD.MOV.U32 R4, RZ, RZ, RZ ;  /* 0x000000ffff047224 */ /* 0x000fe200078e00ff */
[C---:B------:R-:W-:Y:S01]  /*2bb10*/  ISETP.GE.U32.AND P2, PT, R9.reuse, 0x2, PT ;  /* 0x000000020900780c */ /* 0x040fe20003f46070 */
[----:B------:R-:W-:Y:S01]  /*2bb20*/  SHFL.IDX PT, R0, R16, RZ, 0x1f ;  /* 0x00001fff10007589 */ /* 0x000fe200000e0000 */
[C---:B------:R-:W-:Y:S02]  /*2bb30*/  ISETP.GE.U32.AND P3, PT, R9.reuse, 0x4, PT ;  /* 0x000000040900780c */ /* 0x040fe40003f66070 */
[C---:B------:R-:W-:Y:S01]  /*2bb40*/  ISETP.GE.U32.AND P4, PT, R9.reuse, 0x8, PT ;  /* 0x000000080900780c */ /* 0x040fe20003f86070 */
[----:B------:R0:W-:Y:S01]  /*2bb50*/  SHFL.IDX PT, R6, R16, 0x1, 0x1f ;  /* 0x00201f0010067f89 */ /* 0x0001e200000e0000 */
[----:B------:R-:W-:Y:S01]  /*2bb60*/  ISETP.GE.U32.AND P5, PT, R9, 0x10, PT ;  /* 0x000000100900780c */ /* 0x000fe20003fa6070 */
[----:B0-----:R-:W-:-:S02]  /*2bb70*/  IMAD.MOV.U32 R16, RZ, RZ, RZ ;  /* 0x000000ffff107224 */ /* 0x001fc400078e00ff */
[----:B--2---:R-:W-:Y:S02]  /*2bb80*/  @!P1 IMAD.MOV.U32 R7, RZ, RZ, R8 ;  /* 0x000000ffff079224 */ /* 0x004fe400078e0008 */
[----:B---3--:R-:W-:Y:S01]  /*2bb90*/  @!P1 IMAD.MOV.U32 R4, RZ, RZ, R5 ;  /* 0x000000ffff049224 */ /* 0x008fe200078e0005 */
[----:B------:R-:W-:-:S03]  /*2bba0*/  ISETP.NE.AND P1, PT, R9, RZ, PT ;  /* 0x000000ff0900720c */ /* 0x000fc60003f25270 */
[----:B------:R-:W-:-:S05]  /*2bbb0*/  IMAD R13, R4, R7, RZ ;  /* 0x00000007040d7224 */ /* 0x000fca00078e02ff */
        /* <DEDUP_REMOVED lines=15> */
[----:B------:R0:W1:Y:S02]  /*2bcb0*/  SHFL.IDX PT, R14, R3, 0x1f, 0x1f ;  /* 0x03e01f00030e7f89 */ /* 0x00006400000e0000 */
.L_x_1011:
[----:B------:R-:W-:Y:S02]  /*2bcc0*/  ULDC UR4, c[0x0][0xc38] ;  /* 0x00030e0000047ab9 */ /* 0x000fe40000000800 */
[----:B------:R-:W-:-:S04]  /*2bcd0*/  IMAD.U32 R2, RZ, RZ, UR4 ;  /* 0x00000004ff027e24 */ /* 0x000fc8000f8e00ff */
[----:B-1----:R-:W-:-:S04]  /*2bce0*/  IMAD R5, R14, R2, RZ ;  /* 0x000000020e057224 */ /* 0x002fc800078e02ff */
[----:B------:R-:W-:-:S05]  /*2bcf0*/  IMAD.IADD R6, R6, 0x1, R5 ;  /* 0x0000000106067824 */ /* 0x000fca00078e0205 */
[----:B------:R-:W-:-:S13]  /*2bd00*/  ISETP.GT.AND P6, PT, R6, R0, PT ;  /* 0x000000000600720c */ /* 0x000fda0003fc4270 */
[----:B------:R-:W-:Y:S05]  /*2bd10*/  @P6 BRA `(.L_x_752) ;  /* 0x0000000000a46947 */ /* 0x000fea0003800000 */
.L_x_755:
[----:B------:R-:W1:Y:S01]  /*2bd20*/  LDC R2, c[0x0][0xc3c] ;  /* 0x00030f00ff027b82 */ /* 0x000e620000000800 */
[----:B------:R-:W-:-:S04]  /*2bd30*/  IADD3 R19, R19, 0x1f, RZ ;  /* 0x0000001f13137810 */ /* 0x000fc80007ffe0ff */
[----:B-1----:R-:W-:-:S13]  /*2bd40*/  ISETP.GE.AND P6, PT, R19, R2, PT ;  /* 0x000000021300720c */ /* 0x002fda0003fc6270 */
[----:B------:R-:W-:Y:S05]  /*2bd50*/  @P6 BRA `(.L_x_753) ;  /* 0x0000000400b86947 */ /* 0x000fea0003800000 */
[----:B0-----:R-:W0:Y:S01]  /*2bd60*/  S2R R3, SR_TID.X ;  /* 0x0000000000037919 */ /* 0x001e220000002100 */
[----:B------:R-:W-:Y:S01]  /*2bd70*/  IMAD.MOV.U32 R7, RZ, RZ, RZ ;  /* 0x000000ffff077224 */ /* 0x000fe200078e00ff */
[----:B0-----:R-:W-:-:S05]  /*2bd80*/  LOP3.LUT R3, R3, 0x1f, RZ, 0xc0, !PT ;  /* 0x0000001f03037812 */ /* 0x001fca00078ec0ff */
[----:B------:R-:W-:-:S05]  /*2bd90*/  IMAD.IADD R9, R19, 0x1, R3 ;  /* 0x0000000113097824 */ /* 0x000fca00078e0203 */
[----:B------:R-:W-:-:S13]  /*2bda0*/  ISETP.GE.OR P6, PT, R9, R2, !P0 ;  /* 0x000000020900720c */ /* 0x000fda00047c6670 */
[----:B------:R-:W0:Y:S08]  /*2bdb0*/  @!P6 LDC.64 R2, c[0x0][0xc80] ;  /* 0x00032000ff02eb82 */ /* 0x000e300000000a00 */
[----:B------:R-:W1:Y:S01]  /*2bdc0*/  @!P6 LDC.64 R4, c[0x0][0xc78] ;  /* 0x00031e00ff04eb82 */ /* 0x000e620000000a00 */
[----:B0-----:R-:W-:-:S05]  /*2bdd0*/  @!P6 IMAD.WIDE R2, R9, 0x4, R2 ;  /* 0x000000040902e825 */ /* 0x001fca00078e0202 */
[----:B------:R1:W2:Y:S02]  /*2bde0*/  @!P6 LDG.E R7, desc[UR50][R2.64] ;  /* 0x000000320207e981 */ /* 0x0002a4000c1e1900 */
[----:B-1----:R-:W-:-:S04]  /*2bdf0*/  @!P6 IMAD.WIDE R2, R9, 0x4, R4 ;  /* 0x000000040902e825 */ /* 0x002fc800078e0204 */
[----:B------:R-:W-:-:S06]  /*2be00*/  IMAD.MOV.U32 R4, RZ, RZ, RZ ;  /* 0x000000ffff047224 */ /* 0x000fcc00078e00ff */
[----:B------:R-:W2:Y:S01]  /*2be10*/  @!P6 LDG.E R4, desc[UR50][R2.64] ;  /* 0x000000320204e981 */ /* 0x000ea2000c1e1900 */
[----:B------:R-:W-:Y:S01]  /*2be20*/  UMOV UR4, 0xffffffff ;  /* 0xffffffff00047882 */ /* 0x000fe20000000000 */
[----:B--2---:R-:W-:Y:S02]  /*2be30*/  IMAD R13, R4, R7, RZ ;  /* 0x00000007040d7224 */ /* 0x004fe400078e02ff */
[----:B------:R-:W-:Y:S05]  /*2be40*/  BRA.DIV UR4, `(.L_x_754) ;  /* 0x0000006e04e07947 */ /* 0x000fea000b800000 */
        /* <DEDUP_REMOVED lines=16> */
.L_x_1019:
[----:B------:R-:W-:Y:S02]  /*2bf50*/  ULDC UR4, c[0x0][0xc38] ;  /* 0x00030e0000047ab9 */ /* 0x000fe40000000800 */
[----:B------:R-:W-:-:S04]  /*2bf60*/  IMAD.U32 R2, RZ, RZ, UR4 ;  /* 0x00000004ff027e24 */ /* 0x000fc8000f8e00ff */
[----:B-1----:R-:W-:-:S04]  /*2bf70*/  IMAD R5, R14, R2, RZ ;  /* 0x000000020e057224 */ /* 0x002fc800078e02ff */
[----:B------:R-:W-:-:S05]  /*2bf80*/  IMAD.IADD R6, R5, 0x1, R6 ;  /* 0x0000000105067824 */ /* 0x000fca00078e0206 */
[----:B------:R-:W-:-:S13]  /*2bf90*/  ISETP.GT.AND P6, PT, R6, R0, PT ;  /* 0x000000000600720c */ /* 0x000fda0003fc4270 */
[----:B------:R-:W-:Y:S05]  /*2bfa0*/  @!P6 BRA `(.L_x_755) ;  /* 0xfffffffc005ce947 */ /* 0x000fea000383ffff */
.L_x_752:
[----:B------:R-:W-:Y:S01]  /*2bfb0*/  IMAD.IADD R6, R6, 0x1, -R5 ;  /* 0x0000000106067824 */ /* 0x000fe200078e0a05 */
[----:B------:R-:W-:-:S03]  /*2bfc0*/  UMOV UR4, 0xffffffff ;  /* 0xffffffff00047882 */ /* 0x000fc60000000000 */
[----:B------:R-:W-:-:S05]  /*2bfd0*/  IMAD R5, R3, R2, R6 ;  /* 0x0000000203057224 */ /* 0x000fca00078e0206 */
[----:B------:R-:W-:Y:S01]  /*2bfe0*/  ISETP.GT.AND P6, PT, R5, R0, PT ;  /* 0x000000000500720c */ /* 0x000fe20003fc4270 */
[----:B------:R-:W-:-:S12]  /*2bff0*/  BRA.DIV UR4, `(.L_x_756) ;  /* 0x00000072042c7947 */ /* 0x000fd8000b800000 */
[----:B------:R-:W-:-:S04]  /*2c000*/  VOTE.ANY R8, PT, !P6 ;  /* 0x0000000000087806 */ /* 0x000fc800070e0100 */
[----:B------:R-:W1:Y:S02]  /*2c010*/  POPC R5, R8 ;  /* 0x0000000800057309 */ /* 0x000e640000000000 */
[----:B-1----:R1:W2:Y:S04]  /*2c020*/  SHFL.IDX PT, R7, R7, R5, 0x1f ;  /* 0x00001f0507077589 */ /* 0x0022a800000e0000 */
[----:B------:R1:W3:Y:S02]  /*2c030*/  SHFL.IDX PT, R4, R4, R5, 0x1f ;  /* 0x00001f0504047589 */ /* 0x0002e400000e0000 */
.L_x_1024:
[----:B------:R-:W-:-:S13]  /*2c040*/  ISETP.NE.AND P0, PT, R8, RZ, PT ;  /* 0x000000ff0800720c */ /* 0x000fda0003f05270 */
[----:B------:R-:W-:Y:S05]  /*2c050*/  @!P0 BRA `(.L_x_757) ;  /* 0x0000000000108947 */ /* 0x000fea0003800000 */
[----:B------:R-:W-:Y:S01]  /*2c060*/  UMOV UR4, 0xffffffff ;  /* 0xffffffff00047882 */ /* 0x000fe20000000000 */
[----:B------:R-:W-:Y:S02]  /*2c070*/  IADD3 R12, R5, -0x1, RZ ;  /* 0xffffffff050c7810 */ /* 0x000fe40007ffe0ff */
[----:B------:R-:W-:Y:S05]  /*2c080*/  BRA.DIV UR4, `(.L_x_758) ;  /* 0x0000007204647947 */ /* 0x000fea000b800000 */
[----:B------:R4:W0:Y:S02]  /*2c090*/  SHFL.IDX PT, R16, R3, R12, 0x1f ;  /* 0x00001f0c03107589 */ /* 0x00082400000e0000 */
.L_x_757:
[-C--:B--2---:R-:W-:Y:S01]  /*2c0a0*/  IABS R8, R7.reuse ;  /* 0x0000000700087213 */ /* 0x084fe20000000000 */
[----:B0-----:R-:W-:Y:S01]  /*2c0b0*/  IMAD R16, R16, R2, R6 ;  /* 0x0000000210107224 */ /* 0x001fe200078e0206 */
[----:B------:R-:W-:Y:S01]  /*2c0c0*/  IABS R6, R7 ;  /* 0x0000000700067213 */ /* 0x000fe20000000000 */
[----:B------:R-:W-:Y:S01]  /*2c0d0*/  IMAD.MOV.U32 R2, RZ, RZ, RZ ;  /* 0x000000ffff027224 */ /* 0x000fe200078e00ff */
[----:B------:R-:W0:Y:S01]  /*2c0e0*/  I2F.RP R9, R8 ;  /* 0x0000000800097306 */ /* 0x000e220000209400 */
[----:B------:R-:W-:Y:S02]  /*2c0f0*/  IADD3 R19, R5, R19, RZ ;  /* 0x0000001305137210 */ /* 0x000fe40007ffe0ff */
[----:B------:R-:W-:Y:S01]  /*2c100*/  IADD3 R0, R0, -R16, RZ ;  /* 0x8000001000007210 */ /* 0x000fe20007ffe0ff */
[----:B------:R-:W-:-:S04]  /*2c110*/  IMAD.MOV R6, RZ, RZ, -R6 ;  /* 0x000000ffff067224 */ /* 0x000fc800078e0a06 */
[----:B0-----:R-:W4:Y:S02]  /*2c120*/  MUFU.RCP R9, R9 ;  /* 0x0000000900097308 */ /* 0x001f240000001000 */
[----:B----4-:R-:W-:-:S06]  /*2c130*/  VIADD R3, R9, 0xffffffe ;  /* 0x0ffffffe09037836 */ /* 0x010fcc0000000000 */
[----:B------:R-:W0:Y:S02]  /*2c140*/  F2I.FTZ.U32.TRUNC.NTZ R3, R3 ;  /* 0x0000000300037305 */ /* 0x000e24000021f000 */
[----:B0-----:R-:W-:-:S04]  /*2c150*/  IMAD.MOV R11, RZ, RZ, -R3 ;  /* 0x000000ffff0b7224 */ /* 0x001fc800078e0a03 */
[----:B------:R-:W-:-:S04]  /*2c160*/  IMAD R11, R11, R8, RZ ;  /* 0x000000080b0b7224 */ /* 0x000fc800078e02ff */
[----:B------:R-:W-:Y:S01]  /*2c170*/  IMAD.HI.U32 R2, R3, R11, R2 ;  /* 0x0000000b03027227 */ /* 0x000fe200078e0002 */
[----:B------:R-:W-:-:S05]  /*2c180*/  IABS R3, R0 ;  /* 0x0000000000037213 */ /* 0x000fca0000000000 */
[----:B------:R-:W-:-:S04]  /*2c190*/  IMAD.HI.U32 R9, R2, R3, RZ ;  /* 0x0000000302097227 */ /* 0x000fc800078e00ff */
[----:B------:R-:W-:Y:S01]  /*2c1a0*/  IMAD R3, R9, R6, R3 ;  /* 0x0000000609037224 */ /* 0x000fe200078e0203 */
[----:B---3--:R-:W-:Y:S01]  /*2c1b0*/  IABS R6, R4 ;  /* 0x0000000400067213 */ /* 0x008fe20000000000 */
[----:B------:R-:W-:-:S03]  /*2c1c0*/  IMAD.MOV.U32 R2, RZ, RZ, RZ ;  /* 0x000000ffff027224 */ /* 0x000fc600078e00ff */
[----:B------:R-:W-:-:S13]  /*2c1d0*/  ISETP.GT.U32.AND P1, PT, R8, R3, PT ;  /* 0x000000030800720c */ /* 0x000fda0003f24070 */
[----:B------:R-:W-:Y:S02]  /*2c1e0*/  @!P1 IMAD.IADD R3, R3, 0x1, -R8 ;  /* 0x0000000103039824 */ /* 0x000fe400078e0a08 */
[----:B------:R-:W-:Y:S01]  /*2c1f0*/  @!P1 VIADD R9, R9, 0x1 ;  /* 0x0000000109099836 */ /* 0x000fe20000000000 */
[----:B------:R-:W-:Y:S02]  /*2c200*/  ISETP.NE.AND P1, PT, R7, RZ, PT ;  /* 0x000000ff0700720c */ /* 0x000fe40003f25270 */
[----:B------:R-:W-:Y:S02]  /*2c210*/  ISETP.GE.U32.AND P0, PT, R3, R8, PT ;  /* 0x000000080300720c */ /* 0x000fe40003f06070 */
[----:B------:R-:W0:Y:S11]  /*2c220*/  I2F.RP R8, R6 ;  /* 0x0000000600087306 */ /* 0x000e360000209400 */
[----:B------:R-:W-:Y:S01]  /*2c230*/  @P0 VIADD R9, R9, 0x1 ;  /* 0x0000000109090836 */ /* 0x000fe20000000000 */
[----:B0-----:R-:W0:Y:S02]  /*2c240*/  MUFU.RCP R8, R8 ;  /* 0x0000000800087308 */ /* 0x001e240000001000 */
[----:B0-----:R-:W-:Y:S01]  /*2c250*/  VIADD R10, R8, 0xffffffe ;  /* 0x0ffffffe080a7836 */ /* 0x001fe20000000000 */
[----:B------:R-:W-:-:S05]  /*2c260*/  IABS R8, R4 ;  /* 0x0000000400087213 */ /* 0x000fca0000000000 */
[----:B------:R-:W0:Y:S01]  /*2c270*/  F2I.FTZ.U32.TRUNC.NTZ R3, R10 ;  /* 0x0000000a00037305 */ /* 0x000e22000021f000 */
[----:B------:R-:W-:Y:S01]  /*2c280*/  IMAD.MOV R8, RZ, RZ, -R8 ;  /* 0x000000ffff087224 */ /* 0x000fe200078e0a08 */
[----:B0-----:R-:W-:-:S05]  /*2c290*/  IADD3 R11, RZ, -R3, RZ ;  /* 0x80000003ff0b7210 */ /* 0x001fca0007ffe0ff */
[----:B------:R-:W-:-:S04]  /*2c2a0*/  IMAD R11, R11, R6, RZ ;  /* 0x000000060b0b7224 */ /* 0x000fc800078e02ff */
[----:B------:R-:W-:Y:S01]  /*2c2b0*/  IMAD.HI.U32 R2, R3, R11, R2 ;  /* 0x0000000b03027227 */ /* 0x000fe200078e0002 */
[----:B------:R-:W-:-:S04]  /*2c2c0*/  LOP3.LUT R3, R0, R7, RZ, 0x3c, !PT ;  /* 0x0000000700037212 */ /* 0x000fc800078e3cff */
[----:B------:R-:W-:-:S13]  /*2c2d0*/  ISETP.GE.AND P2, PT, R3, RZ, PT ;  /* 0x000000ff0300720c */ /* 0x000fda0003f46270 */
[----:B------:R-:W-:Y:S02]  /*2c2e0*/  @!P2 IADD3 R9, -R9, RZ, RZ ;  /* 0x000000ff0909a210 */ /* 0x000fe40007ffe1ff */
[----:B------:R-:W-:-:S04]  /*2c2f0*/  @!P1 LOP3.LUT R9, RZ, R7, RZ, 0x33, !PT ;  /* 0x00000007ff099212 */ /* 0x000fc800078e33ff */
[-C--:B------:R-:W-:Y:S01]  /*2c300*/  IABS R3, R9.reuse ;  /* 0x0000000900037213 */ /* 0x080fe20000000000 */
[----:B------:R-:W-:-:S04]  /*2c310*/  IMAD R7, R7, R9, RZ ;  /* 0x0000000907077224 */ /* 0x000fc800078e02ff */
[----:B------:R-:W-:-:S04]  /*2c320*/  IMAD.HI.U32 R2, R2, R3, RZ ;  /* 0x0000000302027227 */ /* 0x000fc800078e00ff */
[----:B------:R-:W-:Y:S02]  /*2c330*/  IMAD R3, R2, R8, R3 ;  /* 0x0000000802037224 */ /* 0x000fe400078e0203 */
[----:B------:R-:W-:-:S03]  /*2c340*/  IMAD.IADD R17, R0, 0x1, -R7 ;  /* 0x0000000100117824 */ /* 0x000fc600078e0a07 */
[----:B------:R-:W-:-:S13]  /*2c350*/  ISETP.GT.U32.AND P1, PT, R6, R3, PT ;  /* 0x000000030600720c */ /* 0x000fda0003f24070 */
[----:B------:R-:W-:Y:S02]  /*2c360*/  @!P1 IMAD.IADD R3, R3, 0x1, -R6 ;  /* 0x0000000103039824 */ /* 0x000fe400078e0a06 */
[----:B------:R-:W-:Y:S01]  /*2c370*/  @!P1 VIADD R2, R2, 0x1 ;  /* 0x0000000102029836 */ /* 0x000fe20000000000 */
[----:B------:R-:W-:Y:S02]  /*2c380*/  ISETP.NE.AND P1, PT, R4, RZ, PT ;  /* 0x000000ff0400720c */ /* 0x000fe40003f25270 */
[----:B------:R-:W-:Y:S02]  /*2c390*/  ISETP.GE.U32.AND P0, PT, R3, R6, PT ;  /* 0x000000060300720c */ /* 0x000fe40003f06070 */
[----:B------:R-:W-:-:S04]  /*2c3a0*/  LOP3.LUT R3, R9, R4, RZ, 0x3c, !PT ;  /* 0x0000000409037212 */ /* 0x000fc800078e3cff */
[----:B------:R-:W-:-:S07]  /*2c3b0*/  ISETP.GE.AND P2, PT, R3, RZ, PT ;  /* 0x000000ff0300720c */ /* 0x000fce0003f46270 */
[----:B------:R-:W-:-:S06]  /*2c3c0*/  @P0 IADD3 R2, R2, 0x1, RZ ;  /* 0x0000000102020810 */ /* 0x000fcc0007ffe0ff */
[----:B------:R-:W-:Y:S01]  /*2c3d0*/  @!P2 IMAD.MOV R2, RZ, RZ, -R2 ;  /* 0x000000ffff02a224 */ /* 0x000fe200078e0a02 */
[----:B------:R-:W-:-:S05]  /*2c3e0*/  @!P1 LOP3.LUT R2, RZ, R4, RZ, 0x33, !PT ;  /* 0x00000004ff029212 */ /* 0x000fca00078e33ff */
[--C-:B------:R-:W-:Y:S02]  /*2c3f0*/  IMAD.MOV R3, RZ, RZ, -R2.reuse ;  /* 0x000000ffff037224 */ /* 0x100fe400078e0a02 */
[C---:B------:R-:W-:Y:S02]  /*2c400*/  IMAD R2, R4.reuse, 0x1000000, R2 ;  /* 0x0100000004027824 */ /* 0x040fe400078e0202 */
[----:B------:R-:W-:-:S04]  /*2c410*/  IMAD R9, R4, R3, R9 ;  /* 0x0000000304097224 */ /* 0x000fc800078e0209 */
[----:B------:R-:W-:Y:S01]  /*2c420*/  IMAD R18, R9, 0x10000, R2 ;  /* 0x0001000009127824 */ /* 0x000fe200078e0202 */
[----:B------:R-:W-:Y:S06]  /*2c430*/  BRA `(.L_x_759) ;  /* 0x00000000001c7947 */ /* 0x000fec0003800000 */
.L_x_753:
[----:B------:R-:W-:Y:S01]  /*2c440*/  UMOV UR4, URZ ;  /* 0x0000003f00047c82 */ /* 0x000fe20008000000 */
[----:B------:R-:W-:Y:S01]  /*2c450*/  UMOV UR5, URZ ;  /* 0x0000003f00057c82 */ /* 0x000fe20008000000 */
[----:B------:R-:W-:Y:S01]  /*2c460*/  ULDC UR6, c[0x0][0xc3c] ;  /* 0x00030f0000067ab9 */ /* 0x000fe20000000800 */
[----:B------:R-:W-:Y:S01]  /*2c470*/  IMAD.MOV.U32 R16, RZ, RZ, R0 ;  /* 0x000000ffff107224 */ /* 0x000fe200078e0000 */
[----:B------:R-:W-:Y:S01]  /*2c480*/  MOV R17, UR4 ;  /* 0x0000000400117c02 */ /* 0x000fe20008000f00 */
[----:B------:R-:W-:Y:S02]  /*2c490*/  IMAD.U32 R18, RZ, RZ, UR5 ;  /* 0x00000005ff127e24 */ /* 0x000fe4000f8e00ff */
[----:B------:R-:W-:-:S07]  /*2c4a0*/  IMAD.U32 R19, RZ, RZ, UR6 ;  /* 0x00000006ff137e24 */ /* 0x000fce000f8e00ff */
.L_x_759:
[----:B------:R2:W3:Y:S01]  /*2c4b0*/  LDL R2, [R1+0x10] ;  /* 0x0000100001027983 */ /* 0x0004e20000100800 */
[----:B------:R-:W4:Y:S01]  /*2c4c0*/  S2R R0, SR_TID.X ;  /* 0x0000000000007919 */ /* 0x000f220000002100 */
[----:B------:R-:W-:Y:S05]  /*2c4d0*/  WARPSYNC.ALL ;  /* 0x0000000000007948 */ /* 0x000fea0003800000 */
[----:B----4-:R-:W-:Y:S01]  /*2c4e0*/  LOP3.LUT R0, R0, 0x1f, RZ, 0xc0, !PT ;  /* 0x0000001f00007812 */ /* 0x010fe200078ec0ff */
[----:B------:R-:W-:Y:S03]  /*2c4f0*/  BAR.SYNC.DEFER_BLOCKING 0x4, 0x180 ;  /* 0x0106000000007b1d */ /* 0x000fe60000010000 */
[----:B------:R-:W-:-:S13]  /*2c500*/  ISETP.NE.AND P0, PT, R0, RZ, PT ;  /* 0x000000ff0000720c */ /* 0x000fda0003f05270 */
[----:B------:R-:W-:Y:S01]  /*2c510*/  @!P0 MOV R0, 0x400 ;  /* 0x0000040000008802 */ /* 0x000fe20000000f00 */
[----:B---3--:R-:W3:Y:S03]  /*2c520*/  @!P0 S2R R2, SR_CgaCtaId ;  /* 0x0000000000028919 */ /* 0x008ee60000008800 */
[----:B---3--:R-:W-:Y:S01]  /*2c530*/  @!P0 LEA R22, R2, R0, 0x18 ;  /* 0x0000000002168211 */ /* 0x008fe200078ec0ff */
[----:B------:R2:W-:Y:S04]  /*2c540*/  @!P0 STL [R1+0x10], R2 ;  /* 0x0000100201008387 */ /* 0x0005e80000100800 */
[----:B------:R2:W-:Y:S01]  /*2c550*/  @!P0 STS.128 [R22+0x298d0], R16 ;  /* 0x0298d01016008388 */ /* 0x0005e20000000c00 */
[----:B------:R-:W-:Y:S06]  /*2c560*/  BAR.ARV 0x5, 0x180 ;  /* 0x0146000000007b1d */ /* 0x000fec0000002000 */
.L_x_750:
[----:B------:R-:W-:Y:S02]  /*2c570*/  ULDC UR4, c[0x0][0xc3c] ;  /* 0x00030f0000047ab9 */ /* 0x000fe40000000800 */
[----:B----4-:R-:W-:-:S13]  /*2c580*/  ISETP.GE.AND P0, PT, R19, UR4, PT ;  /* 0x0000000413007c0c */ /* 0x010fda000bf06270 */
[----:B------:R-:W-:Y:S05]  /*2c590*/  @!P0 BRA `(.L_x_760) ;  /* 0xffffff9000348947 */ /* 0x000fea000383ffff */
[----:B------:R-:W-:Y:S05]  /*2c5a0*/  BSYNC B7 ;  /* 0x0000000000077941 */ /* 0x000fea0003800000 */
.L_x_642:
[----:B--23--:R-:W2:Y:S01]  /*2c5b0*/  LDL.LU R0, [R1+0x38] ;  /* 0x0000380001007983 */ /* 0x00cea20000300800 */
[----:B------:R-:W-:Y:S01]  /*2c5c0*/  BSSY B0, `(.L_x_761) ;  /* 0x000000b000007945 */ /* 0x000fe20003800000 */
[----:B-1----:R-:W1:Y:S01]  /*2c5d0*/  S2R R5, SR_CgaCtaId ;  /* 0x0000000000057919 */ /* 0x002e620000008800 */
[----:B--2---:R-:W-:-:S05]  /*2c5e0*/  VIADD R0, R0, 0x1 ;  /* 0x0000000100007836 */ /* 0x004fca0000000000 */
[----:B0-----:R-:W-:-:S04]  /*2c5f0*/  LEA.HI R2, R0, R0, RZ, 0x1 ;  /* 0x0000000000027211 */ /* 0x001fc800078f08ff */
[----:B------:R-:W-:Y:S02]  /*2c600*/  LOP3.LUT R3, R2, 0xfffffffe, RZ, 0xc0, !PT ;  /* 0xfffffffe02037812 */ /* 0x000fe400078ec0ff */
[----:B------:R-:W-:Y:S02]  /*2c610*/  MOV R2, 0x400 ;  /* 0x0000040000027802 */ /* 0x000fe40000000f00 */
[----:B------:R-:W-:Y:S02]  /*2c620*/  IADD3 R0, R0, -R3, RZ ;  /* 0x8000000300007210 */ /* 0x000fe40007ffe0ff */
[----:B-1----:R-:W-:Y:S02]  /*2c630*/  LEA R4, R5, R2, 0x18 ;  /* 0x0000000205047211 */ /* 0x002fe400078ec0ff */
[----:B------:R-:W-:-:S04]  /*2c640*/  SHF.L.U32 R0, R0, 0x1f, RZ ;  /* 0x0000001f00007819 */ /* 0x000fc800000006ff */
[----:B------:R-:W0:Y:S02]  /*2c650*/  SYNCS.PHASECHK.TRANS64.TRYWAIT P0, [R4+URZ+0x29820], R0 ;  /* 0x02982000040075a7 */ /* 0x000e24000800017f */
[----:B0-----:R-:W-:Y:S05]  /*2c660*/  @!P0 BRA `(.L_x_762) ;  /* 0x0000006c00148947 */ /* 0x001fea0003800000 */
.L_x_1027:
[----:B------:R-:W-:Y:S05]  /*2c670*/  BSYNC B0 ;  /* 0x0000000000007941 */ /* 0x000fea0003800000 */
.L_x_761:
[----:B------:R-:W-:-:S03]  /*2c680*/  UMOV UR4, 0xffffffff ;  /* 0xffffffff00047882 */ /* 0x000fc60000000000 */
[----:B------:R-:W-:Y:S05]  /*2c690*/  BRA.DIV UR4, `(.L_x_763) ;  /* 0x0000006e041c7947 */ /* 0x000fea000b800000 */
[----:B0-----:R-:W0:Y:S02]  /*2c6a0*/  S2R R0, SR_TID.X ;  /* 0x0000000000007919 */ /* 0x001e240000002100 */
[----:B0-----:R-:W-:-:S04]  /*2c6b0*/  SHF.R.U32.HI R0, RZ, 0x5, R0 ;  /* 0x00000005ff007819 */ /* 0x001fc80000011600 */
[----:B------:R-:W-:-:S05]  /*2c6c0*/  LOP3.LUT R0, R0, 0x3, RZ, 0xc0, !PT ;  /* 0x0000000300007812 */ /* 0x000fca00078ec0ff */
[----:B------:R0:W1:Y:S02]  /*2c6d0*/  SHFL.IDX PT, R14, R0, RZ, 0x1f ;  /* 0x00001fff000e7589 */ /* 0x00006400000e0000 */
.L_x_1030:
[----:B-1----:R-:W-:-:S13]  /*2c6e0*/  ISETP.NE.AND P0, PT, R14, RZ, PT ;  /* 0x000000ff0e00720c */ /* 0x002fda0003f05270 */
[----:B------:R-:W-:Y:S05]  /*2c6f0*/  @P0 BRA `(.L_x_423) ;  /* 0x0000000000a80947 */ /* 0x000fea0003800000 */
[----:B------:R-:W-:-:S03]  /*2c700*/  UMOV UR4, 0xffffffff ;  /* 0xffffffff00047882 */ /* 0x000fc60000000000 */
[----:B------:R-:W-:Y:S05]  /*2c710*/  BRA.DIV UR4, `(.L_x_764) ;  /* 0x0000006e04307947 */ /* 0x000fea000b800000 */
[----:B------:R-:W-:-:S13]  /*2c720*/  ELECT P6, URZ, PT ;  /* 0x00000000003f782f */ /* 0x000fda00038c0000 */
.L_x_1033:
[----:B------:R-:W-:Y:S05]  /*2c730*/  @!P6 BRA `(.L_x_423) ;  /* 0x000000000098e947 */ /* 0x000fea0003800000 */
[----:B------:R-:W-:-:S06]  /*2c740*/  ULOP3.LUT UR4, UR36, 0x2, URZ, 0xfc, !UPT ;  /* 0x0000000224047892 */ /* 0x000fcc000f8efc3f */
[----:B0-----:R-:W-:-:S05]  /*2c750*/  IMAD.U32 R0, RZ, RZ, UR4 ;  /* 0x00000004ff007e24 */ /* 0x001fca000f8e00ff */
[----:B------:R-:W-:-:S13]  /*2c760*/  ISETP.NE.AND P0, PT, R0, 0x3, PT ;  /* 0x000000030000780c */ /* 0x000fda0003f05270 */
[----:B------:R-:W-:Y:S05]  /*2c770*/  @!P0 BRA `(.L_x_765) ;  /* 0x0000000000048947 */ /* 0x000fea0003800000 */
[----:B------:R-:W-:Y:S01]  /*2c780*/  BPT.TRAP 0x1 ;  /* 0x000000040000795c */ /* 0x000fe20000300000 */
.L_x_765:
[C---:B------:R-:W-:Y:S01]  /*2c790*/  IMAD R5, R23.reuse, 0x8, R4 ;  /* 0x0000000817057824 */ /* 0x040fe200078e0204 */
[----:B------:R-:W-:Y:S01]  /*2c7a0*/  SHF.L.U32 R0, R34, 0x1f, RZ ;  /* 0x0000001f22007819 */ /* 0x000fe200000006ff */
[----:B------:R-:W-:-:S03]  /*2c7b0*/  VIADD R23, R23, 0x1 ;  /* 0x0000000117177836 */ /* 0x000fc60000000000 */
[----:B------:R-:W0:Y:S02]  /*2c7c0*/  SYNCS.PHASECHK.TRANS64.TRYWAIT P1, [R5+URZ+0x29840], R0 ;  /* 0x02984000050075a7 */ /* 0x000e24000802017f */
[----:B------:R-:W-:-:S04]  /*2c7d0*/  ISETP.NE.AND P2, PT, R23, 0x2, PT ;  /* 0x000000021700780c */ /* 0x000fc80003f45270 */
[----:B------:R-:W-:Y:S01]  /*2c7e0*/  SEL R3, RZ, 0x1, P2 ;  /* 0x00000001ff037807 */ /* 0x000fe20001000000 */
[----:B0-----:R-:W-:Y:S08]  /*2c7f0*/  @!P1 BRA `(.L_x_766) ;  /* 0x0000006c00189947 */ /* 0x001ff00003800000 */
.L_x_1034:
[----:B------:R-:W-:Y:S02]  /*2c800*/  SEL R23, R23, RZ, P2 ;  /* 0x000000ff17177207 */ /* 0x000fe40001000000 */
[----:B------:R-:W-:Y:S01]  /*2c810*/  LOP3.LUT R2, R34, R3, RZ, 0x3c, !PT ;  /* 0x0000000322027212 */ /* 0x000fe200078e3cff */
[----:B------:R-:W-:Y:S06]  /*2c820*/  @!P0 BRA `(.L_x_767) ;  /* 0x0000000000048947 */ /* 0x000fec0003800000 */
[----:B------:R-:W-:Y:S01]  /*2c830*/  BPT.TRAP 0x1 ;  /* 0x000000040000795c */ /* 0x000fe20000300000 */
.L_x_767:
[----:B------:R-:W-:Y:S02]  /*2c840*/  LEA R23, R23, R4, 0x3 ;  /* 0x0000000417177211 */ /* 0x000fe400078e18ff */
[----:B------:R-:W-:-:S04]  /*2c850*/  SHF.L.U32 R2, R2, 0x1f, RZ ;  /* 0x0000001f02027819 */ /* 0x000fc800000006ff */
[----:B------:R-:W1:Y:S02]  /*2c860*/  SYNCS.PHASECHK.TRANS64.TRYWAIT P1, [R23+URZ+0x29840], R2 ;  /* 0x02984002170075a7 */ /* 0x000e64000802017f */
[----:B-1----:R-:W-:Y:S05]  /*2c870*/  @!P1 BRA `(.L_x_768) ;  /* 0x0000006c000c9947 */ /* 0x002fea0003800000 */
.L_x_1035:
[----:B------:R-:W-:Y:S05]  /*2c880*/  @!P0 BRA `(.L_x_769) ;  /* 0x0000000000048947 */ /* 0x000fea0003800000 */
[----:B------:R-:W-:Y:S01]  /*2c890*/  BPT.TRAP 0x1 ;  /* 0x000000040000795c */ /* 0x000fe20000300000 */
.L_x_769:
[----:B------:R-:W2:Y:S02]  /*2c8a0*/  SYNCS.PHASECHK.TRANS64.TRYWAIT P1, [R5+URZ+0x29860], R0 ;  /* 0x02986000050075a7 */ /* 0x000ea4000802017f */
[----:B--2---:R-:W-:Y:S05]  /*2c8b0*/  @!P1 BRA `(.L_x_770) ;  /* 0x0000006c00109947 */ /* 0x004fea0003800000 */
.L_x_1036:
[----:B------:R-:W-:Y:S05]  /*2c8c0*/  @!P0 BRA `(.L_x_771) ;  /* 0x0000000000048947 */ /* 0x000fea0003800000 */
[----:B------:R-:W-:Y:S01]  /*2c8d0*/  BPT.TRAP 0x1 ;  /* 0x000000040000795c */ /* 0x000fe20000300000 */
.L_x_771:
[----:B------:R-:W3:Y:S02]  /*2c8e0*/  SYNCS.PHASECHK.TRANS64.TRYWAIT P1, [R23+URZ+0x29860], R2 ;  /* 0x02986002170075a7 */ /* 0x000ee4000802017f */
[----:B---3--:R-:W-:Y:S05]  /*2c8f0*/  @!P1 BRA `(.L_x_772) ;  /* 0x0000006c00149947 */ /* 0x008fea0003800000 */
.L_x_1037:
[----:B------:R-:W-:Y:S05]  /*2c900*/  @!P0 BRA `(.L_x_773) ;  /* 0x0000000000048947 */ /* 0x000fea0003800000 */
[----:B------:R-:W-:Y:S01]  /*2c910*/  BPT.TRAP 0x1 ;  /* 0x000000040000795c */ /* 0x000fe20000300000 */
.L_x_773:
[----:B------:R-:W4:Y:S02]  /*2c920*/  SYNCS.PHASECHK.TRANS64.TRYWAIT P1, [R5+URZ+0x29880], R0 ;  /* 0x02988000050075a7 */ /* 0x000f24000802017f */
[----:B----4-:R-:W-:Y:S05]  /*2c930*/  @!P1 BRA `(.L_x_774) ;  /* 0x0000006c00189947 */ /* 0x010fea0003800000 */
.L_x_1038:
[----:B------:R-:W-:Y:S05]  /*2c940*/  @!P0 BRA `(.L_x_775) ;  /* 0x0000000000048947 */ /* 0x000fea0003800000 */
[----:B------:R-:W-:Y:S01]  /*2c950*/  BPT.TRAP 0x1 ;  /* 0x000000040000795c */ /* 0x000fe20000300000 */
.L_x_775:
[----:B------:R0:W0:Y:S02]  /*2c960*/  SYNCS.PHASECHK.TRANS64.TRYWAIT P0, [R23+URZ+0x29880], R2 ;  /* 0x02988002170075a7 */ /* 0x000024000800017f */
[----:B0-----:R-:W-:Y:S05]  /*2c970*/  @!P0 NANOSLEEP.SYNCS 0x989680 ;  /* 0x009896800000895d */ /* 0x001fea0003900000 */
[----:B------:R-:W0:Y:S02]  /*2c980*/  @!P0 SYNCS.PHASECHK.TRANS64 P0, [R23+URZ+0x29880], R2 ;  /* 0x02988002170085a7 */ /* 0x000e24000800007f */
[----:B0-----:R-:W-:Y:S05]  /*2c990*/  @!P0 BRA `(.L_x_775) ;  /* 0xfffffffc00f08947 */ /* 0x001fea000383ffff */
.L_x_423:
[----:B------:R-:W-:Y:S05]  /*2c9a0*/  BSYNC B8 ;  /* 0x0000000000087941 */ /* 0x000fea0003800000 */
.L_x_420:
[----:B------:R-:W-:Y:S05]  /*2c9b0*/  EXIT ;  /* 0x000000000000794d */ /* 0x000fea0003800000 */
.L_x_443:
[----:B-1----:R1:W2:Y:S02]  /*2c9c0*/  SYNCS.PHASECHK.TRANS64.TRYWAIT P5, [R91+URZ+0x29890], R92 ;  /* 0x0298905c5b0075a7 */ /* 0x0022a400080a017f */
[----:B--2---:R-:W-:Y:S05]  /*2c9d0*/  @!P5 NANOSLEEP.SYNCS 0x989680 ;  /* 0x009896800000d95d */ /* 0x004fea0003900000 */
[----:B------:R-:W2:Y:S02]  /*2c9e0*/  @!P5 SYNCS.PHASECHK.TRANS64 P5, [R91+URZ+0x29890], R92 ;  /* 0x0298905c5b00d5a7 */ /* 0x000ea400080a007f */
[----:B--2---:R-:W-:Y:S05]  /*2c9f0*/  @!P5 BRA `(.L_x_443) ;  /* 0xfffffffc00f0d947 */ /* 0x004fea000383ffff */
[----:B------:R-:W-:Y:S05]  /*2ca00*/  BRA `(.L_x_776) ;  /* 0xfffffd6c00c07947 */ /* 0x000fea000383ffff */
.L_x_444:
[----:B------:R-:W-:Y:S01]  /*2ca10*/  BSSY B1, `(.L_x_777) ;  /* 0x0000008000017945 */ /* 0x000fe20003800000 */
[----:B0-----:R-:W-:Y:S01]  /*2ca20*/  IMAD.MOV.U32 R13, RZ, RZ, R120 ;  /* 0x000000ffff0d7224 */ /* 0x001fe200078e0078 */
[----:B------:R-:W-:Y:S01]  /*2ca30*/  MOV R15, 0xffffffff ;  /* 0xffffffff000f7802 */ /* 0x000fe20000000f00 */
[----:B------:R-:W-:Y:S02]  /*2ca40*/  IMAD.MOV.U32 R12, RZ, RZ, RZ ;  /* 0x000000ffff0c7224 */ /* 0x000fe400078e00ff */
[----:B------:R-:W-:-:S07]  /*2ca50*/  IMAD.MOV.U32 R11, RZ, RZ, 0x1e1f ;  /* 0x00001e1fff0b7424 */ /* 0x000fce00078e00ff */
[----:B-1----:R-:W-:Y:S05]  /*2ca60*/  WARPSYNC.COLLECTIVE R15, `(.L_x_778) ;  /* 0x000000000f087348 */ /* 0x002fea0003c00000 */
[----:B------:R0:W2:Y:S02]  /*2ca70*/  SHFL.IDX P6, R14, R13, R12, R11 ;  /* 0x0000000c0d0e7389 */ /* 0x0000a400000c000b */
[----:B012---:R-:W-:Y:S01]  /*2ca80*/  ENDCOLLECTIVE ;  /* 0x000000000000791b */ /* 0x007fe20003800000 */
.L_x_778:
[----:B------:R-:W-:Y:S05]  /*2ca90*/  BSYNC B1 ;  /* 0x0000000000017941 */ /* 0x000fea0003800000 */
.L_x_777:
[----:B------:R-:W-:Y:S01]  /*2caa0*/  IMAD.MOV.U32 R13, RZ, RZ, R121 ;  /* 0x000000ffff0d7224 */ /* 0x000fe200078e0079 */
[----:B------:R-:W-:Y:S01]  /*2cab0*/  MOV R11, 0x1e1f ;  /* 0x00001e1f000b7802 */ /* 0x000fe20000000f00 */
[----:B------:R-:W-:Y:S02]  /*2cac0*/  IMAD.MOV.U32 R12, RZ, RZ, RZ ;  /* 0x000000ffff0c7224 */ /* 0x000fe400078e00ff */
[----:B------:R-:W-:Y:S02]  /*2cad0*/  IMAD.MOV.U32 R15, RZ, RZ, -0x1 ;  /* 0xffffffffff0f7424 */ /* 0x000fe400078e00ff */
[----:B------:R-:W-:-:S07]  /*2cae0*/  IMAD.MOV.U32 R151, RZ, RZ, R14 ;  /* 0x000000ffff977224 */ /* 0x000fce00078e000e */
[----:B------:R-:W-:Y:S05]  /*2caf0*/  WARPSYNC.COLLECTIVE R15, `(.L_x_779) ;  /* 0x000000000f087348 */ /* 0x000fea0003c00000 */
[----:B------:R0:W1:Y:S02]  /*2cb00*/  SHFL.IDX P6, R14, R13, R12, R11 ;  /* 0x0000000c0d0e7389 */ /* 0x00006400000c000b */
[----:B01----:R-:W-:Y:S01]  /*2cb10*/  ENDCOLLECTIVE ;  /* 0x000000000000791b */ /* 0x003fe20003800000 */
.L_x_779:
[----:B------:R-:W-:Y:S01]  /*2cb20*/  IMAD.MOV.U32 R11, RZ, RZ, R14 ;  /* 0x000000ffff0b7224 */ /* 0x000fe200078e000e */
[----:B------:R-:W-:Y:S06]  /*2cb30*/  BRA `(.L_x_780) ;  /* 0xfffffd6c00887947 */ /* 0x000fec000383ffff */
.L_x_469:
[----:B------:R-:W-:Y:S01]  /*2cb40*/  BSSY B1, `(.L_x_781) ;  /* 0x0000008000017945 */ /* 0x000fe20003800000 */
[----:B0-----:R-:W-:Y:S01]  /*2cb50*/  IMAD.MOV.U32 R13, RZ, RZ, R120 ;  /* 0x000000ffff0d7224 */ /* 0x001fe200078e0078 */
[----:B------:R-:W-:Y:S01]  /*2cb60*/  MOV R12, 0x1 ;  /* 0x00000001000c7802 */ /* 0x000fe20000000f00 */
[----:B----4-:R-:W-:Y:S02]  /*2cb70*/  IMAD.MOV.U32 R11, RZ, RZ, 0x1e1f ;  /* 0x00001e1fff0b7424 */ /* 0x010fe400078e00ff */
[----:B------:R-:W-:-:S07]  /*2cb80*/  IMAD.MOV.U32 R15, RZ, RZ, -0x1 ;  /* 0xffffffffff0f7424 */ /* 0x000fce00078e00ff */
[----:B-123--:R-:W-:Y:S05]  /*2cb90*/  WARPSYNC.COLLECTIVE R15, `(.L_x_782) ;  /* 0x000000000f087348 */ /* 0x00efea0003c00000 */
[----:B------:R0:W4:Y:S02]  /*2cba0*/  SHFL.IDX P6, R14, R13, R12, R11 ;  /* 0x0000000c0d0e7389 */ /* 0x00012400000c000b */
[----:B01234-:R-:W-:Y:S01]  /*2cbb0*/  ENDCOLLECTIVE ;  /* 0x000000000000791b */ /* 0x01ffe20003800000 */
.L_x_782:
[----:B------:R-:W-:Y:S05]  /*2cbc0*/  BSYNC B1 ;  /* 0x0000000000017941 */ /* 0x000fea0003800000 */
.L_x_781:
[----:B------:R-:W-:Y:S01]  /*2cbd0*/  MOV R13, R121 ;  /* 0x00000079000d7202 */ /* 0x000fe20000000f00 */
[----:B------:R-:W-:Y:S02]  /*2cbe0*/  IMAD.MOV.U32 R12, RZ, RZ, 0x1 ;  /* 0x00000001ff0c7424 */ /* 0x000fe400078e00ff */
[----:B------:R-:W-:Y:S02]  /*2cbf0*/  IMAD.MOV.U32 R11, RZ, RZ, 0x1e1f ;  /* 0x00001e1fff0b7424 */ /* 0x000fe400078e00ff */
[----:B------:R-:W-:Y:S02]  /*2cc00*/  IMAD.MOV.U32 R15, RZ, RZ, -0x1 ;  /* 0xffffffffff0f7424 */ /* 0x000fe400078e00ff */
[----:B------:R-:W-:-:S07]  /*2cc10*/  IMAD.MOV.U32 R65, RZ, RZ, R14 ;  /* 0x000000ffff417224 */ /* 0x000fce00078e000e */
[----:B------:R-:W-:Y:S05]  /*2cc20*/  WARPSYNC.COLLECTIVE R15, `(.L_x_783) ;  /* 0x000000000f087348 */ /* 0x000fea0003c00000 */
[----:B------:R0:W1:Y:S02]  /*2cc30*/  SHFL.IDX P6, R14, R13, R12, R11 ;  /* 0x0000000c0d0e7389 */ /* 0x00006400000c000b */
[----:B01----:R-:W-:Y:S01]  /*2cc40*/  ENDCOLLECTIVE ;  /* 0x000000000000791b */ /* 0x003fe20003800000 */
.L_x_783:
[----:B------:R-:W-:Y:S01]  /*2cc50*/  MOV R121, R14 ;  /* 0x0000000e00797202 */ /* 0x000fe20000000f00 */
[----:B------:R-:W-:Y:S06]  /*2cc60*/  BRA `(.L_x_784) ;  /* 0xfffffd98004c7947 */ /* 0x000fec000383ffff */
.L_x_499:
[----:B--2---:R2:W3:Y:S02]  /*2cc70*/  SYNCS.PHASECHK.TRANS64.TRYWAIT P5, [R91+URZ+0x29890], R92 ;  /* 0x0298905c5b0075a7 */ /* 0x0044e400080a017f */
[----:B---3--:R-:W-:Y:S05]  /*2cc80*/  @!P5 NANOSLEEP.SYNCS 0x989680 ;  /* 0x009896800000d95d */ /* 0x008fea0003900000 */
[----:B------:R-:W3:Y:S02]  /*2cc90*/  @!P5 SYNCS.PHASECHK.TRANS64 P5, [R91+URZ+0x29890], R92 ;  /* 0x0298905c5b00d5a7 */ /* 0x000ee400080a007f */
[----:B---3--:R-:W-:Y:S05]  /*2cca0*/  @!P5 BRA `(.L_x_499) ;  /* 0xfffffffc00f0d947 */ /* 0x008fea000383ffff */
[----:B------:R-:W-:Y:S05]  /*2ccb0*/  BRA `(.L_x_785) ;  /* 0xfffffdcc000c7947 */ /* 0x000fea000383ffff */
.L_x_500:
[----:B------:R-:W-:Y:S01]  /*2ccc0*/  BSSY B1, `(.L_x_786) ;  /* 0x0000008000017945 */ /* 0x000fe20003800000 */
[----:B0-----:R-:W-:Y:S01]  /*2ccd0*/  IMAD.MOV.U32 R13, RZ, RZ, R120 ;  /* 0x000000ffff0d7224 */ /* 0x001fe200078e0078 */
[----:B------:R-:W-:Y:S01]  /*2cce0*/  MOV R15, 0xffffffff ;  /* 0xffffffff000f7802 */ /* 0x000fe20000000f00 */
[----:B------:R-:W-:Y:S02]  /*2ccf0*/  IMAD.MOV.U32 R12, RZ, RZ, RZ ;  /* 0x000000ffff0c7224 */ /* 0x000fe400078e00ff */
[----:B------:R-:W-:-:S07]  /*2cd00*/  IMAD.MOV.U32 R11, RZ, RZ, 0x1e1f ;  /* 0x00001e1fff0b7424 */ /* 0x000fce00078e00ff */
[----:B--2---:R-:W-:Y:S05]  /*2cd10*/  WARPSYNC.COLLECTIVE R15, `(.L_x_787) ;  /* 0x000000000f087348 */ /* 0x004fea0003c00000 */
[----:B------:R0:W1:Y:S02]  /*2cd20*/  SHFL.IDX P6, R14, R13, R12, R11 ;  /* 0x0000000c0d0e7389 */ /* 0x00006400000c000b */
[----:B012---:R-:W-:Y:S01]  /*2cd30*/  ENDCOLLECTIVE ;  /* 0x000000000000791b */ /* 0x007fe20003800000 */
.L_x_787:
[----:B------:R-:W-:Y:S05]  /*2cd40*/  BSYNC B1 ;  /* 0x0000000000017941 */ /* 0x000fea0003800000 */
.L_x_786:
        /* <DEDUP_REMOVED lines=8> */
.L_x_788:
[----:B------:R-:W-:Y:S01]  /*2cdd0*/  IMAD.MOV.U32 R11, RZ, RZ, R14 ;  /* 0x000000ffff0b7224 */ /* 0x000fe200078e000e */
[----:B------:R-:W-:Y:S06]  /*2cde0*/  BRA `(.L_x_789) ;  /* 0xfffffdc800d87947 */ /* 0x000fec000383ffff */
.L_x_513:
        /* <DEDUP_REMOVED lines=8> */
.L_x_791:
[----:B------:R-:W-:Y:S05]  /*2ce70*/  BSYNC B1 ;  /* 0x0000000000017941 */ /* 0x000fea0003800000 */
.L_x_790:
        /* <DEDUP_REMOVED lines=8> */
.L_x_792:
[----:B------:R-:W-:Y:S01]  /*2cf00*/  MOV R44, R14 ;  /* 0x0000000e002c7202 */ /* 0x000fe20000000f00 */
[----:B------:R-:W-:Y:S06]  /*2cf10*/  BRA `(.L_x_793) ;  /* 0xfffffdf8000c7947 */ /* 0x000fec000383ffff */
.L_x_526:
[----:B-1----:R1:W2:Y:S02]  /*2cf20*/  SYNCS.PHASECHK.TRANS64.TRYWAIT P2, [R91+URZ+0x29890], R92 ;  /* 0x0298905c5b0075a7 */ /* 0x0022a4000804017f */
[----:B--2---:R-:W-:Y:S05]  /*2cf30*/  @!P2 NANOSLEEP.SYNCS 0x989680 ;  /* 0x009896800000a95d */ /* 0x004fea0003900000 */
[----:B------:R-:W2:Y:S02]  /*2cf40*/  @!P2 SYNCS.PHASECHK.TRANS64 P2, [R91+URZ+0x29890], R92 ;  /* 0x0298905c5b00a5a7 */ /* 0x000ea4000804007f */
[----:B--2---:R-:W-:Y:S05]  /*2cf50*/  @!P2 BRA `(.L_x_526) ;  /* 0xfffffffc00f0a947 */ /* 0x004fea000383ffff */
[----:B------:R-:W-:Y:S05]  /*2cf60*/  BRA `(.L_x_794) ;  /* 0xfffffe2400a87947 */ /* 0x000fea000383ffff */
.L_x_527:
[----:B------:R-:W-:Y:S01]  /*2cf70*/  BSSY B1, `(.L_x_795) ;  /* 0x0000008000017945 */ /* 0x000fe20003800000 */
[----:B------:R-:W-:Y:S01]  /*2cf80*/  IMAD.MOV.U32 R13, RZ, RZ, R46 ;  /* 0x000000ffff0d7224 */ /* 0x000fe200078e002e */
[----:B------:R-:W-:Y:S01]  /*2cf90*/  MOV R15, 0xffffffff ;  /* 0xffffffff000f7802 */ /* 0x000fe20000000f00 */
[----:B------:R-:W-:Y:S02]  /*2cfa0*/  IMAD.MOV.U32 R12, RZ, RZ, RZ ;  /* 0x000000ffff0c7224 */ /* 0x000fe400078e00ff */
[----:B------:R-:W-:-:S07]  /*2cfb0*/  IMAD.MOV.U32 R11, RZ, RZ, 0x1e1f ;  /* 0x00001e1fff0b7424 */ /* 0x000fce00078e00ff */
[----:B-1----:R-:W-:Y:S05]  /*2cfc0*/  WARPSYNC.COLLECTIVE R15, `(.L_x_796) ;  /* 0x000000000f087348 */ /* 0x002fea0003c00000 */
[----:B------:R0:W2:Y:S02]  /*2cfd0*/  SHFL.IDX P6, R14, R13, R12, R11 ;  /* 0x0000000c0d0e7389 */ /* 0x0000a400000c000b */
[----:B012---:R-:W-:Y:S01]  /*2cfe0*/  ENDCOLLECTIVE ;  /* 0x000000000000791b */ /* 0x007fe20003800000 */
.L_x_796:
[----:B------:R-:W-:Y:S05]  /*2cff0*/  BSYNC B1 ;  /* 0x0000000000017941 */ /* 0x000fea0003800000 */
.L_x_795:
        /* <DEDUP_REMOVED lines=8> */
.L_x_797:
[----:B------:R-:W-:Y:S01]  /*2d080*/  IMAD.MOV.U32 R47, RZ, RZ, R14 ;  /* 0x000000ffff2f7224 */ /* 0x000fe200078e000e */
[----:B------:R-:W-:Y:S06]  /*2d090*/  BRA `(.L_x_798) ;  /* 0xfffffe2400c47947 */ /* 0x000fec000383ffff */
.L_x_530:
[----:B------:R-:W-:Y:S01]  /*2d0a0*/  BSSY B1, `(.L_x_799) ;  /* 0x0000008000017945 */ /* 0x000fe20003800000 */
[----:B----4-:R-:W-:Y:S01]  /*2d0b0*/  IMAD.MOV.U32 R13, RZ, RZ, R46 ;  /* 0x000000ffff0d7224 */ /* 0x010fe200078e002e */
[----:B------:R-:W-:Y:S01]  /*2d0c0*/  MOV R12, 0x1 ;  /* 0x00000001000c7802 */ /* 0x000fe20000000f00 */
[----:B------:R-:W-:Y:S02]  /*2d0d0*/  IMAD.MOV.U32 R11, RZ, RZ, 0x1e1f ;  /* 0x00001e1fff0b7424 */ /* 0x000fe400078e00ff */
[----:B------:R-:W-:-:S07]  /*2d0e0*/  IMAD.MOV.U32 R15, RZ, RZ, -0x1 ;  /* 0xffffffffff0f7424 */ /* 0x000fce00078e00ff */
[----:B0123--:R-:W-:Y:S05]  /*2d0f0*/  WARPSYNC.COLLECTIVE R15, `(.L_x_800) ;  /* 0x000000000f087348 */ /* 0x00ffea0003c00000 */
[----:B------:R4:W0:Y:S02]  /*2d100*/  SHFL.IDX P6, R14, R13, R12, R11 ;  /* 0x0000000c0d0e7389 */ /* 0x00082400000c000b */
[----:B01234-:R-:W-:Y:S01]  /*2d110*/  ENDCOLLECTIVE ;  /* 0x000000000000791b */ /* 0x01ffe20003800000 */
.L_x_800:
[----:B------:R-:W-:Y:S05]  /*2d120*/  BSYNC B1 ;  /* 0x0000000000017941 */ /* 0x000fea0003800000 */
.L_x_799:
        /* <DEDUP_REMOVED lines=8> */
.L_x_801:
[----:B------:R-:W-:Y:S01]  /*2d1b0*/  MOV R47, R14 ;  /* 0x0000000e002f7202 */ /* 0x000fe20000000f00 */
[----:B------:R-:W-:Y:S06]  /*2d1c0*/  BRA `(.L_x_802) ;  /* 0xfffffe2800187947 */ /* 0x000fec000383ffff */
.L_x_534:
[----:B------:R0:W0:Y:S02]  /*2d1d0*/  SYNCS.PHASECHK.TRANS64.TRYWAIT P1, [R91+URZ+0x298b0], R92 ;  /* 0x0298b05c5b0075a7 */ /* 0x000024000802017f */
[----:B0-----:R-:W-:Y:S05]  /*2d1e0*/  @!P1 NANOSLEEP.SYNCS 0x989680 ;  /* 0x009896800000995d */ /* 0x001fea0003900000 */
[----:B------:R-:W0:Y:S02]  /*2d1f0*/  @!P1 SYNCS.PHASECHK.TRANS64 P1, [R91+URZ+0x298b0], R92 ;  /* 0x0298b05c5b0095a7 */ /* 0x000e24000802007f */
[----:B0-----:R-:W-:Y:S05]  /*2d200*/  @!P1 BRA `(.L_x_534) ;  /* 0xfffffffc00f09947 */ /* 0x001fea000383ffff */
[----:B------:R-:W-:Y:S05]  /*2d210*/  BRA `(.L_x_803) ;  /* 0xfffffe2800e47947 */ /* 0x000fea000383ffff */
.L_x_544:
[----:B------:R-:W0:Y:S01]  /*2d220*/  S2R R2, SR_TID.X ;  /* 0x0000000000027919 */ /* 0x000e220000002100 */
[----:B------:R-:W-:Y:S01]  /*2d230*/  BSSY B0, `(.L_x_804) ;  /* 0x000000c000007945 */ /* 0x000fe20003800000 */
[----:B------:R-:W-:Y:S01]  /*2d240*/  IMAD.MOV.U32 R12, RZ, RZ, RZ ;  /* 0x000000ffff0c7224 */ /* 0x000fe200078e00ff */
[----:B------:R-:W-:Y:S01]  /*2d250*/  MOV R11, 0x1f ;  /* 0x0000001f000b7802 */ /* 0x000fe20000000f00 */
[----:B------:R-:W-:Y:S02]  /*2d260*/  IMAD.MOV.U32 R15, RZ, RZ, -0x1 ;  /* 0xffffffffff0f7424 */ /* 0x000fe400078e00ff */
[----:B0-----:R-:W-:-:S05]  /*2d270*/  VIADD R3, R2, 0xffffff80 ;  /* 0xffffff8002037836 */ /* 0x001fca0000000000 */
[----:B------:R-:W-:-:S04]  /*2d280*/  SHF.R.S32.HI R2, RZ, 0x1f, R3 ;  /* 0x0000001fff027819 */ /* 0x000fc80000011403 */
[----:B------:R-:W-:-:S04]  /*2d290*/  LEA.HI R2, R2, R3, RZ, 0x7 ;  /* 0x0000000302027211 */ /* 0x000fc800078f38ff */
[----:B------:R-:W-:-:S05]  /*2d2a0*/  SHF.R.S32.HI R2, RZ, 0x7, R2 ;  /* 0x00000007ff027819 */ /* 0x000fca0000011402 */
[----:B------:R-:W-:-:S07]  /*2d2b0*/  IMAD.MOV.U32 R13, RZ, RZ, R2 ;  /* 0x000000ffff0d7224 */ /* 0x000fce00078e0002 */
[----:B---3-5:R-:W-:Y:S05]  /*2d2c0*/  WARPSYNC.COLLECTIVE R15, `(.L_x_805) ;  /* 0x000000000f087348 */ /* 0x028fea0003c00000 */
[----:B------:R0:W1:Y:S02]  /*2d2d0*/  SHFL.IDX P6, R14, R13, R12, R11 ;  /* 0x0000000c0d0e7389 */ /* 0x00006400000c000b */
[----:B01-3-5:R-:W-:Y:S01]  /*2d2e0*/  ENDCOLLECTIVE ;  /* 0x000000000000791b */ /* 0x02bfe20003800000 */
.L_x_805:
[----:B------:R-:W-:Y:S05]  /*2d2f0*/  BSYNC B0 ;  /* 0x0000000000007941 */ /* 0x000fea0003800000 */
.L_x_804:
[----:B------:R-:W-:Y:S01]  /*2d300*/  IMAD.MOV.U32 R212, RZ, RZ, R14 ;  /* 0x000000ffffd47224 */ /* 0x000fe200078e000e */
[----:B------:R-:W-:Y:S06]  /*2d310*/  BRA `(.L_x_806) ;  /* 0xfffffe3400bc7947 */ /* 0x000fec000383ffff */
.L_x_554:
[----:B------:R-:W-:Y:S01]  /*2d320*/  BSSY B1, `(.L_x_807) ;  /* 0x0000008000017945 */ /* 0x000fe20003800000 */
[----:B------:R-:W-:Y:S01]  /*2d330*/  IMAD.MOV.U32 R13, RZ, RZ, R26 ;  /* 0x000000ffff0d7224 */ /* 0x000fe200078e001a */
[----:B------:R-:W-:Y:S01]  /*2d340*/  MOV R12, RZ ;  /* 0x000000ff000c7202 */ /* 0x000fe20000000f00 */
[----:B------:R-:W-:Y:S02]  /*2d350*/  IMAD.MOV.U32 R11, RZ, RZ, 0x1e1f ;  /* 0x00001e1fff0b7424 */ /* 0x000fe400078e00ff */
[----:B------:R-:W-:-:S07]  /*2d360*/  IMAD.MOV.U32 R15, RZ, RZ, -0x1 ;  /* 0xffffffffff0f7424 */ /* 0x000fce00078e00ff */
[----:B---3--:R-:W-:Y:S05]  /*2d370*/  WARPSYNC.COLLECTIVE R15, `(.L_x_808) ;  /* 0x000000000f087348 */ /* 0x008fea0003c00000 */
[----:B------:R0:W1:Y:S02]  /*2d380*/  SHFL.IDX P6, R14, R13, R12, R11 ;  /* 0x0000000c0d0e7389 */ /* 0x00006400000c000b */
[----:B01-3--:R-:W-:Y:S01]  /*2d390*/  ENDCOLLECTIVE ;  /* 0x000000000000791b */ /* 0x00bfe20003800000 */
.L_x_808:
[----:B------:R-:W-:Y:S05]  /*2d3a0*/  BSYNC B1 ;  /* 0x0000000000017941 */ /* 0x000fea0003800000 */
.L_x_807:
[----:B------:R-:W-:Y:S01]  /*2d3b0*/  MOV R13, R24 ;  /* 0x00000018000d7202 */ /* 0x000fe20000000f00 */
[----:B------:R-:W-:Y:S02]  /*2d3c0*/  IMAD.MOV.U32 R12, RZ, RZ, RZ ;  /* 0x000000ffff0c7224 */ /* 0x000fe400078e00ff */
[----:B------:R-:W-:Y:S02]  /*2d3d0*/  IMAD.MOV.U32 R11, RZ, RZ, 0x1e1f ;  /* 0x00001e1fff0b7424 */ /* 0x000fe400078e00ff */
[----:B------:R-:W-:Y:S02]  /*2d3e0*/  IMAD.MOV.U32 R15, RZ, RZ, -0x1 ;  /* 0xffffffffff0f7424 */ /* 0x000fe400078e00ff */
[----:B------:R-:W-:-:S07]  /*2d3f0*/  IMAD.MOV.U32 R0, RZ, RZ, R14 ;  /* 0x000000ffff007224 */ /* 0x000fce00078e000e */
[----:B------:R-:W-:Y:S05]  /*2d400*/  WARPSYNC.COLLECTIVE R15, `(.L_x_809) ;  /* 0x000000000f087348 */ /* 0x000fea0003c00000 */
[----:B------:R0:W1:Y:S02]  /*2d410*/  SHFL.IDX P6, R14, R13, R12, R11 ;  /* 0x0000000c0d0e7389 */ /* 0x00006400000c000b */
[----:B01----:R-:W-:Y:S01]  /*2d420*/  ENDCOLLECTIVE ;  /* 0x000000000000791b */ /* 0x003fe20003800000 */
.L_x_809:
[----:B------:R-:W-:Y:S01]  /*2d430*/  IMAD.MOV.U32 R13, RZ, RZ, R37 ;  /* 0x000000ffff0d7224 */ /* 0x000fe200078e0025 */
[----:B------:R-:W-:-:S07]  /*2d440*/  MOV R3, R14 ;  /* 0x0000000e00037202 */ /* 0x000fce0000000f00 */
[----:B------:R-:W-:Y:S05]  /*2d450*/  WARPSYNC.COLLECTIVE R15, `(.L_x_810) ;  /* 0x000000000f087348 */ /* 0x000fea0003c00000 */
[----:B------:R0:W1:Y:S02]  /*2d460*/  SHFL.IDX P6, R14, R13, R12, R11 ;  /* 0x0000000c0d0e7389 */ /* 0x00006400000c000b */
[----:B01----:R-:W-:Y:S01]  /*2d470*/  ENDCOLLECTIVE ;  /* 0x000000000000791b */ /* 0x003fe20003800000 */
.L_x_810:
[----:B------:R-:W-:Y:S02]  /*2d480*/  IMAD.MOV.U32 R13, RZ, RZ, R138 ;  /* 0x000000ffff0d7224 */ /* 0x000fe400078e008a */
[----:B------:R-:W-:-:S07]  /*2d490*/  IMAD.MOV.U32 R4, RZ, RZ, R14 ;  /* 0x000000ffff047224 */ /* 0x000fce00078e000e */
[----:B------:R-:W-:Y:S05]  /*2d4a0*/  WARPSYNC.COLLECTIVE R15, `(.L_x_811) ;  /* 0x000000000f087348 */ /* 0x000fea0003c00000 */
[----:B------:R0:W1:Y:S02]  /*2d4b0*/  SHFL.IDX P6, R14, R13, R12, R11 ;  /* 0x0000000c0d0e7389 */ /* 0x00006400000c000b */
[----:B01----:R-:W-:Y:S01]  /*2d4c0*/  ENDCOLLECTIVE ;  /* 0x000000000000791b */ /* 0x003fe20003800000 */
.L_x_811:
[----:B------:R-:W-:Y:S05]  /*2d4d0*/  BRA `(.L_x_812) ;  /* 0xfffffe3c002c7947 */ /* 0x000fea000383ffff */
.L_x_558:
[----:B-1----:R1:W4:Y:S02]  /*2d4e0*/  SYNCS.PHASECHK.TRANS64.TRYWAIT P0, [R18+URZ+0x29800], R3 ;  /* 0x02980003120075a7 */ /* 0x002324000800017f */
[----:B----4-:R-:W-:Y:S05]  /*2d4f0*/  @!P0 NANOSLEEP.SYNCS 0x989680 ;  /* 0x009896800000895d */ /* 0x010fea0003900000 */
[----:B------:R-:W4:Y:S02]  /*2d500*/  @!P0 SYNCS.PHASECHK.TRANS64 P0, [R18+URZ+0x29800], R3 ;  /* 0x02980003120085a7 */ /* 0x000f24000800007f */
[----:B----4-:R-:W-:Y:S05]  /*2d510*/  @!P0 BRA `(.L_x_558) ;  /* 0xfffffffc00f08947 */ /* 0x010fea000383ffff */
[----:B------:R-:W-:Y:S05]  /*2d520*/  BRA `(.L_x_813) ;  /* 0xfffffe4000807947 */ /* 0x000fea000383ffff */
.L_x_570:
[----:B------:R-:W-:Y:S01]  /*2d530*/  BSSY B1, `(.L_x_814) ;  /* 0x0000008000017945 */ /* 0x000fe20003800000 */
[----:B------:R-:W-:Y:S01]  /*2d540*/  MOV R13, R26 ;  /* 0x0000001a000d7202 */ /* 0x000fe20000000f00 */
[----:B------:R-:W-:Y:S02]  /*2d550*/  IMAD.MOV.U32 R12, RZ, RZ, RZ ;  /* 0x000000ffff0c7224 */ /* 0x000fe400078e00ff */
[----:B------:R-:W-:Y:S02]  /*2d560*/  IMAD.MOV.U32 R11, RZ, RZ, 0x1e1f ;  /* 0x00001e1fff0b7424 */ /* 0x000fe400078e00ff */
[----:B------:R-:W-:-:S07]  /*2d570*/  IMAD.MOV.U32 R15, RZ, RZ, -0x1 ;  /* 0xffffffffff0f7424 */ /* 0x000fce00078e00ff */
[----:B---3--:R-:W-:Y:S05]  /*2d580*/  WARPSYNC.COLLECTIVE R15, `(.L_x_815) ;  /* 0x000000000f087348 */ /* 0x008fea0003c00000 */
[----:B------:R0:W1:Y:S02]  /*2d590*/  SHFL.IDX P6, R14, R13, R12, R11 ;  /* 0x0000000c0d0e7389 */ /* 0x00006400000c000b */
[----:B01-3--:R-:W-:Y:S01]  /*2d5a0*/  ENDCOLLECTIVE ;  /* 0x000000000000791b */ /* 0x00bfe20003800000 */
.L_x_815:
[----:B------:R-:W-:Y:S05]  /*2d5b0*/  BSYNC B1 ;  /* 0x0000000000017941 */ /* 0x000fea0003800000 */
.L_x_814:
[----:B------:R-:W-:Y:S01]  /*2d5c0*/  IMAD.MOV.U32 R13, RZ, RZ, R24 ;  /* 0x000000ffff0d7224 */ /* 0x000fe200078e0018 */
[----:B------:R-:W-:Y:S01]  /*2d5d0*/  MOV R15, 0xffffffff ;  /* 0xffffffff000f7802 */ /* 0x000fe20000000f00 */
[----:B------:R-:W-:Y:S01]  /*2d5e0*/  IMAD.MOV.U32 R12, RZ, RZ, RZ ;  /* 0x000000ffff0c7224 */ /* 0x000fe200078e00ff */
[----:B------:R-:W-:Y:S01]  /*2d5f0*/  MOV R3, R14 ;  /* 0x0000000e00037202 */ /* 0x000fe20000000f00 */
[----:B------:R-:W-:-:S07]  /*2d600*/  IMAD.MOV.U32 R11, RZ, RZ, 0x1e1f ;  /* 0x00001e1fff0b7424 */ /* 0x000fce00078e00ff */
[----:B------:R-:W-:Y:S05]  /*2d610*/  WARPSYNC.COLLECTIVE R15, `(.L_x_816) ;  /* 0x000000000f087348 */ /* 0x000fea0003c00000 */
[----:B------:R0:W1:Y:S02]  /*2d620*/  SHFL.IDX P6, R14, R13, R12, R11 ;  /* 0x0000000c0d0e7389 */ /* 0x00006400000c000b */
[----:B01----:R-:W-:Y:S01]  /*2d630*/  ENDCOLLECTIVE ;  /* 0x000000000000791b */ /* 0x003fe20003800000 */
.L_x_816:
[----:B------:R-:W-:Y:S02]  /*2d640*/  IMAD.MOV.U32 R13, RZ, RZ, R37 ;  /* 0x000000ffff0d7224 */ /* 0x000fe400078e0025 */
[----:B------:R-:W-:-:S07]  /*2d650*/  IMAD.MOV.U32 R21, RZ, RZ, R14 ;  /* 0x000000ffff157224 */ /* 0x000fce00078e000e */
[----:B------:R-:W-:Y:S05]  /*2d660*/  WARPSYNC.COLLECTIVE R15, `(.L_x_817) ;  /* 0x000000000f087348 */ /* 0x000fea0003c00000 */
[----:B------:R0:W1:Y:S02]  /*2d670*/  SHFL.IDX P6, R14, R13, R12, R11 ;  /* 0x0000000c0d0e7389 */ /* 0x00006400000c000b */
[----:B01----:R-:W-:Y:S01]  /*2d680*/  ENDCOLLECTIVE ;  /* 0x000000000000791b */ /* 0x003fe20003800000 */
.L_x_817:
[----:B------:R-:W-:Y:S01]  /*2d690*/  MOV R13, R138 ;  /* 0x0000008a000d7202 */ /* 0x000fe20000000f00 */
[----:B------:R-:W-:-:S07]  /*2d6a0*/  IMAD.MOV.U32 R37, RZ, RZ, R14 ;  /* 0x000000ffff257224 */ /* 0x000fce00078e000e */
[----:B------:R-:W-:Y:S05]  /*2d6b0*/  WARPSYNC.COLLECTIVE R15, `(.L_x_818) ;  /* 0x000000000f087348 */ /* 0x000fea0003c00000 */
[----:B------:R0:W1:Y:S02]  /*2d6c0*/  SHFL.IDX P6, R14, R13, R12, R11 ;  /* 0x0000000c0d0e7389 */ /* 0x00006400000c000b */
[----:B01----:R-:W-:Y:S01]  /*2d6d0*/  ENDCOLLECTIVE ;  /* 0x000000000000791b */ /* 0x003fe20003800000 */
.L_x_818:
[----:B------:R-:W-:Y:S01]  /*2d6e0*/  IMAD.MOV.U32 R39, RZ, RZ, R14 ;  /* 0x000000ffff277224 */ /* 0x000fe200078e000e */
[----:B------:R-:W-:Y:S06]  /*2d6f0*/  BRA `(.L_x_819) ;  /* 0xfffffe6c00dc7947 */ /* 0x000fec000383ffff */
.L_x_574:
[----:B----4-:R4:W0:Y:S02]  /*2d700*/  SYNCS.PHASECHK.TRANS64.TRYWAIT P0, [R18+URZ+0x29800], R3 ;  /* 0x02980003120075a7 */ /* 0x010824000800017f */
[----:B0-----:R-:W-:Y:S05]  /*2d710*/  @!P0 NANOSLEEP.SYNCS 0x989680 ;  /* 0x009896800000895d */ /* 0x001fea0003900000 */
[----:B------:R-:W0:Y:S02]  /*2d720*/  @!P0 SYNCS.PHASECHK.TRANS64 P0, [R18+URZ+0x29800], R3 ;  /* 0x02980003120085a7 */ /* 0x000e24000800007f */
[----:B0-----:R-:W-:Y:S05]  /*2d730*/  @!P0 BRA `(.L_x_574) ;  /* 0xfffffffc00f08947 */ /* 0x001fea000383ffff */
[----:B------:R-:W-:Y:S05]  /*2d740*/  BRA `(.L_x_820) ;  /* 0xfffffe7000dc7947 */ /* 0x000fea000383ffff */
.L_x_582:
[----:B-1----:R1:W4:Y:S02]  /*2d750*/  SYNCS.PHASECHK.TRANS64.TRYWAIT P1, [R0+URZ+0x29830], R3 ;  /* 0x02983003000075a7 */ /* 0x002324000802017f */
[----:B----4-:R-:W-:Y:S05]  /*2d760*/  @!P1 NANOSLEEP.SYNCS 0x989680 ;  /* 0x009896800000995d */ /* 0x010fea0003900000 */
[----:B------:R-:W4:Y:S02]  /*2d770*/  @!P1 SYNCS.PHASECHK.TRANS64 P1, [R0+URZ+0x29830], R3 ;  /* 0x02983003000095a7 */ /* 0x000f24000802007f */
[----:B----4-:R-:W-:Y:S05]  /*2d780*/  @!P1 BRA `(.L_x_582) ;  /* 0xfffffffc00f09947 */ /* 0x010fea000383ffff */
[----:B------:R-:W-:Y:S05]  /*2d790*/  BRA `(.L_x_581) ;  /* 0xfffffea400247947 */ /* 0x000fea000383ffff */
.L_x_589:
[----:B-1----:R1:W2:Y:S02]  /*2d7a0*/  SYNCS.PHASECHK.TRANS64.TRYWAIT P2, [R11+URZ+0x29830], R10 ;  /* 0x0298300a0b0075a7 */ /* 0x0022a4000804017f */
[----:B--2---:R-:W-:Y:S05]  /*2d7b0*/  @!P2 NANOSLEEP.SYNCS 0x989680 ;  /* 0x009896800000a95d */ /* 0x004fea0003900000 */
[----:B------:R-:W2:Y:S02]  /*2d7c0*/  @!P2 SYNCS.PHASECHK.TRANS64 P2, [R11+URZ+0x29830], R10 ;  /* 0x0298300a0b00a5a7 */ /* 0x000ea4000804007f */
[----:B--2---:R-:W-:Y:S05]  /*2d7d0*/  @!P2 BRA `(.L_x_589) ;  /* 0xfffffffc00f0a947 */ /* 0x004fea000383ffff */
[----:B------:R-:W-:Y:S05]  /*2d7e0*/  BRA `(.L_x_588) ;  /* 0xfffffee400987947 */ /* 0x000fea000383ffff */
.L_x_593:
[----:B-1----:R1:W2:Y:S02]  /*2d7f0*/  SYNCS.PHASECHK.TRANS64.TRYWAIT P1, [R10+URZ+0x29850], R7 ;  /* 0x029850070a0075a7 */ /* 0x0022a4000802017f */
[----:B--2---:R-:W-:Y:S05]  /*2d800*/  @!P1 NANOSLEEP.SYNCS 0x989680 ;  /* 0x009896800000995d */ /* 0x004fea0003900000 */
[----:B------:R-:W2:Y:S02]  /*2d810*/  @!P1 SYNCS.PHASECHK.TRANS64 P1, [R10+URZ+0x29850], R7 ;  /* 0x029850070a0095a7 */ /* 0x000ea4000802007f */
[----:B--2---:R-:W-:Y:S05]  /*2d820*/  @!P1 BRA `(.L_x_593) ;  /* 0xfffffffc00f09947 */ /* 0x004fea000383ffff */
[----:B------:R-:W-:Y:S05]  /*2d830*/  BRA `(.L_x_590) ;  /* 0xfffffef400d47947 */ /* 0x000fea000383ffff */
.L_x_600:
[----:B-1----:R1:W2:Y:S02]  /*2d840*/  SYNCS.PHASECHK.TRANS64.TRYWAIT P1, [R11+URZ+0x29850], R2 ;  /* 0x029850020b0075a7 */ /* 0x0022a4000802017f */
[----:B--2---:R-:W-:Y:S05]  /*2d850*/  @!P1 NANOSLEEP.SYNCS 0x989680 ;  /* 0x009896800000995d */ /* 0x004fea0003900000 */
[----:B------:R-:W2:Y:S02]  /*2d860*/  @!P1 SYNCS.PHASECHK.TRANS64 P1, [R11+URZ+0x29850], R2 ;  /* 0x029850020b0095a7 */ /* 0x000ea4000802007f */
[----:B--2---:R-:W-:Y:S05]  /*2d870*/  @!P1 BRA `(.L_x_600) ;  /* 0xfffffffc00f09947 */ /* 0x004fea000383ffff */
[----:B------:R-:W-:Y:S05]  /*2d880*/  BRA `(.L_x_599) ;  /* 0xffffff20006c7947 */ /* 0x000fea000383ffff */
.L_x_604:
[----:B------:R-:W-:Y:S01]  /*2d890*/  SEL R42, R12, R77, P0 ;  /* 0x0000004d0c2a7207 */ /* 0x000fe20000000000 */
[----:B------:R-:W-:Y:S01]  /*2d8a0*/  IMAD.MOV.U32 R11, RZ, RZ, 0x1c1f ;  /* 0x00001c1fff0b7424 */ /* 0x000fe200078e00ff */
[----:B------:R-:W-:Y:S01]  /*2d8b0*/  SEL R87, R77, R12, P0 ;  /* 0x0000000c4d577207 */ /* 0x000fe20000000000 */
[----:B-----5:R-:W-:Y:S01]  /*2d8c0*/  IMAD.MOV.U32 R12, RZ, RZ, R5 ;  /* 0x000000ffff0c7224 */ /* 0x020fe200078e0005 */
[----:B------:R-:W-:Y:S02]  /*2d8d0*/  MOV R15, 0xffffffff ;  /* 0xffffffff000f7802 */ /* 0x000fe40000000f00 */
[----:B------:R-:W-:Y:S02]  /*2d8e0*/  SEL R46, R48, R91, P0 ;  /* 0x0000005b302e7207 */ /* 0x000fe40000000000 */
[----:B------:R-:W-:-:S07]  /*2d8f0*/  SEL R91, R91, R48, P0 ;  /* 0x000000305b5b7207 */ /* 0x000fce0000000000 */
[----:B-12---:R-:W-:Y:S05]  /*2d900*/  WARPSYNC.COLLECTIVE R15, `(.L_x_821) ;  /* 0x000000000f087348 */ /* 0x006fea0003c00000 */
[----:B------:R0:W3:Y:S02]  /*2d910*/  SHFL.IDX P6, R14, R13, R12, R11 ;  /* 0x0000000c0d0e7389 */ /* 0x0000e400000c000b */
[----:B0123--:R-:W-:Y:S01]  /*2d920*/  ENDCOLLECTIVE ;  /* 0x000000000000791b */ /* 0x00ffe20003800000 */
.L_x_821:
[----:B------:R-:W-:Y:S02]  /*2d930*/  SEL R48, R73, R6, P0 ;  /* 0x0000000649307207 */ /* 0x000fe40000000000 */
[----:B------:R-:W-:Y:S02]  /*2d940*/  SEL R73, R6, R73, P0 ;  /* 0x0000004906497207 */ /* 0x000fe40000000000 */
[----:B------:R-:W-:Y:S02]  /*2d950*/  LOP3.LUT R6, R5, 0x2, RZ, 0x3c, !PT ;  /* 0x0000000205067812 */ /* 0x000fe400078e3cff */
[----:B------:R-:W-:Y:S02]  /*2d960*/  SEL R34, R36, R119, P0 ;  /* 0x0000007724227207 */ /* 0x000fe40000000000 */
[----:B------:R-:W-:Y:S02]  /*2d970*/  SEL R20, R115, R112, P0 ;  /* 0x0000007073147207 */ /* 0x000fe40000000000 */
[----:B------:R-:W-:-:S02]  /*2d980*/  SEL R119, R119, R36, P0 ;  /* 0x0000002477777207 */ /* 0x000fc40000000000 */
[----:B------:R-:W-:Y:S01]  /*2d990*/  SEL R115, R112, R115, P0 ;  /* 0x0000007370737207 */ /* 0x000fe20000000000 */
[----:B------:R-:W-:Y:S01]  /*2d9a0*/  IMAD.MOV.U32 R13, RZ, RZ, R96 ;  /* 0x000000ffff0d7224 */ /* 0x000fe200078e0060 */
[----:B------:R-:W-:Y:S02]  /*2d9b0*/  SEL R36, R117, R0, P0 ;  /* 0x0000000075247207 */ /* 0x000fe40000000000 */
[----:B------:R-:W-:Y:S02]  /*2d9c0*/  SEL R117, R0, R117, P0 ;  /* 0x0000007500757207 */ /* 0x000fe40000000000 */
[----:B------:R-:W-:Y:S02]  /*2d9d0*/  SEL R0, R85, R40, P0 ;  /* 0x0000002855007207 */ /* 0x000fe40000000000 */
[----:B------:R-:W-:Y:S02]  /*2d9e0*/  SEL R65, R40, R85, P0 ;  /* 0x0000005528417207 */ /* 0x000fe40000000000 */
[----:B------:R-:W-:Y:S01]  /*2d9f0*/  SEL R70, R44, R121, P0 ;  /* 0x000000792c467207 */ /* 0x000fe20000000000 */
[----:B------:R-:W-:Y:S01]  /*2da00*/  IMAD.MOV.U32 R95, RZ, RZ, R14 ;  /* 0x000000ffff5f7224 */ /* 0x000fe200078e000e */
[----:B------:R-:W-:-:S07]  /*2da10*/  SEL R32, R113, R92, P0 ;  /* 0x0000005c71207207 */ /* 0x000fce0000000000 */
[----:B------:R-:W-:Y:S05]  /*2da20*/  WARPSYNC.COLLECTIVE R15, `(.L_x_822) ;  /* 0x000000000f087348 */ /* 0x000fea0003c00000 */
[----:B------:R0:W1:Y:S02]  /*2da30*/  SHFL.IDX P6, R14, R13, R12, R11 ;  /* 0x0000000c0d0e7389 */ /* 0x00006400000c000b */
[----:B01----:R-:W-:Y:S01]  /*2da40*/  ENDCOLLECTIVE ;  /* 0x000000000000791b */ /* 0x003fe20003800000 */
.L_x_822:
[----:B------:R-:W-:Y:S02]  /*2da50*/  SEL R121, R121, R44, P0 ;  /* 0x0000002c79797207 */ /* 0x000fe40000000000 */
[----:B------:R-:W-:Y:S02]  /*2da60*/  SEL R26, R24, R43, P0 ;  /* 0x0000002b181a7207 */ /* 0x000fe40000000000 */
[----:B------:R-:W-:Y:S02]  /*2da70*/  SEL R31, R43, R24, P0 ;  /* 0x000000182b1f7207 */ /* 0x000fe40000000000 */
[----:B------:R-:W-:Y:S02]  /*2da80*/  SEL R24, R80, R37, P0 ;  /* 0x0000002550187207 */ /* 0x000fe40000000000 */
[----:B------:R-:W-:Y:S02]  /*2da90*/  SEL R33, R37, R80, P0 ;  /* 0x0000005025217207 */ /* 0x000fe40000000000 */
[----:B------:R-:W-:-:S02]  /*2daa0*/  SEL R113, R92, R113, P0 ;  /* 0x000000715c717207 */ /* 0x000fc40000000000 */
[----:B------:R-:W-:Y:S01]  /*2dab0*/  SEL R68, R60, R111, P0 ;  /* 0x0000006f3c447207 */ /* 0x000fe20000000000 */
[----:B------:R-:W-:Y:S01]  /*2dac0*/  IMAD.MOV.U32 R12, RZ, RZ, R6 ;  /* 0x000000ffff0c7224 */ /* 0x000fe200078e0006 */
[----:B------:R-:W-:Y:S02]  /*2dad0*/  MOV R13, R99 ;  /* 0x00000063000d7202 */ /* 0x000fe40000000f00 */
        /* <DEDUP_REMOVED lines=9> */
.L_x_823:
        /* <DEDUP_REMOVED lines=18> */
.L_x_824:
        /* <DEDUP_REMOVED lines=8> */
[----:B------:R-:W-:Y:S01]  /*2dd10*/  SEL R94, R25, R72, P0 ;  /* 0x00000048195e7207 */ /* 0x000fe20000000000 */
[----:B------:R-:W-:Y:S01]  /*2dd20*/  IMAD.MOV.U32 R12, RZ, RZ, R5 ;  /* 0x000000ffff0c7224 */ /* 0x000fe200078e0005 */
[----:B------:R-:W-:Y:S02]  /*2dd30*/  SEL R25, R72, R25, P0 ;  /* 0x0000001948197207 */ /* 0x000fe40000000000 */
[----:B------:R-:W-:Y:S02]  /*2dd40*/  SEL R8, R76, R53, P0 ;  /* 0x000000354c087207 */ /* 0x000fe40000000000 */
[----:B------:R-:W-:Y:S02]  /*2dd50*/  SEL R10, R4, R35, P0 ;  /* 0x00000023040a7207 */ /* 0x000fe40000000000 */
[----:B------:R-:W-:-:S02]  /*2dd60*/  SEL R35, R35, R4, P0 ;  /* 0x0000000423237207 */ /* 0x000fc40000000000 */
[----:B------:R-:W-:-:S07]  /*2dd70*/  MOV R67, R14 ;  /* 0x0000000e00437202 */ /* 0x000fce0000000f00 */
[----:B------:R-:W-:Y:S05]  /*2dd80*/  WARPSYNC.COLLECTIVE R15, `(.L_x_825) ;  /* 0x000000000f087348 */ /* 0x000fea0003c00000 */
[----:B------:R0:W1:Y:S02]  /*2dd90*/  SHFL.IDX P6, R14, R13, R12, R11 ;  /* 0x0000000c0d0e7389 */ /* 0x00006400000c000b */
[----:B01----:R-:W-:Y:S01]  /*2dda0*/  ENDCOLLECTIVE ;  /* 0x000000000000791b */ /* 0x003fe20003800000 */
.L_x_825:
[----:B------:R-:W-:Y:S02]  /*2ddb0*/  SEL R4, R86, R9, P0 ;  /* 0x0000000956047207 */ /* 0x000fe40000000000 */
[----:B------:R-:W-:Y:S02]  /*2ddc0*/  SEL R9, R9, R86, P0 ;  /* 0x0000005609097207 */ /* 0x000fe40000000000 */
[----:B------:R-:W-:Y:S02]  /*2ddd0*/  SEL R53, R53, R76, P0 ;  /* 0x0000004c35357207 */ /* 0x000fe40000000000 */
[----:B------:R-:W-:Y:S02]  /*2dde0*/  SEL R92, R78, R55, P0 ;  /* 0x000000374e5c7207 */ /* 0x000fe40000000000 */
[----:B------:R-:W-:Y:S02]  /*2ddf0*/  SEL R55, R55, R78, P0 ;  /* 0x0000004e37377207 */ /* 0x000fe40000000000 */
[----:B------:R-:W-:-:S02]  /*2de00*/  SEL R62, R7, R74, P0 ;  /* 0x0000004a073e7207 */ /* 0x000fc40000000000 */
[----:B------:R-:W-:Y:S02]  /*2de10*/  SEL R7, R74, R7, P0 ;  /* 0x000000074a077207 */ /* 0x000fe40000000000 */
[----:B------:R-:W-:Y:S02]  /*2de20*/  MOV R13, R20 ;  /* 0x00000014000d7202 */ /* 0x000fe40000000f00 */
[----:B------:R-:W-:Y:S02]  /*2de30*/  SEL R98, R95, R2, P0 ;  /* 0x000000025f627207 */ /* 0x000fe40000000000 */
[----:B------:R-:W-:Y:S02]  /*2de40*/  SEL R95, R2, R95, P0 ;  /* 0x0000005f025f7207 */ /* 0x000fe40000000000 */
[----:B------:R-:W-:Y:S02]  /*2de50*/  SEL R99, R96, R67, P0 ;  /* 0x0000004360637207 */ /* 0x000fe40000000000 */
[----:B------:R-:W-:Y:S01]  /*2de60*/  SEL R96, R67, R96, P0 ;  /* 0x0000006043607207 */ /* 0x000fe20000000000 */
[----:B------:R-:W-:-:S07]  /*2de70*/  IMAD.MOV.U32 R75, RZ, RZ, R14 ;  /* 0x000000ffff4b7224 */ /* 0x000fce00078e000e */
[----:B------:R-:W-:Y:S05]  /*2de80*/  WARPSYNC.COLLECTIVE R15, `(.L_x_826) ;  /* 0x000000000f087348 */ /* 0x000fea0003c00000 */
[----:B------:R0:W1:Y:S02]  /*2de90*/  SHFL.IDX P6, R14, R13, R12, R11 ;  /* 0x0000000c0d0e7389 */ /* 0x00006400000c000b */
[----:B01----:R-:W-:Y:S01]  /*2dea0*/  ENDCOLLECTIVE ;  /* 0x000000000000791b */ /* 0x003fe20003800000 */
.L_x_826:
[----:B------:R-:W-:Y:S02]  /*2deb0*/  IMAD.MOV.U32 R13, RZ, RZ, R119 ;  /* 0x000000ffff0d7224 */ /* 0x000fe400078e0077 */
[----:B------:R-:W-:Y:S02]  /*2dec0*/  IMAD.MOV.U32 R12, RZ, RZ, R6 ;  /* 0x000000ffff0c7224 */ /* 0x000fe400078e0006 */
[----:B------:R-:W-:-:S07]  /*2ded0*/  IMAD.MOV.U32 R77, RZ, RZ, R14 ;  /* 0x000000ffff4d7224 */ /* 0x000fce00078e000e */
[----:B------:R-:W-:Y:S05]  /*2dee0*/  WARPSYNC.COLLECTIVE R15, `(.L_x_827) ;  /* 0x000000000f087348 */ /* 0x000fea0003c00000 */
[----:B------:R0:W1:Y:S02]  /*2def0*/  SHFL.IDX P6, R14, R13, R12, R11 ;  /* 0x0000000c0d0e7389 */ /* 0x00006400000c000b */
[----:B01----:R-:W-:Y:S01]  /*2df00*/  ENDCOLLECTIVE ;  /* 0x000000000000791b */ /* 0x003fe20003800000 */
.L_x_827:
[----:B------:R-:W-:Y:S01]  /*2df10*/  IMAD.MOV.U32 R13, RZ, RZ, R115 ;  /* 0x000000ffff0d7224 */ /* 0x000fe200078e0073 */
[----:B------:R-:W-:-:S07]  /*2df20*/  MOV R20, R14 ;  /* 0x0000000e00147202 */ /* 0x000fce0000000f00 */
[----:B------:R-:W-:Y:S05]  /*2df30*/  WARPSYNC.COLLECTIVE R15, `(.L_x_828) ;  /* 0x000000000f087348 */ /* 0x000fea0003c00000 */
[----:B------:R0:W1:Y:S02]  /*2df40*/  SHFL.IDX P6, R14, R13, R12, R11 ;  /* 0x0000000c0d0e7389 */ /* 0x00006400000c000b */
[----:B01----:R-:W-:Y:S01]  /*2df50*/  ENDCOLLECTIVE ;  /* 0x000000000000791b */ /* 0x003fe20003800000 */
.L_x_828:
[----:B------:R-:W-:Y:S02]  /*2df60*/  SEL R74, R75, R20, P0 ;  /* 0x000000144b4a7207 */ /* 0x000fe40000000000 */
[----:B------:R-:W-:Y:S01]  /*2df70*/  SEL R75, R20, R75, P0 ;  /* 0x0000004b144b7207 */ /* 0x000fe20000000000 */
[----:B------:R-:W-:Y:S01]  /*2df80*/  IMAD.MOV.U32 R13, RZ, RZ, R0 ;  /* 0x000000ffff0d7224 */ /* 0x000fe200078e0000 */
[----:B------:R-:W-:Y:S01]  /*2df90*/  MOV R12, R5 ;  /* 0x00000005000c7202 */ /* 0x000fe20000000f00 */
[----:B------:R-:W-:-:S07]  /*2dfa0*/  IMAD.MOV.U32 R34, RZ, RZ, R14 ;  /* 0x000000ffff227224 */ /* 0x000fce00078e000e */
[----:B------:R-:W-:Y:S05]  /*2dfb0*/  WARPSYNC.COLLECTIVE R15, `(.L_x_829) ;  /* 0x000000000f087348 */ /* 0x000fea0003c00000 */
[----:B------:R0:W1:Y:S02]  /*2dfc0*/  SHFL.IDX P6, R14, R13, R12, R11 ;  /* 0x0000000c0d0e7389 */ /* 0x00006400000c000b */
[----:B01----:R-:W-:Y:S01]  /*2dfd0*/  ENDCOLLECTIVE ;  /* 0x000000000000791b */ /* 0x003fe20003800000 */
.L_x_829:
[----:B------:R-:W-:Y:S02]  /*2dfe0*/  SEL R76, R77, R34, P0 ;  /* 0x000000224d4c7207 */ /* 0x000fe40000000000 */
[----:B------:R-:W-:Y:S01]  /*2dff0*/  SEL R77, R34, R77, P0 ;  /* 0x0000004d224d7207 */ /* 0x000fe20000000000 */
[----:B------:R-:W-:Y:S02]  /*2e000*/  IMAD.MOV.U32 R13, RZ, RZ, R36 ;  /* 0x000000ffff0d7224 */ /* 0x000fe400078e0024 */
[----:B------:R-:W-:-:S07]  /*2e010*/  IMAD.MOV.U32 R0, RZ, RZ, R14 ;  /* 0x000000ffff007224 */ /* 0x000fce00078e000e */
[----:B------:R-:W-:Y:S05]  /*2e020*/  WARPSYNC.COLLECTIVE R15, `(.L_x_830) ;  /* 0x000000000f087348 */ /* 0x000fea0003c00000 */
[----:B------:R0:W1:Y:S02]  /*2e030*/  SHFL.IDX P6, R14, R13, R12, R11 ;  /* 0x0000000c0d0e7389 */ /* 0x00006400000c000b */
[----:B01----:R-:W-:Y:S01]  /*2e040*/  ENDCOLLECTIVE ;  /* 0x000000000000791b */ /* 0x003fe20003800000 */
.L_x_830:
[----:B------:R-:W-:Y:S01]  /*2e050*/  MOV R13, R65 ;  /* 0x00000041000d7202 */ /* 0x000fe20000000f00 */
[----:B------:R-:W-:Y:S02]  /*2e060*/  IMAD.MOV.U32 R12, RZ, RZ, R6 ;  /* 0x000000ffff0c7224 */ /* 0x000fe400078e0006 */
[----:B------:R-:W-:-:S07]  /*2e070*/  IMAD.MOV.U32 R3, RZ, RZ, R14 ;  /* 0x000000ffff037224 */ /* 0x000fce00078e000e */
[----:B------:R-:W-:Y:S05]  /*2e080*/  WARPSYNC.COLLECTIVE R15, `(.L_x_831) ;  /* 0x000000000f087348 */ /* 0x000fea0003c00000 */
[----:B------:R0:W1:Y:S02]  /*2e090*/  SHFL.IDX P6, R14, R13, R12, R11 ;  /* 0x0000000c0d0e7389 */ /* 0x00006400000c000b */
[----:B01----:R-:W-:Y:S01]  /*2e0a0*/  ENDCOLLECTIVE ;  /* 0x000000000000791b */ /* 0x003fe20003800000 */
.L_x_831:
[----:B------:R-:W-:Y:S02]  /*2e0b0*/  IMAD.MOV.U32 R13, RZ, RZ, R117 ;  /* 0x000000ffff0d7224 */ /* 0x000fe400078e0075 */
[----:B------:R-:W-:-:S07]  /*2e0c0*/  IMAD.MOV.U32 R65, RZ, RZ, R14 ;  /* 0x000000ffff417224 */ /* 0x000fce00078e000e */
[----:B------:R-:W-:Y:S05]  /*2e0d0*/  WARPSYNC.COLLECTIVE R15, `(.L_x_832) ;  /* 0x000000000f087348 */ /* 0x000fea0003c00000 */
[----:B------:R0:W1:Y:S02]  /*2e0e0*/  SHFL.IDX P6, R14, R13, R12, R11 ;  /* 0x0000000c0d0e7389 */ /* 0x00006400000c000b */
[----:B01----:R-:W-:Y:S01]  /*2e0f0*/  ENDCOLLECTIVE ;  /* 0x000000000000791b */ /* 0x003fe20003800000 */
.L_x_832:
[----:B------:R-:W-:Y:S02]  /*2e100*/  SEL R78, R0, R65, P0 ;  /* 0x00000041004e7207 */ /* 0x000fe40000000000 */
[----:B------:R-:W-:Y:S01]  /*2e110*/  SEL R0, R65, R0, P0 ;  /* 0x0000000041007207 */ /* 0x000fe20000000000 */
[----:B------:R-:W-:Y:S02]  /*2e120*/  IMAD.MOV.U32 R13, RZ, RZ, R70 ;  /* 0x000000ffff0d7224 */ /* 0x000fe400078e0046 */
[----:B------:R-:W-:Y:S01]  /*2e130*/  IMAD.MOV.U32 R12, RZ, RZ, R5 ;  /* 0x000000ffff0c7224 */ /* 0x000fe200078e0005 */
[----:B------:R-:W-:-:S07]  /*2e140*/  MOV R36, R14 ;  /* 0x0000000e00247202 */ /* 0x000fce0000000f00 */
[----:B------:R-:W-:Y:S05]  /*2e150*/  WARPSYNC.COLLECTIVE R15, `(.L_x_833) ;  /* 0x000000000f087348 */ /* 0x000fea0003c00000 */
[----:B------:R0:W1:Y:S02]  /*2e160*/  SHFL.IDX P6, R14, R13, R12, R11 ;  /* 0x0000000c0d0e7389 */ /* 0x00006400000c000b */
[----:B01----:R-:W-:Y:S01]  /*2e170*/  ENDCOLLECTIVE ;  /* 0x000000000000791b */ /* 0x003fe20003800000 */
.L_x_833:
[----:B------:R-:W-:Y:S02]  /*2e180*/  SEL R2, R3, R36, P0 ;  /* 0x0000002403027207 */ /* 0x000fe40000000000 */
[----:B------:R-:W-:Y:S02]  /*2e190*/  SEL R3, R36, R3, P0 ;  /* 0x0000000324037207 */ /* 0x000fe40000000000 */
[----:B------:R-:W-:Y:S01]  /*2e1a0*/  MOV R13, R32 ;  /* 0x00000020000d7202 */ /* 0x000fe20000000f00 */
[----:B------:R-:W-:-:S07]  /*2e1b0*/  IMAD.MOV.U32 R21, RZ, RZ, R14 ;  /* 0x000000ffff157224 */ /* 0x000fce00078e000e */
[----:B------:R-:W-:Y:S05]  /*2e1c0*/  WARPSYNC.COLLECTIVE R15, `(.L_x_834) ;  /* 0x000000000f087348 */ /* 0x000fea0003c00000 */
[----:B------:R0:W1:Y:S02]  /*2e1d0*/  SHFL.IDX P6, R14, R13, R12, R11 ;  /* 0x0000000c0d0e7389 */ /* 0x00006400000c000b */
[----:B01----:R-:W-:Y:S01]  /*2e1e0*/  ENDCOLLECTIVE ;  /* 0x000000000000791b */ /* 0x003fe20003800000 */
.L_x_834:
[----:B------:R-:W-:Y:S02]  /*2e1f0*/  IMAD.MOV.U32 R13, RZ, RZ, R121 ;  /* 0x000000ffff0d7224 */ /* 0x000fe400078e0079 */
[----:B------:R-:W-:Y:S02]  /*2e200*/  IMAD.MOV.U32 R12, RZ, RZ, R6 ;  /* 0x000000ffff0c7224 */ /* 0x000fe400078e0006 */
[----:B------:R-:W-:-:S07]  /*2e210*/  IMAD.MOV.U32 R37, RZ, RZ, R14 ;  /* 0x000000ffff257224 */ /* 0x000fce00078e000e */
[----:B------:R-:W-:Y:S05]  /*2e220*/  WARPSYNC.COLLECTIVE R15, `(.L_x_835) ;  /* 0x000000000f087348 */ /* 0x000fea0003c00000 */
[----:B------:R0:W1:Y:S02]  /*2e230*/  SHFL.IDX P6, R14, R13, R12, R11 ;  /* 0x0000000c0d0e7389 */ /* 0x00006400000c000b */
[----:B01----:R-:W-:Y:S01]  /*2e240*/  ENDCOLLECTIVE ;  /* 0x000000000000791b */ /* 0x003fe20003800000 */
.L_x_835:
[----:B------:R-:W-:Y:S01]  /*2e250*/  IMAD.MOV.U32 R13, RZ, RZ, R113 ;  /* 0x000000ffff0d7224 */ /* 0x000fe200078e0071 */
[----:B------:R-:W-:-:S07]  /*2e260*/  MOV R32, R14 ;  /* 0x0000000e00207202 */ /* 0x000fce0000000f00 */
[----:B------:R-:W-:Y:S05]  /*2e270*/  WARPSYNC.COLLECTIVE R15, `(.L_x_836) ;  /* 0x000000000f087348 */ /* 0x000fea0003c00000 */
[----:B------:R0:W1:Y:S02]  /*2e280*/  SHFL.IDX P6, R14, R13, R12, R11 ;  /* 0x0000000c0d0e7389 */ /* 0x00006400000c000b */
[----:B01----:R-:W-:Y:S01]  /*2e290*/  ENDCOLLECTIVE ;  /* 0x000000000000791b */ /* 0x003fe20003800000 */
.L_x_836:
        /* <DEDUP_REMOVED lines=8> */
.L_x_837:
[----:B------:R-:W-:Y:S02]  /*2e320*/  SEL R36, R37, R80, P0 ;  /* 0x0000005025247207 */ /* 0x000fe40000000000 */
[----:B------:R-:W-:Y:S01]  /*2e330*/  SEL R37, R80, R37, P0 ;  /* 0x0000002550257207 */ /* 0x000fe20000000000 */
[----:B------:R-:W-:Y:S02]  /*2e340*/  IMAD.MOV.U32 R13, RZ, RZ, R66 ;  /* 0x000000ffff0d7224 */ /* 0x000fe400078e0042 */
[----:B------:R-:W-:-:S07]  /*2e350*/  IMAD.MOV.U32 R39, RZ, RZ, R14 ;  /* 0x000000ffff277224 */ /* 0x000fce00078e000e */
[----:B------:R-:W-:Y:S05]  /*2e360*/  WARPSYNC.COLLECTIVE R15, `(.L_x_838) ;  /* 0x000000000f087348 */ /* 0x000fea0003c00000 */
[----:B------:R0:W1:Y:S02]  /*2e370*/  SHFL.IDX P6, R14, R13, R12, R11 ;  /* 0x0000000c0d0e7389 */ /* 0x00006400000c000b */
[----:B01----:R-:W-:Y:S01]  /*2e380*/  ENDCOLLECTIVE ;  /* 0x000000000000791b */ /* 0x003fe20003800000 */
.L_x_838:
[----:B------:R-:W-:Y:S01]  /*2e390*/  MOV R13, R111 ;  /* 0x0000006f000d7202 */ /* 0x000fe20000000f00 */
[----:B------:R-:W-:Y:S02]  /*2e3a0*/  IMAD.MOV.U32 R12, RZ, RZ, R6 ;  /* 0x000000ffff0c7224 */ /* 0x000fe400078e0006 */
[----:B------:R-:W-:-:S07]  /*2e3b0*/  IMAD.MOV.U32 R41, RZ, RZ, R14 ;  /* 0x000000ffff297224 */ /* 0x000fce00078e000e */
[----:B------:R-:W-:Y:S05]  /*2e3c0*/  WARPSYNC.COLLECTIVE R15, `(.L_x_839) ;  /* 0x000000000f087348 */ /* 0x000fea0003c00000 */
[----:B------:R0:W1:Y:S02]  /*2e3d0*/  SHFL.IDX P6, R14, R13, R12, R11 ;  /* 0x0000000c0d0e7389 */ /* 0x00006400000c000b */
[----:B01----:R-:W-:Y:S01]  /*2e3e0*/  ENDCOLLECTIVE ;  /* 0x000000000000791b */ /* 0x003fe20003800000 */
.L_x_839:
[----:B------:R-:W-:Y:S02]  /*2e3f0*/  IMAD.MOV.U32 R13, RZ, RZ, R109 ;  /* 0x000000ffff0d7224 */ /* 0x000fe400078e006d */
[----:B------:R-:W-:-:S07]  /*2e400*/  IMAD.MOV.U32 R82, RZ, RZ, R14 ;  /* 0x000000ffff527224 */ /* 0x000fce00078e000e */
[----:B------:R-:W-:Y:S05]  /*2e410*/  WARPSYNC.COLLECTIVE R15, `(.L_x_840) ;  /* 0x000000000f087348 */ /* 0x000fea0003c00000 */
[----:B------:R0:W1:Y:S02]  /*2e420*/  SHFL.IDX P6, R14, R13, R12, R11 ;  /* 0x0000000c0d0e7389 */ /* 0x00006400000c000b */
[----:B01----:R-:W-:Y:S01]  /*2e430*/  ENDCOLLECTIVE ;  /* 0x000000000000791b */ /* 0x003fe20003800000 */
.L_x_840:
[----:B------:R-:W-:Y:S02]  /*2e440*/  IMAD.MOV.U32 R13, RZ, RZ, R60 ;  /* 0x000000ffff0d7224 */ /* 0x000fe400078e003c */
[----:B------:R-:W-:Y:S01]  /*2e450*/  IMAD.MOV.U32 R12, RZ, RZ, R5 ;  /* 0x000000ffff0c7224 */ /* 0x000fe200078e0005 */
[----:B------:R-:W-:-:S07]  /*2e460*/  MOV R84, R14 ;  /* 0x0000000e00547202 */ /* 0x000fce0000000f00 */
[----:B------:R-:W-:Y:S05]  /*2e470*/  WARPSYNC.COLLECTIVE R15, `(.L_x_841) ;  /* 0x000000000f087348 */ /* 0x000fea0003c00000 */
[----:B------:R0:W1:Y:S02]  /*2e480*/  SHFL.IDX P6, R14, R13, R12, R11 ;  /* 0x0000000c0d0e7389 */ /* 0x00006400000c000b */
[----:B01----:R-:W-:Y:S01]  /*2e490*/  ENDCOLLECTIVE ;  /* 0x000000000000791b */ /* 0x003fe20003800000 */
.L_x_841:
[----:B------:R-:W-:Y:S01]  /*2e4a0*/  MOV R13, R44 ;  /* 0x0000002c000d7202 */ /* 0x000fe20000000f00 */
[----:B------:R-:W-:-:S07]  /*2e4b0*/  IMAD.MOV.U32 R43, RZ, RZ, R14 ;  /* 0x000000ffff2b7224 */ /* 0x000fce00078e000e */
[----:B------:R-:W-:Y:S05]  /*2e4c0*/  WARPSYNC.COLLECTIVE R15, `(.L_x_842) ;  /* 0x000000000f087348 */ /* 0x000fea0003c00000 */
[----:B------:R0:W1:Y:S02]  /*2e4d0*/  SHFL.IDX P6, R14, R13, R12, R11 ;  /* 0x0000000c0d0e7389 */ /* 0x00006400000c000b */
[----:B01----:R-:W-:Y:S01]  /*2e4e0*/  ENDCOLLECTIVE ;  /* 0x000000000000791b */ /* 0x003fe20003800000 */
.L_x_842:
[----:B------:R-:W-:Y:S02]  /*2e4f0*/  IMAD.MOV.U32 R13, RZ, RZ, R97 ;  /* 0x000000ffff0d7224 */ /* 0x000fe400078e0061 */
[----:B------:R-:W-:Y:S02]  /*2e500*/  IMAD.MOV.U32 R12, RZ, RZ, R6 ;  /* 0x000000ffff0c7224 */ /* 0x000fe400078e0006 */
[----:B------:R-:W-:-:S07]  /*2e510*/  IMAD.MOV.U32 R45, RZ, RZ, R14 ;  /* 0x000000ffff2d7224 */ /* 0x000fce00078e000e */
[----:B------:R-:W-:Y:S05]  /*2e520*/  WARPSYNC.COLLECTIVE R15, `(.L_x_843) ;  /* 0x000000000f087348 */ /* 0x000fea0003c00000 */
[----:B------:R0:W1:Y:S02]  /*2e530*/  SHFL.IDX P6, R14, R13, R12, R11 ;  /* 0x0000000c0d0e7389 */ /* 0x00006400000c000b */
[----:B01----:R-:W-:Y:S01]  /*2e540*/  ENDCOLLECTIVE ;  /* 0x000000000000791b */ /* 0x003fe20003800000 */
.L_x_843:
[----:B------:R-:W-:Y:S01]  /*2e550*/  IMAD.MOV.U32 R13, RZ, RZ, R93 ;  /* 0x000000ffff0d7224 */ /* 0x000fe200078e005d */
[----:B------:R-:W-:-:S07]  /*2e560*/  MOV R60, R14 ;  /* 0x0000000e003c7202 */ /* 0x000fce0000000f00 */
[----:B------:R-:W-:Y:S05]  /*2e570*/  WARPSYNC.COLLECTIVE R15, `(.L_x_844) ;  /* 0x000000000f087348 */ /* 0x000fea0003c00000 */
[----:B------:R0:W1:Y:S02]  /*2e580*/  SHFL.IDX P6, R14, R13, R12, R11 ;  /* 0x0000000c0d0e7389 */ /* 0x00006400000c000b */
[----:B01----:R-:W-:Y:S01]  /*2e590*/  ENDCOLLECTIVE ;  /* 0x000000000000791b */ /* 0x003fe20003800000 */
.L_x_844:
[----:B------:R-:W-:Y:S01]  /*2e5a0*/  IMAD.MOV.U32 R13, RZ, RZ, R46 ;  /* 0x000000ffff0d7224 */ /* 0x000fe200078e002e */
[----:B------:R-:W-:Y:S01]  /*2e5b0*/  MOV R12, R5 ;  /* 0x00000005000c7202 */ /* 0x000fe20000000f00 */
[----:B------:R-:W-:-:S07]  /*2e5c0*/  IMAD.MOV.U32 R108, RZ, RZ, R14 ;  /* 0x000000ffff6c7224 */ /* 0x000fce00078e000e */
[----:B------:R-:W-:Y:S05]  /*2e5d0*/  WARPSYNC.COLLECTIVE R15, `(.L_x_845) ;  /* 0x000000000f087348 */ /* 0x000fea0003c00000 */
[----:B------:R0:W1:Y:S02]  /*2e5e0*/  SHFL.IDX P6, R14, R13, R12, R11 ;  /* 0x0000000c0d0e7389 */ /* 0x00006400000c000b */
[----:B01----:R-:W-:Y:S01]  /*2e5f0*/  ENDCOLLECTIVE ;  /* 0x000000000000791b */ /* 0x003fe20003800000 */
.L_x_845:
[----:B------:R-:W-:Y:S02]  /*2e600*/  SEL R44, R45, R108, P0 ;  /* 0x0000006c2d2c7207 */ /* 0x000fe40000000000 */
[----:B------:R-:W-:Y:S01]  /*2e610*/  SEL R45, R108, R45, P0 ;  /* 0x0000002d6c2d7207 */ /* 0x000fe20000000000 */
[----:B------:R-:W-:Y:S01]  /*2e620*/  IMAD.MOV.U32 R13, RZ, RZ, R42 ;  /* 0x000000ffff0d7224 */ /* 0x000fe200078e002a */
[----:B------:R-:W-:Y:S02]  /*2e630*/  SEL R42, R43, R60, P0 ;  /* 0x0000003c2b2a7207 */ /* 0x000fe40000000000 */
[----:B------:R-:W-:Y:S01]  /*2e640*/  SEL R43, R60, R43, P0 ;  /* 0x0000002b3c2b7207 */ /* 0x000fe20000000000 */
[----:B------:R-:W-:-:S07]  /*2e650*/  IMAD.MOV.U32 R47, RZ, RZ, R14 ;  /* 0x000000ffff2f7224 */ /* 0x000fce00078e000e */
[----:B------:R-:W-:Y:S05]  /*2e660*/  WARPSYNC.COLLECTIVE R15, `(.L_x_846) ;  /* 0x000000000f087348 */ /* 0x000fea0003c00000 */
[----:B------:R0:W1:Y:S02]  /*2e670*/  SHFL.IDX P6, R14, R13, R12, R11 ;  /* 0x0000000c0d0e7389 */ /* 0x00006400000c000b */
[----:B01----:R-:W-:Y:S01]  /*2e680*/  ENDCOLLECTIVE ;  /* 0x000000000000791b */ /* 0x003fe20003800000 */
.L_x_846:
[----:B------:R-:W-:Y:S01]  /*2e690*/  MOV R13, R91 ;  /* 0x0000005b000d7202 */ /* 0x000fe20000000f00 */
[----:B------:R-:W-:Y:S02]  /*2e6a0*/  IMAD.MOV.U32 R12, RZ, RZ, R6 ;  /* 0x000000ffff0c7224 */ /* 0x000fe400078e0006 */
[----:B------:R-:W-:-:S07]  /*2e6b0*/  IMAD.MOV.U32 R79, RZ, RZ, R14 ;  /* 0x000000ffff4f7224 */ /* 0x000fce00078e000e */
[----:B------:R-:W-:Y:S05]  /*2e6c0*/  WARPSYNC.COLLECTIVE R15, `(.L_x_847) ;  /* 0x000000000f087348 */ /* 0x000fea0003c00000 */
[----:B------:R0:W1:Y:S02]  /*2e6d0*/  SHFL.IDX P6, R14, R13, R12, R11 ;  /* 0x0000000c0d0e7389 */ /* 0x00006400000c000b */
[----:B01----:R-:W-:Y:S01]  /*2e6e0*/  ENDCOLLECTIVE ;  /* 0x000000000000791b */ /* 0x003fe20003800000 */
.L_x_847:
[----:B------:R-:W-:Y:S02]  /*2e6f0*/  IMAD.MOV.U32 R13, RZ, RZ, R87 ;  /* 0x000000ffff0d7224 */ /* 0x000fe400078e0057 */
[----:B------:R-:W-:-:S07]  /*2e700*/  IMAD.MOV.U32 R110, RZ, RZ, R14 ;  /* 0x000000ffff6e7224 */ /* 0x000fce00078e000e */
[----:B------:R-:W-:Y:S05]  /*2e710*/  WARPSYNC.COLLECTIVE R15, `(.L_x_848) ;  /* 0x000000000f087348 */ /* 0x000fea0003c00000 */
[----:B------:R0:W1:Y:S02]  /*2e720*/  SHFL.IDX P6, R14, R13, R12, R11 ;  /* 0x0000000c0d0e7389 */ /* 0x00006400000c000b */
[----:B01----:R-:W-:Y:S01]  /*2e730*/  ENDCOLLECTIVE ;  /* 0x000000000000791b */ /* 0x003fe20003800000 */
.L_x_848:
        /* <DEDUP_REMOVED lines=8> */
.L_x_849:
[----:B------:R-:W-:Y:S02]  /*2e7c0*/  SEL R48, R79, R112, P0 ;  /* 0x000000704f307207 */ /* 0x000fe40000000000 */
[----:B------:R-:W-:Y:S02]  /*2e7d0*/  SEL R79, R112, R79, P0 ;  /* 0x0000004f704f7207 */ /* 0x000fe40000000000 */
[----:B------:R-:W-:Y:S02]  /*2e7e0*/  MOV R13, R40 ;  /* 0x00000028000d7202 */ /* 0x000fe40000000f00 */
[----:B------:R-:W-:Y:S02]  /*2e7f0*/  SEL R40, R41, R84, P0 ;  /* 0x0000005429287207 */ /* 0x000fe40000000000 */
[----:B------:R-:W-:Y:S01]  /*2e800*/  SEL R41, R84, R41, P0 ;  /* 0x0000002954297207 */ /* 0x000fe20000000000 */
[----:B------:R-:W-:-:S07]  /*2e810*/  IMAD.MOV.U32 R81, RZ, RZ, R14 ;  /* 0x000000ffff517224 */ /* 0x000fce00078e000e */
[----:B------:R-:W-:Y:S05]  /*2e820*/  WARPSYNC.COLLECTIVE R15, `(.L_x_850) ;  /* 0x000000000f087348 */ /* 0x000fea0003c00000 */
[----:B------:R0:W1:Y:S02]  /*2e830*/  SHFL.IDX P6, R14, R13, R12, R11 ;  /* 0x0000000c0d0e7389 */ /* 0x00006400000c000b */
[----:B01----:R-:W-:Y:S01]  /*2e840*/  ENDCOLLECTIVE ;  /* 0x000000000000791b */ /* 0x003fe20003800000 */
.L_x_850:
[----:B------:R-:W-:Y:S02]  /*2e850*/  IMAD.MOV.U32 R13, RZ, RZ, R73 ;  /* 0x000000ffff0d7224 */ /* 0x000fe400078e0049 */
[----:B------:R-:W-:Y:S02]  /*2e860*/  IMAD.MOV.U32 R12, RZ, RZ, R6 ;  /* 0x000000ffff0c7224 */ /* 0x000fe400078e0006 */
[----:B------:R-:W-:-:S07]  /*2e870*/  IMAD.MOV.U32 R83, RZ, RZ, R14 ;  /* 0x000000ffff537224 */ /* 0x000fce00078e000e */
[----:B------:R-:W-:Y:S05]  /*2e880*/  WARPSYNC.COLLECTIVE R15, `(.L_x_851) ;  /* 0x000000000f087348 */ /* 0x000fea0003c00000 */
[----:B------:R0:W1:Y:S02]  /*2e890*/  SHFL.IDX P6, R14, R13, R12, R11 ;  /* 0x0000000c0d0e7389 */ /* 0x00006400000c000b */
[----:B01----:R-:W-:Y:S01]  /*2e8a0*/  ENDCOLLECTIVE ;  /* 0x000000000000791b */ /* 0x003fe20003800000 */
.L_x_851:
[----:B------:R-:W-:Y:S01]  /*2e8b0*/  IMAD.MOV.U32 R13, RZ, RZ, R71 ;  /* 0x000000ffff0d7224 */ /* 0x000fe200078e0047 */
[----:B------:R-:W-:-:S07]  /*2e8c0*/  MOV R114, R14 ;  /* 0x0000000e00727202 */ /* 0x000fce0000000f00 */
[----:B------:R-:W-:Y:S05]  /*2e8d0*/  WARPSYNC.COLLECTIVE R15, `(.L_x_852) ;  /* 0x000000000f087348 */ /* 0x000fea0003c00000 */
[----:B------:R0:W1:Y:S02]  /*2e8e0*/  SHFL.IDX P6, R14, R13, R12, R11 ;  /* 0x0000000c0d0e7389 */ /* 0x00006400000c000b */
[----:B01----:R-:W-:Y:S01]  /*2e8f0*/  ENDCOLLECTIVE ;  /* 0x000000000000791b */ /* 0x003fe20003800000 */
.L_x_852:
[----:B------:R-:W-:Y:S02]  /*2e900*/  SEL R80, R81, R114, P0 ;  /* 0x0000007251507207 */ /* 0x000fe40000000000 */
[----:B------:R-:W-:Y:S01]  /*2e910*/  SEL R81, R114, R81, P0 ;  /* 0x0000005172517207 */ /* 0x000fe20000000000 */
[----:B------:R-:W-:Y:S01]  /*2e920*/  IMAD.MOV.U32 R13, RZ, RZ, R38 ;  /* 0x000000ffff0d7224 */ /* 0x000fe200078e0026 */
[----:B------:R-:W-:Y:S02]  /*2e930*/  MOV R12, R5 ;  /* 0x00000005000c7202 */ /* 0x000fe40000000f00 */
[----:B------:R-:W-:Y:S02]  /*2e940*/  SEL R38, R39, R82, P0 ;  /* 0x0000005227267207 */ /* 0x000fe40000000000 */
[----:B------:R-:W-:Y:S01]  /*2e950*/  SEL R39, R82, R39, P0 ;  /* 0x0000002752277207 */ /* 0x000fe20000000000 */
[----:B------:R-:W-:-:S07]  /*2e960*/  IMAD.MOV.U32 R116, RZ, RZ, R14 ;  /* 0x000000ffff747224 */ /* 0x000fce00078e000e */
[----:B------:R-:W-:Y:S05]  /*2e970*/  WARPSYNC.COLLECTIVE R15, `(.L_x_853) ;  /* 0x000000000f087348 */ /* 0x000fea0003c00000 */
[----:B------:R0:W1:Y:S02]  /*2e980*/  SHFL.IDX P6, R14, R13, R12, R11 ;  /* 0x0000000c0d0e7389 */ /* 0x00006400000c000b */
[----:B01----:R-:W-:Y:S01]  /*2e990*/  ENDCOLLECTIVE ;  /* 0x000000000000791b */ /* 0x003fe20003800000 */
.L_x_853:
[----:B------:R-:W-:Y:S02]  /*2e9a0*/  SEL R82, R83, R116, P0 ;  /* 0x0000007453527207 */ /* 0x000fe40000000000 */
[----:B------:R-:W-:Y:S01]  /*2e9b0*/  SEL R83, R116, R83, P0 ;  /* 0x0000005374537207 */ /* 0x000fe20000000000 */
[----:B------:R-:W-:Y:S02]  /*2e9c0*/  IMAD.MOV.U32 R13, RZ, RZ, R50 ;  /* 0x000000ffff0d7224 */ /* 0x000fe400078e0032 */
[----:B------:R-:W-:-:S07]  /*2e9d0*/  IMAD.MOV.U32 R85, RZ, RZ, R14 ;  /* 0x000000ffff557224 */ /* 0x000fce00078e000e */
[----:B------:R-:W-:Y:S05]  /*2e9e0*/  WARPSYNC.COLLECTIVE R15, `(.L_x_854) ;  /* 0x000000000f087348 */ /* 0x000fea0003c00000 */
[----:B------:R0:W1:Y:S02]  /*2e9f0*/  SHFL.IDX P6, R14, R13, R12, R11 ;  /* 0x0000000c0d0e7389 */ /* 0x00006400000c000b */
[----:B01----:R-:W-:Y:S01]  /*2ea00*/  ENDCOLLECTIVE ;  /* 0x000000000000791b */ /* 0x003fe20003800000 */
.L_x_854:
[----:B------:R-:W-:Y:S01]  /*2ea10*/  MOV R13, R69 ;  /* 0x00000045000d7202 */ /* 0x000fe20000000f00 */
[----:B------:R-:W-:Y:S02]  /*2ea20*/  IMAD.MOV.U32 R12, RZ, RZ, R6 ;  /* 0x000000ffff0c7224 */ /* 0x000fe400078e0006 */
[----:B------:R-:W-:-:S07]  /*2ea30*/  IMAD.MOV.U32 R50, RZ, RZ, R14 ;  /* 0x000000ffff327224 */ /* 0x000fce00078e000e */
[----:B------:R-:W-:Y:S05]  /*2ea40*/  WARPSYNC.COLLECTIVE R15, `(.L_x_855) ;  /* 0x000000000f087348 */ /* 0x000fea0003c00000 */
[----:B------:R0:W1:Y:S02]  /*2ea50*/  SHFL.IDX P6, R14, R13, R12, R11 ;  /* 0x0000000c0d0e7389 */ /* 0x00006400000c000b */
[----:B01----:R-:W-:Y:S01]  /*2ea60*/  ENDCOLLECTIVE ;  /* 0x000000000000791b */ /* 0x003fe20003800000 */
.L_x_855:
[----:B------:R-:W-:Y:S02]  /*2ea70*/  IMAD.MOV.U32 R13, RZ, RZ, R63 ;  /* 0x000000ffff0d7224 */ /* 0x000fe400078e003f */
[----:B------:R-:W-:-:S07]  /*2ea80*/  IMAD.MOV.U32 R118, RZ, RZ, R14 ;  /* 0x000000ffff767224 */ /* 0x000fce00078e000e */
[----:B------:R-:W-:Y:S05]  /*2ea90*/  WARPSYNC.COLLECTIVE R15, `(.L_x_856) ;  /* 0x000000000f087348 */ /* 0x000fea0003c00000 */
[----:B------:R0:W1:Y:S02]  /*2eaa0*/  SHFL.IDX P6, R14, R13, R12, R11 ;  /* 0x0000000c0d0e7389 */ /* 0x00006400000c000b */
[----:B01----:R-:W-:Y:S01]  /*2eab0*/  ENDCOLLECTIVE ;  /* 0x000000000000791b */ /* 0x003fe20003800000 */
.L_x_856:
        /* <DEDUP_REMOVED lines=8> */
.L_x_857:
[----:B------:R-:W-:Y:S01]  /*2eb40*/  MOV R13, R54 ;  /* 0x00000036000d7202 */ /* 0x000fe20000000f00 */
[----:B------:R-:W-:-:S07]  /*2eb50*/  IMAD.MOV.U32 R52, RZ, RZ, R14 ;  /* 0x000000ffff347224 */ /* 0x000fce00078e000e */
[----:B------:R-:W-:Y:S05]  /*2eb60*/  WARPSYNC.COLLECTIVE R15, `(.L_x_858) ;  /* 0x000000000f087348 */ /* 0x000fea0003c00000 */
[----:B------:R0:W1:Y:S02]  /*2eb70*/  SHFL.IDX P6, R14, R13, R12, R11 ;  /* 0x0000000c0d0e7389 */ /* 0x00006400000c000b */
[----:B01----:R-:W-:Y:S01]  /*2eb80*/  ENDCOLLECTIVE ;  /* 0x000000000000791b */ /* 0x003fe20003800000 */
.L_x_858:
[----:B------:R-:W-:Y:S02]  /*2eb90*/  IMAD.MOV.U32 R13, RZ, RZ, R61 ;  /* 0x000000ffff0d7224 */ /* 0x000fe400078e003d */
[----:B------:R-:W-:Y:S02]  /*2eba0*/  IMAD.MOV.U32 R12, RZ, RZ, R6 ;  /* 0x000000ffff0c7224 */ /* 0x000fe400078e0006 */
[----:B------:R-:W-:-:S07]  /*2ebb0*/  IMAD.MOV.U32 R54, RZ, RZ, R14 ;  /* 0x000000ffff367224 */ /* 0x000fce00078e000e */
[----:B------:R-:W-:Y:S05]  /*2ebc0*/  WARPSYNC.COLLECTIVE R15, `(.L_x_859) ;  /* 0x000000000f087348 */ /* 0x000fea0003c00000 */
[----:B------:R0:W1:Y:S02]  /*2ebd0*/  SHFL.IDX P6, R14, R13, R12, R11 ;  /* 0x0000000c0d0e7389 */ /* 0x00006400000c000b */
[----:B01----:R-:W-:Y:S01]  /*2ebe0*/  ENDCOLLECTIVE ;  /* 0x000000000000791b */ /* 0x003fe20003800000 */
.L_x_859:
[----:B------:R-:W-:Y:S01]  /*2ebf0*/  IMAD.MOV.U32 R13, RZ, RZ, R57 ;  /* 0x000000ffff0d7224 */ /* 0x000fe200078e0039 */
[----:B------:R-:W-:-:S07]  /*2ec00*/  MOV R61, R14 ;  /* 0x0000000e003d7202 */ /* 0x000fce0000000f00 */
[----:B------:R-:W-:Y:S05]  /*2ec10*/  WARPSYNC.COLLECTIVE R15, `(.L_x_860) ;  /* 0x000000000f087348 */ /* 0x000fea0003c00000 */
[----:B------:R0:W1:Y:S02]  /*2ec20*/  SHFL.IDX P6, R14, R13, R12, R11 ;  /* 0x0000000c0d0e7389 */ /* 0x00006400000c000b */
[----:B01----:R-:W-:Y:S01]  /*2ec30*/  ENDCOLLECTIVE ;  /* 0x000000000000791b */ /* 0x003fe20003800000 */
.L_x_860:
[----:B------:R-:W-:Y:S01]  /*2ec40*/  IMAD.MOV.U32 R13, RZ, RZ, R56 ;  /* 0x000000ffff0d7224 */ /* 0x000fe200078e0038 */
[----:B------:R-:W-:Y:S01]  /*2ec50*/  MOV R12, R5 ;  /* 0x00000005000c7202 */ /* 0x000fe20000000f00 */
[----:B------:R-:W-:-:S07]  /*2ec60*/  IMAD.MOV.U32 R57, RZ, RZ, R14 ;  /* 0x000000ffff397224 */ /* 0x000fce00078e000e */
[----:B------:R-:W-:Y:S05]  /*2ec70*/  WARPSYNC.COLLECTIVE R15, `(.L_x_861) ;  /* 0x000000000f087348 */ /* 0x000fea0003c00000 */
[----:B------:R0:W1:Y:S02]  /*2ec80*/  SHFL.IDX P6, R14, R13, R12, R11 ;  /* 0x0000000c0d0e7389 */ /* 0x00006400000c000b */
[----:B01----:R-:W-:Y:S01]  /*2ec90*/  ENDCOLLECTIVE ;  /* 0x000000000000791b */ /* 0x003fe20003800000 */
.L_x_861:
[----:B------:R-:W-:Y:S02]  /*2eca0*/  IMAD.MOV.U32 R13, RZ, RZ, R64 ;  /* 0x000000ffff0d7224 */ /* 0x000fe400078e0040 */
[----:B------:R-:W-:-:S07]  /*2ecb0*/  IMAD.MOV.U32 R56, RZ, RZ, R14 ;  /* 0x000000ffff387224 */ /* 0x000fce00078e000e */
[----:B------:R-:W-:Y:S05]  /*2ecc0*/  WARPSYNC.COLLECTIVE R15, `(.L_x_862) ;  /* 0x000000000f087348 */ /* 0x000fea0003c00000 */
[----:B------:R0:W1:Y:S02]  /*2ecd0*/  SHFL.IDX P6, R14, R13, R12, R11 ;  /* 0x0000000c0d0e7389 */ /* 0x00006400000c000b */
[----:B01----:R-:W-:Y:S01]  /*2ece0*/  ENDCOLLECTIVE ;  /* 0x000000000000791b */ /* 0x003fe20003800000 */
.L_x_862:
[----:B------:R-:W-:Y:S01]  /*2ecf0*/  MOV R13, R49 ;  /* 0x00000031000d7202 */ /* 0x000fe20000000f00 */
[----:B------:R-:W-:Y:S01]  /*2ed00*/  IMAD.MOV.U32 R12, RZ, RZ, R6 ;  /* 0x000000ffff0c7224 */ /* 0x000fe200078e0006 */
[----:B------:R-:W-:Y:S02]  /*2ed10*/  SEL R49, R50, R63, P0 ;  /* 0x0000003f32317207 */ /* 0x000fe40000000000 */
[----:B------:R-:W-:Y:S01]  /*2ed20*/  SEL R50, R63, R50, P0 ;  /* 0x000000323f327207 */ /* 0x000fe20000000000 */
[----:B------:R-:W-:-:S07]  /*2ed30*/  IMAD.MOV.U32 R64, RZ, RZ, R14 ;  /* 0x000000ffff407224 */ /* 0x000fce00078e000e */
[----:B------:R-:W-:Y:S05]  /*2ed40*/  WARPSYNC.COLLECTIVE R15, `(.L_x_863) ;  /* 0x000000000f087348 */ /* 0x000fea0003c00000 */
[----:B------:R0:W1:Y:S02]  /*2ed50*/  SHFL.IDX P6, R14, R13, R12, R11 ;  /* 0x0000000c0d0e7389 */ /* 0x00006400000c000b */
[----:B01----:R-:W-:Y:S01]  /*2ed60*/  ENDCOLLECTIVE ;  /* 0x000000000000791b */ /* 0x003fe20003800000 */
.L_x_863:
[----:B------:R-:W-:Y:S01]  /*2ed70*/  IMAD.MOV.U32 R13, RZ, RZ, R51 ;  /* 0x000000ffff0d7224 */ /* 0x000fe200078e0033 */
[----:B------:R-:W-:Y:S02]  /*2ed80*/  SEL R51, R52, R61, P0 ;  /* 0x0000003d34337207 */ /* 0x000fe40000000000 */
[----:B------:R-:W-:Y:S01]  /*2ed90*/  SEL R52, R61, R52, P0 ;  /* 0x000000343d347207 */ /* 0x000fe20000000000 */
[----:B------:R-:W-:-:S07]  /*2eda0*/  IMAD.MOV.U32 R109, RZ, RZ, R14 ;  /* 0x000000ffff6d7224 */ /* 0x000fce00078e000e */
[----:B------:R-:W-:Y:S05]  /*2edb0*/  WARPSYNC.COLLECTIVE R15, `(.L_x_864) ;  /* 0x000000000f087348 */ /* 0x000fea0003c00000 */
[----:B------:R0:W1:Y:S02]  /*2edc0*/  SHFL.IDX P6, R14, R13, R12, R11 ;  /* 0x0000000c0d0e7389 */ /* 0x00006400000c000b */
[----:B01----:R-:W-:Y:S01]  /*2edd0*/  ENDCOLLECTIVE ;  /* 0x000000000000791b */ /* 0x003fe20003800000 */
.L_x_864:
[----:B------:R-:W-:Y:S02]  /*2ede0*/  IMAD.MOV.U32 R13, RZ, RZ, R28 ;  /* 0x000000ffff0d7224 */ /* 0x000fe400078e001c */
[----:B------:R-:W-:Y:S01]  /*2edf0*/  IMAD.MOV.U32 R12, RZ, RZ, R5 ;  /* 0x000000ffff0c7224 */ /* 0x000fe200078e0005 */
[----:B------:R-:W-:-:S07]  /*2ee00*/  MOV R97, R14 ;  /* 0x0000000e00617202 */ /* 0x000fce0000000f00 */
[----:B------:R-:W-:Y:S05]  /*2ee10*/  WARPSYNC.COLLECTIVE R15, `(.L_x_865) ;  /* 0x000000000f087348 */ /* 0x000fea0003c00000 */
[----:B------:R0:W1:Y:S02]  /*2ee20*/  SHFL.IDX P6, R14, R13, R12, R11 ;  /* 0x0000000c0d0e7389 */ /* 0x00006400000c000b */
[----:B01----:R-:W-:Y:S01]  /*2ee30*/  ENDCOLLECTIVE ;  /* 0x000000000000791b */ /* 0x003fe20003800000 */
.L_x_865:
[----:B------:R-:W-:Y:S01]  /*2ee40*/  MOV R13, R30 ;  /* 0x0000001e000d7202 */ /* 0x000fe20000000f00 */
[----:B------:R-:W-:-:S07]  /*2ee50*/  IMAD.MOV.U32 R66, RZ, RZ, R14 ;  /* 0x000000ffff427224 */ /* 0x000fce00078e000e */
[----:B------:R-:W-:Y:S05]  /*2ee60*/  WARPSYNC.COLLECTIVE R15, `(.L_x_866) ;  /* 0x000000000f087348 */ /* 0x000fea0003c00000 */
[----:B------:R0:W1:Y:S02]  /*2ee70*/  SHFL.IDX P6, R14, R13, R12, R11 ;  /* 0x0000000c0d0e7389 */ /* 0x00006400000c000b */
[----:B01----:R-:W-:Y:S01]  /*2ee80*/  ENDCOLLECTIVE ;  /* 0x000000000000791b */ /* 0x003fe20003800000 */
.L_x_866:
[----:B------:R-:W-:Y:S02]  /*2ee90*/  IMAD.MOV.U32 R13, RZ, RZ, R29 ;  /* 0x000000ffff0d7224 */ /* 0x000fe400078e001d */
[----:B------:R-:W-:Y:S02]  /*2eea0*/  IMAD.MOV.U32 R12, RZ, RZ, R6 ;  /* 0x000000ffff0c7224 */ /* 0x000fe400078e0006 */
[----:B------:R-:W-:-:S07]  /*2eeb0*/  IMAD.MOV.U32 R68, RZ, RZ, R14 ;  /* 0x000000ffff447224 */ /* 0x000fce00078e000e */
[----:B------:R-:W-:Y:S05]  /*2eec0*/  WARPSYNC.COLLECTIVE R15, `(.L_x_867) ;  /* 0x000000000f087348 */ /* 0x000fea0003c00000 */
[----:B------:R0:W1:Y:S02]  /*2eed0*/  SHFL.IDX P6, R14, R13, R12, R11 ;  /* 0x0000000c0d0e7389 */ /* 0x00006400000c000b */
[----:B01----:R-:W-:Y:S01]  /*2eee0*/  ENDCOLLECTIVE ;  /* 0x000000000000791b */ /* 0x003fe20003800000 */
.L_x_867:
[----:B------:R-:W-:Y:S01]  /*2eef0*/  IMAD.MOV.U32 R13, RZ, RZ, R27 ;  /* 0x000000ffff0d7224 */ /* 0x000fe200078e001b */
[----:B------:R-:W-:-:S07]  /*2ef00*/  MOV R29, R14 ;  /* 0x0000000e001d7202 */ /* 0x000fce0000000f00 */
[----:B------:R-:W-:Y:S05]  /*2ef10*/  WARPSYNC.COLLECTIVE R15, `(.L_x_868) ;  /* 0x000000000f087348 */ /* 0x000fea0003c00000 */
[----:B------:R0:W1:Y:S02]  /*2ef20*/  SHFL.IDX P6, R14, R13, R12, R11 ;  /* 0x0000000c0d0e7389 */ /* 0x00006400000c000b */
[----:B01----:R-:W-:Y:S01]  /*2ef30*/  ENDCOLLECTIVE ;  /* 0x000000000000791b */ /* 0x003fe20003800000 */
.L_x_868:
        /* <DEDUP_REMOVED lines=8> */
.L_x_869:
[----:B------:R-:W-:Y:S02]  /*2efc0*/  SEL R67, R68, R27, P0 ;  /* 0x0000001b44437207 */ /* 0x000fe40000000000 */
[----:B------:R-:W-:Y:S01]  /*2efd0*/  SEL R68, R27, R68, P0 ;  /* 0x000000441b447207 */ /* 0x000fe20000000000 */
[----:B------:R-:W-:Y:S02]  /*2efe0*/  IMAD.MOV.U32 R13, RZ, RZ, R26 ;  /* 0x000000ffff0d7224 */ /* 0x000fe400078e001a */
[----:B------:R-:W-:-:S07]  /*2eff0*/  IMAD.MOV.U32 R70, RZ, RZ, R14 ;  /* 0x000000ffff467224 */ /* 0x000fce00078e000e */
[----:B------:R-:W-:Y:S05]  /*2f000*/  WARPSYNC.COLLECTIVE R15, `(.L_x_870) ;  /* 0x000000000f087348 */ /* 0x000fea0003c00000 */
[----:B------:R0:W1:Y:S02]  /*2f010*/  SHFL.IDX P6, R14, R13, R12, R11 ;  /* 0x0000000c0d0e7389 */ /* 0x00006400000c000b */
[----:B01----:R-:W-:Y:S01]  /*2f020*/  ENDCOLLECTIVE ;  /* 0x000000000000791b */ /* 0x003fe20003800000 */
.L_x_870:
[----:B------:R-:W-:Y:S01]  /*2f030*/  MOV R13, R33 ;  /* 0x00000021000d7202 */ /* 0x000fe20000000f00 */
[----:B------:R-:W-:Y:S02]  /*2f040*/  IMAD.MOV.U32 R12, RZ, RZ, R6 ;  /* 0x000000ffff0c7224 */ /* 0x000fe400078e0006 */
[----:B------:R-:W-:-:S07]  /*2f050*/  IMAD.MOV.U32 R72, RZ, RZ, R14 ;  /* 0x000000ffff487224 */ /* 0x000fce00078e000e */
[----:B------:R-:W-:Y:S05]  /*2f060*/  WARPSYNC.COLLECTIVE R15, `(.L_x_871) ;  /* 0x000000000f087348 */ /* 0x000fea0003c00000 */
[----:B------:R0:W1:Y:S02]  /*2f070*/  SHFL.IDX P6, R14, R13, R12, R11 ;  /* 0x0000000c0d0e7389 */ /* 0x00006400000c000b */
[----:B01----:R-:W-:Y:S01]  /*2f080*/  ENDCOLLECTIVE ;  /* 0x000000000000791b */ /* 0x003fe20003800000 */
.L_x_871:
[----:B------:R-:W-:Y:S02]  /*2f090*/  IMAD.MOV.U32 R13, RZ, RZ, R31 ;  /* 0x000000ffff0d7224 */ /* 0x000fe400078e001f */
[----:B------:R-:W-:-:S07]  /*2f0a0*/  IMAD.MOV.U32 R33, RZ, RZ, R14 ;  /* 0x000000ffff217224 */ /* 0x000fce00078e000e */
[----:B------:R-:W-:Y:S05]  /*2f0b0*/  WARPSYNC.COLLECTIVE R15, `(.L_x_872) ;  /* 0x000000000f087348 */ /* 0x000fea0003c00000 */
[----:B------:R0:W1:Y:S02]  /*2f0c0*/  SHFL.IDX P6, R14, R13, R12, R11 ;  /* 0x0000000c0d0e7389 */ /* 0x00006400000c000b */
[----:B01----:R-:W-:Y:S01]  /*2f0d0*/  ENDCOLLECTIVE ;  /* 0x000000000000791b */ /* 0x003fe20003800000 */
.L_x_872:
        /* <DEDUP_REMOVED lines=8> */
.L_x_873:
[----:B------:R-:W-:Y:S02]  /*2f160*/  SEL R71, R72, R31, P0 ;  /* 0x0000001f48477207 */ /* 0x000fe40000000000 */
[----:B------:R-:W-:Y:S02]  /*2f170*/  SEL R72, R31, R72, P0 ;  /* 0x000000481f487207 */ /* 0x000fe40000000000 */
[----:B------:R-:W-:Y:S01]  /*2f180*/  MOV R13, R10 ;  /* 0x0000000a000d7202 */ /* 0x000fe20000000f00 */
[----:B------:R-:W-:-:S07]  /*2f190*/  IMAD.MOV.U32 R86, RZ, RZ, R14 ;  /* 0x000000ffff567224 */ /* 0x000fce00078e000e */
[----:B------:R-:W-:Y:S05]  /*2f1a0*/  WARPSYNC.COLLECTIVE R15, `(.L_x_874) ;  /* 0x000000000f087348 */ /* 0x000fea0003c00000 */
[----:B------:R0:W1:Y:S02]  /*2f1b0*/  SHFL.IDX P6, R14, R13, R12, R11 ;  /* 0x0000000c0d0e7389 */ /* 0x00006400000c000b */
[----:B01----:R-:W-:Y:S01]  /*2f1c0*/  ENDCOLLECTIVE ;  /* 0x000000000000791b */ /* 0x003fe20003800000 */
.L_x_874:
[----:B------:R-:W-:Y:S01]  /*2f1d0*/  IMAD.MOV.U32 R13, RZ, RZ, R53 ;  /* 0x000000ffff0d7224 */ /* 0x000fe200078e0035 */
[----:B------:R-:W-:Y:S01]  /*2f1e0*/  SEL R53, R54, R57, P0 ;  /* 0x0000003936357207 */ /* 0x000fe20000000000 */
[----:B------:R-:W-:Y:S01]  /*2f1f0*/  IMAD.MOV.U32 R12, RZ, RZ, R6 ;  /* 0x000000ffff0c7224 */ /* 0x000fe200078e0006 */
[----:B------:R-:W-:Y:S02]  /*2f200*/  SEL R54, R57, R54, P0 ;  /* 0x0000003639367207 */ /* 0x000fe40000000000 */
[----:B------:R-:W-:Y:S02]  /*2f210*/  SEL R57, R64, R97, P0 ;  /* 0x0000006140397207 */ /* 0x000fe40000000000 */
[----:B------:R-:W-:Y:S01]  /*2f220*/  SEL R64, R97, R64, P0 ;  /* 0x0000004061407207 */ /* 0x000fe20000000000 */
[----:B------:R-:W-:Y:S02]  /*2f230*/  IMAD.MOV.U32 R97, RZ, RZ, RZ ;  /* 0x000000ffff617224 */ /* 0x000fe400078e00ff */
[----:B------:R-:W-:-:S07]  /*2f240*/  IMAD.MOV.U32 R90, RZ, RZ, R14 ;  /* 0x000000ffff5a7224 */ /* 0x000fce00078e000e */
[----:B------:R-:W-:Y:S05]  /*2f250*/  WARPSYNC.COLLECTIVE R15, `(.L_x_875) ;  /* 0x000000000f087348 */ /* 0x000fea0003c00000 */
[----:B------:R0:W1:Y:S02]  /*2f260*/  SHFL.IDX P6, R14, R13, R12, R11 ;  /* 0x0000000c0d0e7389 */ /* 0x00006400000c000b */
[----:B01----:R-:W-:Y:S01]  /*2f270*/  ENDCOLLECTIVE ;  /* 0x000000000000791b */ /* 0x003fe20003800000 */
.L_x_875:
[----:B------:R-:W-:Y:S01]  /*2f280*/  IMAD.MOV.U32 R13, RZ, RZ, R35 ;  /* 0x000000ffff0d7224 */ /* 0x000fe200078e0023 */
[----:B------:R-:W-:-:S07]  /*2f290*/  MOV R91, R14 ;  /* 0x0000000e005b7202 */ /* 0x000fce0000000f00 */
[----:B------:R-:W-:Y:S05]  /*2f2a0*/  WARPSYNC.COLLECTIVE R15, `(.L_x_876) ;  /* 0x000000000f087348 */ /* 0x000fea0003c00000 */
[----:B------:R0:W1:Y:S02]  /*2f2b0*/  SHFL.IDX P6, R14, R13, R12, R11 ;  /* 0x0000000c0d0e7389 */ /* 0x00006400000c000b */
[----:B01----:R-:W-:Y:S01]  /*2f2c0*/  ENDCOLLECTIVE ;  /* 0x000000000000791b */ /* 0x003fe20003800000 */
.L_x_876:
        /* <DEDUP_REMOVED lines=8> */
.L_x_877:
[----:B------:R-:W-:Y:S02]  /*2f350*/  SEL R87, R90, R35, P0 ;  /* 0x000000235a577207 */ /* 0x000fe40000000000 */
[----:B------:R-:W-:Y:S01]  /*2f360*/  SEL R90, R35, R90, P0 ;  /* 0x0000005a235a7207 */ /* 0x000fe20000000000 */
[----:B------:R-:W-:Y:S02]  /*2f370*/  IMAD.MOV.U32 R13, RZ, RZ, R94 ;  /* 0x000000ffff0d7224 */ /* 0x000fe400078e005e */
[----:B------:R-:W-:-:S07]  /*2f380*/  IMAD.MOV.U32 R92, RZ, RZ, R14 ;  /* 0x000000ffff5c7224 */ /* 0x000fce00078e000e */
[----:B------:R-:W-:Y:S05]  /*2f390*/  WARPSYNC.COLLECTIVE R15, `(.L_x_878) ;  /* 0x000000000f087348 */ /* 0x000fea0003c00000 */
[----:B------:R0:W1:Y:S02]  /*2f3a0*/  SHFL.IDX P6, R14, R13, R12, R11 ;  /* 0x0000000c0d0e7389 */ /* 0x00006400000c000b */
[----:B01----:R-:W-:Y:S01]  /*2f3b0*/  ENDCOLLECTIVE ;  /* 0x000000000000791b */ /* 0x003fe20003800000 */
.L_x_878:
        /* <DEDUP_REMOVED lines=8> */
.L_x_879:
[----:B------:R-:W-:Y:S02]  /*2f440*/  IMAD.MOV.U32 R13, RZ, RZ, R25 ;  /* 0x000000ffff0d7224 */ /* 0x000fe400078e0019 */
[----:B------:R-:W-:-:S07]  /*2f450*/  IMAD.MOV.U32 R111, RZ, RZ, R14 ;  /* 0x000000ffff6f7224 */ /* 0x000fce00078e000e */
[----:B------:R-:W-:Y:S05]  /*2f460*/  WARPSYNC.COLLECTIVE R15, `(.L_x_880) ;  /* 0x000000000f087348 */ /* 0x000fea0003c00000 */
[----:B------:R0:W1:Y:S02]  /*2f470*/  SHFL.IDX P6, R14, R13, R12, R11 ;  /* 0x0000000c0d0e7389 */ /* 0x00006400000c000b */
[----:B01----:R-:W-:Y:S01]  /*2f480*/  ENDCOLLECTIVE ;  /* 0x000000000000791b */ /* 0x003fe20003800000 */
.L_x_880:
        /* <DEDUP_REMOVED lines=8> */
.L_x_881:
[----:B------:R-:W-:Y:S02]  /*2f510*/  SEL R93, R94, R25, P0 ;  /* 0x000000195e5d7207 */ /* 0x000fe40000000000 */
[----:B------:R-:W-:Y:S02]  /*2f520*/  SEL R94, R25, R94, P0 ;  /* 0x0000005e195e7207 */ /* 0x000fe40000000000 */
[----:B------:R-:W-:Y:S01]  /*2f530*/  MOV R13, R62 ;  /* 0x0000003e000d7202 */ /* 0x000fe20000000f00 */
[----:B------:R-:W-:-:S07]  /*2f540*/  IMAD.MOV.U32 R4, RZ, RZ, R14 ;  /* 0x000000ffff047224 */ /* 0x000fce00078e000e */
[----:B------:R-:W-:Y:S05]  /*2f550*/  WARPSYNC.COLLECTIVE R15, `(.L_x_882) ;  /* 0x000000000f087348 */ /* 0x000fea0003c00000 */
[----:B------:R0:W1:Y:S02]  /*2f560*/  SHFL.IDX P6, R14, R13, R12, R11 ;  /* 0x0000000c0d0e7389 */ /* 0x00006400000c000b */
[----:B01----:R-:W-:Y:S01]  /*2f570*/  ENDCOLLECTIVE ;  /* 0x000000000000791b */ /* 0x003fe20003800000 */
.L_x_882:
[----:B------:R-:W-:Y:S02]  /*2f580*/  IMAD.MOV.U32 R13, RZ, RZ, R9 ;  /* 0x000000ffff0d7224 */ /* 0x000fe400078e0009 */
[----:B------:R-:W-:Y:S02]  /*2f590*/  IMAD.MOV.U32 R12, RZ, RZ, R6 ;  /* 0x000000ffff0c7224 */ /* 0x000fe400078e0006 */
[----:B------:R-:W-:-:S07]  /*2f5a0*/  IMAD.MOV.U32 R62, RZ, RZ, R14 ;  /* 0x000000ffff3e7224 */ /* 0x000fce00078e000e */
[----:B------:R-:W-:Y:S05]  /*2f5b0*/  WARPSYNC.COLLECTIVE R15, `(.L_x_883) ;  /* 0x000000000f087348 */ /* 0x000fea0003c00000 */
[----:B------:R0:W1:Y:S02]  /*2f5c0*/  SHFL.IDX P6, R14, R13, R12, R11 ;  /* 0x0000000c0d0e7389 */ /* 0x00006400000c000b */
[----:B01----:R-:W-:Y:S01]  /*2f5d0*/  ENDCOLLECTIVE ;  /* 0x000000000000791b */ /* 0x003fe20003800000 */
.L_x_883:
[----:B------:R-:W-:Y:S01]  /*2f5e0*/  IMAD.MOV.U32 R13, RZ, RZ, R7 ;  /* 0x000000ffff0d7224 */ /* 0x000fe200078e0007 */
[----:B------:R-:W-:-:S07]  /*2f5f0*/  MOV R9, R14 ;  /* 0x0000000e00097202 */ /* 0x000fce0000000f00 */
[----:B------:R-:W-:Y:S05]  /*2f600*/  WARPSYNC.COLLECTIVE R15, `(.L_x_884) ;  /* 0x000000000f087348 */ /* 0x000fea0003c00000 */
[----:B------:R0:W1:Y:S02]  /*2f610*/  SHFL.IDX P6, R14, R13, R12, R11 ;  /* 0x0000000c0d0e7389 */ /* 0x00006400000c000b */
[----:B01----:R-:W-:Y:S01]  /*2f620*/  ENDCOLLECTIVE ;  /* 0x000000000000791b */ /* 0x003fe20003800000 */
.L_x_884:
[----:B------:R-:W-:Y:S05]  /*2f630*/  BRA `(.L_x_885) ;  /* 0xffffff1c00a07947 */ /* 0x000fea000383ffff */
.L_x_607:
[----:B------:R-:W-:Y:S01]  /*2f640*/  IMAD.MOV.U32 R13, RZ, RZ, R3 ;  /* 0x000000ffff0d7224 */ /* 0x000fe200078e0003 */
[----:B------:R-:W-:Y:S01]  /*2f650*/  MOV R12, RZ ;  /* 0x000000ff000c7202 */ /* 0x000fe20000000f00 */
[----:B------:R-:W-:Y:S02]  /*2f660*/  IMAD.MOV.U32 R11, RZ, RZ, 0x181f ;  /* 0x0000181fff0b7424 */ /* 0x000fe400078e00ff */
[----:B------:R-:W-:-:S07]  /*2f670*/  IMAD.MOV.U32 R15, RZ, RZ, -0x1 ;  /* 0xffffffffff0f7424 */ /* 0x000fce00078e00ff */
[----:B0----5:R-:W-:Y:S05]  /*2f680*/  WARPSYNC.COLLECTIVE R15, `(.L_x_886) ;  /* 0x000000000f087348 */ /* 0x021fea0003c00000 */
[----:B------:R1:W2:Y:S02]  /*2f690*/  SHFL.IDX P6, R14, R13, R12, R11 ;  /* 0x0000000c0d0e7389 */ /* 0x0002a400000c000b */
[----:B012--5:R-:W-:Y:S01]  /*2f6a0*/  ENDCOLLECTIVE ;  /* 0x000000000000791b */ /* 0x027fe20003800000 */
.L_x_886:
[----:B------:R-:W-:Y:S01]  /*2f6b0*/  MOV R13, R2 ;  /* 0x00000002000d7202 */ /* 0x000fe20000000f00 */
[----:B------:R-:W-:-:S07]  /*2f6c0*/  IMAD.MOV.U32 R0, RZ, RZ, R14 ;  /* 0x000000ffff007224 */ /* 0x000fce00078e000e */
[----:B------:R-:W-:Y:S05]  /*2f6d0*/  WARPSYNC.COLLECTIVE R15, `(.L_x_887) ;  /* 0x000000000f087348 */ /* 0x000fea0003c00000 */
[----:B------:R0:W1:Y:S02]  /*2f6e0*/  SHFL.IDX P6, R14, R13, R12, R11 ;  /* 0x0000000c0d0e7389 */ /* 0x00006400000c000b */
[----:B01----:R-:W-:Y:S01]  /*2f6f0*/  ENDCOLLECTIVE ;  /* 0x000000000000791b */ /* 0x003fe20003800000 */
.L_x_887:
[----:B------:R-:W-:Y:S05]  /*2f700*/  BRA `(.L_x_888) ;  /* 0xffffff2c00387947 */ /* 0x000fea000383ffff */
.L_x_610:
[----:B------:R-:W-:Y:S01]  /*2f710*/  BSSY B1, `(.L_x_889) ;  /* 0x0000008000017945 */ /* 0x000fe20003800000 */
[----:B------:R-:W-:Y:S01]  /*2f720*/  IMAD.MOV.U32 R13, RZ, RZ, R3 ;  /* 0x000000ffff0d7224 */ /* 0x000fe200078e0003 */
[----:B---3--:R-:W-:Y:S01]  /*2f730*/  MOV R15, 0xffffffff ;  /* 0xffffffff000f7802 */ /* 0x008fe20000000f00 */
[----:B------:R-:W-:Y:S02]  /*2f740*/  IMAD.MOV.U32 R12, RZ, RZ, 0x1 ;  /* 0x00000001ff0c7424 */ /* 0x000fe400078e00ff */
[----:B------:R-:W-:-:S07]  /*2f750*/  IMAD.MOV.U32 R11, RZ, RZ, 0x181f ;  /* 0x0000181fff0b7424 */ /* 0x000fce00078e00ff */
[----:B012--5:R-:W-:Y:S05]  /*2f760*/  WARPSYNC.COLLECTIVE R15, `(.L_x_890) ;  /* 0x000000000f087348 */ /* 0x027fea0003c00000 */
[----:B--2---:R2:W3:Y:S02]  /*2f770*/  SHFL.IDX P6, R14, R13, R12, R11 ;  /* 0x0000000c0d0e7389 */ /* 0x0044e400000c000b */
[----:B0123-5:R-:W-:Y:S01]  /*2f780*/  ENDCOLLECTIVE ;  /* 0x000000000000791b */ /* 0x02ffe20003800000 */
.L_x_890:
[----:B------:R-:W-:Y:S05]  /*2f790*/  BSYNC B1 ;  /* 0x0000000000017941 */ /* 0x000fea0003800000 */
.L_x_889:
[----:B------:R-:W-:Y:S01]  /*2f7a0*/  IMAD.MOV.U32 R13, RZ, RZ, R2 ;  /* 0x000000ffff0d7224 */ /* 0x000fe200078e0002 */
[----:B------:R-:W-:Y:S01]  /*2f7b0*/  MOV R11, 0x181f ;  /* 0x0000181f000b7802 */ /* 0x000fe20000000f00 */
[----:B------:R-:W-:Y:S02]  /*2f7c0*/  IMAD.MOV.U32 R12, RZ, RZ, 0x1 ;  /* 0x00000001ff0c7424 */ /* 0x000fe400078e00ff */
[----:B------:R-:W-:Y:S02]  /*2f7d0*/  IMAD.MOV.U32 R15, RZ, RZ, -0x1 ;  /* 0xffffffffff0f7424 */ /* 0x000fe400078e00ff */
[----:B------:R-:W-:-:S07]  /*2f7e0*/  IMAD.MOV.U32 R0, RZ, RZ, R14 ;  /* 0x000000ffff007224 */ /* 0x000fce00078e000e */
[----:B------:R-:W-:Y:S05]  /*2f7f0*/  WARPSYNC.COLLECTIVE R15, `(.L_x_891) ;  /* 0x000000000f087348 */ /* 0x000fea0003c00000 */
[----:B------:R0:W1:Y:S02]  /*2f800*/  SHFL.IDX P6, R14, R13, R12, R11 ;  /* 0x0000000c0d0e7389 */ /* 0x00006400000c000b */
[----:B01----:R-:W-:Y:S01]  /*2f810*/  ENDCOLLECTIVE ;  /* 0x000000000000791b */ /* 0x003fe20003800000 */
.L_x_891:
[----:B------:R-:W-:Y:S05]  /*2f820*/  BRA `(.L_x_892) ;  /* 0xffffff2c00387947 */ /* 0x000fea000383ffff */
.L_x_613:
[----:B------:R-:W-:Y:S01]  /*2f830*/  BSSY B1, `(.L_x_893) ;  /* 0x0000008000017945 */ /* 0x000fe20003800000 */
[----:B------:R-:W-:Y:S01]  /*2f840*/  IMAD.MOV.U32 R13, RZ, RZ, R3 ;  /* 0x000000ffff0d7224 */ /* 0x000fe200078e0003 */
[----:B------:R-:W-:Y:S01]  /*2f850*/  MOV R11, 0x181f ;  /* 0x0000181f000b7802 */ /* 0x000fe20000000f00 */
[----:B------:R-:W-:Y:S02]  /*2f860*/  IMAD.MOV.U32 R12, RZ, RZ, 0x2 ;  /* 0x00000002ff0c7424 */ /* 0x000fe400078e00ff */
[----:B---3--:R-:W-:-:S07]  /*2f870*/  IMAD.MOV.U32 R15, RZ, RZ, -0x1 ;  /* 0xffffffffff0f7424 */ /* 0x008fce00078e00ff */
[----:B012-4-:R-:W-:Y:S05]  /*2f880*/  WARPSYNC.COLLECTIVE R15, `(.L_x_894) ;  /* 0x000000000f087348 */ /* 0x017fea0003c00000 */
[----:B--2---:R2:W3:Y:S02]  /*2f890*/  SHFL.IDX P6, R14, R13, R12, R11 ;  /* 0x0000000c0d0e7389 */ /* 0x0044e400000c000b */
[----:B01234-:R-:W-:Y:S01]  /*2f8a0*/  ENDCOLLECTIVE ;  /* 0x000000000000791b */ /* 0x01ffe20003800000 */
.L_x_894:
[----:B------:R-:W-:Y:S05]  /*2f8b0*/  BSYNC B1 ;  /* 0x0000000000017941 */ /* 0x000fea0003800000 */
.L_x_893:
        /* <DEDUP_REMOVED lines=8> */
.L_x_895:
[----:B------:R-:W-:Y:S05]  /*2f940*/  BRA `(.L_x_896) ;  /* 0xffffff2c00387947 */ /* 0x000fea000383ffff */
.L_x_616:
        /* <DEDUP_REMOVED lines=8> */
.L_x_898:
[----:B------:R-:W-:Y:S05]  /*2f9d0*/  BSYNC B1 ;  /* 0x0000000000017941 */ /* 0x000fea0003800000 */
.L_x_897:
        /* <DEDUP_REMOVED lines=8> */
.L_x_899:
[----:B------:R-:W-:Y:S05]  /*2fa60*/  BRA `(.L_x_900) ;  /* 0xffffff2c00387947 */ /* 0x000fea000383ffff */
.L_x_618:
[----:B------:R-:W-:Y:S01]  /*2fa70*/  MOV R13, R32 ;  /* 0x00000020000d7202 */ /* 0x000fe20000000f00 */
[----:B------:R-:W-:Y:S01]  /*2fa80*/  IMAD.MOV.U32 R12, RZ, RZ, RZ ;  /* 0x000000ffff0c7224 */ /* 0x000fe200078e00ff */
[C---:B------:R-:W-:Y:S01]  /*2fa90*/  IADD3 R26, R218.reuse, 0x20, RZ ;  /* 0x00000020da1a7810 */ /* 0x040fe20007ffe0ff */
[----:B------:R-:W-:Y:S02]  /*2faa0*/  IMAD.MOV.U32 R11, RZ, RZ, 0x1c1f ;  /* 0x00001c1fff0b7424 */ /* 0x000fe400078e00ff */
[----:B------:R-:W-:Y:S02]  /*2fab0*/  IMAD.MOV.U32 R15, RZ, RZ, -0x1 ;  /* 0xffffffffff0f7424 */ /* 0x000fe400078e00ff */
[C---:B------:R-:W-:Y:S02]  /*2fac0*/  VIADD R29, R218.reuse, 0x10 ;  /* 0x00000010da1d7836 */ /* 0x040fe40000000000 */
[----:B------:R-:W-:-:S07]  /*2fad0*/  VIADD R28, R218, 0x18 ;  /* 0x00000018da1c7836 */ /* 0x000fce0000000000 */
[----:B------:R-:W-:Y:S05]  /*2fae0*/  WARPSYNC.COLLECTIVE R15, `(.L_x_901) ;  /* 0x000000000f087348 */ /* 0x000fea0003c00000 */
[----:B------:R0:W1:Y:S02]  /*2faf0*/  SHFL.IDX P6, R14, R13, R12, R11 ;  /* 0x0000000c0d0e7389 */ /* 0x00006400000c000b */
[----:B01----:R-:W-:Y:S01]  /*2fb00*/  ENDCOLLECTIVE ;  /* 0x000000000000791b */ /* 0x003fe20003800000 */
.L_x_901:
[C---:B------:R-:W-:Y:S02]  /*2fb10*/  VIADD R25, R218.reuse, 0x28 ;  /* 0x00000028da197836 */ /* 0x040fe40000000000 */
[----:B------:R-:W-:Y:S02]  /*2fb20*/  VIADD R24, R218, 0x30 ;  /* 0x00000030da187836 */ /* 0x000fe40000000000 */
[----:B------:R-:W-:Y:S01]  /*2fb30*/  IMAD.MOV.U32 R13, RZ, RZ, R30 ;  /* 0x000000ffff0d7224 */ /* 0x000fe200078e001e */
[----:B------:R-:W-:-:S07]  /*2fb40*/  MOV R31, R14 ;  /* 0x0000000e001f7202 */ /* 0x000fce0000000f00 */
[----:B------:R-:W-:Y:S05]  /*2fb50*/  WARPSYNC.COLLECTIVE R15, `(.L_x_902) ;  /* 0x000000000f087348 */ /* 0x000fea0003c00000 */
[----:B------:R0:W1:Y:S02]  /*2fb60*/  SHFL.IDX P6, R14, R13, R12, R11 ;  /* 0x0000000c0d0e7389 */ /* 0x00006400000c000b */
[----:B01----:R-:W-:Y:S01]  /*2fb70*/  ENDCOLLECTIVE ;  /* 0x000000000000791b */ /* 0x003fe20003800000 */
.L_x_902:
[----:B------:R-:W-:Y:S05]  /*2fb80*/  BRA `(.L_x_903) ;  /* 0xffffff2c00f47947 */ /* 0x000fea000383ffff */
.L_x_621:
[----:B------:R-:W-:Y:S01]  /*2fb90*/  BSSY B1, `(.L_x_904) ;  /* 0x0000008000017945 */ /* 0x000fe20003800000 */
[----:B---3--:R-:W-:Y:S01]  /*2fba0*/  IMAD.MOV.U32 R13, RZ, RZ, R32 ;  /* 0x000000ffff0d7224 */ /* 0x008fe200078e0020 */
[----:B------:R-:W-:Y:S01]  /*2fbb0*/  MOV R12, 0x1 ;  /* 0x00000001000c7802 */ /* 0x000fe20000000f00 */
[----:B------:R-:W-:Y:S02]  /*2fbc0*/  IMAD.MOV.U32 R11, RZ, RZ, 0x1c1f ;  /* 0x00001c1fff0b7424 */ /* 0x000fe400078e00ff */
[----:B------:R-:W-:-:S07]  /*2fbd0*/  IMAD.MOV.U32 R15, RZ, RZ, -0x1 ;  /* 0xffffffffff0f7424 */ /* 0x000fce00078e00ff */
[----:B012---:R-:W-:Y:S05]  /*2fbe0*/  WARPSYNC.COLLECTIVE R15, `(.L_x_905) ;  /* 0x000000000f087348 */ /* 0x007fea0003c00000 */
[----:B--2---:R2:W3:Y:S02]  /*2fbf0*/  SHFL.IDX P6, R14, R13, R12, R11 ;  /* 0x0000000c0d0e7389 */ /* 0x0044e400000c000b */
[----:B0123--:R-:W-:Y:S01]  /*2fc00*/  ENDCOLLECTIVE ;  /* 0x000000000000791b */ /* 0x00ffe20003800000 */
.L_x_905:
[----:B------:R-:W-:Y:S05]  /*2fc10*/  BSYNC B1 ;  /* 0x0000000000017941 */ /* 0x000fea0003800000 */
.L_x_904:
        /* <DEDUP_REMOVED lines=8> */
.L_x_906:
[----:B------:R-:W-:Y:S05]  /*2fca0*/  BRA `(.L_x_907) ;  /* 0xffffff3400a87947 */ /* 0x000fea000383ffff */
.L_x_625:
[----:B------:R-:W-:Y:S01]  /*2fcb0*/  MOV R13, R3 ;  /* 0x00000003000d7202 */ /* 0x000fe20000000f00 */
[----:B------:R-:W-:Y:S02]  /*2fcc0*/  IMAD.MOV.U32 R12, RZ, RZ, RZ ;  /* 0x000000ffff0c7224 */ /* 0x000fe400078e00ff */
[----:B------:R-:W-:Y:S02]  /*2fcd0*/  IMAD.MOV.U32 R11, RZ, RZ, 0x181f ;  /* 0x0000181fff0b7424 */ /* 0x000fe400078e00ff */
[----:B------:R-:W-:-:S07]  /*2fce0*/  IMAD.MOV.U32 R15, RZ, RZ, -0x1 ;  /* 0xffffffffff0f7424 */ /* 0x000fce00078e00ff */
[----:B--23--:R-:W-:Y:S05]  /*2fcf0*/  WARPSYNC.COLLECTIVE R15, `(.L_x_908) ;  /* 0x000000000f087348 */ /* 0x00cfea0003c00000 */
[----:B------:R0:W1:Y:S02]  /*2fd00*/  SHFL.IDX P6, R14, R13, R12, R11 ;  /* 0x0000000c0d0e7389 */ /* 0x00006400000c000b */
[----:B0123--:R-:W-:Y:S01]  /*2fd10*/  ENDCOLLECTIVE ;  /* 0x000000000000791b */ /* 0x00ffe20003800000 */
.L_x_908:
[----:B------:R-:W-:Y:S01]  /*2fd20*/  IMAD.MOV.U32 R13, RZ, RZ, R2 ;  /* 0x000000ffff0d7224 */ /* 0x000fe200078e0002 */
[----:B------:R-:W-:-:S07]  /*2fd30*/  MOV R0, R14 ;  /* 0x0000000e00007202 */ /* 0x000fce0000000f00 */
[----:B------:R-:W-:Y:S05]  /*2fd40*/  WARPSYNC.COLLECTIVE R15, `(.L_x_909) ;  /* 0x000000000f087348 */ /* 0x000fea0003c00000 */
[----:B------:R0:W1:Y:S02]  /*2fd50*/  SHFL.IDX P6, R14, R13, R12, R11 ;  /* 0x0000000c0d0e7389 */ /* 0x00006400000c000b */
[----:B01----:R-:W-:Y:S01]  /*2fd60*/  ENDCOLLECTIVE ;  /* 0x000000000000791b */ /* 0x003fe20003800000 */
.L_x_909:
[----:B------:R-:W-:Y:S05]  /*2fd70*/  BRA `(.L_x_910) ;  /* 0xffffff4400447947 */ /* 0x000fea000383ffff */
.L_x_628:
[----:B------:R-:W-:Y:S01]  /*2fd80*/  BSSY B1, `(.L_x_911) ;  /* 0x0000008000017945 */ /* 0x000fe20003800000 */
[----:B------:R-:W-:Y:S01]  /*2fd90*/  IMAD.MOV.U32 R13, RZ, RZ, R3 ;  /* 0x000000ffff0d7224 */ /* 0x000fe200078e0003 */
[----:B-1----:R-:W-:Y:S01]  /*2fda0*/  MOV R11, 0x181f ;  /* 0x0000181f000b7802 */ /* 0x002fe20000000f00 */
[----:B------:R-:W-:Y:S02]  /*2fdb0*/  IMAD.MOV.U32 R12, RZ, RZ, 0x1 ;  /* 0x00000001ff0c7424 */ /* 0x000fe400078e00ff */
[----:B------:R-:W-:-:S07]  /*2fdc0*/  IMAD.MOV.U32 R15, RZ, RZ, -0x1 ;  /* 0xffffffffff0f7424 */ /* 0x000fce00078e00ff */
[----:B0-234-:R-:W-:Y:S05]  /*2fdd0*/  WARPSYNC.COLLECTIVE R15, `(.L_x_912) ;  /* 0x000000000f087348 */ /* 0x01dfea0003c00000 */
[----:B----4-:R1:W4:Y:S02]  /*2fde0*/  SHFL.IDX P6, R14, R13, R12, R11 ;  /* 0x0000000c0d0e7389 */ /* 0x01032400000c000b */
[----:B01234-:R-:W-:Y:S01]  /*2fdf0*/  ENDCOLLECTIVE ;  /* 0x000000000000791b */ /* 0x01ffe20003800000 */
.L_x_912:
[----:B------:R-:W-:Y:S05]  /*2fe00*/  BSYNC B1 ;  /* 0x0000000000017941 */ /* 0x000fea0003800000 */
.L_x_911:
        /* <DEDUP_REMOVED lines=8> */
.L_x_913:
[----:B------:R-:W-:Y:S05]  /*2fe90*/  BRA `(.L_x_914) ;  /* 0xffffff4400487947 */ /* 0x000fea000383ffff */
.L_x_631:
[----:B------:R-:W-:Y:S01]  /*2fea0*/  BSSY B1, `(.L_x_915) ;  /* 0x0000008000017945 */ /* 0x000fe20003800000 */
[----:B------:R-:W-:Y:S01]  /*2feb0*/  IMAD.MOV.U32 R13, RZ, RZ, R3 ;  /* 0x000000ffff0d7224 */ /* 0x000fe200078e0003 */
[----:B------:R-:W-:Y:S01]  /*2fec0*/  MOV R12, 0x2 ;  /* 0x00000002000c7802 */ /* 0x000fe20000000f00 */
[----:B0-----:R-:W-:Y:S02]  /*2fed0*/  IMAD.MOV.U32 R11, RZ, RZ, 0x181f ;  /* 0x0000181fff0b7424 */ /* 0x001fe400078e00ff */
[----:B------:R-:W-:-:S07]  /*2fee0*/  IMAD.MOV.U32 R15, RZ, RZ, -0x1 ;  /* 0xffffffffff0f7424 */ /* 0x000fce00078e00ff */
[----:B-1234-:R-:W-:Y:S05]  /*2fef0*/  WARPSYNC.COLLECTIVE R15, `(.L_x_916) ;  /* 0x000000000f087348 */ /* 0x01efea0003c00000 */
[----:B----4-:R0:W4:Y:S02]  /*2ff00*/  SHFL.IDX P6, R14, R13, R12, R11 ;  /* 0x0000000c0d0e7389 */ /* 0x01012400000c000b */
[----:B01234-:R-:W-:Y:S01]  /*2ff10*/  ENDCOLLECTIVE ;  /* 0x000000000000791b */ /* 0x01ffe20003800000 */
.L_x_916:
[----:B------:R-:W-:Y:S05]  /*2ff20*/  BSYNC B1 ;  /* 0x0000000000017941 */ /* 0x000fea0003800000 */
.L_x_915:
        /* <DEDUP_REMOVED lines=8> */
.L_x_917:
[----:B------:R-:W-:Y:S05]  /*2ffb0*/  BRA `(.L_x_918) ;  /* 0xffffff4400487947 */ /* 0x000fea000383ffff */
.L_x_634:
[----:B------:R-:W-:Y:S01]  /*2ffc0*/  BSSY B1, `(.L_x_919) ;  /* 0x0000008000017945 */ /* 0x000fe20003800000 */
[----:B------:R-:W-:Y:S01]  /*2ffd0*/  MOV R13, R3 ;  /* 0x00000003000d7202 */ /* 0x000fe20000000f00 */
[----:B------:R-:W-:Y:S02]  /*2ffe0*/  IMAD.MOV.U32 R12, RZ, RZ, 0x3 ;  /* 0x00000003ff0c7424 */ /* 0x000fe400078e00ff */
[----:B0-----:R-:W-:Y:S02]  /*2fff0*/  IMAD.MOV.U32 R11, RZ, RZ, 0x181f ;  /* 0x0000181fff0b7424 */ /* 0x001fe400078e00ff */
[----:B------:R-:W-:-:S07]  /*30000*/  IMAD.MOV.U32 R15, RZ, RZ, -0x1 ;  /* 0xffffffffff0f7424 */ /* 0x000fce00078e00ff */
[----:B-1234-:R-:W-:Y:S05]  /*30010*/  WARPSYNC.COLLECTIVE R15, `(.L_x_920) ;  /* 0x000000000f087348 */ /* 0x01efea0003c00000 */
[----:B------:R0:W0:Y:S02]  /*30020*/  SHFL.IDX P6, R14, R13, R12, R11 ;  /* 0x0000000c0d0e7389 */ /* 0x00002400000c000b */
[----:B01234-:R-:W-:Y:S01]  /*30030*/  ENDCOLLECTIVE ;  /* 0x000000000000791b */ /* 0x01ffe20003800000 */
.L_x_920:
[----:B------:R-:W-:Y:S05]  /*30040*/  BSYNC B1 ;  /* 0x0000000000017941 */ /* 0x000fea0003800000 */
.L_x_919:
[----:B------:R-:W-:Y:S01]  /*30050*/  IMAD.MOV.U32 R13, RZ, RZ, R2 ;  /* 0x000000ffff0d7224 */ /* 0x000fe200078e0002 */
[----:B------:R-:W-:Y:S01]  /*30060*/  MOV R15, 0xffffffff ;  /* 0xffffffff000f7802 */ /* 0x000fe20000000f00 */
[----:B------:R-:W-:Y:S01]  /*30070*/  IMAD.MOV.U32 R12, RZ, RZ, 0x3 ;  /* 0x00000003ff0c7424 */ /* 0x000fe200078e00ff */
[----:B------:R-:W-:Y:S01]  /*30080*/  MOV R0, R14 ;  /* 0x0000000e00007202 */ /* 0x000fe20000000f00 */
[----:B------:R-:W-:-:S07]  /*30090*/  IMAD.MOV.U32 R11, RZ, RZ, 0x181f ;  /* 0x0000181fff0b7424 */ /* 0x000fce00078e00ff */
[----:B------:R-:W-:Y:S05]  /*300a0*/  WARPSYNC.COLLECTIVE R15, `(.L_x_921) ;  /* 0x000000000f087348 */ /* 0x000fea0003c00000 */
[----:B------:R0:W1:Y:S02]  /*300b0*/  SHFL.IDX P6, R14, R13, R12, R11 ;  /* 0x0000000c0d0e7389 */ /* 0x00006400000c000b */
[----:B01----:R-:W-:Y:S01]  /*300c0*/  ENDCOLLECTIVE ;  /* 0x000000000000791b */ /* 0x003fe20003800000 */
.L_x_921:
[----:B------:R-:W-:Y:S05]  /*300d0*/  BRA `(.L_x_922) ;  /* 0xffffff4400487947 */ /* 0x000fea000383ffff */
.L_x_650:
[----:B------:R-:W0:Y:S01]  /*300e0*/  S2R R9, SR_TID.X ;  /* 0x0000000000097919 */ /* 0x000e220000002100 */
[----:B------:R-:W-:Y:S01]  /*300f0*/  BSSY B1, `(.L_x_923) ;  /* 0x000000a000017945 */ /* 0x000fe20003800000 */
[----:B------:R-:W-:Y:S01]  /*30100*/  IMAD.MOV.U32 R12, RZ, RZ, RZ ;  /* 0x000000ffff0c7224 */ /* 0x000fe200078e00ff */
[----:B------:R-:W-:Y:S01]  /*30110*/  MOV R15, 0xffffffff ;  /* 0xffffffff000f7802 */ /* 0x000fe20000000f00 */
[----:B------:R-:W-:Y:S01]  /*30120*/  IMAD.MOV.U32 R11, RZ, RZ, 0x1f ;  /* 0x0000001fff0b7424 */ /* 0x000fe200078e00ff */
[----:B0-----:R-:W-:-:S04]  /*30130*/  SHF.R.U32.HI R9, RZ, 0x5, R9 ;  /* 0x00000005ff097819 */ /* 0x001fc80000011609 */
[----:B------:R-:W-:-:S05]  /*30140*/  LOP3.LUT R9, R9, 0x3, RZ, 0xc0, !PT ;  /* 0x0000000309097812 */ /* 0x000fca00078ec0ff */
[----:B------:R-:W-:-:S07]  /*30150*/  IMAD.MOV.U32 R13, RZ, RZ, R9 ;  /* 0x000000ffff0d7224 */ /* 0x000fce00078e0009 */
[----:B------:R-:W-:Y:S05]  /*30160*/  WARPSYNC.COLLECTIVE R15, `(.L_x_924) ;  /* 0x000000000f087348 */ /* 0x000fea0003c00000 */
[----:B------:R0:W1:Y:S02]  /*30170*/  SHFL.IDX P6, R14, R13, R12, R11 ;  /* 0x0000000c0d0e7389 */ /* 0x00006400000c000b */
[----:B01----:R-:W-:Y:S01]  /*30180*/  ENDCOLLECTIVE ;  /* 0x000000000000791b */ /* 0x003fe20003800000 */
.L_x_924:
[----:B------:R-:W-:Y:S05]  /*30190*/  BSYNC B1 ;  /* 0x0000000000017941 */ /* 0x000fea0003800000 */
.L_x_923:
[----:B------:R-:W-:Y:S05]  /*301a0*/  BRA `(.L_x_925) ;  /* 0xffffff5c00847947 */ /* 0x000fea000383ffff */
.L_x_652:
[----:B------:R-:W-:Y:S01]  /*301b0*/  BSSY B1, `(.L_x_926) ;  /* 0x0000006000017945 */ /* 0x000fe20003800000 */
[----:B------:R-:W-:-:S07]  /*301c0*/  IMAD.MOV.U32 R15, RZ, RZ, -0x1 ;  /* 0xffffffffff0f7424 */ /* 0x000fce00078e00ff */
[----:B0-----:R-:W-:Y:S05]  /*301d0*/  WARPSYNC.COLLECTIVE R15, `(.L_x_927) ;  /* 0x000000000f0c7348 */ /* 0x001fea0003c00000 */
[----:B------:R-:W-:Y:S02]  /*301e0*/  ELECT P6, UR62, PT ;  /* 0x00000000003e782f */ /* 0x000fe400038c0000 */
[----:B------:R-:W-:Y:S01]  /*301f0*/  MOV R14, UR62 ;  /* 0x0000003e000e7c02 */ /* 0x000fe20008000f00 */
[----:B0-----:R-:W-:Y:S10]  /*30200*/  ENDCOLLECTIVE ;  /* 0x000000000000791b */ /* 0x001ff40003800000 */
.L_x_927:
[----:B------:R-:W-:Y:S05]  /*30210*/  BSYNC B1 ;  /* 0x0000000000017941 */ /* 0x000fea0003800000 */
.L_x_926:
[----:B------:R-:W-:Y:S05]  /*30220*/  BRA `(.L_x_651) ;  /* 0xffffff5c007c7947 */ /* 0x000fea000383ffff */
.L_x_654:
[----:B0-----:R0:W1:Y:S02]  /*30230*/  SYNCS.PHASECHK.TRANS64.TRYWAIT P0, [R22+URZ+0x29820], R7 ;  /* 0x02982007160075a7 */ /* 0x001064000800017f */
[----:B-1----:R-:W-:Y:S05]  /*30240*/  @!P0 NANOSLEEP.SYNCS 0x989680 ;  /* 0x009896800000895d */ /* 0x002fea0003900000 */
[----:B------:R-:W1:Y:S02]  /*30250*/  @!P0 SYNCS.PHASECHK.TRANS64 P0, [R22+URZ+0x29820], R7 ;  /* 0x02982007160085a7 */ /* 0x000e64000800007f */
[----:B-1----:R-:W-:Y:S05]  /*30260*/  @!P0 BRA `(.L_x_654) ;  /* 0xfffffffc00f08947 */ /* 0x002fea000383ffff */
[----:B------:R-:W-:Y:S05]  /*30270*/  BRA `(.L_x_928) ;  /* 0xffffff5c008c7947 */ /* 0x000fea000383ffff */
.L_x_658:
[----:B-1----:R1:W2:Y:S02]  /*30280*/  SYNCS.PHASECHK.TRANS64.TRYWAIT P0, [R10+URZ+0x298a0], R12 ;  /* 0x0298a00c0a0075a7 */ /* 0x0022a4000800017f */
[----:B--2---:R-:W-:Y:S05]  /*30290*/  @!P0 NANOSLEEP.SYNCS 0x989680 ;  /* 0x009896800000895d */ /* 0x004fea0003900000 */
[----:B------:R-:W2:Y:S02]  /*302a0*/  @!P0 SYNCS.PHASECHK.TRANS64 P0, [R10+URZ+0x298a0], R12 ;  /* 0x0298a00c0a0085a7 */ /* 0x000ea4000800007f */
[----:B--2---:R-:W-:Y:S05]  /*302b0*/  @!P0 BRA `(.L_x_658) ;  /* 0xfffffffc00f08947 */ /* 0x004fea000383ffff */
[----:B------:R-:W-:Y:S05]  /*302c0*/  BRA `(.L_x_929) ;  /* 0xffffff5c00a47947 */ /* 0x000fea000383ffff */
.L_x_665:
[----:B0-----:R0:W2:Y:S02]  /*302d0*/  SYNCS.PHASECHK.TRANS64.TRYWAIT P0, [R10+URZ+0x298c0], R12 ;  /* 0x0298c00c0a0075a7 */ /* 0x0010a4000800017f */
[----:B--2---:R-:W-:Y:S05]  /*302e0*/  @!P0 NANOSLEEP.SYNCS 0x989680 ;  /* 0x009896800000895d */ /* 0x004fea0003900000 */
[----:B------:R-:W2:Y:S02]  /*302f0*/  @!P0 SYNCS.PHASECHK.TRANS64 P0, [R10+URZ+0x298c0], R12 ;  /* 0x0298c00c0a0085a7 */ /* 0x000ea4000800007f */
[----:B--2---:R-:W-:Y:S05]  /*30300*/  @!P0 BRA `(.L_x_665) ;  /* 0xfffffffc00f08947 */ /* 0x004fea000383ffff */
[----:B------:R-:W-:Y:S05]  /*30310*/  BRA `(.L_x_930) ;  /* 0xffffff6000987947 */ /* 0x000fea000383ffff */
.L_x_672:
[----:B-1----:R1:W2:Y:S02]  /*30320*/  SYNCS.PHASECHK.TRANS64.TRYWAIT P2, [R10+URZ+0x298a0], R9 ;  /* 0x0298a0090a0075a7 */ /* 0x0022a4000804017f */
[----:B--2---:R-:W-:Y:S05]  /*30330*/  @!P2 NANOSLEEP.SYNCS 0x989680 ;  /* 0x009896800000a95d */ /* 0x004fea0003900000 */
[----:B------:R-:W2:Y:S02]  /*30340*/  @!P2 SYNCS.PHASECHK.TRANS64 P2, [R10+URZ+0x298a0], R9 ;  /* 0x0298a0090a00a5a7 */ /* 0x000ea4000804007f */
[----:B--2---:R-:W-:Y:S05]  /*30350*/  @!P2 BRA `(.L_x_672) ;  /* 0xfffffffc00f0a947 */ /* 0x004fea000383ffff */
[----:B------:R-:W-:Y:S05]  /*30360*/  BRA `(.L_x_931) ;  /* 0xffffff6400587947 */ /* 0x000fea000383ffff */
.L_x_679:
[----:B0-----:R0:W2:Y:S02]  /*30370*/  SYNCS.PHASECHK.TRANS64.TRYWAIT P2, [R10+URZ+0x298c0], R9 ;  /* 0x0298c0090a0075a7 */ /* 0x0010a4000804017f */
[----:B--2---:R-:W-:Y:S05]  /*30380*/  @!P2 NANOSLEEP.SYNCS 0x989680 ;  /* 0x009896800000a95d */ /* 0x004fea0003900000 */
[----:B------:R-:W2:Y:S02]  /*30390*/  @!P2 SYNCS.PHASECHK.TRANS64 P2, [R10+URZ+0x298c0], R9 ;  /* 0x0298c0090a00a5a7 */ /* 0x000ea4000804007f */
[----:B--2---:R-:W-:Y:S05]  /*303a0*/  @!P2 BRA `(.L_x_679) ;  /* 0xfffffffc00f0a947 */ /* 0x004fea000383ffff */
[----:B------:R-:W-:Y:S05]  /*303b0*/  BRA `(.L_x_932) ;  /* 0xffffff6800487947 */ /* 0x000fea000383ffff */
.L_x_696:
[----:B------:R-:W-:Y:S01]  /*303c0*/  SHF.R.U32.HI R8, RZ, 0x5, R21 ;  /* 0x00000005ff087819 */ /* 0x000fe20000011615 */
[----:B------:R-:W-:Y:S01]  /*303d0*/  BSSY B0, `(.L_x_933) ;  /* 0x0000009000007945 */ /* 0x000fe20003800000 */
[----:B-1----:R-:W-:Y:S01]  /*303e0*/  IMAD.MOV.U32 R12, RZ, RZ, RZ ;  /* 0x000000ffff0c7224 */ /* 0x002fe200078e00ff */
[----:B------:R-:W-:Y:S01]  /*303f0*/  MOV R11, 0x1f ;  /* 0x0000001f000b7802 */ /* 0x000fe20000000f00 */
[----:B------:R-:W-:Y:S01]  /*30400*/  IMAD.MOV.U32 R15, RZ, RZ, -0x1 ;  /* 0xffffffffff0f7424 */ /* 0x000fe200078e00ff */
[----:B------:R-:W-:-:S05]  /*30410*/  LOP3.LUT R8, R8, 0x3, RZ, 0xc0, !PT ;  /* 0x0000000308087812 */ /* 0x000fca00078ec0ff */
[----:B------:R-:W-:-:S07]  /*30420*/  IMAD.MOV.U32 R13, RZ, RZ, R8 ;  /* 0x000000ffff0d7224 */ /* 0x000fce00078e0008 */
[----:B-----5:R-:W-:Y:S05]  /*30430*/  WARPSYNC.COLLECTIVE R15, `(.L_x_934) ;  /* 0x000000000f087348 */ /* 0x020fea0003c00000 */
[----:B------:R0:W1:Y:S02]  /*30440*/  SHFL.IDX P6, R14, R13, R12, R11 ;  /* 0x0000000c0d0e7389 */ /* 0x00006400000c000b */
[----:B01---5:R-:W-:Y:S01]  /*30450*/  ENDCOLLECTIVE ;  /* 0x000000000000791b */ /* 0x023fe20003800000 */
.L_x_934:
[----:B------:R-:W-:Y:S05]  /*30460*/  BSYNC B0 ;  /* 0x0000000000007941 */ /* 0x000fea0003800000 */
.L_x_933:
[----:B------:R-:W-:Y:S05]  /*30470*/  BRA `(.L_x_935) ;  /* 0xffffff7800887947 */ /* 0x000fea000383ffff */
.L_x_699:
[----:B0-----:R-:W2:Y:S02]  /*30480*/  LDL R2, [R1+0x2c] ;  /* 0x00002c0001027983 */ /* 0x001ea40000100800 */
[----:B--2---:R0:W1:Y:S02]  /*30490*/  SYNCS.PHASECHK.TRANS64.TRYWAIT P0, [R0+URZ+0x29880], R2 ;  /* 0x02988002000075a7 */ /* 0x004064000800017f */
[----:B-1----:R-:W-:Y:S05]  /*304a0*/  @!P0 NANOSLEEP.SYNCS 0x989680 ;  /* 0x009896800000895d */ /* 0x002fea0003900000 */
[----:B------:R-:W1:Y:S02]  /*304b0*/  @!P0 SYNCS.PHASECHK.TRANS64 P0, [R0+URZ+0x29880], R2 ;  /* 0x02988002000085a7 */ /* 0x000e64000800007f */
[----:B-1----:R-:W-:Y:S05]  /*304c0*/  @!P0 BRA `(.L_x_699) ;  /* 0xfffffffc00ec8947 */ /* 0x002fea000383ffff */
[----:B------:R-:W-:Y:S05]  /*304d0*/  BRA `(.L_x_936) ;  /* 0xffffff7800ac7947 */ /* 0x000fea000383ffff */
.L_x_700:
        /* <DEDUP_REMOVED lines=8> */
.L_x_938:
[----:B------:R-:W-:Y:S05]  /*30560*/  BSYNC B0 ;  /* 0x0000000000007941 */ /* 0x000fea0003800000 */
.L_x_937:
[----:B------:R-:W-:Y:S01]  /*30570*/  LOP3.LUT P2, RZ, R20, 0x2, RZ, 0xc0, !PT ;  /* 0x0000000214ff7812 */ /* 0x000fe2000784c0ff */
[----:B------:R-:W-:Y:S01]  /*30580*/  IMAD.MOV.U32 R13, RZ, RZ, R2 ;  /* 0x000000ffff0d7224 */ /* 0x000fe200078e0002 */
[----:B------:R-:W0:Y:S01]  /*30590*/  S2R R20, SR_TID.X ;  /* 0x0000000000147919 */ /* 0x000e220000002100 */
[----:B------:R-:W-:Y:S01]  /*305a0*/  MOV R12, RZ ;  /* 0x000000ff000c7202 */ /* 0x000fe20000000f00 */
[----:B------:R-:W-:Y:S02]  /*305b0*/  IMAD.MOV.U32 R11, RZ, RZ, 0x1c1f ;  /* 0x00001c1fff0b7424 */ /* 0x000fe400078e00ff */
[----:B------:R-:W-:Y:S02]  /*305c0*/  IMAD.MOV.U32 R15, RZ, RZ, -0x1 ;  /* 0xffffffffff0f7424 */ /* 0x000fe400078e00ff */
[----:B------:R-:W-:-:S07]  /*305d0*/  IMAD.MOV.U32 R4, RZ, RZ, R14 ;  /* 0x000000ffff047224 */ /* 0x000fce00078e000e */
[----:B0-----:R-:W-:Y:S05]  /*305e0*/  WARPSYNC.COLLECTIVE R15, `(.L_x_939) ;  /* 0x000000000f087348 */ /* 0x001fea0003c00000 */
[----:B------:R1:W2:Y:S02]  /*305f0*/  SHFL.IDX P6, R14, R13, R12, R11 ;  /* 0x0000000c0d0e7389 */ /* 0x0002a400000c000b */
[----:B012---:R-:W-:Y:S01]  /*30600*/  ENDCOLLECTIVE ;  /* 0x000000000000791b */ /* 0x007fe20003800000 */
.L_x_939:
[----:B------:R-:W-:Y:S02]  /*30610*/  IMAD.MOV.U32 R13, RZ, RZ, R3 ;  /* 0x000000ffff0d7224 */ /* 0x000fe400078e0003 */
[----:B------:R-:W-:Y:S01]  /*30620*/  IMAD.SHL.U32 R20, R20, 0x10, RZ ;  /* 0x0000001014147824 */ /* 0x000fe200078e00ff */
[----:B------:R-:W-:-:S04]  /*30630*/  MOV R12, R14 ;  /* 0x0000000e000c7202 */ /* 0x000fc80000000f00 */
[----:B------:R-:W-:-:S04]  /*30640*/  LOP3.LUT R20, R20, 0x30, RZ, 0xc0, !PT ;  /* 0x0000003014147812 */ /* 0x000fc800078ec0ff */
[----:B------:R-:W-:Y:S02]  /*30650*/  IADD3 R20, P0, R20, R12, RZ ;  /* 0x0000000c14147210 */ /* 0x000fe40007f1e0ff */
[----:B------:R-:W-:-:S03]  /*30660*/  MOV R12, 0x1 ;  /* 0x00000001000c7802 */ /* 0x000fc60000000f00 */
[----:B------:R-:W-:Y:S01]  /*30670*/  IMAD.X R21, RZ, RZ, R4, P0 ;  /* 0x000000ffff157224 */ /* 0x000fe200000e0604 */
[----:B------:R-:W-:-:S13]  /*30680*/  ISETP.LT.OR P0, PT, R8, 0x1, P2 ;  /* 0x000000010800780c */ /* 0x000fda0001701670 */
[----:B------:R-:W-:Y:S05]  /*30690*/  WARPSYNC.COLLECTIVE R15, `(.L_x_940) ;  /* 0x000000000f087348 */ /* 0x000fea0003c00000 */
[----:B------:R0:W1:Y:S02]  /*306a0*/  SHFL.IDX P6, R14, R13, R12, R11 ;  /* 0x0000000c0d0e7389 */ /* 0x00006400000c000b */
[----:B01----:R-:W-:Y:S01]  /*306b0*/  ENDCOLLECTIVE ;  /* 0x000000000000791b */ /* 0x003fe20003800000 */
.L_x_940:
        /* <DEDUP_REMOVED lines=9> */
[----:B0-----:R-:W0:Y:S01]  /*30750*/  S2R R20, SR_TID.X ;  /* 0x0000000000147919 */ /* 0x001e220000002100 */
[----:B------:R-:W-:-:S07]  /*30760*/  IMAD.MOV.U32 R21, RZ, RZ, R14 ;  /* 0x000000ffff157224 */ /* 0x000fce00078e000e */
[----:B0-----:R-:W-:Y:S05]  /*30770*/  WARPSYNC.COLLECTIVE R15, `(.L_x_941) ;  /* 0x000000000f087348 */ /* 0x001fea0003c00000 */
[----:B------:R1:W2:Y:S02]  /*30780*/  SHFL.IDX P6, R14, R13, R12, R11 ;  /* 0x0000000c0d0e7389 */ /* 0x0002a400000c000b */
[----:B012---:R-:W-:Y:S01]  /*30790*/  ENDCOLLECTIVE ;  /* 0x000000000000791b */ /* 0x007fe20003800000 */
.L_x_941:
[----:B------:R-:W-:Y:S01]  /*307a0*/  IMAD.MOV.U32 R13, RZ, RZ, R3 ;  /* 0x000000ffff0d7224 */ /* 0x000fe200078e0003 */
[----:B------:R-:W-:Y:S01]  /*307b0*/  MOV R12, R14 ;  /* 0x0000000e000c7202 */ /* 0x000fe20000000f00 */
[----:B------:R-:W-:-:S05]  /*307c0*/  IMAD.SHL.U32 R20, R20, 0x10, RZ ;  /* 0x0000001014147824 */ /* 0x000fca00078e00ff */
[----:B------:R-:W-:-:S04]  /*307d0*/  LOP3.LUT R20, R20, 0x30, RZ, 0xc0, !PT ;  /* 0x0000003014147812 */ /* 0x000fc800078ec0ff */
[----:B------:R-:W-:Y:S01]  /*307e0*/  IADD3 R20, P0, R20, R12, RZ ;  /* 0x0000000c14147210 */ /* 0x000fe20007f1e0ff */
[----:B------:R-:W-:-:S04]  /*307f0*/  IMAD.MOV.U32 R12, RZ, RZ, 0x2 ;  /* 0x00000002ff0c7424 */ /* 0x000fc800078e00ff */
[----:B------:R-:W-:Y:S01]  /*30800*/  IMAD.X R21, RZ, RZ, R21, P0 ;  /* 0x000000ffff157224 */ /* 0x000fe200000e0615 */
[----:B------:R-:W-:-:S13]  /*30810*/  ISETP.LT.OR P0, PT, R8, 0x21, P2 ;  /* 0x000000210800780c */ /* 0x000fda0001701670 */
[----:B------:R-:W-:Y:S05]  /*30820*/  WARPSYNC.COLLECTIVE R15, `(.L_x_942) ;  /* 0x000000000f087348 */ /* 0x000fea0003c00000 */
[----:B------:R0:W1:Y:S02]  /*30830*/  SHFL.IDX P6, R14, R13, R12, R11 ;  /* 0x0000000c0d0e7389 */ /* 0x00006400000c000b */
[----:B01----:R-:W-:Y:S01]  /*30840*/  ENDCOLLECTIVE ;  /* 0x000000000000791b */ /* 0x003fe20003800000 */
.L_x_942:
        /* <DEDUP_REMOVED lines=8> */
[----:B------:R-:W-:-:S07]  /*308d0*/  MOV R21, R14 ;  /* 0x0000000e00157202 */ /* 0x000fce0000000f00 */
[----:B0-----:R-:W-:Y:S05]  /*308e0*/  WARPSYNC.COLLECTIVE R15, `(.L_x_943) ;  /* 0x000000000f087348 */ /* 0x001fea0003c00000 */
[----:B------:R1:W2:Y:S02]  /*308f0*/  SHFL.IDX P6, R14, R13, R12, R11 ;  /* 0x0000000c0d0e7389 */ /* 0x0002a400000c000b */
[----:B012---:R-:W-:Y:S01]  /*30900*/  ENDCOLLECTIVE ;  /* 0x000000000000791b */ /* 0x007fe20003800000 */
.L_x_943:
[----:B------:R-:W-:Y:S02]  /*30910*/  IMAD.MOV.U32 R12, RZ, RZ, R14 ;  /* 0x000000ffff0c7224 */ /* 0x000fe400078e000e */
[----:B------:R-:W-:-:S05]  /*30920*/  IMAD.SHL.U32 R20, R20, 0x10, RZ ;  /* 0x0000001014147824 */ /* 0x000fca00078e00ff */
[----:B------:R-:W-:-:S04]  /*30930*/  LOP3.LUT R20, R20, 0x30, RZ, 0xc0, !PT ;  /* 0x0000003014147812 */ /* 0x000fc800078ec0ff */
[----:B------:R-:W-:-:S04]  /*30940*/  IADD3 R20, P0, R20, R12, RZ ;  /* 0x0000000c14147210 */ /* 0x000fc80007f1e0ff */
[----:B------:R-:W-:Y:S02]  /*30950*/  IADD3.X R21, RZ, R21, RZ, P0, !PT ;  /* 0x00000015ff157210 */ /* 0x000fe400007fe4ff */
[----:B------:R-:W-:-:S13]  /*30960*/  ISETP.LT.OR P0, PT, R8, 0x41, P2 ;  /* 0x000000410800780c */ /* 0x000fda0001701670 */
[----:B------:R-:W-:Y:S01]  /*30970*/  @!PT LDS RZ, [RZ] ;  /* 0x00000000fffff984 */ /* 0x000fe20000000800 */
[----:B------:R-:W-:Y:S01]  /*30980*/  @!PT LDS RZ, [RZ] ;  /* 0x00000000fffff984 */ /* 0x000fe20000000800 */
[----:B------:R-:W-:Y:S01]  /*30990*/  @!PT LDS RZ, [RZ] ;  /* 0x00000000fffff984 */ /* 0x000fe20000000800 */
[----:B------:R-:W-:Y:S01]  /*309a0*/  LDGSTS.E.BYPASS.LTC128B.128 [R4+0xc400], desc[UR50][R20.64], !P0 ;  /* 0x0c40000014047fae */ /* 0x000fe2000c101d72 */
[----:B------:R-:W-:-:S13]  /*309b0*/  ISETP.LT.OR P0, PT, R8, 0x41, P1 ;  /* 0x000000410800780c */ /* 0x000fda0000f01670 */
[----:B------:R0:W-:Y:S04]  /*309c0*/  LDGSTS.E.BYPASS.LTC128B.128 [R5+0xc400], desc[UR50][R20.64+0x40], !P0 ;  /* 0x0c40004014057fae */ /* 0x0001e8000c101d72 */
[----:B------:R1:W5:Y:S01]  /*309d0*/  LDL.LU R21, [R1] ;  /* 0x0000000001157983 */ /* 0x0003620000300800 */
[----:B------:R-:W-:Y:S01]  /*309e0*/  IMAD.MOV.U32 R13, RZ, RZ, R3 ;  /* 0x000000ffff0d7224 */ /* 0x000fe200078e0003 */
[C---:B------:R-:W-:Y:S01]  /*309f0*/  ISETP.GE.AND P4, PT, R8.reuse, 0x21, PT ;  /* 0x000000210800780c */ /* 0x040fe20003f86270 */
[----:B------:R-:W-:Y:S01]  /*30a00*/  IMAD.MOV.U32 R12, RZ, RZ, 0x3 ;  /* 0x00000003ff0c7424 */ /* 0x000fe200078e00ff */
[----:B0-----:R-:W0:Y:S01]  /*30a10*/  S2R R20, SR_TID.X ;  /* 0x0000000000147919 */ /* 0x001e220000002100 */
[----:B------:R-:W-:-:S13]  /*30a20*/  ISETP.GE.AND P3, PT, R8, 0x41, PT ;  /* 0x000000410800780c */ /* 0x000fda0003f66270 */
[----:B01---5:R-:W-:Y:S05]  /*30a30*/  WARPSYNC.COLLECTIVE R15, `(.L_x_944) ;  /* 0x000000000f087348 */ /* 0x023fea0003c00000 */
[----:B------:R2:W3:Y:S02]  /*30a40*/  SHFL.IDX P6, R14, R13, R12, R11 ;  /* 0x0000000c0d0e7389 */ /* 0x0004e400000c000b */
[----:B0123-5:R-:W-:Y:S01]  /*30a50*/  ENDCOLLECTIVE ;  /* 0x000000000000791b */ /* 0x02ffe20003800000 */
.L_x_944:
[----:B------:R-:W-:Y:S01]  /*30a60*/  MOV R13, R2 ;  /* 0x00000002000d7202 */ /* 0x000fe20000000f00 */
[----:B------:R-:W-:-:S07]  /*30a70*/  IMAD.MOV.U32 R3, RZ, RZ, R14 ;  /* 0x000000ffff037224 */ /* 0x000fce00078e000e */
[----:B------:R-:W-:Y:S05]  /*30a80*/  WARPSYNC.COLLECTIVE R15, `(.L_x_945) ;  /* 0x000000000f087348 */ /* 0x000fea0003c00000 */
[----:B------:R0:W1:Y:S02]  /*30a90*/  SHFL.IDX P6, R14, R13, R12, R11 ;  /* 0x0000000c0d0e7389 */ /* 0x00006400000c000b */
[----:B01----:R-:W-:Y:S01]  /*30aa0*/  ENDCOLLECTIVE ;  /* 0x000000000000791b */ /* 0x003fe20003800000 */
.L_x_945:
[----:B------:R-:W-:-:S05]  /*30ab0*/  IMAD.SHL.U32 R20, R20, 0x10, RZ ;  /* 0x0000001014147824 */ /* 0x000fca00078e00ff */
[----:B------:R-:W-:Y:S02]  /*30ac0*/  LOP3.LUT R20, R20, 0x30, RZ, 0xc0, !PT ;  /* 0x0000003014147812 */ /* 0x000fe400078ec0ff */
[----:B------:R-:W-:Y:S01]  /*30ad0*/  MOV R13, R25 ;  /* 0x00000019000d7202 */ /* 0x000fe20000000f00 */
[----:B------:R-:W-:Y:S02]  /*30ae0*/  IMAD.MOV.U32 R12, RZ, RZ, RZ ;  /* 0x000000ffff0c7224 */ /* 0x000fe400078e00ff */
[----:B------:R-:W-:-:S07]  /*30af0*/  IMAD.MOV.U32 R2, RZ, RZ, R14 ;  /* 0x000000ffff027224 */ /* 0x000fce00078e000e */
[----:B------:R-:W-:Y:S05]  /*30b00*/  WARPSYNC.COLLECTIVE R15, `(.L_x_946) ;  /* 0x000000000f087348 */ /* 0x000fea0003c00000 */
[----:B------:R0:W1:Y:S02]  /*30b10*/  SHFL.IDX P6, R14, R13, R12, R11 ;  /* 0x0000000c0d0e7389 */ /* 0x00006400000c000b */
[----:B01----:R-:W-:Y:S01]  /*30b20*/  ENDCOLLECTIVE ;  /* 0x000000000000791b */ /* 0x003fe20003800000 */
.L_x_946:
        /* <DEDUP_REMOVED lines=16> */
.L_x_947:
[----:B------:R-:W-:Y:S02]  /*30c30*/  MOV R2, R14 ;  /* 0x0000000e00027202 */ /* 0x000fe40000000f00 */
[----:B------:R-:W-:-:S04]  /*30c40*/  LOP3.LUT R21, R21, 0xffffff7f, RZ, 0xc0, !PT ;  /* 0xffffff7f15157812 */ /* 0x000fc800078ec0ff */
[----:B------:R-:W-:-:S05]  /*30c50*/  @P0 LOP3.LUT R21, R21, 0x80, RZ, 0xfc, !PT ;  /* 0x0000008015150812 */ /* 0x000fca00078efcff */
[----:B------:R3:W-:Y:S01]  /*30c60*/  STL [R1], R21 ;  /* 0x0000001501007387 */ /* 0x0007e20000100800 */
[----:B------:R-:W-:Y:S05]  /*30c70*/  BRA `(.L_x_948) ;  /* 0xffffff7800407947 */ /* 0x000fea000383ffff */
.L_x_705:
[----:B-1----:R-:W2:Y:S02]  /*30c80*/  LDL R2, [R1+0x2c] ;  /* 0x00002c0001027983 */ /* 0x002ea40000100800 */
[----:B--2---:R1:W2:Y:S02]  /*30c90*/  SYNCS.PHASECHK.TRANS64.TRYWAIT P0, [R0+URZ+0x29840], R2 ;  /* 0x02984002000075a7 */ /* 0x0042a4000800017f */
[----:B--2---:R-:W-:Y:S05]  /*30ca0*/  @!P0 NANOSLEEP.SYNCS 0x989680 ;  /* 0x009896800000895d */ /* 0x004fea0003900000 */
[----:B------:R-:W2:Y:S02]  /*30cb0*/  @!P0 SYNCS.PHASECHK.TRANS64 P0, [R0+URZ+0x29840], R2 ;  /* 0x02984002000085a7 */ /* 0x000ea4000800007f */
[----:B--2---:R-:W-:Y:S05]  /*30cc0*/  @!P0 BRA `(.L_x_705) ;  /* 0xfffffffc00ec8947 */ /* 0x004fea000383ffff */
[----:B------:R-:W-:Y:S05]  /*30cd0*/  BRA `(.L_x_949) ;  /* 0xffffff7800b07947 */ /* 0x000fea000383ffff */
.L_x_706:
[----:B------:R-:W-:Y:S01]  /*30ce0*/  BSSY B0, `(.L_x_950) ;  /* 0x0000008000007945 */ /* 0x000fe20003800000 */
[----:B------:R-:W-:Y:S01]  /*30cf0*/  IMAD.MOV.U32 R13, RZ, RZ, R6 ;  /* 0x000000ffff0d7224 */ /* 0x000fe200078e0006 */
[----:B------:R-:W-:Y:S01]  /*30d00*/  MOV R15, 0xffffffff ;  /* 0xffffffff000f7802 */ /* 0x000fe20000000f00 */
[----:B------:R-:W-:Y:S02]  /*30d10*/  IMAD.MOV.U32 R12, RZ, RZ, RZ ;  /* 0x000000ffff0c7224 */ /* 0x000fe400078e00ff */
[----:B------:R-:W-:-:S07]  /*30d20*/  IMAD.MOV.U32 R11, RZ, RZ, 0x1c1f ;  /* 0x00001c1fff0b7424 */ /* 0x000fce00078e00ff */
[----:B---3-5:R-:W-:Y:S05]  /*30d30*/  WARPSYNC.COLLECTIVE R15, `(.L_x_951) ;  /* 0x000000000f087348 */ /* 0x028fea0003c00000 */
[----:B------:R0:W1:Y:S02]  /*30d40*/  SHFL.IDX P6, R14, R13, R12, R11 ;  /* 0x0000000c0d0e7389 */ /* 0x00006400000c000b */
[----:B01-3-5:R-:W-:Y:S01]  /*30d50*/  ENDCOLLECTIVE ;  /* 0x000000000000791b */ /* 0x02bfe20003800000 */
.L_x_951:
[----:B------:R-:W-:Y:S05]  /*30d60*/  BSYNC B0 ;  /* 0x0000000000007941 */ /* 0x000fea0003800000 */
.L_x_950:
[----:B------:R-:W0:Y:S01]  /*30d70*/  S2R R21, SR_TID.X ;  /* 0x0000000000157919 */ /* 0x000e220000002100 */
[----:B------:R-:W-:Y:S01]  /*30d80*/  IMAD.MOV.U32 R13, RZ, RZ, R5 ;  /* 0x000000ffff0d7224 */ /* 0x000fe200078e0005 */
[----:B------:R-:W-:Y:S01]  /*30d90*/  MOV R11, 0x1c1f ;  /* 0x00001c1f000b7802 */ /* 0x000fe20000000f00 */
[----:B------:R-:W-:Y:S01]  /*30da0*/  IMAD.MOV.U32 R12, RZ, RZ, RZ ;  /* 0x000000ffff0c7224 */ /* 0x000fe200078e00ff */
[----:B------:R-:W-:Y:S01]  /*30db0*/  LOP3.LUT P1, RZ, R20, 0x4, RZ, 0xc0, !PT ;  /* 0x0000000414ff7812 */ /* 0x000fe2000782c0ff */
[----:B------:R-:W-:Y:S02]  /*30dc0*/  IMAD.MOV.U32 R15, RZ, RZ, -0x1 ;  /* 0xffffffffff0f7424 */ /* 0x000fe400078e00ff */
[----:B------:R-:W-:Y:S02]  /*30dd0*/  IMAD.MOV.U32 R2, RZ, RZ, R14 ;  /* 0x000000ffff027224 */ /* 0x000fe400078e000e */
[----:B------:R-:W-:-:S08]  /*30de0*/  @P5 IMAD.IADD R9, R22, 0x1, R4 ;  /* 0x0000000116095824 */ /* 0x000fd000078e0204 */
[----:B0-----:R-:W-:Y:S05]  /*30df0*/  WARPSYNC.COLLECTIVE R15, `(.L_x_952) ;  /* 0x000000000f087348 */ /* 0x001fea0003c00000 */
[----:B------:R1:W2:Y:S02]  /*30e00*/  SHFL.IDX P6, R14, R13, R12, R11 ;  /* 0x0000000c0d0e7389 */ /* 0x0002a400000c000b */
[----:B012---:R-:W-:Y:S01]  /*30e10*/  ENDCOLLECTIVE ;  /* 0x000000000000791b */ /* 0x007fe20003800000 */
.L_x_952:
[----:B------:R-:W-:Y:S02]  /*30e20*/  IMAD.MOV.U32 R13, RZ, RZ, R6 ;  /* 0x000000ffff0d7224 */ /* 0x000fe400078e0006 */
[----:B------:R-:W-:Y:S02]  /*30e30*/  IMAD.MOV.U32 R12, RZ, RZ, 0x1 ;  /* 0x00000001ff0c7424 */ /* 0x000fe400078e00ff */
[----:B------:R-:W-:Y:S01]  /*30e40*/  IMAD.SHL.U32 R10, R21, 0x10, RZ ;  /* 0x00000010150a7824 */ /* 0x000fe200078e00ff */
[----:B------:R-:W-:Y:S01]  /*30e50*/  @P4 IADD3 R21, R22, R4, RZ ;  /* 0x0000000416154210 */ /* 0x000fe20007ffe0ff */
[----:B------:R-:W-:Y:S01]  /*30e60*/  IMAD.MOV.U32 R3, RZ, RZ, R14 ;  /* 0x000000ffff037224 */ /* 0x000fe200078e000e */
[----:B------:R-:W-:Y:S02]  /*30e70*/  LOP3.LUT P6, RZ, R20, 0x8, RZ, 0xc0, !PT ;  /* 0x0000000814ff7812 */ /* 0x000fe400078cc0ff */
[----:B------:R-:W-:-:S04]  /*30e80*/  LOP3.LUT R10, R10, 0x30, RZ, 0xc0, !PT ;  /* 0x000000300a0a7812 */ /* 0x000fc800078ec0ff */
[----:B------:R-:W-:-:S04]  /*30e90*/  @P5 IADD3 R3, P0, R10, R3, RZ ;  /* 0x000000030a035210 */ /* 0x000fc80007f1e0ff */
[----:B------:R-:W-:Y:S02]  /*30ea0*/  @P5 IADD3.X R2, RZ, R2, RZ, P0, !PT ;  /* 0x00000002ff025210 */ /* 0x000fe400007fe4ff */
[----:B------:R-:W-:Y:S02]  /*30eb0*/  LOP3.LUT P0, RZ, R20, 0x10, RZ, 0xc0, !PT ;  /* 0x0000001014ff7812 */ /* 0x000fe4000780c0ff */
        /* <DEDUP_REMOVED lines=11> */
.L_x_953:
[----:B------:R-:W-:Y:S01]  /*30f70*/  @!PT LDS RZ, [RZ] ;  /* 0x00000000fffff984 */ /* 0x000fe20000000800 */
[----:B------:R-:W-:Y:S01]  /*30f80*/  @!PT LDS RZ, [RZ] ;  /* 0x00000000fffff984 */ /* 0x000fe20000000800 */
[----:B------:R-:W-:Y:S01]  /*30f90*/  @!PT LDS RZ, [RZ] ;  /* 0x00000000fffff984 */ /* 0x000fe20000000800 */
[----:B------:R0:W-:Y:S01]  /*30fa0*/  @P5 LDGSTS.E.BYPASS.LTC128B.128 [R9+0x1f400], desc[UR50][R2.64+0x80], !P1 ;  /* 0x1f40008002095fae */ /* 0x0001e2000c901d72 */
[----:B------:R-:W-:Y:S01]  /*30fb0*/  LOP3.LUT P5, RZ, R20, 0x8, RZ, 0xc0, !PT ;  /* 0x0000000814ff7812 */ /* 0x000fe200078ac0ff */
[----:B------:R-:W-:Y:S02]  /*30fc0*/  IMAD.MOV.U32 R13, RZ, RZ, R5 ;  /* 0x000000ffff0d7224 */ /* 0x000fe400078e0005 */
[----:B0-----:R-:W-:Y:S01]  /*30fd0*/  @P3 IMAD.IADD R9, R22, 0x1, R4 ;  /* 0x0000000116093824 */ /* 0x001fe200078e0204 */
[----:B------:R-:W-:-:S09]  /*30fe0*/  MOV R2, R14 ;  /* 0x0000000e00027202 */ /* 0x000fd20000000f00 */
[----:B------:R-:W-:Y:S05]  /*30ff0*/  WARPSYNC.COLLECTIVE R15, `(.L_x_954) ;  /* 0x000000000f087348 */ /* 0x000fea0003c00000 */
[----:B------:R0:W1:Y:S02]  /*31000*/  SHFL.IDX P6, R14, R13, R12, R11 ;  /* 0x0000000c0d0e7389 */ /* 0x00006400000c000b */
[----:B01----:R-:W-:Y:S01]  /*31010*/  ENDCOLLECTIVE ;  /* 0x000000000000791b */ /* 0x003fe20003800000 */
.L_x_954:
        /* <DEDUP_REMOVED lines=16> */
.L_x_955:
[----:B------:R-:W-:Y:S01]  /*31120*/  @!PT LDS RZ, [RZ] ;  /* 0x00000000fffff984 */ /* 0x000fe20000000800 */
[----:B------:R-:W-:Y:S01]  /*31130*/  @!PT LDS RZ, [RZ] ;  /* 0x00000000fffff984 */ /* 0x000fe20000000800 */
[----:B------:R-:W-:Y:S01]  /*31140*/  @!PT LDS RZ, [RZ] ;  /* 0x00000000fffff984 */ /* 0x000fe20000000800 */
[----:B------:R-:W-:Y:S04]  /*31150*/  @P4 LDGSTS.E.BYPASS.LTC128B.128 [R21+0x1d400], desc[UR50][R2.64+0x40], !P5 ;  /* 0x1d40004002154fae */ /* 0x000fe8000e901d72 */
[----:B------:R0:W-:Y:S01]  /*31160*/  @P4 LDGSTS.E.BYPASS.LTC128B.128 [R21+0x1fc00], desc[UR50][R2.64+0x80], !P1 ;  /* 0x1fc0008002154fae */ /* 0x0001e2000c901d72 */
[----:B------:R-:W-:Y:S02]  /*31170*/  LOP3.LUT P4, RZ, R20, 0x10, RZ, 0xc0, !PT ;  /* 0x0000001014ff7812 */ /* 0x000fe4000788c0ff */
[----:B------:R-:W-:Y:S01]  /*31180*/  MOV R13, R5 ;  /* 0x00000005000d7202 */ /* 0x000fe20000000f00 */
[----:B0-----:R-:W-:Y:S02]  /*31190*/  @P2 IMAD.IADD R21, R22, 0x1, R4 ;  /* 0x0000000116152824 */ /* 0x001fe400078e0204 */
[----:B------:R-:W-:-:S08]  /*311a0*/  IMAD.MOV.U32 R2, RZ, RZ, R14 ;  /* 0x000000ffff027224 */ /* 0x000fd000078e000e */
[----:B------:R-:W-:Y:S05]  /*311b0*/  WARPSYNC.COLLECTIVE R15, `(.L_x_956) ;  /* 0x000000000f087348 */ /* 0x000fea0003c00000 */
[----:B------:R0:W1:Y:S02]  /*311c0*/  SHFL.IDX P6, R14, R13, R12, R11 ;  /* 0x0000000c0d0e7389 */ /* 0x00006400000c000b */
[----:B01----:R-:W-:Y:S01]  /*311d0*/  ENDCOLLECTIVE ;  /* 0x000000000000791b */ /* 0x003fe20003800000 */
.L_x_956:
[----:B------:R-:W-:Y:S01]  /*311e0*/  MOV R13, R6 ;  /* 0x00000006000d7202 */ /* 0x000fe20000000f00 */
[----:B------:R-:W-:Y:S02]  /*311f0*/  IMAD.MOV.U32 R12, RZ, RZ, 0x3 ;  /* 0x00000003ff0c7424 */ /* 0x000fe400078e00ff */
[----:B------:R-:W-:-:S07]  /*31200*/  IMAD.MOV.U32 R3, RZ, RZ, R14 ;  /* 0x000000ffff037224 */ /* 0x000fce00078e000e */
[----:B------:R-:W-:Y:S05]  /*31210*/  WARPSYNC.COLLECTIVE R15, `(.L_x_957) ;  /* 0x000000000f087348 */ /* 0x000fea0003c00000 */
[----:B------:R0:W1:Y:S02]  /*31220*/  SHFL.IDX P6, R14, R13, R12, R11 ;  /* 0x0000000c0d0e7389 */ /* 0x00006400000c000b */
[----:B01----:R-:W-:Y:S01]  /*31230*/  ENDCOLLECTIVE ;  /* 0x000000000000791b */ /* 0x003fe20003800000 */
.L_x_957:
        /* <DEDUP_REMOVED lines=10> */
.L_x_958:
[----:B------:R-:W-:Y:S01]  /*312e0*/  @!PT LDS RZ, [RZ] ;  /* 0x00000000fffff984 */ /* 0x000fe20000000800 */
[----:B------:R-:W-:Y:S01]  /*312f0*/  @!PT LDS RZ, [RZ] ;  /* 0x00000000fffff984 */ /* 0x000fe20000000800 */
[----:B------:R-:W-:Y:S01]  /*31300*/  @!PT LDS RZ, [RZ] ;  /* 0x00000000fffff984 */ /* 0x000fe20000000800 */
[----:B------:R-:W-:Y:S04]  /*31310*/  @P3 LDGSTS.E.BYPASS.LTC128B.128 [R9+0x1b400], desc[UR50][R2.64], !P4 ;  /* 0x1b40000002093fae */ /* 0x000fe8000e101d72 */
[----:B------:R-:W-:Y:S04]  /*31320*/  @P3 LDGSTS.E.BYPASS.LTC128B.128 [R9+0x1dc00], desc[UR50][R2.64+0x40], !P5 ;  /* 0x1dc0004002093fae */ /* 0x000fe8000e901d72 */
[----:B------:R0:W-:Y:S01]  /*31330*/  @P3 LDGSTS.E.BYPASS.LTC128B.128 [R9+0x20400], desc[UR50][R2.64+0x80], !P1 ;  /* 0x2040008002093fae */ /* 0x0001e2000c901d72 */
[----:B------:R-:W-:Y:S01]  /*31340*/  IMAD.MOV.U32 R13, RZ, RZ, R7 ;  /* 0x000000ffff0d7224 */ /* 0x000fe200078e0007 */
[----:B------:R-:W-:-:S02]  /*31350*/  MOV R12, RZ ;  /* 0x000000ff000c7202 */ /* 0x000fc40000000f00 */
[----:B0-----:R-:W-:-:S07]  /*31360*/  MOV R2, R14 ;  /* 0x0000000e00027202 */ /* 0x001fce0000000f00 */
[----:B------:R-:W-:Y:S05]  /*31370*/  WARPSYNC.COLLECTIVE R15, `(.L_x_959) ;  /* 0x000000000f087348 */ /* 0x000fea0003c00000 */
[----:B------:R0:W1:Y:S02]  /*31380*/  SHFL.IDX P6, R14, R13, R12, R11 ;  /* 0x0000000c0d0e7389 */ /* 0x00006400000c000b */
[----:B01----:R-:W-:Y:S01]  /*31390*/  ENDCOLLECTIVE ;  /* 0x000000000000791b */ /* 0x003fe20003800000 */
.L_x_959:
        /* <DEDUP_REMOVED lines=13> */
.L_x_960:
[----:B------:R-:W-:Y:S01]  /*31470*/  IMAD.MOV.U32 R2, RZ, RZ, R14 ;  /* 0x000000ffff027224 */ /* 0x000fe200078e000e */
[----:B------:R-:W-:Y:S06]  /*31480*/  BRA `(.L_x_961) ;  /* 0xffffff7800187947 */ /* 0x000fec000383ffff */
.L_x_713:
[----:B------:R-:W-:Y:S01]  /*31490*/  MOV R13, R4 ;  /* 0x00000004000d7202 */ /* 0x000fe20000000f00 */
[----:B------:R-:W-:Y:S02]  /*314a0*/  IMAD.MOV.U32 R12, RZ, RZ, RZ ;  /* 0x000000ffff0c7224 */ /* 0x000fe400078e00ff */
[----:B------:R-:W-:Y:S02]  /*314b0*/  IMAD.MOV.U32 R11, RZ, RZ, 0x1c1f ;  /* 0x00001c1fff0b7424 */ /* 0x000fe400078e00ff */
[----:B------:R-:W-:Y:S02]  /*314c0*/  IMAD.MOV.U32 R15, RZ, RZ, -0x1 ;  /* 0xffffffffff0f7424 */ /* 0x000fe400078e00ff */
[----:B-----5:R-:W-:Y:S02]  /*314d0*/  IMAD R6, R17, R8, RZ ;  /* 0x0000000811067224 */ /* 0x020fe400078e02ff */
[----:B------:R-:W-:-:S07]  /*314e0*/  IMAD.IADD R5, R10, 0x1, R5 ;  /* 0x000000010a057824 */ /* 0x000fce00078e0205 */
[----:B------:R-:W-:Y:S05]  /*314f0*/  WARPSYNC.COLLECTIVE R15, `(.L_x_962) ;  /* 0x000000000f087348 */ /* 0x000fea0003c00000 */
[----:B------:R0:W1:Y:S02]  /*31500*/  SHFL.IDX P6, R14, R13, R12, R11 ;  /* 0x0000000c0d0e7389 */ /* 0x00006400000c000b */
[----:B01----:R-:W-:Y:S01]  /*31510*/  ENDCOLLECTIVE ;  /* 0x000000000000791b */ /* 0x003fe20003800000 */
.L_x_962:
[C---:B------:R-:W-:Y:S01]  /*31520*/  VIADD R7, R5.reuse, 0x20 ;  /* 0x0000002005077836 */ /* 0x040fe20000000000 */
[----:B------:R-:W-:Y:S01]  /*31530*/  ISETP.GE.AND P0, PT, R5, R6, PT ;  /* 0x000000060500720c */ /* 0x000fe20003f06270 */
[----:B------:R-:W-:Y:S01]  /*31540*/  IMAD.MOV.U32 R13, RZ, RZ, R0 ;  /* 0x000000ffff0d7224 */ /* 0x000fe200078e0000 */
[----:B------:R-:W-:-:S11]  /*31550*/  MOV R2, R14 ;  /* 0x0000000e00027202 */ /* 0x000fd60000000f00 */
[----:B------:R-:W-:Y:S05]  /*31560*/  WARPSYNC.COLLECTIVE R15, `(.L_x_963) ;  /* 0x000000000f087348 */ /* 0x000fea0003c00000 */
[----:B------:R0:W1:Y:S02]  /*31570*/  SHFL.IDX P6, R14, R13, R12, R11 ;  /* 0x0000000c0d0e7389 */ /* 0x00006400000c000b */
[----:B01----:R-:W-:Y:S01]  /*31580*/  ENDCOLLECTIVE ;  /* 0x000000000000791b */ /* 0x003fe20003800000 */
.L_x_963:
[----:B------:R-:W-:Y:S02]  /*31590*/  IMAD.MOV.U32 R13, RZ, RZ, R4 ;  /* 0x000000ffff0d7224 */ /* 0x000fe400078e0004 */
[----:B------:R-:W-:Y:S02]  /*315a0*/  IMAD.MOV.U32 R12, RZ, RZ, 0x1 ;  /* 0x00000001ff0c7424 */ /* 0x000fe400078e00ff */
[----:B------:R-:W-:-:S07]  /*315b0*/  IMAD.MOV.U32 R3, RZ, RZ, R14 ;  /* 0x000000ffff037224 */ /* 0x000fce00078e000e */
[----:B------:R-:W-:Y:S05]  /*315c0*/  WARPSYNC.COLLECTIVE R15, `(.L_x_964) ;  /* 0x000000000f087348 */ /* 0x000fea0003c00000 */
[----:B------:R0:W1:Y:S02]  /*315d0*/  SHFL.IDX P6, R14, R13, R12, R11 ;  /* 0x0000000c0d0e7389 */ /* 0x00006400000c000b */
[----:B01----:R-:W-:Y:S01]  /*315e0*/  ENDCOLLECTIVE ;  /* 0x000000000000791b */ /* 0x003fe20003800000 */
.L_x_964:
[----:B------:R-:W-:-:S04]  /*315f0*/  @!P0 IADD3 R3, P4, R20, R3, RZ ;  /* 0x0000000314038210 */ /* 0x000fc80007f9e0ff */
[----:B------:R-:W-:-:S04]  /*31600*/  @!P0 IADD3.X R2, RZ, R2, RZ, P4, !PT ;  /* 0x00000002ff028210 */ /* 0x000fc800027fe4ff */
[----:B------:R-:W-:Y:S01]  /*31610*/  @!P0 LOP3.LUT R3, R3, R2, RZ, 0x3c, !PT ;  /* 0x0000000203038212 */ /* 0x000fe200078e3cff */
[----:B------:R-:W-:-:S03]  /*31620*/  IMAD.MOV.U32 R13, RZ, RZ, R0 ;  /* 0x000000ffff0d7224 */ /* 0x000fc600078e0000 */
[----:B------:R-:W-:-:S04]  /*31630*/  @!P0 LOP3.LUT R2, R3, R2, RZ, 0x3c, !PT ;  /* 0x0000000203028212 */ /* 0x000fc800078e3cff */
[----:B------:R-:W-:-:S05]  /*31640*/  @!P0 LOP3.LUT R3, R3, R2, RZ, 0x3c, !PT ;  /* 0x0000000203038212 */ /* 0x000fca00078e3cff */
[----:B------:R-:W-:Y:S01]  /*31650*/  @!PT LDS RZ, [RZ] ;  /* 0x00000000fffff984 */ /* 0x000fe20000000800 */
[----:B------:R-:W-:Y:S01]  /*31660*/  @!PT LDS RZ, [RZ] ;  /* 0x00000000fffff984 */ /* 0x000fe20000000800 */
[----:B------:R-:W-:Y:S01]  /*31670*/  @!PT LDS RZ, [RZ] ;  /* 0x00000000fffff984 */ /* 0x000fe20000000800 */
[----:B------:R-:W-:Y:S04]  /*31680*/  @!P0 LDGSTS.E.BYPASS.LTC128B.128 [R9+0x14400], desc[UR50][R2.64], !P3 ;  /* 0x1440000002098fae */ /* 0x000fe8000d901d72 */
[----:B------:R-:W-:Y:S04]  /*31690*/  @!P0 LDGSTS.E.BYPASS.LTC128B.128 [R9+0x16400], desc[UR50][R2.64+0x40], !P2 ;  /* 0x1640004002098fae */ /* 0x000fe8000d101d72 */
[----:B------:R0:W-:Y:S01]  /*316a0*/  @!P0 LDGSTS.E.BYPASS.LTC128B.128 [R9+0x18400], desc[UR50][R2.64+0x80], !P1 ;  /* 0x1840008002098fae */ /* 0x0001e2000c901d72 */
[----:B------:R-:W-:Y:S02]  /*316b0*/  ISETP.GE.AND P0, PT, R7, R6, PT ;  /* 0x000000060700720c */ /* 0x000fe40003f06270 */
[----:B0-----:R-:W-:-:S11]  /*316c0*/  MOV R2, R14 ;  /* 0x0000000e00027202 */ /* 0x001fd60000000f00 */
[----:B------:R-:W-:Y:S05]  /*316d0*/  WARPSYNC.COLLECTIVE R15, `(.L_x_965) ;  /* 0x000000000f087348 */ /* 0x000fea0003c00000 */
[----:B------:R0:W1:Y:S02]  /*316e0*/  SHFL.IDX P6, R14, R13, R12, R11 ;  /* 0x0000000c0d0e7389 */ /* 0x00006400000c000b */
[----:B01----:R-:W-:Y:S01]  /*316f0*/  ENDCOLLECTIVE ;  /* 0x000000000000791b */ /* 0x003fe20003800000 */
.L_x_965:
[----:B------:R-:W-:Y:S02]  /*31700*/  IMAD.MOV.U32 R13, RZ, RZ, R4 ;  /* 0x000000ffff0d7224 */ /* 0x000fe400078e0004 */
[----:B------:R-:W-:Y:S02]  /*31710*/  IMAD.MOV.U32 R12, RZ, RZ, 0x2 ;  /* 0x00000002ff0c7424 */ /* 0x000fe400078e00ff */
[----:B------:R-:W-:-:S07]  /*31720*/  IMAD.MOV.U32 R3, RZ, RZ, R14 ;  /* 0x000000ffff037224 */ /* 0x000fce00078e000e */
[----:B------:R-:W-:Y:S05]  /*31730*/  WARPSYNC.COLLECTIVE R15, `(.L_x_966) ;  /* 0x000000000f087348 */ /* 0x000fea0003c00000 */
[----:B------:R0:W1:Y:S02]  /*31740*/  SHFL.IDX P6, R14, R13, R12, R11 ;  /* 0x0000000c0d0e7389 */ /* 0x00006400000c000b */
[----:B01----:R-:W-:Y:S01]  /*31750*/  ENDCOLLECTIVE ;  /* 0x000000000000791b */ /* 0x003fe20003800000 */
.L_x_966:
[----:B------:R-:W-:-:S05]  /*31760*/  @!P0 IADD3 R3, P4, R20, R3, RZ ;  /* 0x0000000314038210 */ /* 0x000fca0007f9e0ff */
[----:B------:R-:W-:-:S05]  /*31770*/  @!P0 IMAD.X R2, RZ, RZ, R2, P4 ;  /* 0x000000ffff028224 */ /* 0x000fca00020e0602 */
[----:B------:R-:W-:Y:S02]  /*31780*/  @!P0 LOP3.LUT R3, R3, R2, RZ, 0x3c, !PT ;  /* 0x0000000203038212 */ /* 0x000fe400078e3cff */
[----:B------:R-:W-:Y:S02]  /*31790*/  MOV R13, R0 ;  /* 0x00000000000d7202 */ /* 0x000fe40000000f00 */
[----:B------:R-:W-:-:S04]  /*317a0*/  @!P0 LOP3.LUT R2, R3, R2, RZ, 0x3c, !PT ;  /* 0x0000000203028212 */ /* 0x000fc800078e3cff */
[----:B------:R-:W-:-:S05]  /*317b0*/  @!P0 LOP3.LUT R3, R3, R2, RZ, 0x3c, !PT ;  /* 0x0000000203038212 */ /* 0x000fca00078e3cff */
[----:B------:R-:W-:Y:S01]  /*317c0*/  @!PT LDS RZ, [RZ] ;  /* 0x00000000fffff984 */ /* 0x000fe20000000800 */
[----:B------:R-:W-:Y:S01]  /*317d0*/  @!PT LDS RZ, [RZ] ;  /* 0x00000000fffff984 */ /* 0x000fe20000000800 */
[----:B------:R-:W-:Y:S01]  /*317e0*/  @!PT LDS RZ, [RZ] ;  /* 0x00000000fffff984 */ /* 0x000fe20000000800 */
[----:B------:R-:W-:Y:S04]  /*317f0*/  @!P0 LDGSTS.E.BYPASS.LTC128B.128 [R9+0x14c00], desc[UR50][R2.64], !P3 ;  /* 0x14c0000002098fae */ /* 0x000fe8000d901d72 */
[----:B------:R-:W-:Y:S04]  /*31800*/  @!P0 LDGSTS.E.BYPASS.LTC128B.128 [R9+0x16c00], desc[UR50][R2.64+0x40], !P2 ;  /* 0x16c0004002098fae */ /* 0x000fe8000d101d72 */
[----:B------:R0:W-:Y:S02]  /*31810*/  @!P0 LDGSTS.E.BYPASS.LTC128B.128 [R9+0x18c00], desc[UR50][R2.64+0x80], !P1 ;  /* 0x18c0008002098fae */ /* 0x0001e4000c901d72 */
[----:B0-----:R-:W-:-:S04]  /*31820*/  IADD3 R2, R5, 0x40, RZ ;  /* 0x0000004005027810 */ /* 0x001fc80007ffe0ff */
[----:B------:R-:W-:Y:S01]  /*31830*/  ISETP.GE.AND P0, PT, R2, R6, PT ;  /* 0x000000060200720c */ /* 0x000fe20003f06270 */
[----:B------:R-:W-:-:S12]  /*31840*/  IMAD.MOV.U32 R2, RZ, RZ, R14 ;  /* 0x000000ffff027224 */ /* 0x000fd800078e000e */
[----:B------:R-:W-:Y:S05]  /*31850*/  WARPSYNC.COLLECTIVE R15, `(.L_x_967) ;  /* 0x000000000f087348 */ /* 0x000fea0003c00000 */
[----:B------:R0:W1:Y:S02]  /*31860*/  SHFL.IDX P6, R14, R13, R12, R11 ;  /* 0x0000000c0d0e7389 */ /* 0x00006400000c000b */
[----:B01----:R-:W-:Y:S01]  /*31870*/  ENDCOLLECTIVE ;  /* 0x000000000000791b */ /* 0x003fe20003800000 */
.L_x_967:
[----:B------:R-:W-:Y:S01]  /*31880*/  IMAD.MOV.U32 R13, RZ, RZ, R4 ;  /* 0x000000ffff0d7224 */ /* 0x000fe200078e0004 */
[----:B------:R-:W-:Y:S01]  /*31890*/  MOV R12, 0x3 ;  /* 0x00000003000c7802 */ /* 0x000fe20000000f00 */
[----:B------:R-:W-:-:S07]  /*318a0*/  IMAD.MOV.U32 R3, RZ, RZ, R14 ;  /* 0x000000ffff037224 */ /* 0x000fce00078e000e */
[----:B------:R-:W-:Y:S05]  /*318b0*/  WARPSYNC.COLLECTIVE R15, `(.L_x_968) ;  /* 0x000000000f087348 */ /* 0x000fea0003c00000 */
[----:B------:R0:W1:Y:S02]  /*318c0*/  SHFL.IDX P6, R14, R13, R12, R11 ;  /* 0x0000000c0d0e7389 */ /* 0x00006400000c000b */
[----:B01----:R-:W-:Y:S01]  /*318d0*/  ENDCOLLECTIVE ;  /* 0x000000000000791b */ /* 0x003fe20003800000 */
.L_x_968:
[----:B------:R-:W-:-:S05]  /*318e0*/  @!P0 IADD3 R3, P4, R20, R3, RZ ;  /* 0x0000000314038210 */ /* 0x000fca0007f9e0ff */
[----:B------:R-:W-:-:S05]  /*318f0*/  @!P0 IMAD.X R2, RZ, RZ, R2, P4 ;  /* 0x000000ffff028224 */ /* 0x000fca00020e0602 */
[----:B------:R-:W-:Y:S01]  /*31900*/  @!P0 LOP3.LUT R3, R3, R2, RZ, 0x3c, !PT ;  /* 0x0000000203038212 */ /* 0x000fe200078e3cff */
[----:B------:R-:W-:-:S03]  /*31910*/  IMAD.MOV.U32 R13, RZ, RZ, R0 ;  /* 0x000000ffff0d7224 */ /* 0x000fc600078e0000 */
[----:B------:R-:W-:-:S04]  /*31920*/  @!P0 LOP3.LUT R2, R3, R2, RZ, 0x3c, !PT ;  /* 0x0000000203028212 */ /* 0x000fc800078e3cff */
[----:B------:R-:W-:Y:S01]  /*31930*/  @!P0 LOP3.LUT R3, R3, R2, RZ, 0x3c, !PT ;  /* 0x0000000203038212 */ /* 0x000fe200078e3cff */
[----:B------:R-:W-:-:S07]  /*31940*/  IMAD.MOV.U32 R4, RZ, RZ, R14 ;  /* 0x000000ffff047224 */ /* 0x000fce00078e000e */
[----:B------:R-:W-:Y:S05]  /*31950*/  WARPSYNC.COLLECTIVE R15, `(.L_x_969) ;  /* 0x000000000f087348 */ /* 0x000fea0003c00000 */
[----:B------:R0:W1:Y:S02]  /*31960*/  SHFL.IDX P6, R14, R13, R12, R11 ;  /* 0x0000000c0d0e7389 */ /* 0x00006400000c000b */
[----:B01----:R-:W-:Y:S01]  /*31970*/  ENDCOLLECTIVE ;  /* 0x000000000000791b */ /* 0x003fe20003800000 */
.L_x_969:
[----:B------:R-:W-:Y:S01]  /*31980*/  @!PT LDS RZ, [RZ] ;  /* 0x00000000fffff984 */ /* 0x000fe20000000800 */
[----:B------:R-:W-:Y:S01]  /*31990*/  @!PT LDS RZ, [RZ] ;  /* 0x00000000fffff984 */ /* 0x000fe20000000800 */
[----:B------:R-:W-:Y:S01]  /*319a0*/  @!PT LDS RZ, [RZ] ;  /* 0x00000000fffff984 */ /* 0x000fe20000000800 */
[----:B------:R1:W-:Y:S04]  /*319b0*/  @!P0 LDGSTS.E.BYPASS.LTC128B.128 [R9+0x15400], desc[UR50][R2.64], !P3 ;  /* 0x1540000002098fae */ /* 0x0003e8000d901d72 */
[----:B------:R1:W-:Y:S04]  /*319c0*/  @!P0 LDGSTS.E.BYPASS.LTC128B.128 [R9+0x17400], desc[UR50][R2.64+0x40], !P2 ;  /* 0x1740004002098fae */ /* 0x0003e8000d101d72 */
[----:B------:R1:W-:Y:S01]  /*319d0*/  @!P0 LDGSTS.E.BYPASS.LTC128B.128 [R9+0x19400], desc[UR50][R2.64+0x80], !P1 ;  /* 0x1940008002098fae */ /* 0x0003e2000c901d72 */
[----:B------:R-:W-:Y:S01]  /*319e0*/  IMAD.MOV.U32 R0, RZ, RZ, R14 ;  /* 0x000000ffff007224 */ /* 0x000fe200078e000e */
[----:B------:R-:W-:Y:S06]  /*319f0*/  BRA `(.L_x_970) ;  /* 0xffffff7c00507947 */ /* 0x000fec000383ffff */
.L_x_718:
[----:B0-----:R0:W1:Y:S02]  /*31a00*/  SYNCS.PHASECHK.TRANS64.TRYWAIT P0, [R22+URZ+0x29820], R3 ;  /* 0x02982003160075a7 */ /* 0x001064000800017f */
[----:B-1----:R-:W-:Y:S05]  /*31a10*/  @!P0 NANOSLEEP.SYNCS 0x989680 ;  /* 0x009896800000895d */ /* 0x002fea0003900000 */
[----:B------:R-:W1:Y:S02]  /*31a20*/  @!P0 SYNCS.PHASECHK.TRANS64 P0, [R22+URZ+0x29820], R3 ;  /* 0x02982003160085a7 */ /* 0x000e64000800007f */
[----:B-1----:R-:W-:Y:S05]  /*31a30*/  @!P0 BRA `(.L_x_718) ;  /* 0xfffffffc00f08947 */ /* 0x002fea000383ffff */
[----:B------:R-:W-:Y:S05]  /*31a40*/  BRA `(.L_x_971) ;  /* 0xffffff7c00c47947 */ /* 0x000fea000383ffff */
.L_x_722:
[----:B0-----:R0:W1:Y:S02]  /*31a50*/  SYNCS.PHASECHK.TRANS64.TRYWAIT P0, [R0+URZ+0x29880], R31 ;  /* 0x0298801f000075a7 */ /* 0x001064000800017f */
[----:B-1----:R-:W-:Y:S05]  /*31a60*/  @!P0 NANOSLEEP.SYNCS 0x989680 ;  /* 0x009896800000895d */ /* 0x002fea0003900000 */
[----:B------:R-:W1:Y:S02]  /*31a70*/  @!P0 SYNCS.PHASECHK.TRANS64 P0, [R0+URZ+0x29880], R31 ;  /* 0x0298801f000085a7 */ /* 0x000e64000800007f */
[----:B-1----:R-:W-:Y:S05]  /*31a80*/  @!P0 BRA `(.L_x_722) ;  /* 0xfffffffc00f08947 */ /* 0x002fea000383ffff */
[----:B------:R-:W-:Y:S05]  /*31a90*/  BRA `(.L_x_972) ;  /* 0xffffff8000e87947 */ /* 0x000fea000383ffff */
.L_x_723:
[----:B------:R-:W-:Y:S01]  /*31aa0*/  BSSY B0, `(.L_x_973) ;  /* 0x0000008000007945 */ /* 0x000fe20003800000 */
[----:B------:R-:W-:Y:S01]  /*31ab0*/  MOV R13, R20 ;  /* 0x00000014000d7202 */ /* 0x000fe20000000f00 */
[----:B------:R-:W-:Y:S02]  /*31ac0*/  IMAD.MOV.U32 R12, RZ, RZ, RZ ;  /* 0x000000ffff0c7224 */ /* 0x000fe400078e00ff */
[----:B------:R-:W-:Y:S02]  /*31ad0*/  IMAD.MOV.U32 R11, RZ, RZ, 0x1c1f ;  /* 0x00001c1fff0b7424 */ /* 0x000fe400078e00ff */
[----:B------:R-:W-:-:S07]  /*31ae0*/  IMAD.MOV.U32 R15, RZ, RZ, -0x1 ;  /* 0xffffffffff0f7424 */ /* 0x000fce00078e00ff */
[----:B0-----:R-:W-:Y:S05]  /*31af0*/  WARPSYNC.COLLECTIVE R15, `(.L_x_974) ;  /* 0x000000000f087348 */ /* 0x001fea0003c00000 */
[----:B------:R1:W2:Y:S02]  /*31b00*/  SHFL.IDX P6, R14, R13, R12, R11 ;  /* 0x0000000c0d0e7389 */ /* 0x0002a400000c000b */
[----:B012---:R-:W-:Y:S01]  /*31b10*/  ENDCOLLECTIVE ;  /* 0x000000000000791b */ /* 0x007fe20003800000 */
.L_x_974:
[----:B------:R-:W-:Y:S05]  /*31b20*/  BSYNC B0 ;  /* 0x0000000000007941 */ /* 0x000fea0003800000 */
.L_x_973:
[----:B------:R-:W0:Y:S01]  /*31b30*/  S2R R10, SR_TID.X ;  /* 0x00000000000a7919 */ /* 0x000e220000002100 */
[----:B------:R-:W-:Y:S01]  /*31b40*/  IMAD.MOV.U32 R13, RZ, RZ, R7 ;  /* 0x000000ffff0d7224 */ /* 0x000fe200078e0007 */
[----:B------:R-:W-:Y:S01]  /*31b50*/  MOV R3, R14 ;  /* 0x0000000e00037202 */ /* 0x000fe20000000f00 */
[----:B------:R-:W-:Y:S01]  /*31b60*/  IMAD.MOV.U32 R12, RZ, RZ, RZ ;  /* 0x000000ffff0c7224 */ /* 0x000fe200078e00ff */
[----:B------:R-:W-:Y:S01]  /*31b70*/  IADD3 R9, R22, R9, R36 ;  /* 0x0000000916097210 */ /* 0x000fe20007ffe024 */
[----:B------:R-:W-:Y:S02]  /*31b80*/  IMAD.MOV.U32 R11, RZ, RZ, 0x1c1f ;  /* 0x00001c1fff0b7424 */ /* 0x000fe400078e00ff */
[----:B------:R-:W-:-:S07]  /*31b90*/  IMAD.MOV.U32 R15, RZ, RZ, -0x1 ;  /* 0xffffffffff0f7424 */ /* 0x000fce00078e00ff */
[----:B0-----:R-:W-:Y:S05]  /*31ba0*/  WARPSYNC.COLLECTIVE R15, `(.L_x_975) ;  /* 0x000000000f087348 */ /* 0x001fea0003c00000 */
[----:B------:R1:W2:Y:S02]  /*31bb0*/  SHFL.IDX P6, R14, R13, R12, R11 ;  /* 0x0000000c0d0e7389 */ /* 0x0002a400000c000b */
[----:B012---:R-:W-:Y:S01]  /*31bc0*/  ENDCOLLECTIVE ;  /* 0x000000000000791b */ /* 0x007fe20003800000 */
.L_x_975:
[----:B------:R-:W-:Y:S02]  /*31bd0*/  IMAD.MOV.U32 R13, RZ, RZ, R20 ;  /* 0x000000ffff0d7224 */ /* 0x000fe400078e0014 */
[----:B------:R-:W-:Y:S01]  /*31be0*/  IMAD.MOV.U32 R12, RZ, RZ, 0x1 ;  /* 0x00000001ff0c7424 */ /* 0x000fe200078e00ff */
[----:B------:R-:W-:Y:S01]  /*31bf0*/  SHF.L.U32 R10, R10, 0x4, RZ ;  /* 0x000000040a0a7819 */ /* 0x000fe200000006ff */
[----:B------:R-:W-:-:S03]  /*31c00*/  IMAD.MOV.U32 R2, RZ, RZ, R14 ;  /* 0x000000ffff027224 */ /* 0x000fc600078e000e */
[----:B------:R-:W-:-:S07]  /*31c10*/  LOP3.LUT R10, R10, 0x30, RZ, 0xc0, !PT ;  /* 0x000000300a0a7812 */ /* 0x000fce00078ec0ff */
[----:B------:R-:W-:Y:S05]  /*31c20*/  WARPSYNC.COLLECTIVE R15, `(.L_x_976) ;  /* 0x000000000f087348 */ /* 0x000fea0003c00000 */
[----:B------:R0:W1:Y:S02]  /*31c30*/  SHFL.IDX P6, R14, R13, R12, R11 ;  /* 0x0000000c0d0e7389 */ /* 0x00006400000c000b */
[----:B01----:R-:W-:Y:S01]  /*31c40*/  ENDCOLLECTIVE ;  /* 0x000000000000791b */ /* 0x003fe20003800000 */
.L_x_976:
[----:B------:R-:W-:Y:S02]  /*31c50*/  IADD3 R2, P0, R10, R2, RZ ;  /* 0x000000020a027210 */ /* 0x000fe40007f1e0ff */
[----:B------:R-:W-:-:S03]  /*31c60*/  IADD3 R10, R37, R9, RZ ;  /* 0x00000009250a7210 */ /* 0x000fc60007ffe0ff */
[----:B------:R-:W-:-:S05]  /*31c70*/  IMAD.X R3, RZ, RZ, R3, P0 ;  /* 0x000000ffff037224 */ /* 0x000fca00000e0603 */
[----:B------:R-:W-:Y:S01]  /*31c80*/  @!PT LDS RZ, [RZ] ;  /* 0x00000000fffff984 */ /* 0x000fe20000000800 */
[----:B------:R-:W-:Y:S01]  /*31c90*/  @!PT LDS RZ, [RZ] ;  /* 0x00000000fffff984 */ /* 0x000fe20000000800 */
[----:B------:R-:W-:Y:S01]  /*31ca0*/  @!PT LDS RZ, [RZ] ;  /* 0x00000000fffff984 */ /* 0x000fe20000000800 */
[----:B------:R-:W-:Y:S01]  /*31cb0*/  LDGSTS.E.BYPASS.LTC128B.128 [R9+0xa400], desc[UR50][R2.64], !P3 ;  /* 0x0a40000002097fae */ /* 0x000fe2000d901d72 */
[----:B------:R-:W-:-:S03]  /*31cc0*/  MOV R13, R7 ;  /* 0x00000007000d7202 */ /* 0x000fc60000000f00 */
[----:B------:R0:W-:Y:S02]  /*31cd0*/  LDGSTS.E.BYPASS.LTC128B.128 [R10+0xa400], desc[UR50][R2.64+0x40], !P1 ;  /* 0x0a400040020a7fae */ /* 0x0001e4000c901d72 */
[----:B0-----:R-:W0:Y:S01]  /*31ce0*/  S2R R2, SR_TID.X ;  /* 0x0000000000027919 */ /* 0x001e220000002100 */
[----:B------:R-:W-:-:S07]  /*31cf0*/  IMAD.MOV.U32 R3, RZ, RZ, R14 ;  /* 0x000000ffff037224 */ /* 0x000fce00078e000e */
[----:B0-----:R-:W-:Y:S05]  /*31d00*/  WARPSYNC.COLLECTIVE R15, `(.L_x_977) ;  /* 0x000000000f087348 */ /* 0x001fea0003c00000 */
[----:B------:R1:W2:Y:S02]  /*31d10*/  SHFL.IDX P6, R14, R13, R12, R11 ;  /* 0x0000000c0d0e7389 */ /* 0x0002a400000c000b */
[----:B012---:R-:W-:Y:S01]  /*31d20*/  ENDCOLLECTIVE ;  /* 0x000000000000791b */ /* 0x007fe20003800000 */
.L_x_977:
[----:B------:R-:W-:Y:S01]  /*31d30*/  MOV R13, R20 ;  /* 0x00000014000d7202 */ /* 0x000fe20000000f00 */
[----:B------:R-:W-:Y:S02]  /*31d40*/  IMAD.MOV.U32 R12, RZ, RZ, 0x2 ;  /* 0x00000002ff0c7424 */ /* 0x000fe400078e00ff */
[----:B------:R-:W-:Y:S02]  /*31d50*/  IMAD.SHL.U32 R15, R2, 0x10, RZ ;  /* 0x00000010020f7824 */ /* 0x000fe400078e00ff */
[----:B------:R-:W-:-:S03]  /*31d60*/  IMAD.MOV.U32 R2, RZ, RZ, R14 ;  /* 0x000000ffff027224 */ /* 0x000fc600078e000e */
[----:B------:R-:W-:-:S04]  /*31d70*/  LOP3.LUT R15, R15, 0x30, RZ, 0xc0, !PT ;  /* 0x000000300f0f7812 */ /* 0x000fc800078ec0ff */
[----:B------:R-:W-:Y:S01]  /*31d80*/  IADD3 R2, P0, R15, R2, RZ ;  /* 0x000000020f027210 */ /* 0x000fe20007f1e0ff */
[----:B------:R-:W-:-:S04]  /*31d90*/  IMAD.MOV.U32 R15, RZ, RZ, -0x1 ;  /* 0xffffffffff0f7424 */ /* 0x000fc800078e00ff */
[----:B------:R-:W-:-:S08]  /*31da0*/  IMAD.X R3, RZ, RZ, R3, P0 ;  /* 0x000000ffff037224 */ /* 0x000fd000000e0603 */
[----:B------:R-:W-:Y:S05]  /*31db0*/  WARPSYNC.COLLECTIVE R15, `(.L_x_978) ;  /* 0x000000000f087348 */ /* 0x000fea0003c00000 */
[----:B------:R0:W1:Y:S02]  /*31dc0*/  SHFL.IDX P6, R14, R13, R12, R11 ;  /* 0x0000000c0d0e7389 */ /* 0x00006400000c000b */
[----:B01----:R-:W-:Y:S01]  /*31dd0*/  ENDCOLLECTIVE ;  /* 0x000000000000791b */ /* 0x003fe20003800000 */
.L_x_978:
[----:B------:R-:W-:Y:S01]  /*31de0*/  @!PT LDS RZ, [RZ] ;  /* 0x00000000fffff984 */ /* 0x000fe20000000800 */
[----:B------:R-:W-:Y:S01]  /*31df0*/  @!PT LDS RZ, [RZ] ;  /* 0x00000000fffff984 */ /* 0x000fe20000000800 */
[----:B------:R-:W-:Y:S01]  /*31e00*/  @!PT LDS RZ, [RZ] ;  /* 0x00000000fffff984 */ /* 0x000fe20000000800 */
[----:B------:R-:W-:Y:S04]  /*31e10*/  LDGSTS.E.BYPASS.LTC128B.128 [R9+0xb400], desc[UR50][R2.64], !P3 ;  /* 0x0b40000002097fae */ /* 0x000fe8000d901d72 */
[----:B------:R0:W-:Y:S01]  /*31e20*/  LDGSTS.E.BYPASS.LTC128B.128 [R10+0xb400], desc[UR50][R2.64+0x40], !P1 ;  /* 0x0b400040020a7fae */ /* 0x0001e2000c901d72 */
[----:B------:R-:W-:Y:S01]  /*31e30*/  MOV R13, R7 ;  /* 0x00000007000d7202 */ /* 0x000fe20000000f00 */
[----:B0-----:R-:W0:Y:S01]  /*31e40*/  S2R R2, SR_TID.X ;  /* 0x0000000000027919 */ /* 0x001e220000002100 */
[----:B------:R-:W-:-:S07]  /*31e50*/  IMAD.MOV.U32 R3, RZ, RZ, R14 ;  /* 0x000000ffff037224 */ /* 0x000fce00078e000e */
[----:B0-----:R-:W-:Y:S05]  /*31e60*/  WARPSYNC.COLLECTIVE R15, `(.L_x_979) ;  /* 0x000000000f087348 */ /* 0x001fea0003c00000 */
[----:B------:R1:W2:Y:S02]  /*31e70*/  SHFL.IDX P6, R14, R13, R12, R11 ;  /* 0x0000000c0d0e7389 */ /* 0x0002a400000c000b */
[----:B012---:R-:W-:Y:S01]  /*31e80*/  ENDCOLLECTIVE ;  /* 0x000000000000791b */ /* 0x007fe20003800000 */
.L_x_979:
        /* <DEDUP_REMOVED lines=11> */
.L_x_980:
        /* <DEDUP_REMOVED lines=11> */
.L_x_981:
[----:B------:R-:W-:Y:S01]  /*31ff0*/  MOV R13, R24 ;  /* 0x00000018000d7202 */ /* 0x000fe20000000f00 */
[----:B------:R-:W-:Y:S02]  /*32000*/  IMAD.MOV.U32 R12, RZ, RZ, RZ ;  /* 0x000000ffff0c7224 */ /* 0x000fe400078e00ff */
[----:B------:R-:W-:-:S07]  /*32010*/  IMAD.MOV.U32 R2, RZ, RZ, R14 ;  /* 0x000000ffff027224 */ /* 0x000fce00078e000e */
[----:B------:R-:W-:Y:S05]  /*32020*/  WARPSYNC.COLLECTIVE R15, `(.L_x_982) ;  /* 0x000000000f087348 */ /* 0x000fea0003c00000 */
[----:B------:R0:W1:Y:S02]  /*32030*/  SHFL.IDX P6, R14, R13, R12, R11 ;  /* 0x0000000c0d0e7389 */ /* 0x00006400000c000b */
[----:B01----:R-:W-:Y:S01]  /*32040*/  ENDCOLLECTIVE ;  /* 0x000000000000791b */ /* 0x003fe20003800000 */
.L_x_982:
[----:B------:R-:W-:-:S05]  /*32050*/  IMAD.SHL.U32 R3, R3, 0x10, RZ ;  /* 0x0000001003037824 */ /* 0x000fca00078e00ff */
[----:B------:R-:W-:-:S04]  /*32060*/  LOP3.LUT R3, R3, 0x30, RZ, 0xc0, !PT ;  /* 0x0000003003037812 */ /* 0x000fc800078ec0ff */
[----:B------:R-:W-:Y:S01]  /*32070*/  IADD3 R2, P0, R3, R2, RZ ;  /* 0x0000000203027210 */ /* 0x000fe20007f1e0ff */
[----:B------:R-:W-:-:S04]  /*32080*/  IMAD.MOV.U32 R13, RZ, RZ, R25 ;  /* 0x000000ffff0d7224 */ /* 0x000fc800078e0019 */
[----:B------:R-:W-:-:S05]  /*32090*/  IMAD.X R3, RZ, RZ, R20, P0 ;  /* 0x000000ffff037224 */ /* 0x000fca00000e0614 */
[----:B------:R-:W-:Y:S01]  /*320a0*/  @!PT LDS RZ, [RZ] ;  /* 0x00000000fffff984 */ /* 0x000fe20000000800 */
[----:B------:R-:W-:Y:S01]  /*320b0*/  @!PT LDS RZ, [RZ] ;  /* 0x00000000fffff984 */ /* 0x000fe20000000800 */
[----:B------:R-:W-:Y:S01]  /*320c0*/  @!PT LDS RZ, [RZ] ;  /* 0x00000000fffff984 */ /* 0x000fe20000000800 */
[----:B------:R0:W-:Y:S01]  /*320d0*/  LDGSTS.E.BYPASS.LTC128B.128 [R9+0xd400], desc[UR50][R2.64], !P3 ;  /* 0x0d40000002097fae */ /* 0x0001e2000d901d72 */
[----:B------:R-:W-:-:S03]  /*320e0*/  IMAD.MOV.U32 R24, RZ, RZ, R14 ;  /* 0x000000ffff187224 */ /* 0x000fc600078e000e */
[----:B------:R0:W-:Y:S04]  /*320f0*/  LDGSTS.E.BYPASS.LTC128B.128 [R10+0xd400], desc[UR50][R2.64+0x40], !P1 ;  /* 0x0d400040020a7fae */ /* 0x0001e8000c901d72 */
[----:B0-----:R-:W-:Y:S05]  /*32100*/  WARPSYNC.COLLECTIVE R15, `(.L_x_983) ;  /* 0x000000000f087348 */ /* 0x001fea0003c00000 */
[----:B------:R1:W2:Y:S02]  /*32110*/  SHFL.IDX P6, R14, R13, R12, R11 ;  /* 0x0000000c0d0e7389 */ /* 0x0002a400000c000b */
[----:B012---:R-:W-:Y:S01]  /*32120*/  ENDCOLLECTIVE ;  /* 0x000000000000791b */ /* 0x007fe20003800000 */
.L_x_983:
[----:B------:R-:W-:Y:S01]  /*32130*/  MOV R2, R14 ;  /* 0x0000000e00027202 */ /* 0x000fe20000000f00 */
[----:B------:R-:W-:Y:S06]  /*32140*/  BRA `(.L_x_984) ;  /* 0xffffff80005c7947 */ /* 0x000fec000383ffff */
.L_x_728:
[----:B---3--:R3:W4:Y:S02]  /*32150*/  SYNCS.PHASECHK.TRANS64.TRYWAIT P0, [R0+URZ+0x29840], R31 ;  /* 0x0298401f000075a7 */ /* 0x008724000800017f */
[----:B----4-:R-:W-:Y:S05]  /*32160*/  @!P0 NANOSLEEP.SYNCS 0x989680 ;  /* 0x009896800000895d */ /* 0x010fea0003900000 */
[----:B------:R-:W4:Y:S02]  /*32170*/  @!P0 SYNCS.PHASECHK.TRANS64 P0, [R0+URZ+0x29840], R31 ;  /* 0x0298401f000085a7 */ /* 0x000f24000800007f */
[----:B----4-:R-:W-:Y:S05]  /*32180*/  @!P0 BRA `(.L_x_728) ;  /* 0xfffffffc00f08947 */ /* 0x010fea000383ffff */
[----:B------:R-:W-:Y:S05]  /*32190*/  BRA `(.L_x_985) ;  /* 0xffffff8000bc7947 */ /* 0x000fea000383ffff */
.L_x_729:
[----:B------:R-:W-:Y:S01]  /*321a0*/  BSSY B0, `(.L_x_986) ;  /* 0x0000008000007945 */ /* 0x000fe20003800000 */
[----:B------:R-:W-:Y:S01]  /*321b0*/  IMAD.MOV.U32 R13, RZ, RZ, R6 ;  /* 0x000000ffff0d7224 */ /* 0x000fe200078e0006 */
[----:B------:R-:W-:Y:S01]  /*321c0*/  MOV R15, 0xffffffff ;  /* 0xffffffff000f7802 */ /* 0x000fe20000000f00 */
[----:B------:R-:W-:Y:S02]  /*321d0*/  IMAD.MOV.U32 R12, RZ, RZ, RZ ;  /* 0x000000ffff0c7224 */ /* 0x000fe400078e00ff */
[----:B------:R-:W-:-:S07]  /*321e0*/  IMAD.MOV.U32 R11, RZ, RZ, 0x1c1f ;  /* 0x00001c1fff0b7424 */ /* 0x000fce00078e00ff */
[----:B-123--:R-:W-:Y:S05]  /*321f0*/  WARPSYNC.COLLECTIVE R15, `(.L_x_987) ;  /* 0x000000000f087348 */ /* 0x00efea0003c00000 */
[----:B------:R0:W4:Y:S02]  /*32200*/  SHFL.IDX P6, R14, R13, R12, R11 ;  /* 0x0000000c0d0e7389 */ /* 0x00012400000c000b */
[----:B01234-:R-:W-:Y:S01]  /*32210*/  ENDCOLLECTIVE ;  /* 0x000000000000791b */ /* 0x01ffe20003800000 */
.L_x_987:
[----:B------:R-:W-:Y:S05]  /*32220*/  BSYNC B0 ;  /* 0x0000000000007941 */ /* 0x000fea0003800000 */
.L_x_986:
[----:B------:R-:W-:Y:S01]  /*32230*/  IMAD.MOV.U32 R13, RZ, RZ, R4 ;  /* 0x000000ffff0d7224 */ /* 0x000fe200078e0004 */
[----:B------:R-:W-:Y:S01]  /*32240*/  MOV R11, 0x1c1f ;  /* 0x00001c1f000b7802 */ /* 0x000fe20000000f00 */
[----:B------:R-:W-:Y:S01]  /*32250*/  IMAD.MOV.U32 R12, RZ, RZ, RZ ;  /* 0x000000ffff0c7224 */ /* 0x000fe200078e00ff */
[----:B------:R-:W-:Y:S01]  /*32260*/  IADD3 R7, R22, R7, RZ ;  /* 0x0000000716077210 */ /* 0x000fe20007ffe0ff */
[----:B------:R-:W-:Y:S02]  /*32270*/  IMAD.MOV.U32 R15, RZ, RZ, -0x1 ;  /* 0xffffffffff0f7424 */ /* 0x000fe400078e00ff */
[----:B------:R-:W-:-:S07]  /*32280*/  IMAD.MOV.U32 R3, RZ, RZ, R14 ;  /* 0x000000ffff037224 */ /* 0x000fce00078e000e */
[----:B------:R-:W-:Y:S05]  /*32290*/  WARPSYNC.COLLECTIVE R15, `(.L_x_988) ;  /* 0x000000000f087348 */ /* 0x000fea0003c00000 */
[----:B------:R0:W1:Y:S02]  /*322a0*/  SHFL.IDX P6, R14, R13, R12, R11 ;  /* 0x0000000c0d0e7389 */ /* 0x00006400000c000b */
[----:B01----:R-:W-:Y:S01]  /*322b0*/  ENDCOLLECTIVE ;  /* 0x000000000000791b */ /* 0x003fe20003800000 */
.L_x_988:
[----:B------:R-:W-:Y:S02]  /*322c0*/  IMAD.MOV.U32 R13, RZ, RZ, R6 ;  /* 0x000000ffff0d7224 */ /* 0x000fe400078e0006 */
[----:B------:R-:W-:Y:S02]  /*322d0*/  IMAD.MOV.U32 R12, RZ, RZ, 0x1 ;  /* 0x00000001ff0c7424 */ /* 0x000fe400078e00ff */
[----:B------:R-:W-:-:S07]  /*322e0*/  IMAD.MOV.U32 R2, RZ, RZ, R14 ;  /* 0x000000ffff027224 */ /* 0x000fce00078e000e */
[----:B------:R-:W-:Y:S05]  /*322f0*/  WARPSYNC.COLLECTIVE R15, `(.L_x_989) ;  /* 0x000000000f087348 */ /* 0x000fea0003c00000 */
[----:B------:R0:W1:Y:S02]  /*32300*/  SHFL.IDX P6, R14, R13, R12, R11 ;  /* 0x0000000c0d0e7389 */ /* 0x00006400000c000b */
[----:B01----:R-:W-:Y:S01]  /*32310*/  ENDCOLLECTIVE ;  /* 0x000000000000791b */ /* 0x003fe20003800000 */
.L_x_989:
[----:B------:R-:W-:-:S05]  /*32320*/  IADD3 R2, P0, R10, R2, RZ ;  /* 0x000000020a027210 */ /* 0x000fca0007f1e0ff */
[----:B------:R-:W-:-:S05]  /*32330*/  IMAD.X R3, RZ, RZ, R3, P0 ;  /* 0x000000ffff037224 */ /* 0x000fca00000e0603 */
[----:B------:R-:W-:Y:S01]  /*32340*/  @!PT LDS RZ, [RZ] ;  /* 0x00000000fffff984 */ /* 0x000fe20000000800 */
[----:B------:R-:W-:Y:S01]  /*32350*/  @!PT LDS RZ, [RZ] ;  /* 0x00000000fffff984 */ /* 0x000fe20000000800 */
[----:B------:R-:W-:Y:S01]  /*32360*/  @!PT LDS RZ, [RZ] ;  /* 0x00000000fffff984 */ /* 0x000fe20000000800 */
[----:B------:R-:W-:Y:S01]  /*32370*/  LDGSTS.E.BYPASS.LTC128B.128 [R7+0x1a400], desc[UR50][R2.64], !P4 ;  /* 0x1a40000002077fae */ /* 0x000fe2000e101d72 */
[----:B------:R-:W-:-:S03]  /*32380*/  MOV R13, R4 ;  /* 0x00000004000d7202 */ /* 0x000fc60000000f00 */
[----:B------:R-:W-:Y:S04]  /*32390*/  LDGSTS.E.BYPASS.LTC128B.128 [R7+0x1cc00], desc[UR50][R2.64+0x40], !P3 ;  /* 0x1cc0004002077fae */ /* 0x000fe8000d901d72 */
[----:B------:R0:W-:Y:S02]  /*323a0*/  LDGSTS.E.BYPASS.LTC128B.128 [R7+0x1f400], desc[UR50][R2.64+0x80], !P1 ;  /* 0x1f40008002077fae */ /* 0x0001e4000c901d72 */
[----:B0-----:R-:W-:-:S07]  /*323b0*/  IMAD.MOV.U32 R3, RZ, RZ, R14 ;  /* 0x000000ffff037224 */ /* 0x001fce00078e000e */
[----:B------:R-:W-:Y:S05]  /*323c0*/  WARPSYNC.COLLECTIVE R15, `(.L_x_990) ;  /* 0x000000000f087348 */ /* 0x000fea0003c00000 */
[----:B------:R0:W1:Y:S02]  /*323d0*/  SHFL.IDX P6, R14, R13, R12, R11 ;  /* 0x0000000c0d0e7389 */ /* 0x00006400000c000b */
[----:B01----:R-:W-:Y:S01]  /*323e0*/  ENDCOLLECTIVE ;  /* 0x000000000000791b */ /* 0x003fe20003800000 */
.L_x_990:
[----:B------:R-:W-:Y:S01]  /*323f0*/  IMAD.MOV.U32 R13, RZ, RZ, R6 ;  /* 0x000000ffff0d7224 */ /* 0x000fe200078e0006 */
[----:B------:R-:W-:Y:S01]  /*32400*/  MOV R12, 0x2 ;  /* 0x00000002000c7802 */ /* 0x000fe20000000f00 */
[----:B------:R-:W-:-:S07]  /*32410*/  IMAD.MOV.U32 R2, RZ, RZ, R14 ;  /* 0x000000ffff027224 */ /* 0x000fce00078e000e */
[----:B------:R-:W-:Y:S05]  /*32420*/  WARPSYNC.COLLECTIVE R15, `(.L_x_991) ;  /* 0x000000000f087348 */ /* 0x000fea0003c00000 */
[----:B------:R0:W1:Y:S02]  /*32430*/  SHFL.IDX P6, R14, R13, R12, R11 ;  /* 0x0000000c0d0e7389 */ /* 0x00006400000c000b */
[----:B01----:R-:W-:Y:S01]  /*32440*/  ENDCOLLECTIVE ;  /* 0x000000000000791b */ /* 0x003fe20003800000 */
.L_x_991:
        /* <DEDUP_REMOVED lines=13> */
.L_x_992:
[----:B------:R-:W-:Y:S02]  /*32520*/  IMAD.MOV.U32 R13, RZ, RZ, R6 ;  /* 0x000000ffff0d7224 */ /* 0x000fe400078e0006 */
[----:B------:R-:W-:Y:S02]  /*32530*/  IMAD.MOV.U32 R12, RZ, RZ, 0x3 ;  /* 0x00000003ff0c7424 */ /* 0x000fe400078e00ff */
[----:B------:R-:W-:-:S07]  /*32540*/  IMAD.MOV.U32 R2, RZ, RZ, R14 ;  /* 0x000000ffff027224 */ /* 0x000fce00078e000e */
[----:B------:R-:W-:Y:S05]  /*32550*/  WARPSYNC.COLLECTIVE R15, `(.L_x_993) ;  /* 0x000000000f087348 */ /* 0x000fea0003c00000 */
[----:B------:R0:W1:Y:S02]  /*32560*/  SHFL.IDX P6, R14, R13, R12, R11 ;  /* 0x0000000c0d0e7389 */ /* 0x00006400000c000b */
[----:B01----:R-:W-:Y:S01]  /*32570*/  ENDCOLLECTIVE ;  /* 0x000000000000791b */ /* 0x003fe20003800000 */
.L_x_993:
[----:B------:R-:W-:-:S04]  /*32580*/  IADD3 R2, P0, R10, R2, RZ ;  /* 0x000000020a027210 */ /* 0x000fc80007f1e0ff */
[----:B------:R-:W-:-:S05]  /*32590*/  IADD3.X R3, RZ, R9, RZ, P0, !PT ;  /* 0x00000009ff037210 */ /* 0x000fca00007fe4ff */
[----:B------:R-:W-:Y:S01]  /*325a0*/  @!PT LDS RZ, [RZ] ;  /* 0x00000000fffff984 */ /* 0x000fe20000000800 */
[----:B------:R-:W-:Y:S01]  /*325b0*/  @!PT LDS RZ, [RZ] ;  /* 0x00000000fffff984 */ /* 0x000fe20000000800 */
[----:B------:R-:W-:Y:S01]  /*325c0*/  @!PT LDS RZ, [RZ] ;  /* 0x00000000fffff984 */ /* 0x000fe20000000800 */
[----:B------:R0:W-:Y:S01]  /*325d0*/  LDGSTS.E.BYPASS.LTC128B.128 [R7+0x1b400], desc[UR50][R2.64], !P4 ;  /* 0x1b40000002077fae */ /* 0x0001e2000e101d72 */
[----:B------:R-:W-:-:S03]  /*325e0*/  MOV R13, R4 ;  /* 0x00000004000d7202 */ /* 0x000fc60000000f00 */
[----:B------:R0:W-:Y:S04]  /*325f0*/  LDGSTS.E.BYPASS.LTC128B.128 [R7+0x1dc00], desc[UR50][R2.64+0x40], !P3 ;  /* 0x1dc0004002077fae */ /* 0x0001e8000d901d72 */
[----:B------:R0:W-:Y:S01]  /*32600*/  LDGSTS.E.BYPASS.LTC128B.128 [R7+0x20400], desc[UR50][R2.64+0x80], !P1 ;  /* 0x2040008002077fae */ /* 0x0001e2000c901d72 */
[----:B------:R-:W-:-:S07]  /*32610*/  IMAD.MOV.U32 R9, RZ, RZ, R14 ;  /* 0x000000ffff097224 */ /* 0x000fce00078e000e */
[----:B0-----:R-:W-:Y:S05]  /*32620*/  WARPSYNC.COLLECTIVE R15, `(.L_x_994) ;  /* 0x000000000f087348 */ /* 0x001fea0003c00000 */
[----:B------:R1:W2:Y:S02]  /*32630*/  SHFL.IDX P6, R14, R13, R12, R11 ;  /* 0x0000000c0d0e7389 */ /* 0x0002a400000c000b */
[----:B012---:R-:W-:Y:S01]  /*32640*/  ENDCOLLECTIVE ;  /* 0x000000000000791b */ /* 0x007fe20003800000 */
.L_x_994:
[----:B------:R-:W-:Y:S01]  /*32650*/  IMAD.MOV.U32 R13, RZ, RZ, R8 ;  /* 0x000000ffff0d7224 */ /* 0x000fe200078e0008 */
[----:B------:R-:W-:Y:S01]  /*32660*/  MOV R12, RZ ;  /* 0x000000ff000c7202 */ /* 0x000fe20000000f00 */
[----:B------:R-:W-:-:S07]  /*32670*/  IMAD.MOV.U32 R2, RZ, RZ, R14 ;  /* 0x000000ffff027224 */ /* 0x000fce00078e000e */
[----:B------:R-:W-:Y:S05]  /*32680*/  WARPSYNC.COLLECTIVE R15, `(.L_x_995) ;  /* 0x000000000f087348 */ /* 0x000fea0003c00000 */
[----:B------:R0:W1:Y:S02]  /*32690*/  SHFL.IDX P6, R14, R13, R12, R11 ;  /* 0x0000000c0d0e7389 */ /* 0x00006400000c000b */
[----:B01----:R-:W-:Y:S01]  /*326a0*/  ENDCOLLECTIVE ;  /* 0x000000000000791b */ /* 0x003fe20003800000 */
.L_x_995:
        /* <DEDUP_REMOVED lines=13> */
.L_x_996:
[----:B------:R-:W-:Y:S01]  /*32780*/  IMAD.MOV.U32 R2, RZ, RZ, R14 ;  /* 0x000000ffff027224 */ /* 0x000fe200078e000e */
[----:B------:R-:W-:Y:S06]  /*32790*/  BRA `(.L_x_997) ;  /* 0xffffff8000587947 */ /* 0x000fec000383ffff */
.L_x_734:
[----:B--2---:R2:W3:Y:S02]  /*327a0*/  SYNCS.PHASECHK.TRANS64.TRYWAIT P0, [R3+URZ+0x29870], R0 ;  /* 0x02987000030075a7 */ /* 0x0044e4000800017f */
[----:B---3--:R-:W-:Y:S05]  /*327b0*/  @!P0 NANOSLEEP.SYNCS 0x989680 ;  /* 0x009896800000895d */ /* 0x008fea0003900000 */
[----:B------:R-:W3:Y:S02]  /*327c0*/  @!P0 SYNCS.PHASECHK.TRANS64 P0, [R3+URZ+0x29870], R0 ;  /* 0x02987000030085a7 */ /* 0x000ee4000800007f */
[----:B---3--:R-:W-:Y:S05]  /*327d0*/  @!P0 BRA `(.L_x_734) ;  /* 0xfffffffc00f08947 */ /* 0x008fea000383ffff */
[----:B------:R-:W-:Y:S05]  /*327e0*/  BRA `(.L_x_998) ;  /* 0xffffff8000c47947 */ /* 0x000fea000383ffff */
.L_x_736:
[----:B--2---:R2:W3:Y:S02]  /*327f0*/  SYNCS.PHASECHK.TRANS64.TRYWAIT P0, [R3+URZ+0x29860], R0 ;  /* 0x02986000030075a7 */ /* 0x0044e4000800017f */
[----:B---3--:R-:W-:Y:S05]  /*32800*/  @!P0 NANOSLEEP.SYNCS 0x989680 ;  /* 0x009896800000895d */ /* 0x008fea0003900000 */
[----:B------:R-:W3:Y:S02]  /*32810*/  @!P0 SYNCS.PHASECHK.TRANS64 P0, [R3+URZ+0x29860], R0 ;  /* 0x02986000030085a7 */ /* 0x000ee4000800007f */
[----:B---3--:R-:W-:Y:S05]  /*32820*/  @!P0 BRA `(.L_x_736) ;  /* 0xfffffffc00f08947 */ /* 0x008fea000383ffff */
[----:B------:R-:W-:Y:S05]  /*32830*/  BRA `(.L_x_999) ;  /* 0xffffff8000d47947 */ /* 0x000fea000383ffff */
.L_x_744:
[----:B--2---:R2:W3:Y:S02]  /*32840*/  SYNCS.PHASECHK.TRANS64.TRYWAIT P1, [R17+URZ+0x29870], R0 ;  /* 0x02987000110075a7 */ /* 0x0044e4000802017f */
[----:B---3--:R-:W-:Y:S05]  /*32850*/  @!P1 NANOSLEEP.SYNCS 0x989680 ;  /* 0x009896800000995d */ /* 0x008fea0003900000 */
[----:B------:R-:W3:Y:S02]  /*32860*/  @!P1 SYNCS.PHASECHK.TRANS64 P1, [R17+URZ+0x29870], R0 ;  /* 0x02987000110095a7 */ /* 0x000ee4000802007f */
[----:B---3--:R-:W-:Y:S05]  /*32870*/  @!P1 BRA `(.L_x_744) ;  /* 0xfffffffc00f09947 */ /* 0x008fea000383ffff */
[----:B------:R-:W-:Y:S05]  /*32880*/  BRA `(.L_x_1000) ;  /* 0xffffff8800987947 */ /* 0x000fea000383ffff */
.L_x_746:
[----:B--2---:R2:W3:Y:S02]  /*32890*/  SYNCS.PHASECHK.TRANS64.TRYWAIT P1, [R17+URZ+0x29860], R0 ;  /* 0x02986000110075a7 */ /* 0x0044e4000802017f */
[----:B---3--:R-:W-:Y:S05]  /*328a0*/  @!P1 NANOSLEEP.SYNCS 0x989680 ;  /* 0x009896800000995d */ /* 0x008fea0003900000 */
[----:B------:R-:W3:Y:S02]  /*328b0*/  @!P1 SYNCS.PHASECHK.TRANS64 P1, [R17+URZ+0x29860], R0 ;  /* 0x02986000110095a7 */ /* 0x000ee4000802007f */
[----:B---3--:R-:W-:Y:S05]  /*328c0*/  @!P1 BRA `(.L_x_746) ;  /* 0xfffffffc00f09947 */ /* 0x008fea000383ffff */
[----:B------:R-:W-:Y:S05]  /*328d0*/  BRA `(.L_x_1001) ;  /* 0xffffff8800a47947 */ /* 0x000fea000383ffff */
.L_x_751:
        /* <DEDUP_REMOVED lines=8> */
.L_x_1003:
[----:B------:R-:W-:Y:S05]  /*32960*/  BSYNC B0 ;  /* 0x0000000000007941 */ /* 0x000fea0003800000 */
.L_x_1002:
[----:B------:R-:W-:Y:S01]  /*32970*/  IMAD.MOV.U32 R13, RZ, RZ, R16 ;  /* 0x000000ffff0d7224 */ /* 0x000fe200078e0010 */
[----:B------:R-:W-:Y:S01]  /*32980*/  MOV R15, 0xffffffff ;  /* 0xffffffff000f7802 */ /* 0x000fe20000000f00 */
[----:B------:R-:W-:Y:S01]  /*32990*/  IMAD.MOV.U32 R12, RZ, RZ, 0x1 ;  /* 0x00000001ff0c7424 */ /* 0x000fe200078e00ff */
[----:B------:R-:W-:Y:S01]  /*329a0*/  MOV R0, R14 ;  /* 0x0000000e00007202 */ /* 0x000fe20000000f00 */
[----:B------:R-:W-:Y:S02]  /*329b0*/  IMAD.MOV.U32 R11, RZ, RZ, 0x1f ;  /* 0x0000001fff0b7424 */ /* 0x000fe400078e00ff */
[----:B------:R-:W-:-:S07]  /*329c0*/  IMAD.IADD R7, R19, 0x1, R9 ;  /* 0x0000000113077824 */ /* 0x000fce00078e0209 */
[----:B------:R-:W-:Y:S05]  /*329d0*/  WARPSYNC.COLLECTIVE R15, `(.L_x_1004) ;  /* 0x000000000f087348 */ /* 0x000fea0003c00000 */
[----:B------:R0:W1:Y:S02]  /*329e0*/  SHFL.IDX P6, R14, R13, R12, R11 ;  /* 0x0000000c0d0e7389 */ /* 0x00006400000c000b */
[----:B01----:R-:W-:Y:S01]  /*329f0*/  ENDCOLLECTIVE ;  /* 0x000000000000791b */ /* 0x003fe20003800000 */
.L_x_1004:
[----:B------:R-:W-:Y:S02]  /*32a00*/  ULDC UR4, c[0x0][0xc3c] ;  /* 0x00030f0000047ab9 */ /* 0x000fe40000000800 */
[----:B------:R-:W-:-:S13]  /*32a10*/  ISETP.GE.OR P1, PT, R7, UR4, !P0 ;  /* 0x0000000407007c0c */ /* 0x000fda000c726670 */
[----:B------:R-:W0:Y:S08]  /*32a20*/  @!P1 LDC.64 R2, c[0x0][0xc80] ;  /* 0x00032000ff029b82 */ /* 0x000e300000000a00 */
[----:B------:R-:W1:Y:S01]  /*32a30*/  @!P1 LDC.64 R4, c[0x0][0xc78] ;  /* 0x00031e00ff049b82 */ /* 0x000e620000000a00 */
[----:B------:R-:W-:Y:S02]  /*32a40*/  IMAD.MOV.U32 R11, RZ, RZ, RZ ;  /* 0x000000ffff0b7224 */ /* 0x000fe400078e00ff */
[----:B------:R-:W-:-:S02]  /*32a50*/  IMAD.MOV.U32 R6, RZ, RZ, R14 ;  /* 0x000000ffff067224 */ /* 0x000fc400078e000e */
[----:B0-----:R-:W-:-:S05]  /*32a60*/  @!P1 IMAD.WIDE R2, R7, 0x4, R2 ;  /* 0x0000000407029825 */ /* 0x001fca00078e0202 */
[----:B------:R1:W2:Y:S02]  /*32a70*/  @!P1 LDG.E R8, desc[UR50][R2.64] ;  /* 0x0000003202089981 */ /* 0x0002a4000c1e1900 */
[----:B-1----:R-:W-:-:S05]  /*32a80*/  @!P1 IMAD.WIDE R2, R7, 0x4, R4 ;  /* 0x0000000407029825 */ /* 0x002fca00078e0204 */
[----:B------:R-:W3:Y:S01]  /*32a90*/  @!P1 LDG.E R5, desc[UR50][R2.64] ;  /* 0x0000003202059981 */ /* 0x000ee2000c1e1900 */
[----:B------:R-:W-:Y:S01]  /*32aa0*/  IMAD.MOV.U32 R7, RZ, RZ, RZ ;  /* 0x000000ffff077224 */ /* 0x000fe200078e00ff */
[C---:B------:R-:W-:Y:S01]  /*32ab0*/  ISETP.GE.U32.AND P2, PT, R9.reuse, 0x2, PT ;  /* 0x000000020900780c */ /* 0x040fe20003f46070 */
[----:B------:R-:W-:Y:S01]  /*32ac0*/  IMAD.MOV.U32 R4, RZ, RZ, RZ ;  /* 0x000000ffff047224 */ /* 0x000fe200078e00ff */
[C---:B------:R-:W-:Y:S02]  /*32ad0*/  ISETP.GE.U32.AND P3, PT, R9.reuse, 0x4, PT ;  /* 0x000000040900780c */ /* 0x040fe40003f66070 */
[C---:B------:R-:W-:Y:S02]  /*32ae0*/  ISETP.GE.U32.AND P4, PT, R9.reuse, 0x8, PT ;  /* 0x000000080900780c */ /* 0x040fe40003f86070 */
[----:B------:R-:W-:Y:S02]  /*32af0*/  ISETP.GE.U32.AND P5, PT, R9, 0x10, PT ;  /* 0x000000100900780c */ /* 0x000fe40003fa6070 */
[----:B------:R-:W-:-:S02]  /*32b00*/  MOV R16, RZ ;  /* 0x000000ff00107202 */ /* 0x000fc40000000f00 */
[----:B--2---:R-:W-:Y:S01]  /*32b10*/  @!P1 MOV R7, R8 ;  /* 0x0000000800079202 */ /* 0x004fe20000000f00 */
[----:B---3--:R-:W-:Y:S01]  /*32b20*/  @!P1 IMAD.MOV.U32 R4, RZ, RZ, R5 ;  /* 0x000000ffff049224 */ /* 0x008fe200078e0005 */
[----:B------:R-:W-:-:S03]  /*32b30*/  ISETP.NE.AND P1, PT, R9, RZ, PT ;  /* 0x000000ff0900720c */ /* 0x000fc60003f25270 */
[----:B------:R-:W-:-:S10]  /*32b40*/  IMAD R13, R4, R7, RZ ;  /* 0x00000007040d7224 */ /* 0x000fd400078e02ff */
[----:B------:R-:W-:Y:S05]  /*32b50*/  WARPSYNC.COLLECTIVE R15, `(.L_x_1005) ;  /* 0x000000000f087348 */ /* 0x000fea0003c00000 */
[----:B------:R0:W1:Y:S02]  /*32b60*/  SHFL.UP P6, R14, R13, R12, R11 ;  /* 0x0400000c0d0e7389 */ /* 0x00006400000c000b */
[----:B01----:R-:W-:Y:S01]  /*32b70*/  ENDCOLLECTIVE ;  /* 0x000000000000791b */ /* 0x003fe20003800000 */
.L_x_1005:
[----:B------:R-:W-:Y:S01]  /*32b80*/  IMAD.MOV.U32 R12, RZ, RZ, 0x2 ;  /* 0x00000002ff0c7424 */ /* 0x000fe200078e00ff */
[----:B------:R-:W-:-:S04]  /*32b90*/  SEL R14, R14, RZ, P1 ;  /* 0x000000ff0e0e7207 */ /* 0x000fc80000800000 */
[----:B------:R-:W-:-:S05]  /*32ba0*/  IADD3 R5, R13, R14, RZ ;  /* 0x0000000e0d057210 */ /* 0x000fca0007ffe0ff */
[----:B------:R-:W-:-:S07]  /*32bb0*/  IMAD.MOV.U32 R13, RZ, RZ, R5 ;  /* 0x000000ffff0d7224 */ /* 0x000fce00078e0005 */
[----:B------:R-:W-:Y:S05]  /*32bc0*/  WARPSYNC.COLLECTIVE R15, `(.L_x_1006) ;  /* 0x000000000f087348 */ /* 0x000fea0003c00000 */
[----:B------:R0:W1:Y:S02]  /*32bd0*/  SHFL.UP P6, R14, R13, R12, R11 ;  /* 0x0400000c0d0e7389 */ /* 0x00006400000c000b */
[----:B01----:R-:W-:Y:S01]  /*32be0*/  ENDCOLLECTIVE ;  /* 0x000000000000791b */ /* 0x003fe20003800000 */
.L_x_1006:
[----:B------:R-:W-:Y:S01]  /*32bf0*/  IMAD.MOV.U32 R12, RZ, RZ, 0x4 ;  /* 0x00000004ff0c7424 */ /* 0x000fe200078e00ff */
[----:B------:R-:W-:-:S05]  /*32c00*/  SEL R2, R14, RZ, P2 ;  /* 0x000000ff0e027207 */ /* 0x000fca0001000000 */
[----:B------:R-:W-:-:S05]  /*32c10*/  IMAD.IADD R2, R5, 0x1, R2 ;  /* 0x0000000105027824 */ /* 0x000fca00078e0202 */
[----:B------:R-:W-:-:S07]  /*32c20*/  MOV R13, R2 ;  /* 0x00000002000d7202 */ /* 0x000fce0000000f00 */
[----:B------:R-:W-:Y:S05]  /*32c30*/  WARPSYNC.COLLECTIVE R15, `(.L_x_1007) ;  /* 0x000000000f087348 */ /* 0x000fea0003c00000 */
[----:B------:R0:W1:Y:S02]  /*32c40*/  SHFL.UP P6, R14, R13, R12, R11 ;  /* 0x0400000c0d0e7389 */ /* 0x00006400000c000b */
[----:B01----:R-:W-:Y:S01]  /*32c50*/  ENDCOLLECTIVE ;  /* 0x000000000000791b */ /* 0x003fe20003800000 */
.L_x_1007:
[----:B------:R-:W-:Y:S02]  /*32c60*/  MOV R12, 0x8 ;  /* 0x00000008000c7802 */ /* 0x000fe40000000f00 */
[----:B------:R-:W-:-:S05]  /*32c70*/  SEL R3, R14, RZ, P3 ;  /* 0x000000ff0e037207 */ /* 0x000fca0001800000 */
[----:B------:R-:W-:-:S04]  /*32c80*/  IMAD.IADD R8, R2, 0x1, R3 ;  /* 0x0000000102087824 */ /* 0x000fc800078e0203 */
[----:B------:R-:W-:-:S07]  /*32c90*/  IMAD.MOV.U32 R13, RZ, RZ, R8 ;  /* 0x000000ffff0d7224 */ /* 0x000fce00078e0008 */
[----:B------:R-:W-:Y:S05]  /*32ca0*/  WARPSYNC.COLLECTIVE R15, `(.L_x_1008) ;  /* 0x000000000f087348 */ /* 0x000fea0003c00000 */
[----:B------:R0:W1:Y:S02]  /*32cb0*/  SHFL.UP P6, R14, R13, R12, R11 ;  /* 0x0400000c0d0e7389 */ /* 0x00006400000c000b */
[----:B01----:R-:W-:Y:S01]  /*32cc0*/  ENDCOLLECTIVE ;  /* 0x000000000000791b */ /* 0x003fe20003800000 */
.L_x_1008:
[----:B------:R-:W-:Y:S01]  /*32cd0*/  IMAD.MOV.U32 R12, RZ, RZ, 0x10 ;  /* 0x00000010ff0c7424 */ /* 0x000fe200078e00ff */
[----:B------:R-:W-:-:S05]  /*32ce0*/  SEL R5, R14, RZ, P4 ;  /* 0x000000ff0e057207 */ /* 0x000fca0002000000 */
[----:B------:R-:W-:-:S04]  /*32cf0*/  IMAD.IADD R5, R8, 0x1, R5 ;  /* 0x0000000108057824 */ /* 0x000fc800078e0205 */
[----:B------:R-:W-:-:S07]  /*32d00*/  IMAD.MOV.U32 R13, RZ, RZ, R5 ;  /* 0x000000ffff0d7224 */ /* 0x000fce00078e0005 */
[----:B------:R-:W-:Y:S05]  /*32d10*/  WARPSYNC.COLLECTIVE R15, `(.L_x_1009) ;  /* 0x000000000f087348 */ /* 0x000fea0003c00000 */
[----:B------:R0:W1:Y:S02]  /*32d20*/  SHFL.UP P6, R14, R13, R12, R11 ;  /* 0x0400000c0d0e7389 */ /* 0x00006400000c000b */
[----:B01----:R-:W-:Y:S01]  /*32d30*/  ENDCOLLECTIVE ;  /* 0x000000000000791b */ /* 0x003fe20003800000 */
.L_x_1009:
[----:B------:R-:W-:Y:S02]  /*32d40*/  IMAD.MOV.U32 R12, RZ, RZ, 0x1f ;  /* 0x0000001fff0c7424 */ /* 0x000fe400078e00ff */
[----:B------:R-:W-:Y:S01]  /*32d50*/  IMAD.MOV.U32 R11, RZ, RZ, 0x1f ;  /* 0x0000001fff0b7424 */ /* 0x000fe200078e00ff */
[----:B------:R-:W-:-:S04]  /*32d60*/  SEL R14, R14, RZ, P5 ;  /* 0x000000ff0e0e7207 */ /* 0x000fc80002800000 */
[----:B------:R-:W-:-:S05]  /*32d70*/  IADD3 R3, R5, R14, RZ ;  /* 0x0000000e05037210 */ /* 0x000fca0007ffe0ff */
[----:B------:R-:W-:-:S07]  /*32d80*/  IMAD.MOV.U32 R13, RZ, RZ, R3 ;  /* 0x000000ffff0d7224 */ /* 0x000fce00078e0003 */
[----:B------:R-:W-:Y:S05]  /*32d90*/  WARPSYNC.COLLECTIVE R15, `(.L_x_1010) ;  /* 0x000000000f087348 */ /* 0x000fea0003c00000 */
[----:B------:R0:W1:Y:S02]  /*32da0*/  SHFL.IDX P6, R14, R13, R12, R11 ;  /* 0x0000000c0d0e7389 */ /* 0x00006400000c000b */
[----:B01----:R-:W-:Y:S01]  /*32db0*/  ENDCOLLECTIVE ;  /* 0x000000000000791b */ /* 0x003fe20003800000 */
.L_x_1010:
[----:B------:R-:W-:Y:S05]  /*32dc0*/  BRA `(.L_x_1011) ;  /* 0xffffff8c00bc7947 */ /* 0x000fea000383ffff */
.L_x_754:
[----:B------:R-:W-:Y:S01]  /*32dd0*/  BSSY B0, `(.L_x_1012) ;  /* 0x0000007000007945 */ /* 0x000fe20003800000 */
[----:B------:R-:W-:Y:S02]  /*32de0*/  IMAD.MOV.U32 R12, RZ, RZ, 0x1 ;  /* 0x00000001ff0c7424 */ /* 0x000fe400078e00ff */
[----:B------:R-:W-:Y:S02]  /*32df0*/  IMAD.MOV.U32 R11, RZ, RZ, RZ ;  /* 0x000000ffff0b7224 */ /* 0x000fe400078e00ff */
[----:B------:R-:W-:-:S07]  /*32e00*/  IMAD.MOV.U32 R15, RZ, RZ, -0x1 ;  /* 0xffffffffff0f7424 */ /* 0x000fce00078e00ff */
[----:B------:R-:W-:Y:S05]  /*32e10*/  WARPSYNC.COLLECTIVE R15, `(.L_x_1013) ;  /* 0x000000000f087348 */ /* 0x000fea0003c00000 */
[----:B------:R0:W1:Y:S02]  /*32e20*/  SHFL.UP P6, R14, R13, R12, R11 ;  /* 0x0400000c0d0e7389 */ /* 0x00006400000c000b */
[----:B01----:R-:W-:Y:S01]  /*32e30*/  ENDCOLLECTIVE ;  /* 0x000000000000791b */ /* 0x003fe20003800000 */
.L_x_1013:
[----:B------:R-:W-:Y:S05]  /*32e40*/  BSYNC B0 ;  /* 0x0000000000007941 */ /* 0x000fea0003800000 */
.L_x_1012:
[----:B------:R-:W-:Y:S01]  /*32e50*/  SEL R14, R14, RZ, P1 ;  /* 0x000000ff0e0e7207 */ /* 0x000fe20000800000 */
[----:B------:R-:W-:Y:S02]  /*32e60*/  IMAD.MOV.U32 R12, RZ, RZ, 0x2 ;  /* 0x00000002ff0c7424 */ /* 0x000fe400078e00ff */
[----:B------:R-:W-:Y:S01]  /*32e70*/  IMAD.MOV.U32 R11, RZ, RZ, RZ ;  /* 0x000000ffff0b7224 */ /* 0x000fe200078e00ff */
[----:B------:R-:W-:Y:S01]  /*32e80*/  IADD3 R13, R13, R14, RZ ;  /* 0x0000000e0d0d7210 */ /* 0x000fe20007ffe0ff */
[----:B------:R-:W-:-:S07]  /*32e90*/  IMAD.MOV.U32 R15, RZ, RZ, -0x1 ;  /* 0xffffffffff0f7424 */ /* 0x000fce00078e00ff */
[----:B------:R-:W-:Y:S05]  /*32ea0*/  WARPSYNC.COLLECTIVE R15, `(.L_x_1014) ;  /* 0x000000000f087348 */ /* 0x000fea0003c00000 */
[----:B------:R0:W1:Y:S02]  /*32eb0*/  SHFL.UP P6, R14, R13, R12, R11 ;  /* 0x0400000c0d0e7389 */ /* 0x00006400000c000b */
[----:B01----:R-:W-:Y:S01]  /*32ec0*/  ENDCOLLECTIVE ;  /* 0x000000000000791b */ /* 0x003fe20003800000 */
.L_x_1014:
[----:B------:R-:W-:Y:S01]  /*32ed0*/  IMAD.MOV.U32 R12, RZ, RZ, 0x4 ;  /* 0x00000004ff0c7424 */ /* 0x000fe200078e00ff */
[----:B------:R-:W-:-:S04]  /*32ee0*/  SEL R2, R14, RZ, P2 ;  /* 0x000000ff0e027207 */ /* 0x000fc80001000000 */
[----:B------:R-:W-:-:S05]  /*32ef0*/  IADD3 R2, R13, R2, RZ ;  /* 0x000000020d027210 */ /* 0x000fca0007ffe0ff */
[----:B------:R-:W-:-:S07]  /*32f00*/  IMAD.MOV.U32 R13, RZ, RZ, R2 ;  /* 0x000000ffff0d7224 */ /* 0x000fce00078e0002 */
[----:B------:R-:W-:Y:S05]  /*32f10*/  WARPSYNC.COLLECTIVE R15, `(.L_x_1015) ;  /* 0x000000000f087348 */ /* 0x000fea0003c00000 */
[----:B------:R0:W1:Y:S02]  /*32f20*/  SHFL.UP P6, R14, R13, R12, R11 ;  /* 0x0400000c0d0e7389 */ /* 0x00006400000c000b */
[----:B01----:R-:W-:Y:S01]  /*32f30*/  ENDCOLLECTIVE ;  /* 0x000000000000791b */ /* 0x003fe20003800000 */
.L_x_1015:
[----:B------:R-:W-:Y:S01]  /*32f40*/  IMAD.MOV.U32 R12, RZ, RZ, 0x8 ;  /* 0x00000008ff0c7424 */ /* 0x000fe200078e00ff */
[----:B------:R-:W-:-:S05]  /*32f50*/  SEL R5, R14, RZ, P3 ;  /* 0x000000ff0e057207 */ /* 0x000fca0001800000 */
[----:B------:R-:W-:-:S05]  /*32f60*/  IMAD.IADD R5, R2, 0x1, R5 ;  /* 0x0000000102057824 */ /* 0x000fca00078e0205 */
[----:B------:R-:W-:-:S07]  /*32f70*/  MOV R13, R5 ;  /* 0x00000005000d7202 */ /* 0x000fce0000000f00 */
[----:B------:R-:W-:Y:S05]  /*32f80*/  WARPSYNC.COLLECTIVE R15, `(.L_x_1016) ;  /* 0x000000000f087348 */ /* 0x000fea0003c00000 */
[----:B------:R0:W1:Y:S02]  /*32f90*/  SHFL.UP P6, R14, R13, R12, R11 ;  /* 0x0400000c0d0e7389 */ /* 0x00006400000c000b */
[----:B01----:R-:W-:Y:S01]  /*32fa0*/  ENDCOLLECTIVE ;  /* 0x000000000000791b */ /* 0x003fe20003800000 */
.L_x_1016:
[----:B------:R-:W-:Y:S02]  /*32fb0*/  MOV R12, 0x10 ;  /* 0x00000010000c7802 */ /* 0x000fe40000000f00 */
[----:B------:R-:W-:-:S05]  /*32fc0*/  SEL R8, R14, RZ, P4 ;  /* 0x000000ff0e087207 */ /* 0x000fca0002000000 */
[----:B------:R-:W-:-:S04]  /*32fd0*/  IMAD.IADD R8, R5, 0x1, R8 ;  /* 0x0000000105087824 */ /* 0x000fc800078e0208 */
[----:B------:R-:W-:-:S07]  /*32fe0*/  IMAD.MOV.U32 R13, RZ, RZ, R8 ;  /* 0x000000ffff0d7224 */ /* 0x000fce00078e0008 */
[----:B------:R-:W-:Y:S05]  /*32ff0*/  WARPSYNC.COLLECTIVE R15, `(.L_x_1017) ;  /* 0x000000000f087348 */ /* 0x000fea0003c00000 */
[----:B------:R0:W1:Y:S02]  /*33000*/  SHFL.UP P6, R14, R13, R12, R11 ;  /* 0x0400000c0d0e7389 */ /* 0x00006400000c000b */
[----:B01----:R-:W-:Y:S01]  /*33010*/  ENDCOLLECTIVE ;  /* 0x000000000000791b */ /* 0x003fe20003800000 */
.L_x_1017:
[----:B------:R-:W-:Y:S01]  /*33020*/  IMAD.MOV.U32 R12, RZ, RZ, 0x1f ;  /* 0x0000001fff0c7424 */ /* 0x000fe200078e00ff */
[----:B------:R-:W-:Y:S02]  /*33030*/  MOV R11, 0x1f ;  /* 0x0000001f000b7802 */ /* 0x000fe40000000f00 */
[----:B------:R-:W-:-:S05]  /*33040*/  SEL R3, R14, RZ, P5 ;  /* 0x000000ff0e037207 */ /* 0x000fca0002800000 */
[----:B------:R-:W-:-:S04]  /*33050*/  IMAD.IADD R3, R8, 0x1, R3 ;  /* 0x0000000108037824 */ /* 0x000fc800078e0203 */
[----:B------:R-:W-:-:S07]  /*33060*/  IMAD.MOV.U32 R13, RZ, RZ, R3 ;  /* 0x000000ffff0d7224 */ /* 0x000fce00078e0003 */
[----:B------:R-:W-:Y:S05]  /*33070*/  WARPSYNC.COLLECTIVE R15, `(.L_x_1018) ;  /* 0x000000000f087348 */ /* 0x000fea0003c00000 */
[----:B------:R0:W1:Y:S02]  /*33080*/  SHFL.IDX P6, R14, R13, R12, R11 ;  /* 0x0000000c0d0e7389 */ /* 0x00006400000c000b */
[----:B01----:R-:W-:Y:S01]  /*33090*/  ENDCOLLECTIVE ;  /* 0x000000000000791b */ /* 0x003fe20003800000 */
.L_x_1018:
[----:B------:R-:W-:Y:S05]  /*330a0*/  BRA `(.L_x_1019) ;  /* 0xffffff8c00a87947 */ /* 0x000fea000383ffff */
.L_x_756:
[----:B------:R-:W-:Y:S01]  /*330b0*/  BSSY B0, `(.L_x_1020) ;  /* 0x0000006000007945 */ /* 0x000fe20003800000 */
[----:B------:R-:W-:Y:S01]  /*330c0*/  PLOP3.LUT P6, PT, P6, PT, PT, 0x8, 0x0 ;  /* 0x000000000000781c */ /* 0x000fe200037ce170 */
[----:B------:R-:W-:-:S12]  /*330d0*/  IMAD.MOV.U32 R15, RZ, RZ, -0x1 ;  /* 0xffffffffff0f7424 */ /* 0x000fd800078e00ff */
[----:B0-----:R-:W-:Y:S05]  /*330e0*/  WARPSYNC.COLLECTIVE R15, `(.L_x_1021) ;  /* 0x000000000f087348 */ /* 0x001fea0003c00000 */
[----:B------:R-:W-:Y:S01]  /*330f0*/  VOTE.ANY R14, PT, P6 ;  /* 0x00000000000e7806 */ /* 0x000fe200030e0100 */
[----:B0-----:R-:W-:Y:S06]  /*33100*/  ENDCOLLECTIVE ;  /* 0x000000000000791b */ /* 0x001fec0003800000 */
.L_x_1021:
[----:B------:R-:W-:Y:S05]  /*33110*/  BSYNC B0 ;  /* 0x0000000000007941 */ /* 0x000fea0003800000 */
.L_x_1020:
[----:B------:R-:W-:Y:S02]  /*33120*/  IMAD.MOV.U32 R8, RZ, RZ, R14 ;  /* 0x000000ffff087224 */ /* 0x000fe400078e000e */
[----:B------:R-:W-:Y:S02]  /*33130*/  IMAD.MOV.U32 R13, RZ, RZ, R7 ;  /* 0x000000ffff0d7224 */ /* 0x000fe400078e0007 */
[----:B------:R-:W0:Y:S01]  /*33140*/  POPC R5, R8 ;  /* 0x0000000800057309 */ /* 0x000e220000000000 */
[----:B------:R-:W-:Y:S02]  /*33150*/  IMAD.MOV.U32 R11, RZ, RZ, 0x1f ;  /* 0x0000001fff0b7424 */ /* 0x000fe400078e00ff */
[----:B------:R-:W-:Y:S01]  /*33160*/  IMAD.MOV.U32 R15, RZ, RZ, -0x1 ;  /* 0xffffffffff0f7424 */ /* 0x000fe200078e00ff */
[----:B0-----:R-:W-:-:S07]  /*33170*/  MOV R12, R5 ;  /* 0x00000005000c7202 */ /* 0x001fce0000000f00 */
[----:B------:R-:W-:Y:S05]  /*33180*/  WARPSYNC.COLLECTIVE R15, `(.L_x_1022) ;  /* 0x000000000f087348 */ /* 0x000fea0003c00000 */
[----:B------:R0:W1:Y:S02]  /*33190*/  SHFL.IDX P6, R14, R13, R12, R11 ;  /* 0x0000000c0d0e7389 */ /* 0x00006400000c000b */
[----:B01----:R-:W-:Y:S01]  /*331a0*/  ENDCOLLECTIVE ;  /* 0x000000000000791b */ /* 0x003fe20003800000 */
.L_x_1022:
[----:B------:R-:W-:Y:S01]  /*331b0*/  MOV R13, R4 ;  /* 0x00000004000d7202 */ /* 0x000fe20000000f00 */
[----:B------:R-:W-:-:S07]  /*331c0*/  IMAD.MOV.U32 R7, RZ, RZ, R14 ;  /* 0x000000ffff077224 */ /* 0x000fce00078e000e */
[----:B------:R-:W-:Y:S05]  /*331d0*/  WARPSYNC.COLLECTIVE R15, `(.L_x_1023) ;  /* 0x000000000f087348 */ /* 0x000fea0003c00000 */
[----:B------:R0:W1:Y:S02]  /*331e0*/  SHFL.IDX P6, R14, R13, R12, R11 ;  /* 0x0000000c0d0e7389 */ /* 0x00006400000c000b */
[----:B01----:R-:W-:Y:S01]  /*331f0*/  ENDCOLLECTIVE ;  /* 0x000000000000791b */ /* 0x003fe20003800000 */
.L_x_1023:
[----:B------:R-:W-:Y:S01]  /*33200*/  IMAD.MOV.U32 R4, RZ, RZ, R14 ;  /* 0x000000ffff047224 */ /* 0x000fe200078e000e */
[----:B------:R-:W-:Y:S06]  /*33210*/  BRA `(.L_x_1024) ;  /* 0xffffff8c00887947 */ /* 0x000fec000383ffff */
.L_x_758:
[----:B------:R-:W-:Y:S01]  /*33220*/  BSSY B0, `(.L_x_1025) ;  /* 0x0000007000007945 */ /* 0x000fe20003800000 */
[----:B------:R-:W-:Y:S01]  /*33230*/  IMAD.MOV.U32 R13, RZ, RZ, R3 ;  /* 0x000000ffff0d7224 */ /* 0x000fe200078e0003 */
[----:B------:R-:W-:Y:S01]  /*33240*/  MOV R15, 0xffffffff ;  /* 0xffffffff000f7802 */ /* 0x000fe20000000f00 */
[----:B------:R-:W-:-:S07]  /*33250*/  IMAD.MOV.U32 R11, RZ, RZ, 0x1f ;  /* 0x0000001fff0b7424 */ /* 0x000fce00078e00ff */
[----:B0123--:R-:W-:Y:S05]  /*33260*/  WARPSYNC.COLLECTIVE R15, `(.L_x_1026) ;  /* 0x000000000f087348 */ /* 0x00ffea0003c00000 */
[----:B------:R4:W0:Y:S02]  /*33270*/  SHFL.IDX P6, R14, R13, R12, R11 ;  /* 0x0000000c0d0e7389 */ /* 0x00082400000c000b */
[----:B01234-:R-:W-:Y:S01]  /*33280*/  ENDCOLLECTIVE ;  /* 0x000000000000791b */ /* 0x01ffe20003800000 */
.L_x_1026:
[----:B------:R-:W-:Y:S05]  /*33290*/  BSYNC B0 ;  /* 0x0000000000007941 */ /* 0x000fea0003800000 */
.L_x_1025:
[----:B------:R-:W-:Y:S01]  /*332a0*/  IMAD.MOV.U32 R16, RZ, RZ, R14 ;  /* 0x000000ffff107224 */ /* 0x000fe200078e000e */
[----:B------:R-:W-:Y:S06]  /*332b0*/  BRA `(.L_x_757) ;  /* 0xffffff8c00787947 */ /* 0x000fec000383ffff */
.L_x_762:
[----:B0-----:R0:W1:Y:S02]  /*332c0*/  SYNCS.PHASECHK.TRANS64.TRYWAIT P0, [R4+URZ+0x29820], R0 ;  /* 0x02982000040075a7 */ /* 0x001064000800017f */
[----:B-1----:R-:W-:Y:S05]  /*332d0*/  @!P0 NANOSLEEP.SYNCS 0x989680 ;  /* 0x009896800000895d */ /* 0x002fea0003900000 */
[----:B------:R-:W1:Y:S02]  /*332e0*/  @!P0 SYNCS.PHASECHK.TRANS64 P0, [R4+URZ+0x29820], R0 ;  /* 0x02982000040085a7 */ /* 0x000e64000800007f */
[----:B-1----:R-:W-:Y:S05]  /*332f0*/  @!P0 BRA `(.L_x_762) ;  /* 0xfffffffc00f08947 */ /* 0x002fea000383ffff */
[----:B------:R-:W-:Y:S05]  /*33300*/  BRA `(.L_x_1027) ;  /* 0xffffff9000d87947 */ /* 0x000fea000383ffff */
.L_x_763:
[----:B------:R-:W1:Y:S01]  /*33310*/  S2R R2, SR_TID.X ;  /* 0x0000000000027919 */ /* 0x000e620000002100 */
[----:B------:R-:W-:Y:S01]  /*33320*/  BSSY B0, `(.L_x_1028) ;  /* 0x000000a000007945 */ /* 0x000fe20003800000 */
[----:B------:R-:W-:Y:S01]  /*33330*/  IMAD.MOV.U32 R12, RZ, RZ, RZ ;  /* 0x000000ffff0c7224 */ /* 0x000fe200078e00ff */
[----:B------:R-:W-:Y:S01]  /*33340*/  MOV R11, 0x1f ;  /* 0x0000001f000b7802 */ /* 0x000fe20000000f00 */
[----:B------:R-:W-:Y:S01]  /*33350*/  IMAD.MOV.U32 R15, RZ, RZ, -0x1 ;  /* 0xffffffffff0f7424 */ /* 0x000fe200078e00ff */
[----:B-1----:R-:W-:-:S04]  /*33360*/  SHF.R.U32.HI R2, RZ, 0x5, R2 ;  /* 0x00000005ff027819 */ /* 0x002fc80000011602 */
[----:B------:R-:W-:-:S05]  /*33370*/  LOP3.LUT R2, R2, 0x3, RZ, 0xc0, !PT ;  /* 0x0000000302027812 */ /* 0x000fca00078ec0ff */
[----:B------:R-:W-:-:S07]  /*33380*/  IMAD.MOV.U32 R13, RZ, RZ, R2 ;  /* 0x000000ffff0d7224 */ /* 0x000fce00078e0002 */
[----:B0-----:R-:W-:Y:S05]  /*33390*/  WARPSYNC.COLLECTIVE R15, `(.L_x_1029) ;  /* 0x000000000f087348 */ /* 0x001fea0003c00000 */
[----:B------:R1:W2:Y:S02]  /*333a0*/  SHFL.IDX P6, R14, R13, R12, R11 ;  /* 0x0000000c0d0e7389 */ /* 0x0002a400000c000b */
[----:B012---:R-:W-:Y:S01]  /*333b0*/  ENDCOLLECTIVE ;  /* 0x000000000000791b */ /* 0x007fe20003800000 */
.L_x_1029:
[----:B------:R-:W-:Y:S05]  /*333c0*/  BSYNC B0 ;  /* 0x0000000000007941 */ /* 0x000fea0003800000 */
.L_x_1028:
[----:B------:R-:W-:Y:S05]  /*333d0*/  BRA `(.L_x_1030) ;  /* 0xffffff9000c07947 */ /* 0x000fea000383ffff */
.L_x_764:
[----:B------:R-:W-:Y:S01]  /*333e0*/  BSSY B0, `(.L_x_1031) ;  /* 0x0000006000007945 */ /* 0x000fe20003800000 */
[----:B------:R-:W-:-:S07]  /*333f0*/  IMAD.MOV.U32 R15, RZ, RZ, -0x1 ;  /* 0xffffffffff0f7424 */ /* 0x000fce00078e00ff */
[----:B0-----:R-:W-:Y:S05]  /*33400*/  WARPSYNC.COLLECTIVE R15, `(.L_x_1032) ;  /* 0x000000000f0c7348 */ /* 0x001fea0003c00000 */
[----:B------:R-:W-:Y:S02]  /*33410*/  ELECT P6, UR62, PT ;  /* 0x00000000003e782f */ /* 0x000fe400038c0000 */
[----:B------:R-:W-:Y:S01]  /*33420*/  MOV R14, UR62 ;  /* 0x0000003e000e7c02 */ /* 0x000fe20008000f00 */
[----:B0-----:R-:W-:Y:S10]  /*33430*/  ENDCOLLECTIVE ;  /* 0x000000000000791b */ /* 0x001ff40003800000 */
.L_x_1032:
[----:B------:R-:W-:Y:S05]  /*33440*/  BSYNC B0 ;  /* 0x0000000000007941 */ /* 0x000fea0003800000 */
.L_x_1031:
[----:B------:R-:W-:Y:S05]  /*33450*/  BRA `(.L_x_1033) ;  /* 0xffffff9000b47947 */ /* 0x000fea000383ffff */
.L_x_766:
[----:B0-----:R0:W1:Y:S02]  /*33460*/  SYNCS.PHASECHK.TRANS64.TRYWAIT P1, [R5+URZ+0x29840], R0 ;  /* 0x02984000050075a7 */ /* 0x001064000802017f */
[----:B-1----:R-:W-:Y:S05]  /*33470*/  @!P1 NANOSLEEP.SYNCS 0x989680 ;  /* 0x009896800000995d */ /* 0x002fea0003900000 */
[----:B------:R-:W1:Y:S02]  /*33480*/  @!P1 SYNCS.PHASECHK.TRANS64 P1, [R5+URZ+0x29840], R0 ;  /* 0x02984000050095a7 */ /* 0x000e64000802007f */
[----:B-1----:R-:W-:Y:S05]  /*33490*/  @!P1 BRA `(.L_x_766) ;  /* 0xfffffffc00f09947 */ /* 0x002fea000383ffff */
[----:B------:R-:W-:Y:S05]  /*334a0*/  BRA `(.L_x_1034) ;  /* 0xffffff9000d47947 */ /* 0x000fea000383ffff */
.L_x_768:
[----:B-1----:R1:W2:Y:S02]  /*334b0*/  SYNCS.PHASECHK.TRANS64.TRYWAIT P1, [R23+URZ+0x29840], R2 ;  /* 0x02984002170075a7 */ /* 0x0022a4000802017f */
[----:B--2---:R-:W-:Y:S05]  /*334c0*/  @!P1 NANOSLEEP.SYNCS 0x989680 ;  /* 0x009896800000995d */ /* 0x004fea0003900000 */
[----:B------:R-:W2:Y:S02]  /*334d0*/  @!P1 SYNCS.PHASECHK.TRANS64 P1, [R23+URZ+0x29840], R2 ;  /* 0x02984002170095a7 */ /* 0x000ea4000802007f */
[----:B--2---:R-:W-:Y:S05]  /*334e0*/  @!P1 BRA `(.L_x_768) ;  /* 0xfffffffc00f09947 */ /* 0x004fea000383ffff */
[----:B------:R-:W-:Y:S05]  /*334f0*/  BRA `(.L_x_1035) ;  /* 0xffffff9000e07947 */ /* 0x000fea000383ffff */
.L_x_770:
[----:B--2---:R2:W3:Y:S02]  /*33500*/  SYNCS.PHASECHK.TRANS64.TRYWAIT P1, [R5+URZ+0x29860], R0 ;  /* 0x02986000050075a7 */ /* 0x0044e4000802017f */
[----:B---3--:R-:W-:Y:S05]  /*33510*/  @!P1 NANOSLEEP.SYNCS 0x989680 ;  /* 0x009896800000995d */ /* 0x008fea0003900000 */
[----:B------:R-:W3:Y:S02]  /*33520*/  @!P1 SYNCS.PHASECHK.TRANS64 P1, [R5+URZ+0x29860], R0 ;  /* 0x02986000050095a7 */ /* 0x000ee4000802007f */
[----:B---3--:R-:W-:Y:S05]  /*33530*/  @!P1 BRA `(.L_x_770) ;  /* 0xfffffffc00f09947 */ /* 0x008fea000383ffff */
[----:B------:R-:W-:Y:S05]  /*33540*/  BRA `(.L_x_1036) ;  /* 0xffffff9000dc7947 */ /* 0x000fea000383ffff */
.L_x_772:
[----:B---3--:R3:W4:Y:S02]  /*33550*/  SYNCS.PHASECHK.TRANS64.TRYWAIT P1, [R23+URZ+0x29860], R2 ;  /* 0x02986002170075a7 */ /* 0x008724000802017f */
[----:B----4-:R-:W-:Y:S05]  /*33560*/  @!P1 NANOSLEEP.SYNCS 0x989680 ;  /* 0x009896800000995d */ /* 0x010fea0003900000 */
[----:B------:R-:W4:Y:S02]  /*33570*/  @!P1 SYNCS.PHASECHK.TRANS64 P1, [R23+URZ+0x29860], R2 ;  /* 0x02986002170095a7 */ /* 0x000f24000802007f */
[----:B----4-:R-:W-:Y:S05]  /*33580*/  @!P1 BRA `(.L_x_772) ;  /* 0xfffffffc00f09947 */ /* 0x010fea000383ffff */
[----:B------:R-:W-:Y:S05]  /*33590*/  BRA `(.L_x_1037) ;  /* 0xffffff9000d87947 */ /* 0x000fea000383ffff */
.L_x_774:
[----:B----4-:R4:W0:Y:S02]  /*335a0*/  SYNCS.PHASECHK.TRANS64.TRYWAIT P1, [R5+URZ+0x29880], R0 ;  /* 0x02988000050075a7 */ /* 0x010824000802017f */
[----:B0-----:R-:W-:Y:S05]  /*335b0*/  @!P1 NANOSLEEP.SYNCS 0x989680 ;  /* 0x009896800000995d */ /* 0x001fea0003900000 */
[----:B------:R-:W0:Y:S02]  /*335c0*/  @!P1 SYNCS.PHASECHK.TRANS64 P1, [R5+URZ+0x29880], R0 ;  /* 0x02988000050095a7 */ /* 0x000e24000802007f */
[----:B0-----:R-:W-:Y:S05]  /*335d0*/  @!P1 BRA `(.L_x_774) ;  /* 0xfffffffc00f09947 */ /* 0x001fea000383ffff */
[----:B------:R-:W-:Y:S05]  /*335e0*/  BRA `(.L_x_1038) ;  /* 0xffffff9000d47947 */ /* 0x000fea000383ffff */
.L_x_1039:
        /* <DEDUP_REMOVED lines=9> */
.L_x_3316:


//--------------------- .text._ZN7cutlass13device_kernelIN5flash11enable_sm90INS1_16FlashAttnFwdSm90INS1_25CollectiveMainloopFwdSm90ILi2EN4cute5tupleIJNS5_1CILi1EEES8_S8_EEENS6_IJNS7_ILi128EEESA_NS7_ILi192EEEEEELi128ENS_12float_e4m3_tEfNS_4arch4Sm90ELb0ELb1ELb1ELb0ELb1ELb0ELb0ELb1ELb1ELb1ELb1ELb0EEENS1_21CollectiveEpilogueFwdINS6_IJSA_SA_SA_EEES9_NS_10bfloat16_tESF_Li256ELb0ELb1ELb1ELb1EEENS1_19SingleTileSchedulerILb0ELb1ELb1ELi128EEEEEEEEEvNT_6ParamsE --------------------------
	.section	.text._ZN7cutlass13device_kernelIN5flash11enable_sm90INS1_16FlashAttnFwdSm90INS1_25CollectiveMainloopFwdSm90ILi2EN4cute5tupleIJNS5_1CILi1EEES8_S8_EEENS6_IJNS7_ILi128EEESA_NS7_ILi192EEEEEELi128ENS_12float_e4m3_tEfNS_4arch4Sm90ELb0ELb1ELb1ELb0ELb1ELb0ELb0ELb1ELb1ELb1ELb1ELb0EEENS1_21CollectiveEpilogueFwdINS6_IJSA_SA_SA_EEES9_NS_10bfloat16_tESF_Li256ELb0ELb1ELb1ELb1EEENS1_19SingleTileSchedulerILb0ELb1ELb1ELi128EEEEEEEEEvNT_6ParamsE,"ax",@progbits
	.align	128
.text._ZN7cutlass13device_kernelIN5flash11enable_sm90INS1_16FlashAttnFwdSm90INS1_25CollectiveMainloopFwdSm90ILi2EN4cute5tupleIJNS5_1CILi1EEES8_S8_EEENS6_IJNS7_ILi128EEESA_NS7_ILi192EEEEEELi128ENS_12float_e4m3_tEfNS_4arch4Sm90ELb0ELb1ELb1ELb0ELb1ELb0ELb0ELb1ELb1ELb1ELb1ELb0EEENS1_21CollectiveEpilogueFwdINS6_IJSA_SA_SA_EEES9_NS_10bfloat16_tESF_Li256ELb0ELb1ELb1ELb1EEENS1_19SingleTileSchedulerILb0ELb1ELb1ELi128EEEEEEEEEvNT_6ParamsE:
        .type           _ZN7cutlass13device_kernelIN5flash11enable_sm90INS1_16FlashAttnFwdSm90INS1_25CollectiveMainloopFwdSm90ILi2EN4cute5tupleIJNS5_1CILi1EEES8_S8_EEENS6_IJNS7_ILi128EEESA_NS7_ILi192EEEEEELi128ENS_12float_e4m3_tEfNS_4arch4Sm90ELb0ELb1ELb1ELb0ELb1ELb0ELb0ELb1ELb1ELb1ELb1ELb0EEENS1_21CollectiveEpilogueFwdINS6_IJSA_SA_SA_EEES9_NS_10bfloat16_tESF_Li256ELb0ELb1ELb1ELb1EEENS1_19SingleTileSchedulerILb0ELb1ELb1ELi128EEEEEEEEEvNT_6ParamsE,@function
        .size           _ZN7cutlass13device_kernelIN5flash11enable_sm90INS1_16FlashAttnFwdSm90INS1_25CollectiveMainloopFwdSm90ILi2EN4cute5tupleIJNS5_1CILi1EEES8_S8_EEENS6_IJNS7_ILi128EEESA_NS7_ILi192EEEEEELi128ENS_12float_e4m3_tEfNS_4arch4Sm90ELb0ELb1ELb1ELb0ELb1ELb0ELb0ELb1ELb1ELb1ELb1ELb0EEENS1_21CollectiveEpilogueFwdINS6_IJSA_SA_SA_EEES9_NS_10bfloat16_tESF_Li256ELb0ELb1ELb1ELb1EEENS1_19SingleTileSchedulerILb0ELb1ELb1ELi128EEEEEEEEEvNT_6ParamsE,(.L_x_3317 - _ZN7cutlass13device_kernelIN5flash11enable_sm90INS1_16FlashAttnFwdSm90INS1_25CollectiveMainloopFwdSm90ILi2EN4cute5tupleIJNS5_1CILi1EEES8_S8_EEENS6_IJNS7_ILi128EEESA_NS7_ILi192EEEEEELi128ENS_12float_e4m3_tEfNS_4arch4Sm90ELb0ELb1ELb1ELb0ELb1ELb0ELb0ELb1ELb1ELb1ELb1ELb0EEENS1_21CollectiveEpilogueFwdINS6_IJSA_SA_SA_EEES9_NS_10bfloat16_tESF_Li256ELb0ELb1ELb1ELb1EEENS1_19SingleTileSchedulerILb0ELb1ELb1ELi128EEEEEEEEEvNT_6ParamsE)
        .other          _ZN7cutlass13device_kernelIN5flash11enable_sm90INS1_16FlashAttnFwdSm90INS1_25CollectiveMainloopFwdSm90ILi2EN4cute5tupleIJNS5_1CILi1EEES8_S8_EEENS6_IJNS7_ILi128EEESA_NS7_ILi192EEEEEELi128ENS_12float_e4m3_tEfNS_4arch4Sm90ELb0ELb1ELb1ELb0ELb1ELb0ELb0ELb1ELb1ELb1ELb1ELb0EEENS1_21CollectiveEpilogueFwdINS6_IJSA_SA_SA_EEES9_NS_10bfloat16_tESF_Li256ELb0ELb1ELb1ELb1EEENS1_19SingleTileSchedulerILb0ELb1ELb1ELi128EEEEEEEEEvNT_6ParamsE,@"STO_CUDA_ENTRY STV_DEFAULT"
_ZN7cutlass13device_kernelIN5flash11enable_sm90INS1_16FlashAttnFwdSm90INS1_25CollectiveMainloopFwdSm90ILi2EN4cute5tupleIJNS5_1CILi1EEES8_S8_EEENS6_IJNS7_ILi128EEESA_NS7_ILi192EEEEEELi128ENS_12float_e4m3_tEfNS_4arch4Sm90ELb0ELb1ELb1ELb0ELb1ELb0ELb0ELb1ELb1ELb1ELb1ELb0EEENS1_21CollectiveEpilogueFwdINS6_IJSA_SA_SA_EEES9_NS_10bfloat16_tESF_Li256ELb0ELb1ELb1ELb1EEENS1_19SingleTileSchedulerILb0ELb1ELb1ELi128EEEEEEEEEvNT_6ParamsE:
        /* <DEDUP_REMOVED lines=45> */
.L_x_1040:
        /* <DEDUP_REMOVED lines=22> */
.L_x_1041:
        /* <DEDUP_REMOVED lines=18> */
.L_x_1042:
        /* <DEDUP_REMOVED lines=22> */
.L_x_1043:
[----:B------:R-:W5:Y:S01]  /*06b0*/  SHFL.IDX PT, R2, R0, RZ, 0x1f ;  /* 0x00001fff00027589 */ /* 0x000f6200000e0000 */
[----:B------:R-:W-:Y:S01]  /*06c0*/  R2UR UR9, R3 ;  /* 0x00000000030972ca */ /* 0x000fe200000e0000 */
        /* <DEDUP_REMOVED lines=21> */
.L_x_1044:
[----:B------:R-:W-:Y:S01]  /*0820*/  UISETP.NE.AND UP0, UPT, UR9, URZ, UPT ;  /* 0x0000003f0900728c */ /* 0x000fe2000bf05270 */
[----:B------:R-:W-:Y:S01]  /*0830*/  NOP ;  /* 0x0000000000007918 */ /* 0x000fe20000000000 */
[----:B------:R-:W-:Y:S01]  /*0840*/  UMOV UR40, 0x1 ;  /* 0x0000000100287882 */ /* 0x000fe20000000000 */
[----:B------:R-:W-:Y:S01]  /*0850*/  ULDC.64 UR42, c[0x0][0x208] ;  /* 0x00008200002a7ab9 */ /* 0x000fe20000000a00 */
[----:B------:R-:W-:Y:S01]  /*0860*/  USEL UR40, UR40, 0x2, !UP0 ;  /* 0x0000000228287887 */ /* 0x000fe2000c000000 */
[----:B------:R-:W-:Y:S01]  /*0870*/  BSSY B6, `(.L_x_1045) ;  /* 0x00015a6000067945 */ /* 0x000fe20003800000 */
[----:B0-234-:R-:W-:Y:S01]  /*0880*/  BAR.SYNC.DEFER_BLOCKING 0x0 ;  /* 0x0000000000007b1d */ /* 0x01dfe20000010000 */
[----:B------:R-:W-:-:S13]  /*0890*/  PLOP3.LUT P0, PT, PT, PT, UP0, 0x80, 0x0 ;  /* 0x000000000000781c */ /* 0x000fda0003f0f008 */
[----:B------:R-:W-:Y:S05]  /*08a0*/  @!P0 BRA `(.L_x_1046) ;  /* 0x0000011000e08947 */ /* 0x000fea0003800000 */
.L_x_1047:
[----:B------:R-:W-:-:S08]  /*08b0*/  NOP ;  /* 0x0000000000007918 */ /* 0x000fd00000000000 */
[----:B------:R-:W0:Y:S02]  /*08c0*/  USETMAXREG.TRY_ALLOC.CTAPOOL UP0, 0xe8 ;  /* 0x000000e8000079c8 */ /* 0x000e240008000600 */
[----:B0-----:R-:W-:-:S13]  /*08d0*/  PLOP3.LUT P0, PT, PT, PT, UP0, 0x80, 0x0 ;  /* 0x000000000000781c */ /* 0x001fda0003f0f008 */
[----:B------:R-:W-:Y:S05]  /*08e0*/  @!P0 BRA `(.L_x_1047) ;  /* 0xfffffffc00f08947 */ /* 0x000fea000383ffff */
[----:B------:R-:W0:Y:S01]  /*08f0*/  LDC R2, c[0x0][0xc50] ;  /* 0x00031400ff027b82 */ /* 0x000e220000000800 */
[----:B------:R-:W-:-:S07]  /*0900*/  LOP3.LUT R4, R25, 0xffffff80, RZ, 0xc0, !PT ;  /* 0xffffff8019047812 */ /* 0x000fce00078ec0ff */
[----:B------:R-:W-:Y:S08]  /*0910*/  BAR.ARV 0x8, 0x180 ;  /* 0x0206000000007b1d */ /* 0x000ff00000002000 */
[----:B-1----:R-:W1:Y:S01]  /*0920*/  S2UR UR4, SR_CTAID.Y ;  /* 0x00000000000479c3 */ /* 0x002e620000002600 */
[----:B------:R-:W-:-:S07]  /*0930*/  ISETP.NE.AND P0, PT, R4, 0x80, PT ;  /* 0x000000800400780c */ /* 0x000fce0003f05270 */
[----:B------:R-:W2:Y:S08]  /*0940*/  S2UR UR39, SR_CTAID.Z ;  /* 0x00000000002779c3 */ /* 0x000eb00000002700 */
[----:B------:R-:W-:Y:S06]  /*0950*/  @!P0 BAR.ARV 0x9, 0x100 ;  /* 0x0244000000008b1d */ /* 0x000fec0000002000 */
[----:B0-----:R-:W-:Y:S01]  /*0960*/  ISETP.NE.AND P1, PT, R2, 0x1, PT ;  /* 0x000000010200780c */ /* 0x001fe20003f25270 */
[----:B-1----:R-:W-:Y:S01]  /*0970*/  IMAD.U32 R17, RZ, RZ, UR4 ;  /* 0x00000004ff117e24 */ /* 0x002fe2000f8e00ff */
[----:B--2---:R-:W-:-:S11]  /*0980*/  ISETP.LE.AND P0, PT, RZ, UR39, PT ;  /* 0x00000027ff007c0c */ /* 0x004fd6000bf03270 */
[----:B------:R-:W0:Y:S08]  /*0990*/  @P1 LDC R0, c[0x0][0xc54] ;  /* 0x00031500ff001b82 */ /* 0x000e300000000800 */
[----:B------:R-:W1:Y:S01]  /*09a0*/  @P1 LDC R3, c[0x0][0xc58] ;  /* 0x00031600ff031b82 */ /* 0x000e620000000800 */
[----:B0-----:R-:W-:-:S05]  /*09b0*/  @P1 IMAD.HI.U32 R0, R0, UR4, RZ ;  /* 0x0000000400001c27 */ /* 0x001fca000f8e00ff */
[----:B-1----:R-:W-:-:S05]  /*09c0*/  @P1 SHF.R.U32.HI R17, RZ, R3, R0 ;  /* 0x00000003ff111219 */ /* 0x002fca0000011600 */
[----:B------:R-:W-:-:S04]  /*09d0*/  IMAD.MOV R3, RZ, RZ, -R17 ;  /* 0x000000ffff037224 */ /* 0x000fc800078e0a11 */
[----:B------:R-:W-:Y:S01]  /*09e0*/  IMAD R18, R2, R3, UR4 ;  /* 0x0000000402127e24 */ /* 0x000fe2000f8e0203 */
[----:B------:R-:W-:Y:S06]  /*09f0*/  @!P0 BRA `(.L_x_1048) ;  /* 0x0000015800348947 */ /* 0x000fec0003800000 */
[----:B------:R-:W2:Y:S01]  /*0a00*/  LDL.LU R6, [R1] ;  /* 0x0000000001067983 */ /* 0x000ea20000300800 */
[----:B------:R-:W0:Y:S01]  /*0a10*/  LDC R22, c[0x0][0x448] ;  /* 0x00011200ff167b82 */ /* 0x000e220000000800 */
[----:B------:R-:W-:Y:S01]  /*0a20*/  USHF.R.S32.HI UR38, URZ, 0x1f, UR39 ;  /* 0x0000001f3f267899 */ /* 0x000fe20008011427 */
[----:B------:R-:W-:Y:S01]  /*0a30*/  VIADD R90, R25, 0xffffff80 ;  /* 0xffffff80195a7836 */ /* 0x000fe20000000000 */
[----:B------:R-:W1:Y:S05]  /*0a40*/  S2R R88, SR_CTAID.X ;  /* 0x0000000000587919 */ /* 0x000e6a0000002500 */
[----:B------:R-:W3:Y:S08]  /*0a50*/  LDC.64 R10, c[0x0][0x9e0] ;  /* 0x00027800ff0a7b82 */ /* 0x000ef00000000a00 */
[----:B------:R-:W4:Y:S01]  /*0a60*/  LDC.64 R2, c[0x0][0x418] ;  /* 0x00010600ff027b82 */ /* 0x000f220000000a00 */
[----:B0-----:R-:W-:-:S07]  /*0a70*/  ISETP.NE.AND P2, PT, R22, 0x1, PT ;  /* 0x000000011600780c */ /* 0x001fce0003f45270 */
[----:B------:R-:W0:Y:S01]  /*0a80*/  LDC R89, c[0x0][0x288] ;  /* 0x0000a200ff597b82 */ /* 0x000e220000000800 */
[----:B---3--:R-:W-:-:S07]  /*0a90*/  ISETP.GE.AND P1, PT, R11, 0x1, PT ;  /* 0x000000010b00780c */ /* 0x008fce0003f26270 */
[----:B------:R-:W3:Y:S01]  /*0aa0*/  LDC R16, c[0x0][0x424] ;  /* 0x00010900ff107b82 */ /* 0x000ee20000000800 */
[----:B-1----:R-:W-:-:S04]  /*0ab0*/  IMAD.SHL.U32 R88, R88, 0x80, RZ ;  /* 0x0000008058587824 */ /* 0x002fc800078e00ff */
[----:B------:R-:W-:Y:S01]  /*0ac0*/  @P2 VIADD R0, R88, 0x7f ;  /* 0x0000007f58002836 */ /* 0x000fe20000000000 */
[----:B----4-:R-:W-:Y:S02]  /*0ad0*/  ISETP.NE.U32.AND P0, PT, R2, RZ, PT ;  /* 0x000000ff0200720c */ /* 0x010fe40003f05070 */
[----:B------:R-:W1:Y:S02]  /*0ae0*/  @P2 LDC R5, c[0x0][0x44c] ;  /* 0x00011300ff052b82 */ /* 0x000e640000000800 */
[----:B------:R-:W-:-:S06]  /*0af0*/  ISETP.NE.AND.EX P0, PT, R3, RZ, PT, P0 ;  /* 0x000000ff0300720c */ /* 0x000fcc0003f05300 */
[----:B------:R-:W4:Y:S01]  /*0b00*/  @P2 LDC R7, c[0x0][0x450] ;  /* 0x00011400ff072b82 */ /* 0x000f220000000800 */
[----:B0-----:R-:W-:-:S07]  /*0b10*/  IADD3 R3, -R89, 0x1, RZ ;  /* 0x0000000159037810 */ /* 0x001fce0007ffe1ff */
[----:B------:R-:W0:Y:S01]  /*0b20*/  LDC R9, c[0x0][0x2f0] ;  /* 0x0000bc00ff097b82 */ /* 0x000e220000000800 */
[----:B---3--:R-:W-:Y:S01]  /*0b30*/  SEL R16, R16, 0x1, P0 ;  /* 0x0000000110107807 */ /* 0x008fe20000000000 */
[----:B-1----:R-:W-:-:S04]  /*0b40*/  @P2 IMAD.HI.U32 R2, R0, R5, RZ ;  /* 0x0000000500022227 */ /* 0x002fc800078e00ff */
[----:B------:R-:W-:Y:S01]  /*0b50*/  VIADD R0, R88, 0x7f ;  /* 0x0000007f58007836 */ /* 0x000fe20000000000 */
[----:B----4-:R-:W-:Y:S01]  /*0b60*/  @P2 SHF.R.U32.HI R0, RZ, R7, R2 ;  /* 0x00000007ff002219 */ /* 0x010fe20000011602 */
[----:B0-----:R-:W-:-:S04]  /*0b70*/  IMAD R3, R16, R9, R3 ;  /* 0x0000000910037224 */ /* 0x001fc800078e0203 */
[----:B------:R-:W-:-:S04]  /*0b80*/  IMAD.IADD R3, R3, 0x1, R0 ;  /* 0x0000000103037824 */ /* 0x000fc800078e0200 */
[----:B------:R-:W-:Y:S01]  /*0b90*/  IMAD.IADD R0, R3, 0x1, R10 ;  /* 0x0000000103007824 */ /* 0x000fe200078e020a */
[----:B--2---:R-:W-:-:S04]  /*0ba0*/  LOP3.LUT R6, R6, 0xfffffffd, RZ, 0xc0, !PT ;  /* 0xfffffffd06067812 */ /* 0x004fc800078ec0ff */
[----:B------:R-:W-:-:S04]  /*0bb0*/  @P2 LOP3.LUT R6, R6, 0x2, RZ, 0xfc, !PT ;  /* 0x0000000206062812 */ /* 0x000fc800078efcff */
[----:B------:R-:W-:-:S04]  /*0bc0*/  LOP3.LUT R6, R6, 0xfffffffe, RZ, 0xc0, !PT ;  /* 0xfffffffe06067812 */ /* 0x000fc800078ec0ff */
[----:B------:R-:W-:-:S05]  /*0bd0*/  @P1 LOP3.LUT R6, R6, 0x1, RZ, 0xfc, !PT ;  /* 0x0000000106061812 */ /* 0x000fca00078efcff */
[----:B------:R0:W-:Y:S01]  /*0be0*/  STL [R1], R6 ;  /* 0x0000000601007387 */ /* 0x0001e20000100800 */
[----:B------:R-:W-:Y:S05]  /*0bf0*/  @!P1 BRA `(.L_x_1049) ;  /* 0x0000000000409947 */ /* 0x000fea0003800000 */
[C---:B------:R-:W-:Y:S01]  /*0c00*/  ISETP.GT.AND P0, PT, R3.reuse, RZ, PT ;  /* 0x000000ff0300720c */ /* 0x040fe20003f04270 */
[----:B------:R-:W-:-:S12]  /*0c10*/  VIADD R2, R3, 0xffffffff ;  /* 0xffffffff03027836 */ /* 0x000fd80000000000 */
[----:B------:R-:W-:Y:S05]  /*0c20*/  @P0 BRA `(.L_x_1050) ;  /* 0x00000000001c0947 */ /* 0x000fea0003800000 */
[----:B------:R-:W-:Y:S01]  /*0c30*/  ISETP.NE.AND P0, PT, R11, 0x1, PT ;  /* 0x000000010b00780c */ /* 0x000fe20003f05270 */
[----:B------:R-:W-:-:S12]  /*0c40*/  IMAD.MOV R3, RZ, RZ, -R3 ;  /* 0x000000ffff037224 */ /* 0x000fd800078e0a03 */
[----:B------:R-:W1:Y:S02]  /*0c50*/  @P0 LDC.64 R4, c[0x0][0x9e8] ;  /* 0x00027a00ff040b82 */ /* 0x000e640000000a00 */
[----:B-1----:R-:W-:-:S05]  /*0c60*/  @P0 IMAD.HI.U32 R2, R3, R4, RZ ;  /* 0x0000000403020227 */ /* 0x002fca00078e00ff */
[----:B------:R-:W-:-:S04]  /*0c70*/  @P0 SHF.R.U32.HI R3, RZ, R5, R2 ;  /* 0x00000005ff030219 */ /* 0x000fc80000011602 */
[----:B------:R-:W-:Y:S01]  /*0c80*/  LOP3.LUT R2, RZ, R3, RZ, 0x33, !PT ;  /* 0x00000003ff027212 */ /* 0x000fe200078e33ff */
[----:B------:R-:W-:Y:S06]  /*0c90*/  BRA `(.L_x_1051) ;  /* 0x0000000000107947 */ /* 0x000fec0003800000 */
.L_x_1050:
[----:B------:R-:W-:-:S13]  /*0ca0*/  ISETP.NE.AND P0, PT, R11, 0x1, PT ;  /* 0x000000010b00780c */ /* 0x000fda0003f05270 */
[----:B------:R-:W1:Y:S02]  /*0cb0*/  @P0 LDC.64 R4, c[0x0][0x9e8] ;  /* 0x00027a00ff040b82 */ /* 0x000e640000000a00 */
[----:B-1----:R-:W-:-:S05]  /*0cc0*/  @P0 IMAD.HI.U32 R4, R2, R4, RZ ;  /* 0x0000000402040227 */ /* 0x002fca00078e00ff */
[----:B------:R-:W-:-:S07]  /*0cd0*/  @P0 SHF.R.U32.HI R2, RZ, R5, R4 ;  /* 0x00000005ff020219 */ /* 0x000fce0000011604 */
.L_x_1051:
[----:B------:R-:W-:-:S05]  /*0ce0*/  IMAD R3, R2, R11, R11 ;  /* 0x0000000b02037224 */ /* 0x000fca00078e020b */
[----:B------:R-:W-:-:S07]  /*0cf0*/  VIMNMX R0, R0, R3, PT ;  /* 0x0000000300007248 */ /* 0x000fce0003fe0100 */
.L_x_1049:
[----:B------:R-:W0:Y:S01]  /*0d00*/  @P2 LDC R7, c[0x0][0x44c] ;  /* 0x00011300ff072b82 */ /* 0x000e220000000800 */
[----:B------:R-:W-:Y:S01]  /*0d10*/  VIADD R2, R0, 0x7f ;  /* 0x0000007f00027836 */ /* 0x000fe20000000000 */
[----:B------:R-:W-:Y:S01]  /*0d20*/  ULDC UR4, c[0x0][0x9dc] ;  /* 0x0002770000047ab9 */ /* 0x000fe20000000800 */
[CC--:B------:R-:W-:Y:S02]  /*0d30*/  IMAD R0, R16.reuse, R9.reuse, 0x7f ;  /* 0x0000007f10007424 */ /* 0x0c0fe400078e0209 */
[----:B------:R-:W-:Y:S01]  /*0d40*/  IMAD.MOV.U32 R4, RZ, RZ, R88 ;  /* 0x000000ffff047224 */ /* 0x000fe200078e0058 */
[----:B------:R-:W-:Y:S01]  /*0d50*/  SHF.R.S32.HI R5, RZ, 0x1f, R2 ;  /* 0x0000001fff057819 */ /* 0x000fe20000011402 */
[----:B------:R-:W-:Y:S01]  /*0d60*/  IMAD R89, R16, R9, -R89 ;  /* 0x0000000910597224 */ /* 0x000fe200078e0a59 */
[----:B------:R-:W1:Y:S01]  /*0d70*/  @P2 LDC R13, c[0x0][0x450] ;  /* 0x00011400ff0d2b82 */ /* 0x000e620000000800 */
[----:B------:R-:W-:Y:S02]  /*0d80*/  SHF.R.S32.HI R3, RZ, 0x1f, R0 ;  /* 0x0000001fff037819 */ /* 0x000fe40000011400 */
[----:B------:R-:W-:-:S02]  /*0d90*/  LEA.HI R5, R5, R2, RZ, 0x7 ;  /* 0x0000000205057211 */ /* 0x000fc400078f38ff */
[----:B------:R-:W-:Y:S02]  /*0da0*/  LEA.HI R3, R3, R0, RZ, 0x7 ;  /* 0x0000000003037211 */ /* 0x000fe400078f38ff */
[----:B------:R-:W-:Y:S02]  /*0db0*/  SHF.R.S32.HI R0, RZ, 0x7, R5 ;  /* 0x00000007ff007819 */ /* 0x000fe40000011405 */
[----:B------:R-:W-:-:S04]  /*0dc0*/  SHF.R.S32.HI R3, RZ, 0x7, R3 ;  /* 0x00000007ff037819 */ /* 0x000fc80000011403 */
[----:B------:R-:W-:Y:S01]  /*0dd0*/  VIMNMX R9, R3, R0, PT ;  /* 0x0000000003097248 */ /* 0x000fe20003fe0100 */
[----:B0-----:R-:W-:-:S05]  /*0de0*/  @P2 IMAD.HI.U32 R6, R88, R7, RZ ;  /* 0x0000000758062227 */ /* 0x001fca00078e00ff */
[----:B-1----:R-:W-:-:S05]  /*0df0*/  @P2 SHF.R.U32.HI R4, RZ, R13, R6 ;  /* 0x0000000dff042219 */ /* 0x002fca0000011606 */
[----:B------:R-:W-:-:S04]  /*0e00*/  IMAD.IADD R2, R89, 0x1, R4 ;  /* 0x0000000159027824 */ /* 0x000fc800078e0204 */
[----:B------:R-:W-:Y:S01]  /*0e10*/  VIADD R0, R2, -UR4 ;  /* 0x8000000402007c36 */ /* 0x000fe20008000000 */
[----:B------:R-:W-:Y:S06]  /*0e20*/  @!P1 BRA `(.L_x_1052) ;  /* 0x00000000003c9947 */ /* 0x000fec0003800000 */
[----:B------:R-:W-:-:S13]  /*0e30*/  ISETP.GT.AND P0, PT, R2, -0x1, PT ;  /* 0xffffffff0200780c */ /* 0x000fda0003f04270 */
[----:B------:R-:W-:Y:S05]  /*0e40*/  @P0 BRA `(.L_x_1053) ;  /* 0x00000000001c0947 */ /* 0x000fea0003800000 */
[----:B------:R-:W-:Y:S02]  /*0e50*/  ISETP.NE.AND P0, PT, R11, 0x1, PT ;  /* 0x000000010b00780c */ /* 0x000fe40003f05270 */
[----:B------:R-:W-:-:S11]  /*0e60*/  LOP3.LUT R3, RZ, R2, RZ, 0x33, !PT ;  /* 0x00000002ff037212 */ /* 0x000fd600078e33ff */
[----:B------:R-:W0:Y:S02]  /*0e70*/  @P0 LDC.64 R4, c[0x0][0x9e8] ;  /* 0x00027a00ff040b82 */ /* 0x000e240000000a00 */
[----:B0-----:R-:W-:-:S05]  /*0e80*/  @P0 IMAD.HI.U32 R2, R3, R4, RZ ;  /* 0x0000000403020227 */ /* 0x001fca00078e00ff */
[----:B------:R-:W-:-:S04]  /*0e90*/  @P0 SHF.R.U32.HI R3, RZ, R5, R2 ;  /* 0x00000005ff030219 */ /* 0x000fc80000011602 */
[----:B------:R-:W-:Y:S01]  /*0ea0*/  LOP3.LUT R2, RZ, R3, RZ, 0x33, !PT ;  /* 0x00000003ff027212 */ /* 0x000fe200078e33ff */
[----:B------:R-:W-:Y:S06]  /*0eb0*/  BRA `(.L_x_1054) ;  /* 0x0000000000107947 */ /* 0x000fec0003800000 */
.L_x_1053:
[----:B------:R-:W-:-:S13]  /*0ec0*/  ISETP.NE.AND P0, PT, R11, 0x1, PT ;  /* 0x000000010b00780c */ /* 0x000fda0003f05270 */
[----:B------:R-:W0:Y:S02]  /*0ed0*/  @P0 LDC.64 R4, c[0x0][0x9e8] ;  /* 0x00027a00ff040b82 */ /* 0x000e240000000a00 */
[----:B0-----:R-:W-:-:S05]  /*0ee0*/  @P0 IMAD.HI.U32 R4, R2, R4, RZ ;  /* 0x0000000402040227 */ /* 0x001fca00078e00ff */
[----:B------:R-:W-:-:S07]  /*0ef0*/  @P0 SHF.R.U32.HI R2, RZ, R5, R4 ;  /* 0x00000005ff020219 */ /* 0x000fce0000011604 */
.L_x_1054:
[----:B------:R-:W-:-:S05]  /*0f00*/  IMAD R3, R2, R11, RZ ;  /* 0x0000000b02037224 */ /* 0x000fca00078e02ff */
[----:B------:R-:W-:-:S07]  /*0f10*/  VIMNMX R0, R0, R3, !PT ;  /* 0x0000000300007248 */ /* 0x000fce0007fe0100 */
.L_x_1052:
[----:B------:R-:W-:Y:S01]  /*0f20*/  SHF.R.S32.HI R3, RZ, 0x1f, R0 ;  /* 0x0000001fff037819 */ /* 0x000fe20000011400 */
[----:B------:R-:W-:-:S03]  /*0f30*/  IMAD.MOV.U32 R23, RZ, RZ, RZ ;  /* 0x000000ffff177224 */ /* 0x000fc600078e00ff */
[----:B------:R-:W-:Y:S02]  /*0f40*/  LEA.HI R3, R3, R0, RZ, 0x7 ;  /* 0x0000000003037211 */ /* 0x000fe400078f38ff */
[----:B------:R-:W-:Y:S02]  /*0f50*/  SHF.R.U32.HI R0, RZ, 0x10, R18 ;  /* 0x00000010ff007819 */ /* 0x000fe40000011612 */
[----:B------:R-:W-:Y:S02]  /*0f60*/  SHF.R.S32.HI R3, RZ, 0x7, R3 ;  /* 0x00000007ff037819 */ /* 0x000fe40000011403 */
[----:B------:R-:W-:Y:S02]  /*0f70*/  ISETP.NE.AND P0, PT, R0, RZ, PT ;  /* 0x000000ff0000720c */ /* 0x000fe40003f05270 */
[----:B------:R-:W-:Y:S02]  /*0f80*/  VIMNMX R8, RZ, R3, !PT ;  /* 0x00000003ff087248 */ /* 0x000fe40007fe0100 */
[----:B------:R-:W-:-:S02]  /*0f90*/  LOP3.LUT R18, R18, 0xffff, RZ, 0xc0, !PT ;  /* 0x0000ffff12127812 */ /* 0x000fc400078ec0ff */
[----:B------:R-:W-:-:S07]  /*0fa0*/  ISETP.GT.AND P1, PT, R9, R8, PT ;  /* 0x000000080900720c */ /* 0x000fce0003f24270 */
[----:B------:R-:W0:Y:S06]  /*0fb0*/  @!P0 LDC R0, c[0x0][0x9f0] ;  /* 0x00027c00ff008b82 */ /* 0x000e2c0000000800 */
[----:B------:R-:W-:Y:S05]  /*0fc0*/  @!P1 BRA `(.L_x_1055) ;  /* 0x0000000000709947 */ /* 0x000fea0003800000 */
[-C--:B0-----:R-:W-:Y:S02]  /*0fd0*/  IABS R6, R0.reuse ;  /* 0x0000000000067213 */ /* 0x081fe40000000000 */
[----:B------:R-:W-:Y:S02]  /*0fe0*/  IADD3 R2, R0, -0x1, R9 ;  /* 0xffffffff00027810 */ /* 0x000fe40007ffe009 */
[----:B------:R-:W0:Y:S03]  /*0ff0*/  I2F.RP R4, R6 ;  /* 0x0000000600047306 */ /* 0x000e260000209400 */
[----:B------:R-:W-:Y:S01]  /*1000*/  IMAD.IADD R5, R2, 0x1, -R8 ;  /* 0x0000000102057824 */ /* 0x000fe200078e0a08 */
[----:B------:R-:W-:-:S04]  /*1010*/  IABS R2, R0 ;  /* 0x0000000000027213 */ /* 0x000fc80000000000 */
[----:B------:R-:W-:Y:S02]  /*1020*/  IABS R10, R5 ;  /* 0x00000005000a7213 */ /* 0x000fe40000000000 */
[----:B------:R-:W-:-:S04]  /*1030*/  LOP3.LUT R5, R5, R0, RZ, 0x3c, !PT ;  /* 0x0000000005057212 */ /* 0x000fc800078e3cff */
[----:B------:R-:W-:Y:S01]  /*1040*/  ISETP.GE.AND P2, PT, R5, RZ, PT ;  /* 0x000000ff0500720c */ /* 0x000fe20003f46270 */
[----:B0-----:R-:W0:Y:S02]  /*1050*/  MUFU.RCP R4, R4 ;  /* 0x0000000400047308 */ /* 0x001e240000001000 */
[----:B0-----:R-:W-:Y:S02]  /*1060*/  VIADD R3, R4, 0xffffffe ;  /* 0x0ffffffe04037836 */ /* 0x001fe40000000000 */
[----:B------:R-:W-:Y:S02]  /*1070*/  IMAD.MOV R4, RZ, RZ, -R2 ;  /* 0x000000ffff047224 */ /* 0x000fe400078e0a02 */
[----:B------:R-:W-:Y:S02]  /*1080*/  IMAD.MOV.U32 R2, RZ, RZ, RZ ;  /* 0x000000ffff027224 */ /* 0x000fe400078e00ff */
[----:B------:R-:W0:Y:S02]  /*1090*/  F2I.FTZ.U32.TRUNC.NTZ R3, R3 ;  /* 0x0000000300037305 */ /* 0x000e24000021f000 */
[----:B0-----:R-:W-:-:S04]  /*10a0*/  IMAD.MOV R7, RZ, RZ, -R3 ;  /* 0x000000ffff077224 */ /* 0x001fc800078e0a03 */
[----:B------:R-:W-:-:S04]  /*10b0*/  IMAD R7, R7, R6, RZ ;  /* 0x0000000607077224 */ /* 0x000fc800078e02ff */
[----:B------:R-:W-:-:S04]  /*10c0*/  IMAD.HI.U32 R2, R3, R7, R2 ;  /* 0x0000000703027227 */ /* 0x000fc800078e0002 */
[----:B------:R-:W-:-:S04]  /*10d0*/  IMAD.MOV.U32 R3, RZ, RZ, R10 ;  /* 0x000000ffff037224 */ /* 0x000fc800078e000a */
        /* <DEDUP_REMOVED lines=11> */
.L_x_1055:
[-C--:B------:R-:W-:Y:S01]  /*1190*/  IMAD R18, R18, R23.reuse, R8 ;  /* 0x0000001712127224 */ /* 0x080fe200078e0208 */
[----:B------:R-:W-:Y:S02]  /*11a0*/  PLOP3.LUT P0, PT, PT, PT, PT, 0x80, 0x0 ;  /* 0x000000000000781c */ /* 0x000fe40003f0f070 */
[----:B------:R-:W-:Y:S02]  /*11b0*/  CS2R R92, SRZ ;  /* 0x00000000005c7805 */ /* 0x000fe4000001ff00 */
[----:B------:R-:W-:Y:S01]  /*11c0*/  CS2R R2, SRZ ;  /* 0x0000000000027805 */ /* 0x000fe2000001ff00 */
[----:B0-----:R-:W-:Y:S01]  /*11d0*/  IMAD.MOV.U32 R0, RZ, RZ, RZ ;  /* 0x000000ffff007224 */ /* 0x001fe200078e00ff */
[----:B------:R-:W-:Y:S02]  /*11e0*/  VIADDMNMX R23, R18, R23, R9, PT ;  /* 0x0000001712177246 */ /* 0x000fe40003800109 */
[----:B------:R-:W-:Y:S01]  /*11f0*/  CS2R R94, SRZ ;  /* 0x00000000005e7805 */ /* 0x000fe2000001ff00 */
[----:B------:R-:W-:Y:S01]  /*1200*/  IMAD.MOV.U32 R6, RZ, RZ, RZ ;  /* 0x000000ffff067224 */ /* 0x000fe200078e00ff */
[----:B------:R-:W-:-:S02]  /*1210*/  CS2R R100, SRZ ;  /* 0x0000000000647805 */ /* 0x000fc4000001ff00 */
[----:B------:R-:W-:Y:S01]  /*1220*/  ISETP.GT.AND P1, PT, R23, R18, PT ;  /* 0x000000121700720c */ /* 0x000fe20003f24270 */
[----:B------:R-:W-:Y:S01]  /*1230*/  IMAD.MOV.U32 R8, RZ, RZ, RZ ;  /* 0x000000ffff087224 */ /* 0x000fe200078e00ff */
[----:B------:R-:W-:Y:S01]  /*1240*/  CS2R R96, SRZ ;  /* 0x0000000000607805 */ /* 0x000fe2000001ff00 */
[----:B------:R-:W-:Y:S01]  /*1250*/  IMAD.MOV.U32 R91, RZ, RZ, RZ ;  /* 0x000000ffff5b7224 */ /* 0x000fe200078e00ff */
        /* <DEDUP_REMOVED lines=25> */
[----:B------:R-:W-:Y:S01]  /*13f0*/  CS2R R146, SRZ ;  /* 0x0000000000927805 */ /* 0x000fe2000001ff00 */
[----:B------:R-:W-:Y:S06]  /*1400*/  @!P1 BRA `(.L_x_1056) ;  /* 0x000000e000d49947 */ /* 0x000fec0003800000 */
[----:B------:R-:W-:Y:S01]  /*1410*/  SHF.R.S32.HI R93, RZ, 0x1f, R90 ;  /* 0x0000001fff5d7819 */ /* 0x000fe2000001145a */
[----:B------:R-:W0:Y:S01]  /*1420*/  S2UR UR41, SR_CgaCtaId ;  /* 0x00000000002979c3 */ /* 0x000e220000008800 */
[----:B------:R-:W-:Y:S02]  /*1430*/  UMOV UR36, 0x400 ;  /* 0x0000040000247882 */ /* 0x000fe40000000000 */
[----:B------:R-:W-:-:S04]  /*1440*/  LEA.HI R92, R93, R90, RZ, 0x7 ;  /* 0x0000005a5d5c7211 */ /* 0x000fc800078f38ff */
[----:B------:R-:W-:-:S05]  /*1450*/  SHF.R.S32.HI R91, RZ, 0x7, R92 ;  /* 0x00000007ff5b7819 */ /* 0x000fca000001145c */
        /* <DEDUP_REMOVED lines=29> */
.L_x_1057:
[----:B------:R-:W0:Y:S01]  /*1630*/  LDC.64 R12, c[0x0][0x990] ;  /* 0x00026400ff0c7b82 */ /* 0x000e220000000a00 */
[----:B------:R-:W-:-:S07]  /*1640*/  ULDC UR4, c[0x0][0x9d8] ;  /* 0x0002760000047ab9 */ /* 0x000fce0000000800 */
[----:B------:R-:W1:Y:S01]  /*1650*/  LDC.64 R20, c[0x0][0x998] ;  /* 0x00026600ff147b82 */ /* 0x000e620000000a00 */
[----:B0-----:R-:W-:-:S04]  /*1660*/  ISETP.NE.U32.AND P0, PT, R12, RZ, PT ;  /* 0x000000ff0c00720c */ /* 0x001fc80003f05070 */
[----:B------:R-:W-:Y:S02]  /*1670*/  ISETP.NE.AND.EX P0, PT, R13, RZ, PT, P0 ;  /* 0x000000ff0d00720c */ /* 0x000fe40003f05300 */
[----:B-1----:R-:W-:-:S04]  /*1680*/  ISETP.NE.U32.AND P1, PT, R20, RZ, PT ;  /* 0x000000ff1400720c */ /* 0x002fc80003f25070 */
[----:B------:R-:W-:-:S07]  /*1690*/  ISETP.NE.AND.EX P1, PT, R21, RZ, PT, P1 ;  /* 0x000000ff1500720c */ /* 0x000fce0003f25310 */
[----:B------:R-:W0:Y:S01]  /*16a0*/  @P0 LDC.64 R8, c[0x0][0x9a8] ;  /* 0x00026a00ff080b82 */ /* 0x000e220000000a00 */
[----:B------:R-:W-:-:S07]  /*16b0*/  @P0 SHF.R.S32.HI R7, RZ, 0x1f, R17 ;  /* 0x0000001fff070819 */ /* 0x000fce0000011411 */
[----:B------:R-:W1:Y:S08]  /*16c0*/  @P1 LDC.64 R10, c[0x0][0x9b8] ;  /* 0x00026e00ff0a1b82 */ /* 0x000e700000000a00 */
[----:B------:R-:W2:Y:S08]  /*16d0*/  @P1 LDC.64 R24, c[0x0][0x9c0] ;  /* 0x00027000ff181b82 */ /* 0x000eb00000000a00 */
[----:B------:R-:W3:Y:S01]  /*16e0*/  @P0 LDC.64 R14, c[0x0][0x9b0] ;  /* 0x00026c00ff0e0b82 */ /* 0x000ee20000000a00 */
[----:B0-----:R-:W-:-:S02]  /*16f0*/  @P0 IMAD R0, R8, UR38, RZ ;  /* 0x0000002608000c24 */ /* 0x001fc4000f8e02ff */
[----:B------:R-:W-:-:S04]  /*1700*/  @P0 IMAD.WIDE.U32 R2, R8, UR39, RZ ;  /* 0x0000002708020c25 */ /* 0x000fc8000f8e00ff */
[----:B------:R-:W-:Y:S02]  /*1710*/  @P0 IMAD R9, R9, UR39, R0 ;  /* 0x0000002709090c24 */ /* 0x000fe4000f8e0200 */
[C---:B-1----:R-:W-:Y:S02]  /*1720*/  @P1 IMAD R4, R10.reuse, UR38, RZ ;  /* 0x000000260a041c24 */ /* 0x042fe4000f8e02ff */
[----:B------:R-:W-:Y:S01]  /*1730*/  @P0 IMAD.IADD R3, R3, 0x1, R9 ;  /* 0x0000000103030824 */ /* 0x000fe200078e0209 */
[----:B------:R-:W-:Y:S01]  /*1740*/  @P1 SHF.R.S32.HI R9, RZ, 0x1f, R17 ;  /* 0x0000001fff091819 */ /* 0x000fe20000011411 */
[----:B------:R-:W-:Y:S02]  /*1750*/  @P1 IMAD R11, R11, UR39, R4 ;  /* 0x000000270b0b1c24 */ /* 0x000fe4000f8e0204 */
[----:B------:R-:W-:-:S04]  /*1760*/  @P1 IMAD.WIDE.U32 R4, R10, UR39, RZ ;  /* 0x000000270a041c25 */ /* 0x000fc8000f8e00ff */
[----:B--2---:R-:W-:Y:S02]  /*1770*/  @P1 IMAD R6, R9, R24, RZ ;  /* 0x0000001809061224 */ /* 0x004fe400078e02ff */
[----:B------:R-:W-:Y:S02]  /*1780*/  @P1 IMAD.IADD R5, R5, 0x1, R11 ;  /* 0x0000000105051824 */ /* 0x000fe400078e020b */
[----:B------:R-:W-:Y:S02]  /*1790*/  @P1 IMAD R11, R17, R25, R6 ;  /* 0x00000019110b1224 */ /* 0x000fe400078e0206 */
[-C--:B---3--:R-:W-:Y:S02]  /*17a0*/  @P0 IMAD R0, R7, R14.reuse, RZ ;  /* 0x0000000e07000224 */ /* 0x088fe400078e02ff */
[----:B------:R-:W-:-:S04]  /*17b0*/  @P0 IMAD.WIDE.U32 R2, R17, R14, R2 ;  /* 0x0000000e11020225 */ /* 0x000fc800078e0002 */
[C---:B------:R-:W-:Y:S02]  /*17c0*/  @P0 IMAD R9, R17.reuse, R15, R0 ;  /* 0x0000000f11090224 */ /* 0x040fe400078e0200 */
[----:B------:R-:W-:Y:S01]  /*17d0*/  @P1 IMAD.WIDE.U32 R6, R17, R24, R4 ;  /* 0x0000001811061225 */ /* 0x000fe200078e0004 */
[----:B------:R-:W-:-:S03]  /*17e0*/  @P0 LEA R4, P2, R2, R12, 0x2 ;  /* 0x0000000c02040211 */ /* 0x000fc600078410ff */
[----:B------:R-:W-:Y:S01]  /*17f0*/  @P0 IMAD.IADD R3, R3, 0x1, R9 ;  /* 0x0000000103030824 */ /* 0x000fe200078e0209 */
[----:B------:R-:W-:Y:S01]  /*1800*/  @P1 LEA R8, P3, R6, R20, 0x2 ;  /* 0x0000001406081211 */ /* 0x000fe200078610ff */
[----:B------:R-:W-:-:S03]  /*1810*/  @P1 IMAD.IADD R0, R7, 0x1, R11 ;  /* 0x0000000107001824 */ /* 0x000fc600078e020b */
[----:B------:R-:W-:Y:S01]  /*1820*/  @P0 LEA.HI.X R5, R2, R13, R3, 0x2, P2 ;  /* 0x0000000d02050211 */ /* 0x000fe200010f1403 */
[----:B------:R-:W-:Y:S01]  /*1830*/  IMAD.MOV.U32 R3, RZ, RZ, 0x3f800000 ;  /* 0x3f800000ff037424 */ /* 0x000fe200078e00ff */
[----:B------:R-:W-:Y:S01]  /*1840*/  @P1 LEA.HI.X R9, R6, R21, R0, 0x2, P3 ;  /* 0x0000001506091211 */ /* 0x000fe200018f1400 */
[----:B------:R-:W-:-:S04]  /*1850*/  IMAD.MOV.U32 R0, RZ, RZ, 0x3f800000 ;  /* 0x3f800000ff007424 */ /* 0x000fc800078e00ff */
[----:B------:R-:W2:Y:S04]  /*1860*/  @P0 LDG.E R3, desc[UR42][R4.64] ;  /* 0x0000002a04030981 */ /* 0x000ea8000c1e1900 */
[----:B------:R-:W2:Y:S01]  /*1870*/  @P1 LDG.E R0, desc[UR42][R8.64] ;  /* 0x0000002a08001981 */ /* 0x000ea2000c1e1900 */
[----:B------:R-:W-:-:S04]  /*1880*/  SHF.L.U32 R2, RZ, 0x1f, RZ ;  /* 0x0000001fff027819 */ /* 0x000fc800000006ff */
[----:B------:R-:W0:Y:S01]  /*1890*/  SYNCS.PHASECHK.TRANS64.TRYWAIT P0, [UR36+0x22800], R2 ;  /* 0x02280002ff0075a7 */ /* 0x000e220008000164 */
[----:B--2---:R-:W-:-:S04]  /*18a0*/  FMUL.FTZ R0, R3, R0 ;  /* 0x0000000003007220 */ /* 0x004fc80000410000 */
[----:B------:R-:W-:Y:S01]  /*18b0*/  FMUL.FTZ R0, R0, UR4 ;  /* 0x0000000400007c20 */ /* 0x000fe20008410000 */
[----:B0-----:R-:W-:Y:S06]  /*18c0*/  @!P0 BRA `(.L_x_1058) ;  /* 0x0000014800888947 */ /* 0x001fec0003800000 */
.L_x_1202:
[----:B------:R-:W-:-:S06]  /*18d0*/  ULOP3.LUT UR4, UR40, 0x1, URZ, 0xfc, !UPT ;  /* 0x0000000128047892 */ /* 0x000fcc000f8efc3f */
[----:B0-----:R-:W-:-:S05]  /*18e0*/  IMAD.U32 R3, RZ, RZ, UR4 ;  /* 0x00000004ff037e24 */ /* 0x001fca000f8e00ff */
[----:B------:R-:W-:-:S13]  /*18f0*/  ISETP.NE.AND P0, PT, R3, 0x3, PT ;  /* 0x000000030300780c */ /* 0x000fda0003f05270 */
[----:B------:R-:W-:Y:S05]  /*1900*/  @!P0 BRA `(.L_x_1059) ;  /* 0x0000000000048947 */ /* 0x000fea0003800000 */
[----:B------:R-:W-:Y:S01]  /*1910*/  BPT.TRAP 0x1 ;  /* 0x000000040000795c */ /* 0x000fe20000300000 */
.L_x_1059:
[----:B------:R0:W1:Y:S01]  /*1920*/  SYNCS.PHASECHK.TRANS64.TRYWAIT P1, [UR36+0x22830], R2 ;  /* 0x02283002ff0075a7 */ /* 0x0000620008020164 */
[----:B------:R-:W-:Y:S05]  /*1930*/  @!P0 BRA `(.L_x_1060) ;  /* 0x0000000000048947 */ /* 0x000fea0003800000 */
[----:B------:R-:W-:Y:S01]  /*1940*/  BPT.TRAP 0x1 ;  /* 0x000000040000795c */ /* 0x000fe20000300000 */
.L_x_1060:
[----:B------:R-:W-:-:S05]  /*1950*/  IMAD.U32 R6, RZ, RZ, UR44 ;  /* 0x0000002cff067e24 */ /* 0x000fca000f8e00ff */
[----:B------:R-:W-:Y:S01]  /*1960*/  LOP3.LUT R6, R6, 0x10000, RZ, 0xfc, !PT ;  /* 0x0001000006067812 */ /* 0x000fe200078efcff */
[----:B-1----:R-:W-:Y:S06]  /*1970*/  @P1 BRA `(.L_x_1061) ;  /* 0x0000000000081947 */ /* 0x002fec0003800000 */
[----:B------:R-:W1:Y:S02]  /*1980*/  SYNCS.PHASECHK.TRANS64.TRYWAIT P1, [UR36+0x22830], R2 ;  /* 0x02283002ff0075a7 */ /* 0x000e640008020164 */
[----:B-1----:R-:W-:Y:S05]  /*1990*/  @!P1 BRA `(.L_x_1062) ;  /* 0x00000148006c9947 */ /* 0x002fea0003800000 */
.L_x_1061:
[----:B------:R-:W-:Y:S05]  /*19a0*/  WARPSYNC.ALL ;  /* 0x0000000000007948 */ /* 0x000fea0003800000 */
[----:B------:R-:W-:Y:S01]  /*19b0*/  IMAD.MOV.U32 R7, RZ, RZ, -0x7fffffe0 ;  /* 0x80000020ff077424 */ /* 0x000fe200078e00ff */
[----:B------:R-:W-:Y:S01]  /*19c0*/  UIADD3 UR4, UR36, 0x16400, URZ ;  /* 0x0001640024047890 */ /* 0x000fe2000fffe03f */
[C---:B------:R-:W-:Y:S01]  /*19d0*/  R2UR UR8, R6.reuse ;  /* 0x00000000060872ca */ /* 0x040fe200000e0000 */
[----:B------:R-:W-:Y:S02]  /*19e0*/  WARPGROUP.ARRIVE ;  /* 0x00000000000079c5 */ /* 0x000fe40000000000 */
[----:B------:R-:W-:Y:S01]  /*19f0*/  R2UR UR9, R7 ;  /* 0x00000000070972ca */ /* 0x000fe200000e0000 */
[----:B------:R-:W-:Y:S01]  /*1a00*/  USHF.R.U32.HI UR4, URZ, 0x4, UR4 ;  /* 0x000000043f047899 */ /* 0x000fe20008011604 */
[----:B------:R-:W-:Y:S01]  /*1a10*/  R2UR UR24, R6 ;  /* 0x00000000061872ca */ /* 0x000fe200000e0000 */
[----:B------:R-:W-:Y:S01]  /*1a20*/  UMOV UR11, 0x80000020 ;  /* 0x80000020000b7882 */ /* 0x000fe20000000000 */
[----:B------:R-:W-:Y:S01]  /*1a30*/  UMOV UR13, 0x80000020 ;  /* 0x80000020000d7882 */ /* 0x000fe20000000000 */
[----:B------:R-:W-:Y:S01]  /*1a40*/  ULOP3.LUT UR4, UR4, 0x3fff, URZ, 0xc0, !UPT ;  /* 0x00003fff04047892 */ /* 0x000fe2000f8ec03f */
[----:B------:R-:W-:Y:S01]  /*1a50*/  UMOV UR15, 0x80000020 ;  /* 0x80000020000f7882 */ /* 0x000fe20000000000 */
[----:B------:R-:W-:-:S02]  /*1a60*/  UMOV UR17, 0x80000020 ;  /* 0x8000002000117882 */ /* 0x000fc40000000000 */
[----:B------:R-:W-:Y:S01]  /*1a70*/  ULOP3.LUT UR6, UR4, 0x10000, URZ, 0xfc, !UPT ;  /* 0x0001000004067892 */ /* 0x000fe2000f8efc3f */
[----:B------:R-:W-:Y:S01]  /*1a80*/  UMOV UR19, 0x80000020 ;  /* 0x8000002000137882 */ /* 0x000fe20000000000 */
[----:B------:R-:W-:Y:S02]  /*1a90*/  UMOV UR21, 0x80000020 ;  /* 0x8000002000157882 */ /* 0x000fe40000000000 */
[----:B------:R-:W-:Y:S02]  /*1aa0*/  UIADD3 UR14, UR6, 0x200, URZ ;  /* 0x00000200060e7890 */ /* 0x000fe4000fffe03f */
[----:B------:R-:W-:Y:S01]  /*1ab0*/  UIADD3 UR12, UR24, 0x200, URZ ;  /* 0x00000200180c7890 */ /* 0x000fe2000fffe03f */
[----:B------:R-:W-:Y:S01]  /*1ac0*/  UMOV UR10, UR6 ;  /* 0x00000006000a7c82 */ /* 0x000fe20008000000 */
[----:B------:R-:W-:Y:S01]  /*1ad0*/  UIADD3 UR16, UR24, 0x202, URZ ;  /* 0x0000020218107890 */ /* 0x000fe2000fffe03f */
[----:B------:R-:W-:Y:S01]  /*1ae0*/  QGMMA.64x128x32.F32.E4M3.E4M3 R24, gdesc[UR8], RZ, !UPT, gsb0 ;  /* 0x01e00000081879f3 */ /* 0x000fe2000c0008ff */
[----:B------:R-:W-:-:S02]  /*1af0*/  UIADD3 UR8, UR24, 0x2, URZ ;  /* 0x0000000218087890 */ /* 0x000fc4000fffe03f */
[----:B------:R-:W-:Y:S01]  /*1b00*/  UIADD3 UR10, UR6, 0x2, URZ ;  /* 0x00000002060a7890 */ /* 0x000fe2000fffe03f */
[----:B------:R-:W-:Y:S01]  /*1b10*/  UMOV UR9, 0x80000020 ;  /* 0x8000002000097882 */ /* 0x000fe20000000000 */
[----:B------:R-:W-:Y:S01]  /*1b20*/  UMOV UR11, 0x80000020 ;  /* 0x80000020000b7882 */ /* 0x000fe20000000000 */
[----:B------:R-:W-:Y:S02]  /*1b30*/  UIADD3 UR18, UR6, 0x202, URZ ;  /* 0x0000020206127890 */ /* 0x000fe4000fffe03f */
[----:B------:R-:W-:Y:S02]  /*1b40*/  UIADD3 UR20, UR24, 0x400, URZ ;  /* 0x0000040018147890 */ /* 0x000fe4000fffe03f */
[----:B------:R-:W-:Y:S01]  /*1b50*/  UIADD3 UR22, UR6, 0x400, URZ ;  /* 0x0000040006167890 */ /* 0x000fe2000fffe03f */
[----:B------:R-:W-:Y:S01]  /*1b60*/  UMOV UR23, 0x80000020 ;  /* 0x8000002000177882 */ /* 0x000fe20000000000 */
[----:B------:R-:W-:Y:S02]  /*1b70*/  UIADD3 UR24, UR24, 0x402, URZ ;  /* 0x0000040218187890 */ /* 0x000fe4000fffe03f */
[----:B------:R-:W-:Y:S01]  /*1b80*/  UIADD3 UR26, UR6, 0x402, URZ ;  /* 0x00000402061a7890 */ /* 0x000fe2000fffe03f */
[----:B------:R-:W-:Y:S01]  /*1b90*/  UMOV UR25, 0x80000020 ;  /* 0x8000002000197882 */ /* 0x000fe20000000000 */
[----:B------:R-:W-:Y:S01]  /*1ba0*/  UMOV UR27, 0x80000020 ;  /* 0x80000020001b7882 */ /* 0x000fe20000000000 */
[----:B------:R-:W-:-:S02]  /*1bb0*/  WARPGROUP.DEPBAR.LE gsb0, 0x0 ;  /* 0x00008000000079c5 */ /* 0x000fc40000010000 */
[----:B------:R-:W-:-:S06]  /*1bc0*/  WARPGROUP.ARRIVE ;  /* 0x00000000000079c5 */ /* 0x000fcc0000000000 */
[----:B------:R-:W-:Y:S03]  /*1bd0*/  QGMMA.64x128x32.F32.E4M3.E4M3 R24, gdesc[UR8], R24, gsb0 ;  /* 0x01e00000081879f3 */ /* 0x000fe60008000818 */
[----:B------:R-:W-:Y:S02]  /*1be0*/  WARPGROUP.DEPBAR.LE gsb0, 0x0 ;  /* 0x00008000000079c5 */ /* 0x000fe40000010000 */
[----:B------:R-:W-:-:S07]  /*1bf0*/  WARPGROUP.ARRIVE ;  /* 0x00000000000079c5 */ /* 0x000fce0000000000 */
        /* <DEDUP_REMOVED lines=11> */
[----:B------:R-:W-:Y:S05]  /*1cb0*/  @!P0 BRA `(.L_x_1063) ;  /* 0x0000000000048947 */ /* 0x000fea0003800000 */
[----:B------:R-:W-:Y:S01]  /*1cc0*/  BPT.TRAP 0x1 ;  /* 0x000000040000795c */ /* 0x000fe20000300000 */
.L_x_1063:
[----:B------:R-:W2:Y:S01]  /*1cd0*/  LDL R105, [R1] ;  /* 0x0000000001697983 */ /* 0x000ea20000100800 */
[----:B-1----:R-:W-:Y:S01]  /*1ce0*/  LOP3.LUT R3, R92, 0xffffff80, RZ, 0xc0, !PT ;  /* 0xffffff805c037812 */ /* 0x002fe200078ec0ff */
[----:B------:R-:W-:Y:S01]  /*1cf0*/  FMUL.FTZ R14, R0, R38 ;  /* 0x00000026000e7220 */ /* 0x000fe20000410000 */
[----:B------:R-:W-:Y:S01]  /*1d00*/  ISETP.NE.AND P2, PT, R22, 0x1, PT ;  /* 0x000000011600780c */ /* 0x000fe20003f45270 */
[----:B------:R-:W-:Y:S01]  /*1d10*/  FMUL.FTZ R94, R0, R28 ;  /* 0x0000001c005e7220 */ /* 0x000fe20000410000 */
[----:B------:R-:W-:Y:S01]  /*1d20*/  LEA.HI R93, R93, R90, RZ, 0x2 ;  /* 0x0000005a5d5d7211 */ /* 0x000fe200078f10ff */
[----:B------:R-:W-:Y:S02]  /*1d30*/  IMAD.IADD R3, R90, 0x1, -R3 ;  /* 0x000000015a037824 */ /* 0x000fe400078e0a03 */
[C---:B------:R-:W-:Y:S01]  /*1d40*/  FMUL.FTZ R38, R0.reuse, R40 ;  /* 0x0000002800267220 */ /* 0x040fe20000410000 */
[C---:B------:R-:W-:Y:S01]  /*1d50*/  FMUL.FTZ R20, R0.reuse, R42 ;  /* 0x0000002a00147220 */ /* 0x040fe20000410000 */
[C---:B------:R-:W-:Y:S01]  /*1d60*/  FMUL.FTZ R40, R0.reuse, R41 ;  /* 0x0000002900287220 */ /* 0x040fe20000410000 */
[C---:B------:R-:W-:Y:S01]  /*1d70*/  FMUL.FTZ R42, R0.reuse, R44 ;  /* 0x0000002c002a7220 */ /* 0x040fe20000410000 */
[----:B------:R-:W-:Y:S01]  /*1d80*/  SHF.R.S32.HI R8, RZ, 0x1f, R3 ;  /* 0x0000001fff087819 */ /* 0x000fe20000011403 */
[C---:B------:R-:W-:Y:S01]  /*1d90*/  FMUL.FTZ R44, R0.reuse, R45 ;  /* 0x0000002d002c7220 */ /* 0x040fe20000410000 */
[----:B------:R-:W-:Y:S01]  /*1da0*/  LOP3.LUT R93, R93, 0xfffffffc, RZ, 0xc0, !PT ;  /* 0xfffffffc5d5d7812 */ /* 0x000fe200078ec0ff */
[----:B------:R-:W-:Y:S01]  /*1db0*/  FMUL.FTZ R41, R0, R59 ;  /* 0x0000003b00297220 */ /* 0x000fe20000410000 */
[----:B------:R-:W-:Y:S01]  /*1dc0*/  LEA.HI R11, R8, R3, RZ, 0x2 ;  /* 0x00000003080b7211 */ /* 0x000fe200078f10ff */
[----:B------:R-:W-:Y:S01]  /*1dd0*/  FMUL.FTZ R45, R0, R63 ;  /* 0x0000003f002d7220 */ /* 0x000fe20000410000 */
[----:B------:R-:W-:Y:S01]  /*1de0*/  LEA.HI R28, R8, R3, RZ, 0x5 ;  /* 0x00000003081c7211 */ /* 0x000fe200078f28ff */
[C---:B------:R-:W-:Y:S01]  /*1df0*/  FMUL.FTZ R95, R0.reuse, R29 ;  /* 0x0000001d005f7220 */ /* 0x040fe20000410000 */
[--C-:B------:R-:W-:Y:S01]  /*1e00*/  SHF.R.S32.HI R8, RZ, 0x2, R11.reuse ;  /* 0x00000002ff087819 */ /* 0x100fe2000001140b */
[----:B------:R-:W1:Y:S01]  /*1e10*/  @P2 LDC R63, c[0x0][0x44c] ;  /* 0x00011300ff3f2b82 */ /* 0x000e620000000800 */
[----:B------:R-:W-:Y:S01]  /*1e20*/  SHF.R.S32.HI R59, RZ, 0x1f, R11 ;  /* 0x0000001fff3b7819 */ /* 0x000fe2000001140b */
[----:B------:R-:W-:Y:S01]  /*1e30*/  FMUL.FTZ R9, R0, R30 ;  /* 0x0000001e00097220 */ /* 0x000fe20000410000 */
[----:B------:R-:W-:Y:S01]  /*1e40*/  SHF.R.S32.HI R29, RZ, 0x5, R28 ;  /* 0x00000005ff1d7819 */ /* 0x000fe2000001141c */
[----:B------:R-:W-:Y:S01]  /*1e50*/  IMAD.IADD R93, R90, 0x1, -R93 ;  /* 0x000000015a5d7824 */ /* 0x000fe200078e0a5d */
[----:B------:R-:W-:Y:S01]  /*1e60*/  LEA.HI R30, R91, R91, RZ, 0x1 ;  /* 0x0000005b5b1e7211 */ /* 0x000fe200078f08ff */
[----:B------:R-:W-:Y:S01]  /*1e70*/  FMUL.FTZ R122, R0, R48 ;  /* 0x00000030007a7220 */ /* 0x000fe20000410000 */
[----:B------:R-:W-:Y:S01]  /*1e80*/  LEA.HI R59, R59, R8, RZ, 0x3 ;  /* 0x000000083b3b7211 */ /* 0x000fe200078f18ff */
[----:B------:R-:W3:Y:S01]  /*1e90*/  @P2 LDC R48, c[0x0][0x450] ;  /* 0x00011400ff302b82 */ /* 0x000ee20000000800 */
[----:B------:R-:W-:Y:S01]  /*1ea0*/  IMAD R29, R29, 0x10, R88 ;  /* 0x000000101d1d7824 */ /* 0x000fe200078e0258 */
[----:B------:R-:W-:Y:S01]  /*1eb0*/  LOP3.LUT R30, R30, 0x3fffffe, RZ, 0xc0, !PT ;  /* 0x03fffffe1e1e7812 */ /* 0x000fe200078ec0ff */
[C---:B------:R-:W-:Y:S01]  /*1ec0*/  FMUL.FTZ R4, R0.reuse, R24 ;  /* 0x0000001800047220 */ /* 0x040fe20000410000 */
[----:B------:R-:W-:Y:S01]  /*1ed0*/  LEA.HI R28, R93, R93, RZ, 0x1 ;  /* 0x0000005d5d1c7211 */ /* 0x000fe200078f08ff */
[----:B------:R-:W-:Y:S01]  /*1ee0*/  FMUL.FTZ R24, R0, R25 ;  /* 0x0000001900187220 */ /* 0x000fe20000410000 */
[----:B------:R-:W-:Y:S01]  /*1ef0*/  LOP3.LUT R59, R59, 0xfffffff8, RZ, 0xc0, !PT ;  /* 0xfffffff83b3b7812 */ /* 0x000fe200078ec0ff */
[----:B------:R-:W-:Y:S01]  /*1f00*/  IMAD.IADD R30, R91, 0x1, -R30 ;  /* 0x000000015b1e7824 */ /* 0x000fe200078e0a1e */
[----:B------:R-:W-:Y:S01]  /*1f10*/  LOP3.LUT R28, R28, 0x1ffffffe, RZ, 0xc0, !PT ;  /* 0x1ffffffe1c1c7812 */ /* 0x000fe200078ec0ff */
[C---:B------:R-:W-:Y:S01]  /*1f20*/  FMUL.FTZ R25, R0.reuse, R46 ;  /* 0x0000002e00197220 */ /* 0x040fe20000410000 */
[----:B------:R-:W-:Y:S01]  /*1f30*/  IADD3 R29, R29, R8, -R59 ;  /* 0x000000081d1d7210 */ /* 0x000fe20007ffe83b */
[----:B------:R-:W-:Y:S01]  /*1f40*/  FMUL.FTZ R118, R0, R52 ;  /* 0x0000003400767220 */ /* 0x000fe20000410000 */
[----:B------:R-:W-:Y:S01]  /*1f50*/  IMAD.MOV.U32 R46, RZ, RZ, -0x80 ;  /* 0xffffff80ff2e7424 */ /* 0x000fe200078e00ff */
[----:B------:R-:W-:Y:S01]  /*1f60*/  UIADD3 UR4, UR36, 0x22840, URZ ;  /* 0x0002284024047890 */ /* 0x000fe2000fffe03f */
[----:B------:R-:W-:-:S02]  /*1f70*/  IMAD.IADD R8, R93, 0x1, -R28 ;  /* 0x000000015d087824 */ /* 0x000fc400078e0a1c */
[----:B------:R-:W-:Y:S01]  /*1f80*/  FMUL.FTZ R57, R0, R57 ;  /* 0x0000003900397220 */ /* 0x000fe20000410000 */
[----:B------:R-:W-:Y:S01]  /*1f90*/  IMAD R29, R30, 0x40, R29 ;  /* 0x000000401e1d7824 */ /* 0x000fe200078e021d */
[----:B------:R-:W-:Y:S01]  /*1fa0*/  LOP3.LUT R30, R11, 0x7ffffffc, RZ, 0xc0, !PT ;  /* 0x7ffffffc0b1e7812 */ /* 0x000fe200078ec0ff */
[----:B------:R-:W-:Y:S01]  /*1fb0*/  UPRMT UR4, UR41, 0x654, UR4 ;  /* 0x0000065429047896 */ /* 0x000fe20008000004 */
[----:B------:R-:W-:Y:S01]  /*1fc0*/  FMUL.FTZ R12, R0, R34 ;  /* 0x00000022000c7220 */ /* 0x000fe20000410000 */
[----:B------:R-:W-:Y:S02]  /*1fd0*/  IMAD R8, R8, 0x8, R29 ;  /* 0x0000000808087824 */ /* 0x000fe400078e021d */
[C---:B------:R-:W-:Y:S01]  /*1fe0*/  FMUL.FTZ R34, R0.reuse, R36 ;  /* 0x0000002400227220 */ /* 0x040fe20000410000 */
[----:B------:R-:W-:Y:S02]  /*1ff0*/  IMAD.IADD R3, R3, 0x1, -R30 ;  /* 0x0000000103037824 */ /* 0x000fe400078e0a1e */
[----:B0-----:R-:W-:Y:S01]  /*2000*/  FMUL.FTZ R2, R0, R26 ;  /* 0x0000001a00027220 */ /* 0x001fe20000410000 */
[----:B-1----:R-:W-:-:S04]  /*2010*/  @P2 IMAD.HI.U32 R29, R8, R63, RZ ;  /* 0x0000003f081d2227 */ /* 0x002fc800078e00ff */
[C---:B------:R-:W-:Y:S01]  /*2020*/  FMUL.FTZ R96, R0.reuse, R33 ;  /* 0x0000002100607220 */ /* 0x040fe20000410000 */
[C---:B------:R-:W-:Y:S01]  /*2030*/  FMUL.FTZ R36, R0.reuse, R37 ;  /* 0x0000002500247220 */ /* 0x040fe20000410000 */
[C---:B------:R-:W-:Y:S01]  /*2040*/  FMUL.FTZ R5, R0.reuse, R27 ;  /* 0x0000001b00057220 */ /* 0x040fe20000410000 */
[----:B------:R-:W-:Y:S01]  /*2050*/  IMAD.MOV.U32 R52, RZ, RZ, R8 ;  /* 0x000000ffff347224 */ /* 0x000fe200078e0008 */
[----:B---3--:R-:W-:Y:S01]  /*2060*/  @P2 SHF.R.U32.HI R52, RZ, R48, R29 ;  /* 0x00000030ff342219 */ /* 0x008fe2000001161d */
[----:B------:R-:W-:Y:S02]  /*2070*/  IMAD R63, R23, R46, 0x80 ;  /* 0x00000080173f7424 */ /* 0x000fe400078e022e */
[C---:B------:R-:W-:Y:S01]  /*2080*/  FMUL.FTZ R10, R0.reuse, R31 ;  /* 0x0000001f000a7220 */ /* 0x040fe20000410000 */
[C---:B------:R-:W-:Y:S01]  /*2090*/  FMUL.FTZ R13, R0.reuse, R35 ;  /* 0x00000023000d7220 */ /* 0x040fe20000410000 */
[----:B------:R-:W-:Y:S01]  /*20a0*/  FMUL.FTZ R15, R0, R39 ;  /* 0x00000027000f7220 */ /* 0x000fe20000410000 */
[----:B------:R-:W0:Y:S01]  /*20b0*/  SHFL.IDX PT, R59, R52, RZ, 0x1c1f ;  /* 0x001c1fff343b7589 */ /* 0x000e2200000e0000 */
[----:B------:R-:W-:-:S02]  /*20c0*/  VIADD R46, R63, 0x1 ;  /* 0x000000013f2e7836 */ /* 0x000fc40000000000 */
[C---:B------:R-:W-:Y:S01]  /*20d0*/  FMUL.FTZ R21, R0.reuse, R43 ;  /* 0x0000002b00157220 */ /* 0x040fe20000410000 */
[C---:B------:R-:W-:Y:S01]  /*20e0*/  FMUL.FTZ R26, R0.reuse, R47 ;  /* 0x0000002f001a7220 */ /* 0x040fe20000410000 */
[C---:B------:R-:W-:Y:S01]  /*20f0*/  FMUL.FTZ R120, R0.reuse, R49 ;  /* 0x0000003100787220 */ /* 0x040fe20000410000 */
[C---:B------:R-:W-:Y:S01]  /*2100*/  FMUL.FTZ R33, R0.reuse, R51 ;  /* 0x0000003300217220 */ /* 0x040fe20000410000 */
[C---:B------:R-:W-:Y:S01]  /*2110*/  FMUL.FTZ R116, R0.reuse, R53 ;  /* 0x0000003500747220 */ /* 0x040fe20000410000 */
[C---:B------:R-:W-:Y:S01]  /*2120*/  FMUL.FTZ R37, R0.reuse, R55 ;  /* 0x0000003700257220 */ /* 0x040fe20000410000 */
[----:B------:R1:W3:Y:S01]  /*2130*/  MUFU.TANH R112, R57 ;  /* 0x0000003900707308 */ /* 0x0002e20000002400 */
        /* <DEDUP_REMOVED lines=17> */
[C---:B-1----:R-:W-:Y:S01]  /*2250*/  FMUL.FTZ R57, R0.reuse, R75 ;  /* 0x0000004b00397220 */ /* 0x042fe20000410000 */
        /* <DEDUP_REMOVED lines=12> */
[C---:B------:R-:W-:Y:S01]  /*2320*/  IMAD R11, R3.reuse, -0x2, R46 ;  /* 0xfffffffe030b7824 */ /* 0x040fe200078e022e */
[----:B------:R-:W-:Y:S01]  /*2330*/  ULDC UR33, c[0x0][0x2f0] ;  /* 0x0000bc0000217ab9 */ /* 0x000fe20000000800 */
[----:B------:R-:W-:Y:S01]  /*2340*/  SYNCS.ARRIVE.TRANS64.RED.A1T0 RZ, [UR4], RZ ;  /* 0x000000ffffff79a7 */ /* 0x000fe20008100404 */
[----:B------:R-:W-:Y:S01]  /*2350*/  ULDC UR4, c[0x0][0x288] ;  /* 0x0000a20000047ab9 */ /* 0x000fe20000000800 */
[----:B------:R-:W-:Y:S01]  /*2360*/  IMAD R48, R16, UR33, R11 ;  /* 0x0000002110307c24 */ /* 0x000fe2000f8e020b */
[----:B------:R-:W1:Y:S01]  /*2370*/  MUFU.TANH R4, R4 ;  /* 0x0000000400047308 */ /* 0x000e620000002400 */
[----:B------:R-:W-:Y:S01]  /*2380*/  IMAD.U32 R11, RZ, RZ, UR4 ;  /* 0x00000004ff0b7e24 */ /* 0x000fe2000f8e00ff */
[----:B------:R-:W-:Y:S01]  /*2390*/  ULDC UR5, c[0x0][0x9dc] ;  /* 0x0002770000057ab9 */ /* 0x000fe20000000800 */
[----:B------:R-:W-:Y:S01]  /*23a0*/  FMUL.FTZ R65, R0, R65 ;  /* 0x0000004100417220 */ /* 0x000fe20000410000 */
[----:B------:R-:W-:Y:S01]  /*23b0*/  ULOP3.LUT UR5, URZ, UR5, URZ, 0x33, !UPT ;  /* 0x000000053f057292 */ /* 0x000fe2000f8e333f */
[----:B------:R-:W-:Y:S01]  /*23c0*/  IMAD R46, R16, UR33, R63 ;  /* 0x00000021102e7c24 */ /* 0x000fe2000f8e023f */
[----:B------:R-:W-:Y:S01]  /*23d0*/  ULDC UR4, c[0x0][0x9e0] ;  /* 0x0002780000047ab9 */ /* 0x000fe20000000800 */
[----:B------:R-:W-:Y:S01]  /*23e0*/  IMAD.IADD R48, R48, 0x1, -R11 ;  /* 0x0000000130307824 */ /* 0x000fe200078e0a0b */
[----:B------:R-:W4:Y:S01]  /*23f0*/  MUFU.TANH R24, R24 ;  /* 0x0000001800187308 */ /* 0x000f220000002400 */
[----:B------:R-:W-:Y:S01]  /*2400*/  FMUL.FTZ R56, R0, R56 ;  /* 0x0000003800387220 */ /* 0x000fe20000410000 */
[----:B------:R-:W-:Y:S01]  /*2410*/  IMAD R62, R3, -0x2, R46 ;  /* 0xfffffffe033e7824 */ /* 0x000fe200078e022e */
[----:B------:R-:W-:Y:S01]  /*2420*/  LEA R58, R23, 0xffffff80, 0x7 ;  /* 0xffffff80173a7811 */ /* 0x000fe200078e38ff */
[----:B------:R-:W-:-:S04]  /*2430*/  VIADD R66, R48, UR5 ;  /* 0x0000000530427c36 */ /* 0x000fc80008000000 */
[----:B------:R-:W0:Y:S08]  /*2440*/  MUFU.TANH R2, R2 ;  /* 0x0000000200027308 */ /* 0x000e300000002400 */
        /* <DEDUP_REMOVED lines=21> */
[----:B------:R-:W0:Y:S01]  /*25a0*/  MUFU.TANH R122, R122 ;  /* 0x0000007a007a7308 */ /* 0x000e220000002400 */
[----:B--2---:R-:W-:-:S07]  /*25b0*/  LOP3.LUT P1, RZ, R105, 0x1, RZ, 0xc0, !PT ;  /* 0x0000000169ff7812 */ /* 0x004fce000782c0ff */
[----:B------:R-:W2:Y:S08]  /*25c0*/  MUFU.TANH R120, R120 ;  /* 0x0000007800787308 */ /* 0x000eb00000002400 */
        /* <DEDUP_REMOVED lines=35> */
[----:B------:R5:W1:Y:S08]  /*2800*/  MUFU.TANH R50, R65 ;  /* 0x0000004100327308 */ /* 0x000a700000002400 */
[----:B------:R3:W1:Y:S01]  /*2810*/  MUFU.TANH R114, R56 ;  /* 0x0000003800727308 */ /* 0x0006620000002400 */
[----:B-----5:R-:W-:-:S05]  /*2820*/  VIADD R65, R48, UR4 ;  /* 0x0000000430417c36 */ /* 0x020fca0008000000 */
[----:B0-----:R-:W-:Y:S01]  /*2830*/  VIADDMNMX R54, R59, R65, R62, PT ;  /* 0x000000413b367246 */ /* 0x001fe2000380013e */
[----:B---3--:R-:W-:Y:S01]  /*2840*/  IMAD.IADD R56, R66, 0x1, R59 ;  /* 0x0000000142387824 */ /* 0x008fe200078e023b */
[----:B--2-4-:R-:W-:Y:S06]  /*2850*/  @!P1 BRA `(.L_x_1064) ;  /* 0x0000000000649947 */ /* 0x014fec0003800000 */
[----:B------:R-:W-:Y:S01]  /*2860*/  IMAD R46, R16, UR33, R59 ;  /* 0x00000021102e7c24 */ /* 0x000fe2000f8e023b */
[----:B------:R-:W-:Y:S03]  /*2870*/  BSSY B0, `(.L_x_1065) ;  /* 0x0000013000007945 */ /* 0x000fe60003800000 */
[----:B------:R-:W-:-:S05]  /*2880*/  IMAD.IADD R59, R46, 0x1, -R11 ;  /* 0x000000012e3b7824 */ /* 0x000fca00078e0a0b */
[----:B------:R-:W-:-:S13]  /*2890*/  ISETP.GT.AND P1, PT, R59, -0x1, PT ;  /* 0xffffffff3b00780c */ /* 0x000fda0003f24270 */
[----:B------:R-:W-:Y:S05]  /*28a0*/  @P1 BRA `(.L_x_1066) ;  /* 0x0000000000241947 */ /* 0x000fea0003800000 */
[----:B------:R-:W-:Y:S01]  /*28b0*/  ULDC UR7, c[0x0][0x9e4] ;  /* 0x0002790000077ab9 */ /* 0x000fe20000000800 */
[----:B------:R-:W-:Y:S01]  /*28c0*/  LOP3.LUT R59, RZ, R59, RZ, 0x33, !PT ;  /* 0x0000003bff3b7212 */ /* 0x000fe200078e33ff */
[----:B------:R-:W-:-:S05]  /*28d0*/  IMAD.U32 R48, RZ, RZ, UR7 ;  /* 0x00000007ff307e24 */ /* 0x000fca000f8e00ff */
[----:B------:R-:W-:-:S13]  /*28e0*/  ISETP.NE.AND P1, PT, R48, 0x1, PT ;  /* 0x000000013000780c */ /* 0x000fda0003f25270 */
[----:B------:R-:W0:Y:S02]  /*28f0*/  @P1 LDC.64 R70, c[0x0][0x9e8] ;  /* 0x00027a00ff461b82 */ /* 0x000e240000000a00 */
[----:B0-----:R-:W-:-:S05]  /*2900*/  @P1 IMAD.HI.U32 R46, R59, R70, RZ ;  /* 0x000000463b2e1227 */ /* 0x001fca00078e00ff */
[----:B------:R-:W-:-:S04]  /*2910*/  @P1 SHF.R.U32.HI R59, RZ, R71, R46 ;  /* 0x00000047ff3b1219 */ /* 0x000fc8000001162e */
[----:B------:R-:W-:Y:S01]  /*2920*/  LOP3.LUT R59, RZ, R59, RZ, 0x33, !PT ;  /* 0x0000003bff3b7212 */ /* 0x000fe200078e33ff */
[----:B------:R-:W-:Y:S06]  /*2930*/  BRA `(.L_x_1067) ;  /* 0x0000000000187947 */ /* 0x000fec0003800000 */
.L_x_1066:
[----:B------:R-:W-:Y:S02]  /*2940*/  ULDC UR7, c[0x0][0x9e4] ;  /* 0x0002790000077ab9 */ /* 0x000fe40000000800 */
[----:B------:R-:W-:-:S05]  /*2950*/  IMAD.U32 R48, RZ, RZ, UR7 ;  /* 0x00000007ff307e24 */ /* 0x000fca000f8e00ff */
[----:B------:R-:W-:-:S13]  /*2960*/  ISETP.NE.AND P1, PT, R48, 0x1, PT ;  /* 0x000000013000780c */ /* 0x000fda0003f25270 */
[----:B------:R-:W0:Y:S02]  /*2970*/  @P1 LDC.64 R70, c[0x0][0x9e8] ;  /* 0x00027a00ff461b82 */ /* 0x000e240000000a00 */
[----:B0-----:R-:W-:-:S05]  /*2980*/  @P1 IMAD.HI.U32 R46, R59, R70, RZ ;  /* 0x000000463b2e1227 */ /* 0x001fca00078e00ff */
[----:B------:R-:W-:-:S07]  /*2990*/  @P1 SHF.R.U32.HI R59, RZ, R71, R46 ;  /* 0x00000047ff3b1219 */ /* 0x000fce000001162e */
.L_x_1067:
[----:B------:R-:W-:Y:S05]  /*29a0*/  BSYNC B0 ;  /* 0x0000000000007941 */ /* 0x000fea0003800000 */
.L_x_1065:
[----:B------:R-:W-:-:S04]  /*29b0*/  IMAD R46, R59, R48, -R58 ;  /* 0x000000303b2e7224 */ /* 0x000fc800078e0a3a */
[----:B------:R-:W-:-:S05]  /*29c0*/  IMAD R59, R3, -0x2, R46 ;  /* 0xfffffffe033b7824 */ /* 0x000fca00078e022e */
[----:B------:R-:W-:Y:S02]  /*29d0*/  VIADDMNMX R54, R59, R48, R54, PT ;  /* 0x000000303b367246 */ /* 0x000fe40003800136 */
[----:B------:R-:W-:-:S07]  /*29e0*/  VIMNMX R56, R56, R59, !PT ;  /* 0x0000003b38387248 */ /* 0x000fce0007fe0100 */
.L_x_1064:
[C---:B------:R-:W-:Y:S02]  /*29f0*/  ISETP.GE.AND P6, PT, R63.reuse, 0x9, PT ;  /* 0x000000093f00780c */ /* 0x040fe40003fc6270 */
[C---:B------:R-:W-:Y:S02]  /*2a00*/  ISETP.GE.AND P1, PT, R63.reuse, 0x2, PT ;  /* 0x000000023f00780c */ /* 0x040fe40003f26270 */
[C---:B------:R-:W-:Y:S02]  /*2a10*/  ISETP.GT.AND P2, PT, R56.reuse, 0x8, !P6 ;  /* 0x000000083800780c */ /* 0x040fe40007744270 */
[----:B------:R-:W-:Y:S02]  /*2a20*/  ISETP.GT.AND P3, PT, R56, 0x1, !P1 ;  /* 0x000000013800780c */ /* 0x000fe40004f64270 */
[----:B------:R-:W-:Y:S02]  /*2a30*/  ISETP.LT.OR P2, PT, R54, 0x9, P2 ;  /* 0x000000093600780c */ /* 0x000fe40001741670 */
[----:B------:R-:W-:-:S02]  /*2a40*/  ISETP.GE.AND P4, PT, R63, 0xa, PT ;  /* 0x0000000a3f00780c */ /* 0x000fc40003f86270 */
[----:B------:R-:W-:Y:S02]  /*2a50*/  FSEL R140, R94, -INF , !P2 ;  /* 0xff8000005e8c7808 */ /* 0x000fe40005000000 */
[----:B------:R-:W-:Y:S02]  /*2a60*/  ISETP.LT.OR P3, PT, R54, 0x2, P3 ;  /* 0x000000023600780c */ /* 0x000fe40001f61670 */
[----:B------:R-:W-:Y:S02]  /*2a70*/  ISETP.GT.AND P2, PT, R56, 0x9, !P4 ;  /* 0x000000093800780c */ /* 0x000fe40006744270 */
[----:B------:R-:W-:Y:S02]  /*2a80*/  FSEL R138, R24, -INF , !P3 ;  /* 0xff800000188a7808 */ /* 0x000fe40005800000 */
[----:B------:R-:W-:Y:S02]  /*2a90*/  ISETP.LT.OR P2, PT, R54, 0xa, P2 ;  /* 0x0000000a3600780c */ /* 0x000fe40001741670 */
[----:B------:R-:W-:-:S02]  /*2aa0*/  ISETP.GE.AND P3, PT, R63, 0x11, PT ;  /* 0x000000113f00780c */ /* 0x000fc40003f66270 */
[----:B------:R-:W-:Y:S02]  /*2ab0*/  FSEL R102, R95, -INF , !P2 ;  /* 0xff8000005f667808 */ /* 0x000fe40005000000 */
[----:B------:R-:W-:Y:S02]  /*2ac0*/  ISETP.GT.AND P2, PT, R56, 0x10, !P3 ;  /* 0x000000103800780c */ /* 0x000fe40005f44270 */
[----:B------:R-:W-:Y:S02]  /*2ad0*/  P2R R70, PR, RZ, 0x8 ;  /* 0x00000008ff467803 */ /* 0x000fe40000000000 */
[----:B------:R-:W-:Y:S02]  /*2ae0*/  ISETP.LT.OR P2, PT, R54, 0x11, P2 ;  /* 0x000000113600780c */ /* 0x000fe40001741670 */
[----:B------:R-:W-:Y:S02]  /*2af0*/  ISETP.GE.AND P3, PT, R63, 0x12, PT ;  /* 0x000000123f00780c */ /* 0x000fe40003f66270 */
[----:B------:R-:W-:-:S02]  /*2b00*/  FSEL R134, R32, -INF , !P2 ;  /* 0xff80000020867808 */ /* 0x000fc40005000000 */
[----:B------:R-:W-:Y:S02]  /*2b10*/  ISETP.GT.AND P2, PT, R56, 0x11, !P3 ;  /* 0x000000113800780c */ /* 0x000fe40005f44270 */
[----:B------:R-:W-:Y:S02]  /*2b20*/  P2R R71, PR, RZ, 0x8 ;  /* 0x00000008ff477803 */ /* 0x000fe40000000000 */
[----:B------:R-:W-:Y:S02]  /*2b30*/  ISETP.LT.OR P2, PT, R54, 0x12, P2 ;  /* 0x000000123600780c */ /* 0x000fe40001741670 */
[----:B------:R-:W-:Y:S02]  /*2b40*/  ISETP.GE.AND P3, PT, R63, 0x19, PT ;  /* 0x000000193f00780c */ /* 0x000fe40003f66270 */
[----:B------:R-:W-:Y:S02]  /*2b50*/  FSEL R104, R96, -INF , !P2 ;  /* 0xff80000060687808 */ /* 0x000fe40005000000 */
[----:B------:R-:W-:-:S02]  /*2b60*/  ISETP.GT.AND P2, PT, R56, 0x18, !P3 ;  /* 0x000000183800780c */ /* 0x000fc40005f44270 */
[----:B------:R-:W-:Y:S02]  /*2b70*/  P2R R74, PR, RZ, 0x8 ;  /* 0x00000008ff4a7803 */ /* 0x000fe40000000000 */
[----:B------:R-:W-:Y:S02]  /*2b80*/  ISETP.LT.OR P2, PT, R54, 0x19, P2 ;  /* 0x000000193600780c */ /* 0x000fe40001741670 */
[----:B------:R-:W-:Y:S02]  /*2b90*/  ISETP.GE.AND P3, PT, R63, 0x1a, PT ;  /* 0x0000001a3f00780c */ /* 0x000fe40003f66270 */
[----:B------:R-:W-:Y:S02]  /*2ba0*/  FSEL R132, R34, -INF , !P2 ;  /* 0xff80000022847808 */ /* 0x000fe40005000000 */
[----:B------:R-:W-:Y:S02]  /*2bb0*/  ISETP.GT.AND P2, PT, R56, 0x19, !P3 ;  /* 0x000000193800780c */ /* 0x000fe40005f44270 */
[----:B------:R-:W-:-:S02]  /*2bc0*/  P2R R75, PR, RZ, 0x8 ;  /* 0x00000008ff4b7803 */ /* 0x000fc40000000000 */
[----:B------:R-:W-:Y:S02]  /*2bd0*/  ISETP.LT.OR P2, PT, R54, 0x1a, P2 ;  /* 0x0000001a3600780c */ /* 0x000fe40001741670 */
[----:B------:R-:W-:Y:S02]  /*2be0*/  ISETP.GE.AND P3, PT, R63, 0x21, PT ;  /* 0x000000213f00780c */ /* 0x000fe40003f66270 */
[----:B------:R-:W-:Y:S02]  /*2bf0*/  FSEL R130, R36, -INF , !P2 ;  /* 0xff80000024827808 */ /* 0x000fe40005000000 */
[----:B------:R-:W-:Y:S02]  /*2c00*/  ISETP.GT.AND P2, PT, R56, 0x20, !P3 ;  /* 0x000000203800780c */ /* 0x000fe40005f44270 */
[----:B------:R-:W-:Y:S02]  /*2c10*/  P2R R78, PR, RZ, 0x8 ;  /* 0x00000008ff4e7803 */ /* 0x000fe40000000000 */
[----:B------:R-:W-:-:S02]  /*2c20*/  ISETP.LT.OR P2, PT, R54, 0x21, P2 ;  /* 0x000000213600780c */ /* 0x000fc40001741670 */
[C---:B------:R-:W-:Y:S02]  /*2c30*/  ISETP.GE.AND P3, PT, R63.reuse, 0x22, PT ;  /* 0x000000223f00780c */ /* 0x040fe40003f66270 */
[----:B------:R-:W-:Y:S02]  /*2c40*/  FSEL R128, R38, -INF , !P2 ;  /* 0xff80000026807808 */ /* 0x000fe40005000000 */
[----:B------:R-:W-:Y:S02]  /*2c50*/  ISETP.GT.AND P2, PT, R56, 0x21, !P3 ;  /* 0x000000213800780c */ /* 0x000fe40005f44270 */
[----:B------:R-:W-:Y:S02]  /*2c60*/  P2R R79, PR, RZ, 0x8 ;  /* 0x00000008ff4f7803 */ /* 0x000fe40000000000 */
        /* <DEDUP_REMOVED lines=37> */
[----:B-1----:R-:W-:-:S02]  /*2ec0*/  FSEL R114, R114, -INF , !P2 ;  /* 0xff80000072727808 */ /* 0x002fc40005000000 */
        /* <DEDUP_REMOVED lines=58> */
[----:B------:R-:W-:Y:S02]  /*3270*/  P2R R67, PR, RZ, 0x10 ;  /* 0x00000010ff437803 */ /* 0x000fe40000000000 */
[----:B------:R-:W-:-:S02]  /*3280*/  FSEL R34, R80, -INF , !P2 ;  /* 0xff80000050227808 */ /* 0x000fc40005000000 */
[C---:B------:R-:W-:Y:S02]  /*3290*/  ISETP.GE.AND P2, PT, R63.reuse, 0x72, PT ;  /* 0x000000723f00780c */ /* 0x040fe40003f46270 */
[----:B------:R-:W-:Y:S02]  /*32a0*/  ISETP.GE.AND P5, PT, R63, 0x1, PT ;  /* 0x000000013f00780c */ /* 0x000fe40003fa6270 */
[----:B------:R-:W-:-:S04]  /*32b0*/  ISETP.GT.AND P3, PT, R56, 0x71, !P2 ;  /* 0x000000713800780c */ /* 0x000fc80005764270 */
[----:B------:R-:W-:-:S04]  /*32c0*/  ISETP.LT.OR P3, PT, R54, 0x72, P3 ;  /* 0x000000723600780c */ /* 0x000fc80001f61670 */
[----:B------:R-:W-:Y:S02]  /*32d0*/  FSEL R32, R81, -INF , !P3 ;  /* 0xff80000051207808 */ /* 0x000fe40005800000 */
[----:B------:R-:W-:-:S04]  /*32e0*/  ISETP.GE.AND P3, PT, R63, 0x79, PT ;  /* 0x000000793f00780c */ /* 0x000fc80003f66270 */
[----:B------:R-:W-:-:S04]  /*32f0*/  ISETP.GT.AND P4, PT, R56, 0x78, !P3 ;  /* 0x000000783800780c */ /* 0x000fc80005f84270 */
[----:B------:R-:W-:-:S04]  /*3300*/  ISETP.LT.OR P4, PT, R54, 0x79, P4 ;  /* 0x000000793600780c */ /* 0x000fc80002781670 */
[----:B------:R-:W-:Y:S02]  /*3310*/  FSEL R24, R84, -INF , !P4 ;  /* 0xff80000054187808 */ /* 0x000fe40006000000 */
[----:B------:R-:W-:-:S04]  /*3320*/  ISETP.GT.AND P4, PT, R56, RZ, !P5 ;  /* 0x000000ff3800720c */ /* 0x000fc80006f84270 */
[----:B------:R-:W-:-:S04]  /*3330*/  ISETP.LT.OR P4, PT, R54, 0x1, P4 ;  /* 0x000000013600780c */ /* 0x000fc80002781670 */
[----:B------:R-:W-:Y:S02]  /*3340*/  FSEL R136, R4, -INF , !P4 ;  /* 0xff80000004887808 */ /* 0x000fe40006000000 */
[----:B------:R-:W-:Y:S02]  /*3350*/  ISETP.GE.AND P4, PT, R63, 0x7a, PT ;  /* 0x0000007a3f00780c */ /* 0x000fe40003f86270 */
[----:B------:R-:W0:Y:S02]  /*3360*/  SHFL.IDX PT, R63, R52, 0x1, 0x1c1f ;  /* 0x003c1f00343f7f89 */ /* 0x000e2400000e0000 */
[----:B------:R-:W-:Y:S02]  /*3370*/  P2R R81, PR, RZ, 0x10 ;  /* 0x00000010ff517803 */ /* 0x000fe40000000000 */
[----:B------:R-:W-:-:S04]  /*3380*/  ISETP.GT.AND P4, PT, R56, 0x79, !P4 ;  /* 0x000000793800780c */ /* 0x000fc80006784270 */
[----:B------:R-:W-:-:S04]  /*3390*/  ISETP.LT.OR P4, PT, R54, 0x7a, P4 ;  /* 0x0000007a3600780c */ /* 0x000fc80002781670 */
[----:B------:R-:W-:Y:S02]  /*33a0*/  FSEL R4, R85, -INF , !P4 ;  /* 0xff80000055047808 */ /* 0x000fe40006000000 */
[----:B------:R-:W-:Y:S02]  /*33b0*/  LOP3.LUT P4, RZ, R105, 0x1, RZ, 0xc0, !PT ;  /* 0x0000000169ff7812 */ /* 0x000fe4000788c0ff */
[----:B0-----:R-:W-:Y:S01]  /*33c0*/  VIADDMNMX R59, R63, R65, R62, PT ;  /* 0x000000413f3b7246 */ /* 0x001fe2000380013e */
[----:B------:R-:W-:-:S10]  /*33d0*/  IMAD.IADD R61, R66, 0x1, R63 ;  /* 0x00000001423d7824 */ /* 0x000fd400078e023f */
[----:B------:R-:W-:Y:S05]  /*33e0*/  @!P4 BRA `(.L_x_1068) ;  /* 0x000000000064c947 */ /* 0x000fea0003800000 */
        /* <DEDUP_REMOVED lines=14> */
.L_x_1070:
[----:B------:R-:W-:Y:S02]  /*34d0*/  ULDC UR7, c[0x0][0x9e4] ;  /* 0x0002790000077ab9 */ /* 0x000fe40000000800 */
[----:B------:R-:W-:-:S05]  /*34e0*/  IMAD.U32 R54, RZ, RZ, UR7 ;  /* 0x00000007ff367e24 */ /* 0x000fca000f8e00ff */
[----:B------:R-:W-:-:S13]  /*34f0*/  ISETP.NE.AND P4, PT, R54, 0x1, PT ;  /* 0x000000013600780c */ /* 0x000fda0003f85270 */
[----:B------:R-:W0:Y:S02]  /*3500*/  @P4 LDC.64 R64, c[0x0][0x9e8] ;  /* 0x00027a00ff404b82 */ /* 0x000e240000000a00 */
[----:B0-----:R-:W-:-:S05]  /*3510*/  @P4 IMAD.HI.U32 R52, R63, R64, RZ ;  /* 0x000000403f344227 */ /* 0x001fca00078e00ff */
[----:B------:R-:W-:-:S07]  /*3520*/  @P4 SHF.R.U32.HI R63, RZ, R65, R52 ;  /* 0x00000041ff3f4219 */ /* 0x000fce0000011634 */
.L_x_1071:
[----:B------:R-:W-:Y:S05]  /*3530*/  BSYNC B0 ;  /* 0x0000000000007941 */ /* 0x000fea0003800000 */
.L_x_1069:
[----:B------:R-:W-:-:S04]  /*3540*/  IMAD R52, R63, R54, -R58 ;  /* 0x000000363f347224 */ /* 0x000fc800078e0a3a */
[----:B------:R-:W-:-:S05]  /*3550*/  IMAD R52, R3, -0x2, R52 ;  /* 0xfffffffe03347824 */ /* 0x000fca00078e0234 */
[----:B------:R-:W-:Y:S02]  /*3560*/  VIADDMNMX R59, R52, R54, R59, PT ;  /* 0x00000036343b7246 */ /* 0x000fe4000380013b */
[----:B------:R-:W-:-:S07]  /*3570*/  VIMNMX R61, R61, R52, !PT ;  /* 0x000000343d3d7248 */ /* 0x000fce0007fe0100 */
.L_x_1068:
[C---:B------:R-:W-:Y:S01]  /*3580*/  ISETP.GT.AND P1, PT, R61.reuse, 0x1, !P1 ;  /* 0x000000013d00780c */ /* 0x040fe20004f24270 */
[----:B------:R-:W-:Y:S01]  /*3590*/  ULDC UR7, c[0x0][0x988] ;  /* 0x0002620000077ab9 */ /* 0x000fe20000000800 */
[----:B------:R-:W-:Y:S02]  /*35a0*/  ISETP.GT.AND P6, PT, R61, 0x8, !P6 ;  /* 0x000000083d00780c */ /* 0x000fe400077c4270 */
[C---:B------:R-:W-:Y:S02]  /*35b0*/  ISETP.LT.OR P1, PT, R59.reuse, 0x2, P1 ;  /* 0x000000023b00780c */ /* 0x040fe40000f21670 */
[----:B------:R-:W-:Y:S02]  /*35c0*/  ISETP.LT.OR P6, PT, R59, 0x9, P6 ;  /* 0x000000093b00780c */ /* 0x000fe400037c1670 */
[----:B------:R-:W-:Y:S02]  /*35d0*/  FSEL R52, R5, -INF , !P1 ;  /* 0xff80000005347808 */ /* 0x000fe40004800000 */
[----:B------:R-:W-:-:S02]  /*35e0*/  ISETP.NE.AND P1, PT, R67, RZ, PT ;  /* 0x000000ff4300720c */ /* 0x000fc40003f25270 */
[----:B------:R-:W-:Y:S01]  /*35f0*/  FSEL R54, R9, -INF , !P6 ;  /* 0xff80000009367808 */ /* 0x000fe20007000000 */
[----:B------:R-:W-:Y:S01]  /*3600*/  IMAD.U32 R9, RZ, RZ, UR7 ;  /* 0x00000007ff097e24 */ /* 0x000fe2000f8e00ff */
[----:B------:R-:W-:Y:S02]  /*3610*/  ISETP.GT.AND P1, PT, R61, 0x9, !P1 ;  /* 0x000000093d00780c */ /* 0x000fe40004f24270 */
[----:B------:R-:W-:Y:S02]  /*3620*/  ISETP.NE.AND P6, PT, R70, RZ, PT ;  /* 0x000000ff4600720c */ /* 0x000fe40003fc5270 */
[----:B------:R-:W-:Y:S02]  /*3630*/  ISETP.LT.OR P1, PT, R59, 0xa, P1 ;  /* 0x0000000a3b00780c */ /* 0x000fe40000f21670 */
[----:B------:R-:W-:Y:S02]  /*3640*/  ISETP.NE.AND P4, PT, R71, RZ, PT ;  /* 0x000000ff4700720c */ /* 0x000fe40003f85270 */
[----:B------:R-:W-:-:S02]  /*3650*/  FSEL R56, R10, -INF , !P1 ;  /* 0xff8000000a387808 */ /* 0x000fc40004800000 */
[----:B------:R-:W-:Y:S02]  /*3660*/  ISETP.GT.AND P1, PT, R61, 0x10, !P6 ;  /* 0x000000103d00780c */ /* 0x000fe40007724270 */
[----:B------:R-:W-:Y:S02]  /*3670*/  FMNMX.FTZ R5, R136, R138, !PT ;  /* 0x0000008a88057209 */ /* 0x000fe40007810000 */
[----:B------:R-:W-:Y:S02]  /*3680*/  ISETP.LT.OR P1, PT, R59, 0x11, P1 ;  /* 0x000000113b00780c */ /* 0x000fe40000f21670 */
[----:B------:R-:W-:Y:S02]  /*3690*/  FMNMX.FTZ R5, R140, R5, !PT ;  /* 0x000000058c057209 */ /* 0x000fe40007810000 */
[----:B------:R-:W-:Y:S02]  /*36a0*/  FSEL R12, R12, -INF , !P1 ;  /* 0xff8000000c0c7808 */ /* 0x000fe40004800000 */
[----:B------:R-:W-:-:S02]  /*36b0*/  ISETP.GT.AND P1, PT, R61, 0x11, !P4 ;  /* 0x000000113d00780c */ /* 0x000fc40006724270 */
[----:B------:R-:W-:Y:S02]  /*36c0*/  FMNMX.FTZ R5, R102, R5, !PT ;  /* 0x0000000566057209 */ /* 0x000fe40007810000 */
[----:B------:R-:W-:Y:S02]  /*36d0*/  ISETP.LT.OR P1, PT, R59, 0x12, P1 ;  /* 0x000000123b00780c */ /* 0x000fe40000f21670 */
[----:B------:R-:W-:Y:S02]  /*36e0*/  FMNMX.FTZ R5, R134, R5, !PT ;  /* 0x0000000586057209 */ /* 0x000fe40007810000 */
[----:B------:R-:W-:Y:S02]  /*36f0*/  FSEL R58, R13, -INF , !P1 ;  /* 0xff8000000d3a7808 */ /* 0x000fe40004800000 */
[----:B------:R-:W-:Y:S02]  /*3700*/  ISETP.NE.AND P1, PT, R74, RZ, PT ;  /* 0x000000ff4a00720c */ /* 0x000fe40003f25270 */
[----:B------:R-:W-:-:S02]  /*3710*/  FMNMX.FTZ R5, R104, R5, !PT ;  /* 0x0000000568057209 */ /* 0x000fc40007810000 */
[----:B------:R-:W-:Y:S02]  /*3720*/  ISETP.GT.AND P1, PT, R61, 0x18, !P1 ;  /* 0x000000183d00780c */ /* 0x000fe40004f24270 */
[----:B------:R-:W-:Y:S02]  /*3730*/  FMNMX.FTZ R5, R132, R5, !PT ;  /* 0x0000000584057209 */ /* 0x000fe40007810000 */
[----:B------:R-:W-:Y:S02]  /*3740*/  ISETP.LT.OR P1, PT, R59, 0x19, P1 ;  /* 0x000000193b00780c */ /* 0x000fe40000f21670 */
[----:B------:R-:W-:Y:S02]  /*3750*/  FMNMX.FTZ R5, R130, R5, !PT ;  /* 0x0000000582057209 */ /* 0x000fe40007810000 */
[----:B------:R-:W-:Y:S02]  /*3760*/  FSEL R14, R14, -INF , !P1 ;  /* 0xff8000000e0e7808 */ /* 0x000fe40004800000 */
[----:B------:R-:W-:-:S02]  /*3770*/  ISETP.NE.AND P1, PT, R75, RZ, PT ;  /* 0x000000ff4b00720c */ /* 0x000fc40003f25270 */
[----:B------:R-:W-:Y:S02]  /*3780*/  ISETP.NE.AND P6, PT, R91, RZ, PT ;  /* 0x000000ff5b00720c */ /* 0x000fe40003fc5270 */
[----:B------:R-:W-:Y:S02]  /*3790*/  ISETP.GT.AND P1, PT, R61, 0x19, !P1 ;  /* 0x000000193d00780c */ /* 0x000fe40004f24270 */
[----:B------:R-:W-:Y:S02]  /*37a0*/  FMNMX.FTZ R5, R128, R5, !PT ;  /* 0x0000000580057209 */ /* 0x000fe40007810000 */
[----:B------:R-:W-:Y:S02]  /*37b0*/  ISETP.LT.OR P1, PT, R59, 0x1a, P1 ;  /* 0x0000001a3b00780c */ /* 0x000fe40000f21670 */
[----:B------:R-:W-:Y:S02]  /*37c0*/  FMNMX.FTZ R5, R106, R5, !PT ;  /* 0x000000056a057209 */ /* 0x000fe40007810000 */
[----:B------:R-:W-:-:S02]  /*37d0*/  FSEL R60, R15, -INF , !P1 ;  /* 0xff8000000f3c7808 */ /* 0x000fc40004800000 */
[----:B------:R-:W-:Y:S02]  /*37e0*/  ISETP.NE.AND P1, PT, R78, RZ, PT ;  /* 0x000000ff4e00720c */ /* 0x000fe40003f25270 */
[----:B------:R-:W-:Y:S02]  /*37f0*/  ISETP.NE.AND P4, PT, R92, RZ, PT ;  /* 0x000000ff5c00720c */ /* 0x000fe40003f85270 */
[----:B------:R-:W-:Y:S02]  /*3800*/  ISETP.GT.AND P1, PT, R61, 0x20, !P1 ;  /* 0x000000203d00780c */ /* 0x000fe40004f24270 */
[----:B------:R-:W-:Y:S02]  /*3810*/  FMNMX.FTZ R5, R126, R5, !PT ;  /* 0x000000057e057209 */ /* 0x000fe40007810000 */
[----:B------:R-:W-:Y:S02]  /*3820*/  ISETP.LT.OR P1, PT, R59, 0x21, P1 ;  /* 0x000000213b00780c */ /* 0x000fe40000f21670 */
[----:B------:R-:W-:-:S02]  /*3830*/  FMNMX.FTZ R5, R124, R5, !PT ;  /* 0x000000057c057209 */ /* 0x000fc40007810000 */
[----:B------:R-:W-:Y:S02]  /*3840*/  FSEL R62, R20, -INF , !P1 ;  /* 0xff800000143e7808 */ /* 0x000fe40004800000 */
[----:B------:R-:W-:Y:S02]  /*3850*/  ISETP.NE.AND P1, PT, R79, RZ, PT ;  /* 0x000000ff4f00720c */ /* 0x000fe40003f25270 */
[----:B------:R-:W-:Y:S02]  /*3860*/  FMNMX.FTZ R5, R122, R5, !PT ;  /* 0x000000057a057209 */ /* 0x000fe40007810000 */
[----:B------:R-:W-:Y:S02]  /*3870*/  ISETP.GT.AND P1, PT, R61, 0x21, !P1 ;  /* 0x000000213d00780c */ /* 0x000fe40004f24270 */
[----:B------:R-:W-:Y:S02]  /*3880*/  FMNMX.FTZ R5, R120, R5, !PT ;  /* 0x0000000578057209 */ /* 0x000fe40007810000 */
[----:B------:R-:W-:-:S02]  /*3890*/  ISETP.LT.OR P1, PT, R59, 0x22, P1 ;  /* 0x000000223b00780c */ /* 0x000fc40000f21670 */
[----:B------:R-:W-:Y:S02]  /*38a0*/  FMNMX.FTZ R5, R118, R5, !PT ;  /* 0x0000000576057209 */ /* 0x000fe40007810000 */
[----:B------:R-:W-:Y:S02]  /*38b0*/  FSEL R64, R21, -INF , !P1 ;  /* 0xff80000015407808 */ /* 0x000fe40004800000 */
[----:B------:R-:W-:Y:S02]  /*38c0*/  ISETP.NE.AND P1, PT, R82, RZ, PT ;  /* 0x000000ff5200720c */ /* 0x000fe40003f25270 */
[----:B------:R-:W-:Y:S02]  /*38d0*/  FMNMX.FTZ R5, R116, R5, !PT ;  /* 0x0000000574057209 */ /* 0x000fe40007810000 */
[----:B------:R-:W-:Y:S02]  /*38e0*/  ISETP.GT.AND P1, PT, R61, 0x28, !P1 ;  /* 0x000000283d00780c */ /* 0x000fe40004f24270 */
[----:B------:R-:W-:-:S02]  /*38f0*/  FMNMX.FTZ R5, R114, R5, !PT ;  /* 0x0000000572057209 */ /* 0x000fc40007810000 */
[----:B------:R-:W-:Y:S02]  /*3900*/  ISETP.LT.OR P1, PT, R59, 0x29, P1 ;  /* 0x000000293b00780c */ /* 0x000fe40000f21670 */
[----:B------:R-:W-:Y:S02]  /*3910*/  FMNMX.FTZ R5, R112, R5, !PT ;  /* 0x0000000570057209 */ /* 0x000fe40007810000 */
[----:B------:R-:W-:Y:S02]  /*3920*/  FSEL R66, R25, -INF , !P1 ;  /* 0xff80000019427808 */ /* 0x000fe40004800000 */
[----:B------:R-:W-:Y:S02]  /*3930*/  ISETP.NE.AND P1, PT, R83, RZ, PT ;  /* 0x000000ff5300720c */ /* 0x000fe40003f25270 */
[----:B------:R-:W-:Y:S02]  /*3940*/  FMNMX.FTZ R5, R110, R5, !PT ;  /* 0x000000056e057209 */ /* 0x000fe40007810000 */
        /* <DEDUP_REMOVED lines=13> */
[----:B------:R-:W-:Y:S02]  /*3a20*/  FMNMX.FTZ R5, R44, R5, !PT ;  /* 0x000000052c057209 */ /* 0x000fe40007810000 */
[----:B------:R-:W-:Y:S02]  /*3a30*/  ISETP.GT.AND P1, PT, R61, 0x31, !P1 ;  /* 0x000000313d00780c */ /* 0x000fe40004f24270 */
[----:B------:R-:W-:Y:S02]  /*3a40*/  FMNMX.FTZ R5, R40, R5, !PT ;  /* 0x0000000528057209 */ /* 0x000fe40007810000 */
[----:B------:R-:W-:Y:S02]  /*3a50*/  ISETP.LT.OR P1, PT, R59, 0x32, P1 ;  /* 0x000000323b00780c */ /* 0x000fe40000f21670 */
[----:B------:R-:W-:Y:S02]  /*3a60*/  FMNMX.FTZ R5, R38, R5, !PT ;  /* 0x0000000526057209 */ /* 0x000fe40007810000 */
[----:B------:R-:W-:-:S02]  /*3a70*/  FSEL R70, R33, -INF , !P1 ;  /* 0xff80000021467808 */ /* 0x000fc40004800000 */
[----:B------:R-:W-:Y:S02]  /*3a80*/  ISETP.NE.AND P1, PT, R90, RZ, PT ;  /* 0x000000ff5a00720c */ /* 0x000fe40003f25270 */
[----:B------:R-:W-:Y:S02]  /*3a90*/  FMNMX.FTZ R5, R36, R5, !PT ;  /* 0x0000000524057209 */ /* 0x000fe40007810000 */
[----:B------:R-:W-:Y:S02]  /*3aa0*/  ISETP.GT.AND P1, PT, R61, 0x38, !P1 ;  /* 0x000000383d00780c */ /* 0x000fe40004f24270 */
[----:B------:R-:W-:Y:S02]  /*3ab0*/  FMNMX.FTZ R5, R34, R5, !PT ;  /* 0x0000000522057209 */ /* 0x000fe40007810000 */
[----:B------:R-:W-:Y:S02]  /*3ac0*/  ISETP.LT.OR P1, PT, R59, 0x39, P1 ;  /* 0x000000393b00780c */ /* 0x000fe40000f21670 */
[----:B------:R-:W-:-:S02]  /*3ad0*/  FMNMX.FTZ R5, R32, R5, !PT ;  /* 0x0000000520057209 */ /* 0x000fc40007810000 */
[----:B------:R-:W-:Y:S02]  /*3ae0*/  FSEL R72, R35, -INF , !P1 ;  /* 0xff80000023487808 */ /* 0x000fe40004800000 */
[----:B------:R-:W-:Y:S02]  /*3af0*/  ISETP.GT.AND P1, PT, R61, 0x39, !P6 ;  /* 0x000000393d00780c */ /* 0x000fe40007724270 */
[----:B------:R-:W-:Y:S02]  /*3b00*/  FMNMX.FTZ R5, R24, R5, !PT ;  /* 0x0000000518057209 */ /* 0x000fe40007810000 */
[----:B------:R-:W-:Y:S02]  /*3b10*/  ISETP.LT.OR P1, PT, R59, 0x3a, P1 ;  /* 0x0000003a3b00780c */ /* 0x000fe40000f21670 */
[----:B------:R-:W-:Y:S02]  /*3b20*/  FMNMX.FTZ R5, R4, R5, !PT ;  /* 0x0000000504057209 */ /* 0x000fe40007810000 */
[----:B------:R-:W-:-:S02]  /*3b30*/  FSEL R74, R37, -INF , !P1 ;  /* 0xff800000254a7808 */ /* 0x000fc40004800000 */
[----:B------:R-:W-:Y:S01]  /*3b40*/  ISETP.GT.AND P1, PT, R61, 0x40, !P4 ;  /* 0x000000403d00780c */ /* 0x000fe20006724270 */
[----:B------:R-:W0:Y:S01]  /*3b50*/  SHFL.BFLY PT, R10, R5, 0x2, 0x1f ;  /* 0x0c401f00050a7f89 */ /* 0x000e2200000e0000 */
[----:B------:R-:W-:Y:S02]  /*3b60*/  ISETP.NE.AND P4, PT, R76, RZ, PT ;  /* 0x000000ff4c00720c */ /* 0x000fe40003f85270 */
[----:B------:R-:W-:Y:S02]  /*3b70*/  ISETP.LT.OR P1, PT, R59, 0x41, P1 ;  /* 0x000000413b00780c */ /* 0x000fe40000f21670 */
[----:B------:R-:W-:Y:S02]  /*3b80*/  ISETP.NE.AND P6, PT, R73, RZ, PT ;  /* 0x000000ff4900720c */ /* 0x000fe40003fc5270 */
[----:B------:R-:W-:Y:S02]  /*3b90*/  FSEL R76, R39, -INF , !P1 ;  /* 0xff800000274c7808 */ /* 0x000fe40004800000 */
[----:B------:R-:W-:-:S02]  /*3ba0*/  ISETP.NE.AND P1, PT, R93, RZ, PT ;  /* 0x000000ff5d00720c */ /* 0x000fc40003f25270 */
[C---:B------:R-:W-:Y:S02]  /*3bb0*/  ISETP.GT.AND P5, PT, R61.reuse, RZ, !P5 ;  /* 0x000000ff3d00720c */ /* 0x040fe40006fa4270 */
[----:B------:R-:W-:Y:S02]  /*3bc0*/  ISETP.GT.AND P1, PT, R61, 0x41, !P1 ;  /* 0x000000413d00780c */ /* 0x000fe40004f24270 */
[C---:B------:R-:W-:Y:S02]  /*3bd0*/  ISETP.LT.OR P5, PT, R59.reuse, 0x1, P5 ;  /* 0x000000013b00780c */ /* 0x040fe40002fa1670 */
[----:B------:R-:W-:Y:S02]  /*3be0*/  ISETP.LT.OR P1, PT, R59, 0x42, P1 ;  /* 0x000000423b00780c */ /* 0x000fe40000f21670 */
[----:B------:R-:W-:Y:S02]  /*3bf0*/  FSEL R33, R2, -INF , !P5 ;  /* 0xff80000002217808 */ /* 0x000fe40006800000 */
[----:B------:R-:W-:-:S02]  /*3c00*/  FSEL R78, R41, -INF , !P1 ;  /* 0xff800000294e7808 */ /* 0x000fc40004800000 */
[----:B------:R-:W-:Y:S02]  /*3c10*/  ISETP.NE.AND P1, PT, R94, RZ, PT ;  /* 0x000000ff5e00720c */ /* 0x000fe40003f25270 */
[----:B0-----:R-:W-:Y:S02]  /*3c20*/  FMNMX.FTZ R13, R5, R10, !PT ;  /* 0x0000000a050d7209 */ /* 0x001fe40007810000 */
[C---:B------:R-:W-:Y:S02]  /*3c30*/  ISETP.GT.AND P1, PT, R61.reuse, 0x48, !P1 ;  /* 0x000000483d00780c */ /* 0x040fe40004f24270 */
[----:B------:R-:W-:Y:S01]  /*3c40*/  ISETP.GT.AND P2, PT, R61, 0x71, !P2 ;  /* 0x000000713d00780c */ /* 0x000fe20005744270 */
[----:B------:R-:W0:Y:S01]  /*3c50*/  SHFL.BFLY PT, R10, R13, 0x1, 0x1f ;  /* 0x0c201f000d0a7f89 */ /* 0x000e2200000e0000 */
[----:B------:R-:W-:Y:S02]  /*3c60*/  ISETP.LT.OR P1, PT, R59, 0x49, P1 ;  /* 0x000000493b00780c */ /* 0x000fe40000f21670 */
[----:B------:R-:W-:-:S02]  /*3c70*/  ISETP.GT.AND P3, PT, R61, 0x78, !P3 ;  /* 0x000000783d00780c */ /* 0x000fc40005f64270 */
[----:B------:R-:W-:Y:S02]  /*3c80*/  FSEL R80, R43, -INF , !P1 ;  /* 0xff8000002b507808 */ /* 0x000fe40004800000 */
[----:B------:R-:W-:Y:S02]  /*3c90*/  ISETP.NE.AND P1, PT, R95, RZ, PT ;  /* 0x000000ff5f00720c */ /* 0x000fe40003f25270 */
[----:B------:R-:W-:Y:S02]  /*3ca0*/  ISETP.LT.OR P2, PT, R59, 0x72, P2 ;  /* 0x000000723b00780c */ /* 0x000fe40001741670 */
[----:B------:R-:W-:Y:S02]  /*3cb0*/  ISETP.GT.AND P1, PT, R61, 0x49, !P1 ;  /* 0x000000493d00780c */ /* 0x000fe40004f24270 */
[C---:B------:R-:W-:Y:S02]  /*3cc0*/  ISETP.LT.OR P3, PT, R59.reuse, 0x79, P3 ;  /* 0x000000793b00780c */ /* 0x040fe40001f61670 */
[----:B------:R-:W-:-:S02]  /*3cd0*/  ISETP.LT.OR P1, PT, R59, 0x4a, P1 ;  /* 0x0000004a3b00780c */ /* 0x000fc40000f21670 */
[----:B------:R-:W-:Y:S02]  /*3ce0*/  ISETP.NE.AND P5, PT, R22, 0x1, PT ;  /* 0x000000011600780c */ /* 0x000fe40003fa5270 */
[----:B------:R-:W-:Y:S02]  /*3cf0*/  FSEL R82, R45, -INF , !P1 ;  /* 0xff8000002d527808 */ /* 0x000fe40004800000 */
[----:B------:R-:W-:Y:S02]  /*3d00*/  ISETP.NE.AND P1, PT, R96, RZ, PT ;  /* 0x000000ff6000720c */ /* 0x000fe40003f25270 */
[----:B0-----:R-:W-:Y:S02]  /*3d10*/  FMNMX.FTZ R10, R13, R10, !PT ;  /* 0x0000000a0d0a7209 */ /* 0x001fe40007810000 */
[----:B------:R-:W-:-:S03]  /*3d20*/  ISETP.GT.AND P1, PT, R61, 0x50, !P1 ;  /* 0x000000503d00780c */ /* 0x000fc60004f24270 */
[----:B------:R-:W-:Y:S01]  /*3d30*/  FFMA.FTZ R15, R10, R9, -8 ;  /* 0xc10000000a0f7423 */ /* 0x000fe20000010009 */
[----:B------:R-:W-:-:S04]  /*3d40*/  ISETP.LT.OR P1, PT, R59, 0x51, P1 ;  /* 0x000000513b00780c */ /* 0x000fc80000f21670 */
[----:B------:R-:W-:Y:S02]  /*3d50*/  FSEL R84, R47, -INF , !P1 ;  /* 0xff8000002f547808 */ /* 0x000fe40004800000 */
[----:B------:R-:W-:-:S04]  /*3d60*/  ISETP.NE.AND P1, PT, R97, RZ, PT ;  /* 0x000000ff6100720c */ /* 0x000fc80003f25270 */
[----:B------:R-:W-:-:S04]  /*3d70*/  ISETP.GT.AND P1, PT, R61, 0x51, !P1 ;  /* 0x000000513d00780c */ /* 0x000fc80004f24270 */
        /* <DEDUP_REMOVED lines=18> */
[----:B------:R-:W-:Y:S02]  /*3ea0*/  ISETP.GT.AND P1, PT, R61, 0x68, !P6 ;  /* 0x000000683d00780c */ /* 0x000fe40007724270 */
[----:B------:R-:W-:Y:S02]  /*3eb0*/  ISETP.NE.AND P6, PT, R77, RZ, PT ;  /* 0x000000ff4d00720c */ /* 0x000fe40003fc5270 */
[----:B------:R-:W-:-:S04]  /*3ec0*/  ISETP.LT.OR P1, PT, R59, 0x69, P1 ;  /* 0x000000693b00780c */ /* 0x000fc80000f21670 */
[----:B------:R-:W-:Y:S02]  /*3ed0*/  FSEL R98, R98, -INF , !P1 ;  /* 0xff80000062627808 */ /* 0x000fe40004800000 */
[----:B------:R-:W-:Y:S02]  /*3ee0*/  ISETP.GT.AND P1, PT, R61, 0x69, !P4 ;  /* 0x000000693d00780c */ /* 0x000fe40006724270 */
[----:B------:R-:W-:Y:S02]  /*3ef0*/  ISETP.NE.AND P4, PT, R81, RZ, PT ;  /* 0x000000ff5100720c */ /* 0x000fe40003f85270 */
[----:B------:R-:W-:Y:S02]  /*3f00*/  ISETP.LT.OR P1, PT, R59, 0x6a, P1 ;  /* 0x0000006a3b00780c */ /* 0x000fe40000f21670 */
[----:B------:R-:W-:Y:S02]  /*3f10*/  ISETP.GT.AND P4, PT, R61, 0x79, !P4 ;  /* 0x000000793d00780c */ /* 0x000fe40006784270 */
[----:B------:R-:W-:-:S02]  /*3f20*/  FSEL R100, R100, -INF , !P1 ;  /* 0xff80000064647808 */ /* 0x000fc40004800000 */
[----:B------:R-:W-:Y:S02]  /*3f30*/  FSETP.NEU.FTZ.AND P1, PT, R10, -INF , PT ;  /* 0xff8000000a00780b */ /* 0x000fe40003f3d000 */
[----:B------:R-:W-:Y:S02]  /*3f40*/  ISETP.LT.OR P4, PT, R59, 0x7a, P4 ;  /* 0x0000007a3b00780c */ /* 0x000fe40002781670 */
[----:B------:R-:W-:Y:S02]  /*3f50*/  FSEL R35, R15, RZ, P1 ;  /* 0x000000ff0f237208 */ /* 0x000fe40000800000 */
[----:B------:R-:W-:Y:S02]  /*3f60*/  FMNMX.FTZ R15, R33, R52, !PT ;  /* 0x00000034210f7209 */ /* 0x000fe40007810000 */
[----:B------:R-:W-:Y:S01]  /*3f70*/  ISETP.GT.AND P1, PT, R61, 0x70, !P6 ;  /* 0x000000703d00780c */ /* 0x000fe20007724270 */
[--C-:B------:R-:W-:Y:S01]  /*3f80*/  FFMA.FTZ R120, R120, R9, -R35.reuse ;  /* 0x0000000978787223 */ /* 0x100fe20000010823 */
[----:B------:R-:W-:Y:S01]  /*3f90*/  FMNMX.FTZ R21, R54, R15, !PT ;  /* 0x0000000f36157209 */ /* 0x000fe20007810000 */
[-CC-:B------:R-:W-:Y:S01]  /*3fa0*/  FFMA.FTZ R116, R116, R9.reuse, -R35.reuse ;  /* 0x0000000974747223 */ /* 0x180fe20000010823 */
[----:B------:R-:W-:Y:S01]  /*3fb0*/  ISETP.LT.OR P1, PT, R59, 0x71, P1 ;  /* 0x000000713b00780c */ /* 0x000fe20000f21670 */
[--C-:B------:R-:W-:Y:S01]  /*3fc0*/  FFMA.FTZ R20, R114, R9, -R35.reuse ;  /* 0x0000000972147223 */ /* 0x100fe20000010823 */
[----:B------:R-:W-:Y:S01]  /*3fd0*/  FMNMX.FTZ R21, R56, R21, !PT ;  /* 0x0000001538157209 */ /* 0x000fe20007810000 */
[----:B------:R-:W-:Y:S01]  /*3fe0*/  MUFU.EX2 R41, R120 ;  /* 0x0000007800297308 */ /* 0x000fe20000000800 */
[----:B------:R-:W-:Y:S01]  /*3ff0*/  FSEL R114, R27, -INF , !P1 ;  /* 0xff8000001b727808 */ /* 0x000fe20004800000 */
[--C-:B------:R-:W-:Y:S01]  /*4000*/  FFMA.FTZ R118, R118, R9, -R35.reuse ;  /* 0x0000000976767223 */ /* 0x100fe20000010823 */
[----:B------:R-:W-:Y:S01]  /*4010*/  FMNMX.FTZ R21, R12, R21, !PT ;  /* 0x000000150c157209 */ /* 0x000fe20007810000 */
[-CC-:B------:R-:W-:Y:S01]  /*4020*/  FFMA.FTZ R27, R112, R9.reuse, -R35.reuse ;  /* 0x00000009701b7223 */ /* 0x180fe20000010823 */
[----:B------:R-:W-:Y:S01]  /*4030*/  FSEL R112, R29, -INF , !P3 ;  /* 0xff8000001d707808 */ /* 0x000fe20005800000 */
[--C-:B------:R-:W-:Y:S01]  /*4040*/  FFMA.FTZ R2, R136, R9, -R35.reuse ;  /* 0x0000000988027223 */ /* 0x100fe20000010823 */
[----:B------:R-:W-:Y:S01]  /*4050*/  FMNMX.FTZ R21, R58, R21, !PT ;  /* 0x000000153a157209 */ /* 0x000fe20007810000 */
        /* <DEDUP_REMOVED lines=8> */
[----:B------:R1:W-:Y:S01]  /*40e0*/  MUFU.EX2 R43, R118 ;  /* 0x00000076002b7308 */ /* 0x0003e20000000800 */
[----:B0-----:R-:W-:Y:S01]  /*40f0*/  FSEL R116, R28, -INF , !P2 ;  /* 0xff8000001c747808 */ /* 0x001fe20005000000 */
[--C-:B------:R-:W-:Y:S01]  /*4100*/  FFMA.FTZ R28, R42, R9, -R35.reuse ;  /* 0x000000092a1c7223 */ /* 0x100fe20000010823 */
[----:B------:R-:W-:Y:S01]  /*4110*/  FMNMX.FTZ R21, R62, R21, !PT ;  /* 0x000000153e157209 */ /* 0x000fe20007810000 */
[-CC-:B------:R-:W-:Y:S01]  /*4120*/  FFMA.FTZ R104, R104, R9.reuse, -R35.reuse ;  /* 0x0000000968687223 */ /* 0x180fe20000010823 */
[-CC-:B------:R-:W-:Y:S01]  /*4130*/  FFMA.FTZ R132, R132, R9.reuse, -R35.reuse ;  /* 0x0000000984847223 */ /* 0x180fe20000010823 */
[--C-:B------:R-:W-:Y:S01]  /*4140*/  FFMA.FTZ R130, R130, R9, -R35.reuse ;  /* 0x0000000982827223 */ /* 0x100fe20000010823 */
[----:B------:R-:W-:Y:S01]  /*4150*/  FMNMX.FTZ R21, R64, R21, !PT ;  /* 0x0000001540157209 */ /* 0x000fe20007810000 */
[----:B------:R-:W-:Y:S01]  /*4160*/  MUFU.EX2 R45, R20 ;  /* 0x00000014002d7308 */ /* 0x000fe20000000800 */
[----:B-1----:R-:W-:Y:S01]  /*4170*/  FSEL R118, R30, -INF , !P4 ;  /* 0xff8000001e767808 */ /* 0x002fe20006000000 */
        /* <DEDUP_REMOVED lines=19> */
[----:B------:R-:W-:Y:S01]  /*42b0*/  FFMA.FTZ R24, R24, R9, -R35 ;  /* 0x0000000918187223 */ /* 0x000fe20000010823 */
[----:B------:R-:W-:-:S02]  /*42c0*/  LOP3.LUT P6, RZ, R105, 0x1, RZ, 0xc0, !PT ;  /* 0x0000000169ff7812 */ /* 0x000fc400078cc0ff */
[----:B------:R-:W-:Y:S01]  /*42d0*/  FMNMX.FTZ R25, R74, R25, !PT ;  /* 0x000000194a197209 */ /* 0x000fe20007810000 */
[----:B------:R-:W0:Y:S03]  /*42e0*/  MUFU.EX2 R5, R5 ;  /* 0x0000000500057308 */ /* 0x000e260000000800 */
[----:B------:R-:W-:-:S04]  /*42f0*/  FMNMX.FTZ R25, R76, R25, !PT ;  /* 0x000000194c197209 */ /* 0x000fc80007810000 */
[----:B------:R-:W-:Y:S01]  /*4300*/  FMNMX.FTZ R25, R78, R25, !PT ;  /* 0x000000194e197209 */ /* 0x000fe20007810000 */
[----:B------:R1:W-:Y:S03]  /*4310*/  MUFU.EX2 R124, R27 ;  /* 0x0000001b007c7308 */ /* 0x0003e60000000800 */
[----:B------:R-:W-:-:S04]  /*4320*/  FMNMX.FTZ R25, R80, R25, !PT ;  /* 0x0000001950197209 */ /* 0x000fc80007810000 */
[----:B------:R-:W-:Y:S01]  /*4330*/  FMNMX.FTZ R25, R82, R25, !PT ;  /* 0x0000001952197209 */ /* 0x000fe20007810000 */
[----:B------:R2:W-:Y:S01]  /*4340*/  MUFU.EX2 R49, R28 ;  /* 0x0000001c00317308 */ /* 0x0005e20000000800 */
[----:B-1----:R-:W-:Y:S02]  /*4350*/  FFMA.FTZ R27, R36, R9, -R35 ;  /* 0x00000009241b7223 */ /* 0x002fe40000010823 */
[----:B------:R-:W-:-:S04]  /*4360*/  FMNMX.FTZ R25, R84, R25, !PT ;  /* 0x0000001954197209 */ /* 0x000fc80007810000 */
[----:B------:R-:W-:Y:S01]  /*4370*/  FMNMX.FTZ R25, R86, R25, !PT ;  /* 0x0000001956197209 */ /* 0x000fe20007810000 */
[----:B------:R-:W1:Y:S01]  /*4380*/  MUFU.EX2 R13, R13 ;  /* 0x0000000d000d7308 */ /* 0x000e620000000800 */
[----:B--2---:R-:W-:Y:S02]  /*4390*/  FFMA.FTZ R28, R34, R9, -R35 ;  /* 0x00000009221c7223 */ /* 0x004fe40000010823 */
[----:B------:R-:W-:-:S04]  /*43a0*/  FMNMX.FTZ R25, R90, R25, !PT ;  /* 0x000000195a197209 */ /* 0x000fc80007810000 */
[----:B------:R-:W-:Y:S01]  /*43b0*/  FMNMX.FTZ R25, R92, R25, !PT ;  /* 0x000000195c197209 */ /* 0x000fe20007810000 */
[----:B------:R-:W2:Y:S03]  /*43c0*/  MUFU.EX2 R102, R102 ;  /* 0x0000006600667308 */ /* 0x000ea60000000800 */
[----:B------:R-:W-:-:S04]  /*43d0*/  FMNMX.FTZ R25, R94, R25, !PT ;  /* 0x000000195e197209 */ /* 0x000fc80007810000 */
[----:B------:R-:W-:Y:S01]  /*43e0*/  FMNMX.FTZ R25, R96, R25, !PT ;  /* 0x0000001960197209 */ /* 0x000fe20007810000 */
[----:B------:R-:W3:Y:S03]  /*43f0*/  MUFU.EX2 R15, R134 ;  /* 0x00000086000f7308 */ /* 0x000ee60000000800 */
[----:B------:R-:W-:-:S04]  /*4400*/  FMNMX.FTZ R25, R98, R25, !PT ;  /* 0x0000001962197209 */ /* 0x000fc80007810000 */
[----:B------:R-:W-:Y:S01]  /*4410*/  FMNMX.FTZ R25, R100, R25, !PT ;  /* 0x0000001964197209 */ /* 0x000fe20007810000 */
[----:B------:R-:W4:Y:S03]  /*4420*/  MUFU.EX2 R104, R104 ;  /* 0x0000006800687308 */ /* 0x000f260000000800 */
[----:B------:R-:W-:-:S04]  /*4430*/  FMNMX.FTZ R25, R114, R25, !PT ;  /* 0x0000001972197209 */ /* 0x000fc80007810000 */
[----:B------:R-:W-:Y:S01]  /*4440*/  FMNMX.FTZ R25, R116, R25, !PT ;  /* 0x0000001974197209 */ /* 0x000fe20007810000 */
[----:B------:R-:W-:Y:S03]  /*4450*/  MUFU.EX2 R132, R132 ;  /* 0x0000008400847308 */ /* 0x000fe60000000800 */
[----:B------:R-:W-:-:S04]  /*4460*/  FMNMX.FTZ R25, R112, R25, !PT ;  /* 0x0000001970197209 */ /* 0x000fc80007810000 */
[----:B------:R-:W-:Y:S01]  /*4470*/  FMNMX.FTZ R25, R118, R25, !PT ;  /* 0x0000001976197209 */ /* 0x000fe20007810000 */
[----:B------:R-:W-:Y:S04]  /*4480*/  MUFU.EX2 R37, R130 ;  /* 0x0000008200257308 */ /* 0x000fe80000000800 */
[----:B------:R-:W5:Y:S04]  /*4490*/  SHFL.BFLY PT, R20, R25, 0x2, 0x1f ;  /* 0x0c401f0019147f89 */ /* 0x000f6800000e0000 */
[----:B------:R-:W-:Y:S08]  /*44a0*/  MUFU.EX2 R21, R128 ;  /* 0x0000008000157308 */ /* 0x000ff00000000800 */
[----:B------:R-:W-:Y:S08]  /*44b0*/  MUFU.EX2 R106, R106 ;  /* 0x0000006a006a7308 */ /* 0x000ff00000000800 */
[----:B------:R-:W-:Y:S01]  /*44c0*/  MUFU.EX2 R126, R126 ;  /* 0x0000007e007e7308 */ /* 0x000fe20000000800 */
[----:B-----5:R-:W-:Y:S01]  /*44d0*/  FMNMX.FTZ R29, R25, R20, !PT ;  /* 0x00000014191d7209 */ /* 0x020fe20007810000 */
[----:B------:R-:W-:-:S06]  /*44e0*/  FFMA.FTZ R25, R32, R9, -R35 ;  /* 0x0000000920197223 */ /* 0x000fcc0000010823 */
[----:B------:R-:W-:Y:S01]  /*44f0*/  MUFU.EX2 R122, R122 ;  /* 0x0000007a007a7308 */ /* 0x000fe20000000800 */
[----:B------:R-:W5:Y:S07]  /*4500*/  SHFL.BFLY PT, R20, R29, 0x1, 0x1f ;  /* 0x0c201f001d147f89 */ /* 0x000f6e00000e0000 */
[----:B------:R-:W-:Y:S08]  /*4510*/  MUFU.EX2 R110, R110 ;  /* 0x0000006e006e7308 */ /* 0x000ff00000000800 */
[----:B------:R-:W-:Y:S08]  /*4520*/  MUFU.EX2 R47, R108 ;  /* 0x0000006c002f7308 */ /* 0x000ff00000000800 */
[----:B------:R-:W-:Y:S01]  /*4530*/  MUFU.EX2 R48, R48 ;  /* 0x0000003000307308 */ /* 0x000fe20000000800 */
[----:B-----5:R-:W-:Y:S01]  /*4540*/  FMNMX.FTZ R20, R29, R20, !PT ;  /* 0x000000141d147209 */ /* 0x020fe20007810000 */
[----:B------:R-:W-:Y:S01]  /*4550*/  FFMA.FTZ R29, R4, R9, -R35 ;  /* 0x00000009041d7223 */ /* 0x000fe20000010823 */
[----:B0-----:R-:W-:-:S02]  /*4560*/  FADD.FTZ R4, R2, R5 ;  /* 0x0000000502047221 */ /* 0x001fc40000010000 */
[C---:B------:R-:W-:Y:S01]  /*4570*/  FSETP.NEU.FTZ.AND P1, PT, R20.reuse, -INF , PT ;  /* 0xff8000001400780b */ /* 0x040fe20003f3d000 */
[----:B------:R-:W-:Y:S01]  /*4580*/  FFMA.FTZ R32, R20, R9, -8 ;  /* 0xc100000014207423 */ /* 0x000fe20000010009 */
[----:B-1----:R-:W-:Y:S01]  /*4590*/  FADD.FTZ R69, R13, R4 ;  /* 0x000000040d457221 */ /* 0x002fe20000010000 */
[----:B------:R-:W-:Y:S03]  /*45a0*/  MUFU.EX2 R51, R46 ;  /* 0x0000002e00337308 */ /* 0x000fe60000000800 */
[----:B------:R-:W-:Y:S01]  /*45b0*/  FSEL R35, R32, RZ, P1 ;  /* 0x000000ff20237208 */ /* 0x000fe20000800000 */
[C---:B--2---:R-:W-:Y:S01]  /*45c0*/  FADD.FTZ R4, R102.reuse, R69 ;  /* 0x0000004566047221 */ /* 0x044fe20000010000 */
[----:B------:R-:W-:-:S03]  /*45d0*/  F2FP.SATFINITE.E4M3.F32.PACK_AB_MERGE_C R102, R102, R13, RZ ;  /* 0x0000000d6666723e */ /* 0x000fc600048070ff */
        /* <DEDUP_REMOVED lines=8> */
[----:B---3--:R-:W-:Y:S01]  /*4660*/  FADD.FTZ R73, R15, R4 ;  /* 0x000000040f497221 */ /* 0x008fe20000010000 */
[-CC-:B------:R-:W-:Y:S01]  /*4670*/  FFMA.FTZ R26, R26, R9.reuse, -R35.reuse ;  /* 0x000000091a1a7223 */ /* 0x180fe20000010823 */
[-CC-:B------:R-:W-:Y:S01]  /*4680*/  FFMA.FTZ R60, R60, R9.reuse, -R35.reuse ;  /* 0x000000093c3c7223 */ /* 0x180fe20000010823 */
[-C--:B------:R-:W-:Y:S01]  /*4690*/  FFMA.FTZ R62, R62, R9.reuse, -R35 ;  /* 0x000000093e3e7223 */ /* 0x080fe20000010823 */
[----:B----4-:R-:W-:Y:S01]  /*46a0*/  FADD.FTZ R73, R104, R73 ;  /* 0x0000004968497221 */ /* 0x010fe20000010000 */
[-CC-:B------:R-:W-:Y:S01]  /*46b0*/  FFMA.FTZ R64, R64, R9.reuse, -R35.reuse ;  /* 0x0000000940407223 */ /* 0x180fe20000010823 */
[----:B------:R-:W0:Y:S01]  /*46c0*/  MUFU.EX2 R52, R52 ;  /* 0x0000003400347308 */ /* 0x000e220000000800 */
[-CC-:B------:R-:W-:Y:S01]  /*46d0*/  FFMA.FTZ R66, R66, R9.reuse, -R35.reuse ;  /* 0x0000000942427223 */ /* 0x180fe20000010823 */
[-CC-:B------:R-:W-:Y:S01]  /*46e0*/  FFMA.FTZ R68, R68, R9.reuse, -R35.reuse ;  /* 0x0000000944447223 */ /* 0x180fe20000010823 */
[----:B------:R-:W-:Y:S01]  /*46f0*/  F2FP.SATFINITE.E4M3.F32.PACK_AB_MERGE_C R164, R5, R2, R102 ;  /* 0x0000000205a4723e */ /* 0x000fe20004807066 */
[-CC-:B------:R-:W-:Y:S01]  /*4700*/  FFMA.FTZ R70, R70, R9.reuse, -R35.reuse ;  /* 0x0000000946467223 */ /* 0x180fe20000010823 */
[-CC-:B------:R-:W-:Y:S01]  /*4710*/  FFMA.FTZ R72, R72, R9.reuse, -R35.reuse ;  /* 0x0000000948487223 */ /* 0x180fe20000010823 */
[-CC-:B------:R-:W-:Y:S01]  /*4720*/  FFMA.FTZ R74, R74, R9.reuse, -R35.reuse ;  /* 0x000000094a4a7223 */ /* 0x180fe20000010823 */
[-CC-:B------:R-:W-:Y:S01]  /*4730*/  FFMA.FTZ R76, R76, R9.reuse, -R35.reuse ;  /* 0x000000094c4c7223 */ /* 0x180fe20000010823 */
[----:B------:R-:W1:Y:S01]  /*4740*/  MUFU.EX2 R54, R54 ;  /* 0x0000003600367308 */ /* 0x000e620000000800 */
        /* <DEDUP_REMOVED lines=8> */
[----:B0-----:R-:W-:Y:S01]  /*47d0*/  FADD.FTZ R71, R33, R52 ;  /* 0x0000003421477221 */ /* 0x001fe20000010000 */
[-CC-:B------:R-:W-:Y:S01]  /*47e0*/  FFMA.FTZ R94, R94, R9.reuse, -R35.reuse ;  /* 0x000000095e5e7223 */ /* 0x180fe20000010823 */
[-CC-:B------:R-:W-:Y:S01]  /*47f0*/  FFMA.FTZ R96, R96, R9.reuse, -R35.reuse ;  /* 0x0000000960607223 */ /* 0x180fe20000010823 */
[-CC-:B------:R-:W-:Y:S01]  /*4800*/  FFMA.FTZ R98, R98, R9.reuse, -R35.reuse ;  /* 0x0000000962627223 */ /* 0x180fe20000010823 */
[-CC-:B------:R-:W-:Y:S01]  /*4810*/  FFMA.FTZ R100, R100, R9.reuse, -R35.reuse ;  /* 0x0000000964647223 */ /* 0x180fe20000010823 */
[-CC-:B------:R-:W-:Y:S01]  /*4820*/  FFMA.FTZ R114, R114, R9.reuse, -R35.reuse ;  /* 0x0000000972727223 */ /* 0x180fe20000010823 */
[-C--:B------:R-:W-:Y:S01]  /*4830*/  FFMA.FTZ R116, R116, R9.reuse, -R35 ;  /* 0x0000000974747223 */ /* 0x080fe20000010823 */
[----:B------:R-:W0:Y:S01]  /*4840*/  MUFU.EX2 R12, R12 ;  /* 0x0000000c000c7308 */ /* 0x000e220000000800 */
[----:B-1----:R-:W-:Y:S01]  /*4850*/  FADD.FTZ R4, R54, R71 ;  /* 0x0000004736047221 */ /* 0x002fe20000010000 */
[-CC-:B------:R-:W-:Y:S01]  /*4860*/  FFMA.FTZ R112, R112, R9.reuse, -R35.reuse ;  /* 0x0000000970707223 */ /* 0x180fe20000010823 */
[----:B------:R-:W-:-:S05]  /*4870*/  FFMA.FTZ R118, R118, R9, -R35 ;  /* 0x0000000976767223 */ /* 0x000fca0000010823 */
[----:B------:R-:W1:Y:S01]  /*4880*/  MUFU.EX2 R55, R58 ;  /* 0x0000003a00377308 */ /* 0x000e620000000800 */
[C---:B--2---:R-:W-:Y:S01]  /*4890*/  FADD.FTZ R71, R53.reuse, R4 ;  /* 0x0000000435477221 */ /* 0x044fe20000010000 */
[----:B------:R-:W-:-:S04]  /*48a0*/  F2FP.SATFINITE.E4M3.F32.PACK_AB_MERGE_C R53, R53, R54, RZ ;  /* 0x000000363535723e */ /* 0x000fc800048070ff */
[----:B------:R-:W-:Y:S02]  /*48b0*/  F2FP.SATFINITE.E4M3.F32.PACK_AB_MERGE_C R165, R52, R33, R53 ;  /* 0x0000002134a5723e */ /* 0x000fe40004807035 */
[----:B------:R-:W2:Y:S01]  /*48c0*/  MUFU.EX2 R14, R14 ;  /* 0x0000000e000e7308 */ /* 0x000ea20000000800 */
[----:B0-----:R-:W-:-:S07]  /*48d0*/  FADD.FTZ R4, R12, R71 ;  /* 0x000000470c047221 */ /* 0x001fce0000010000 */
[----:B------:R0:W-:Y:S01]  /*48e0*/  MUFU.EX2 R61, R26 ;  /* 0x0000001a003d7308 */ /* 0x0001e20000000800 */
[----:B-1----:R-:W-:-:S07]  /*48f0*/  FADD.FTZ R71, R55, R4 ;  /* 0x0000000437477221 */ /* 0x002fce0000010000 */
[----:B------:R-:W1:Y:S01]  /*4900*/  MUFU.EX2 R57, R60 ;  /* 0x0000003c00397308 */ /* 0x000e620000000800 */
[----:B0-----:R-:W-:Y:S01]  /*4910*/  FADD.FTZ R26, R132, R73 ;  /* 0x00000049841a7221 */ /* 0x001fe20000010000 */
[----:B--2---:R-:W-:-:S03]  /*4920*/  FADD.FTZ R4, R14, R71 ;  /* 0x000000470e047221 */ /* 0x004fc60000010000 */
[C---:B------:R-:W-:Y:S01]  /*4930*/  FADD.FTZ R26, R37.reuse, R26 ;  /* 0x0000001a251a7221 */ /* 0x040fe20000010000 */
[----:B------:R-:W-:Y:S02]  /*4940*/  F2FP.SATFINITE.E4M3.F32.PACK_AB_MERGE_C R37, R37, R132, RZ ;  /* 0x000000842525723e */ /* 0x000fe400048070ff */
[----:B------:R-:W0:Y:S01]  /*4950*/  MUFU.EX2 R62, R62 ;  /* 0x0000003e003e7308 */ /* 0x000e220000000800 */
[----:B------:R-:W-:Y:S01]  /*4960*/  FADD.FTZ R73, R21, R26 ;  /* 0x0000001a15497221 */ /* 0x000fe20000010000 */
[----:B------:R-:W-:Y:S01]  /*4970*/  F2FP.SATFINITE.E4M3.F32.PACK_AB_MERGE_C R166, R104, R15, R37 ;  /* 0x0000000f68a6723e */ /* 0x000fe20004807025 */
[----:B------:R-:W2:Y:S02]  /*4980*/  @P5 LDC R26, c[0x0][0x450] ;  /* 0x00011400ff1a5b82 */ /* 0x000ea40000000800 */
[----:B------:R-:W-:-:S03]  /*4990*/  FADD.FTZ R73, R106, R73 ;  /* 0x000000496a497221 */ /* 0x000fc60000010000 */
[----:B------:R-:W3:Y:S01]  /*49a0*/  MUFU.EX2 R59, R64 ;  /* 0x00000040003b7308 */ /* 0x000ee20000000800 */
[----:B------:R-:W-:Y:S01]  /*49b0*/  FADD.FTZ R2, R126, R73 ;  /* 0x000000497e027221 */ /* 0x000fe20000010000 */
[----:B-1----:R-:W-:Y:S01]  /*49c0*/  FADD.FTZ R5, R57, R4 ;  /* 0x0000000439057221 */ /* 0x002fe20000010000 */
[C---:B------:R-:W-:Y:S02]  /*49d0*/  F2FP.SATFINITE.E4M3.F32.PACK_AB_MERGE_C R126, R39.reuse, R126, RZ ;  /* 0x0000007e277e723e */ /* 0x040fe400048070ff */
[----:B------:R-:W-:Y:S01]  /*49e0*/  FADD.FTZ R39, R39, R2 ;  /* 0x0000000227277221 */ /* 0x000fe20000010000 */
[----:B------:R-:W-:Y:S02]  /*49f0*/  F2FP.SATFINITE.E4M3.F32.PACK_AB_MERGE_C R14, R57, R14, RZ ;  /* 0x0000000e390e723e */ /* 0x000fe400048070ff */
[----:B------:R-:W1:Y:S01]  /*4a00*/  MUFU.EX2 R66, R66 ;  /* 0x0000004200427308 */ /* 0x000e620000000800 */
[----:B0-----:R-:W-:Y:S01]  /*4a10*/  FADD.FTZ R2, R62, R5 ;  /* 0x000000053e027221 */ /* 0x001fe20000010000 */
[----:B------:R-:W-:Y:S01]  /*4a20*/  F2FP.SATFINITE.E4M3.F32.PACK_AB_MERGE_C R160, R106, R21, R126 ;  /* 0x000000156aa0723e */ /* 0x000fe2000480707e */
[----:B------:R-:W-:Y:S01]  /*4a30*/  FADD.FTZ R4, R122, R39 ;  /* 0x000000277a047221 */ /* 0x000fe20000010000 */
[----:B------:R-:W-:-:S02]  /*4a40*/  F2FP.SATFINITE.E4M3.F32.PACK_AB_MERGE_C R21, R120, R43, RZ ;  /* 0x0000002b7815723e */ /* 0x000fc400048070ff */
[----:B------:R-:W-:Y:S01]  /*4a50*/  F2FP.SATFINITE.E4M3.F32.PACK_AB_MERGE_C R167, R55, R12, R14 ;  /* 0x0000000c37a7723e */ /* 0x000fe2000480700e */
[----:B------:R-:W-:Y:S01]  /*4a60*/  FADD.FTZ R4, R41, R4 ;  /* 0x0000000429047221 */ /* 0x000fe20000010000 */
[----:B------:R-:W0:Y:S01]  /*4a70*/  MUFU.EX2 R68, R68 ;  /* 0x0000004400447308 */ /* 0x000e220000000800 */
[----:B---3--:R-:W-:Y:S01]  /*4a80*/  FADD.FTZ R15, R59, R2 ;  /* 0x000000023b0f7221 */ /* 0x008fe20000010000 */
[----:B------:R-:W-:Y:S01]  /*4a90*/  F2FP.SATFINITE.E4M3.F32.PACK_AB_MERGE_C R162, R41, R122, R21 ;  /* 0x0000007a29a2723e */ /* 0x000fe20004807015 */
[----:B------:R-:W-:Y:S01]  /*4aa0*/  FADD.FTZ R43, R43, R4 ;  /* 0x000000042b2b7221 */ /* 0x000fe20000010000 */
[----:B------:R-:W-:-:S03]  /*4ab0*/  F2FP.SATFINITE.E4M3.F32.PACK_AB_MERGE_C R4, R47, R110, RZ ;  /* 0x0000006e2f04723e */ /* 0x000fc600048070ff */
[----:B------:R-:W-:Y:S01]  /*4ac0*/  FADD.FTZ R120, R120, R43 ;  /* 0x0000002b78787221 */ /* 0x000fe20000010000 */
[----:B------:R-:W3:Y:S01]  /*4ad0*/  MUFU.EX2 R63, R70 ;  /* 0x00000046003f7308 */ /* 0x000ee20000000800 */
[----:B-1----:R-:W-:Y:S01]  /*4ae0*/  FADD.FTZ R2, R66, R15 ;  /* 0x0000000f42027221 */ /* 0x002fe20000010000 */
[C---:B------:R-:W-:Y:S01]  /*4af0*/  F2FP.SATFINITE.E4M3.F32.PACK_AB_MERGE_C R156, R124.reuse, R45, R4 ;  /* 0x0000002d7c9c723e */ /* 0x040fe20004807004 */
[----:B------:R-:W-:Y:S01]  /*4b00*/  FADD.FTZ R37, R45, R120 ;  /* 0x000000782d257221 */ /* 0x000fe20000010000 */
[----:B------:R-:W-:Y:S01]  /*4b10*/  F2FP.SATFINITE.E4M3.F32.PACK_AB_MERGE_C R4, R51, R48, RZ ;  /* 0x000000303304723e */ /* 0x000fe200048070ff */
[C---:B------:R-:W-:Y:S01]  /*4b20*/  FADD.FTZ R15, R61.reuse, R2 ;  /* 0x000000023d0f7221 */ /* 0x040fe20000010000 */
[----:B------:R-:W-:Y:S01]  /*4b30*/  F2FP.SATFINITE.E4M3.F32.PACK_AB_MERGE_C R61, R61, R66, RZ ;  /* 0x000000423d3d723e */ /* 0x000fe200048070ff */
[----:B------:R-:W-:Y:S01]  /*4b40*/  FADD.FTZ R37, R124, R37 ;  /* 0x000000257c257221 */ /* 0x000fe20000010000 */
[----:B------:R-:W1:Y:S01]  /*4b50*/  MUFU.EX2 R72, R72 ;  /* 0x0000004800487308 */ /* 0x000e620000000800 */
[----:B0-----:R-:W-:Y:S01]  /*4b60*/  FADD.FTZ R2, R68, R15 ;  /* 0x0000000f44027221 */ /* 0x001fe20000010000 */
[----:B------:R-:W-:Y:S01]  /*4b70*/  F2FP.SATFINITE.E4M3.F32.PACK_AB_MERGE_C R161, R59, R62, R61 ;  /* 0x0000003e3ba1723e */ /* 0x000fe2000480703d */
[----:B------:R-:W-:-:S04]  /*4b80*/  FADD.FTZ R110, R110, R37 ;  /* 0x000000256e6e7221 */ /* 0x000fc80000010000 */
[----:B------:R-:W-:Y:S01]  /*4b90*/  FADD.FTZ R110, R47, R110 ;  /* 0x0000006e2f6e7221 */ /* 0x000fe20000010000 */
[----:B------:R-:W0:Y:S01]  /*4ba0*/  MUFU.EX2 R65, R74 ;  /* 0x0000004a00417308 */ /* 0x000e220000000800 */
[----:B---3--:R-:W-:-:S07]  /*4bb0*/  FADD.FTZ R21, R63, R2 ;  /* 0x000000023f157221 */ /* 0x008fce0000010000 */
[----:B------:R-:W3:Y:S01]  /*4bc0*/  MUFU.EX2 R76, R76 ;  /* 0x0000004c004c7308 */ /* 0x000ee20000000800 */
[----:B-1----:R-:W-:-:S07]  /*4bd0*/  FADD.FTZ R2, R72, R21 ;  /* 0x0000001548027221 */ /* 0x002fce0000010000 */
[----:B------:R-:W1:Y:S01]  /*4be0*/  MUFU.EX2 R67, R78 ;  /* 0x0000004e00437308 */ /* 0x000e620000000800 */
[C---:B0-----:R-:W-:Y:S01]  /*4bf0*/  FADD.FTZ R21, R65.reuse, R2 ;  /* 0x0000000241157221 */ /* 0x041fe20000010000 */
[----:B------:R-:W-:-:S04]  /*4c00*/  F2FP.SATFINITE.E4M3.F32.PACK_AB_MERGE_C R65, R65, R72, RZ ;  /* 0x000000484141723e */ /* 0x000fc800048070ff */
[----:B------:R-:W-:Y:S02]  /*4c10*/  F2FP.SATFINITE.E4M3.F32.PACK_AB_MERGE_C R163, R63, R68, R65 ;  /* 0x000000443fa3723e */ /* 0x000fe40004807041 */
[----:B------:R-:W0:Y:S01]  /*4c20*/  MUFU.EX2 R80, R80 ;  /* 0x0000005000507308 */ /* 0x000e220000000800 */
[----:B---3--:R-:W-:-:S07]  /*4c30*/  FADD.FTZ R2, R76, R21 ;  /* 0x000000154c027221 */ /* 0x008fce0000010000 */
[----:B------:R-:W3:Y:S01]  /*4c40*/  MUFU.EX2 R69, R82 ;  /* 0x0000005200457308 */ /* 0x000ee20000000800 */
[----:B-1----:R-:W-:-:S07]  /*4c50*/  FADD.FTZ R35, R67, R2 ;  /* 0x0000000243237221 */ /* 0x002fce0000010000 */
[----:B------:R-:W1:Y:S01]  /*4c60*/  MUFU.EX2 R84, R84 ;  /* 0x0000005400547308 */ /* 0x000e620000000800 */
[----:B0-----:R-:W-:-:S07]  /*4c70*/  FADD.FTZ R2, R80, R35 ;  /* 0x0000002350027221 */ /* 0x001fce0000010000 */
[----:B------:R-:W0:Y:S01]  /*4c80*/  MUFU.EX2 R50, R50 ;  /* 0x0000003200327308 */ /* 0x000e220000000800 */
[C---:B---3--:R-:W-:Y:S01]  /*4c90*/  FADD.FTZ R35, R69.reuse, R2 ;  /* 0x0000000245237221 */ /* 0x048fe20000010000 */
[----:B------:R-:W-:-:S04]  /*4ca0*/  F2FP.SATFINITE.E4M3.F32.PACK_AB_MERGE_C R69, R69, R80, RZ ;  /* 0x000000504545723e */ /* 0x000fc800048070ff */
[----:B------:R-:W-:Y:S02]  /*4cb0*/  F2FP.SATFINITE.E4M3.F32.PACK_AB_MERGE_C R157, R67, R76, R69 ;  /* 0x0000004c439d723e */ /* 0x000fe40004807045 */
[----:B------:R-:W3:Y:S01]  /*4cc0*/  MUFU.EX2 R13, R86 ;  /* 0x00000056000d7308 */ /* 0x000ee20000000800 */
[----:B-1----:R-:W-:-:S07]  /*4cd0*/  FADD.FTZ R2, R84, R35 ;  /* 0x0000002354027221 */ /* 0x002fce0000010000 */
[----:B------:R-:W1:Y:S01]  /*4ce0*/  MUFU.EX2 R90, R90 ;  /* 0x0000005a005a7308 */ /* 0x000e620000000800 */
[----:B0-----:R-:W-:Y:S01]  /*4cf0*/  F2FP.SATFINITE.E4M3.F32.PACK_AB_MERGE_C R158, R50, R49, R4 ;  /* 0x00000031329e723e */ /* 0x001fe20004807004 */
[----:B------:R-:W-:-:S04]  /*4d00*/  FADD.FTZ R49, R49, R110 ;  /* 0x0000006e31317221 */ /* 0x000fc80000010000 */
[----:B------:R-:W-:Y:S02]  /*4d10*/  FADD.FTZ R49, R50, R49 ;  /* 0x0000003132317221 */ /* 0x000fe40000010000 */
[----:B------:R-:W-:Y:S01]  /*4d20*/  MUFU.EX2 R30, R30 ;  /* 0x0000001e001e7308 */ /* 0x000fe20000000800 */
[----:B---3--:R-:W-:Y:S01]  /*4d30*/  FADD.FTZ R37, R13, R2 ;  /* 0x000000020d257221 */ /* 0x008fe20000010000 */
[----:B------:R-:W-:-:S04]  /*4d40*/  FADD.FTZ R48, R48, R49 ;  /* 0x0000003130307221 */ /* 0x000fc80000010000 */
[----:B------:R-:W-:Y:S02]  /*4d50*/  FADD.FTZ R51, R51, R48 ;  /* 0x0000003033337221 */ /* 0x000fe40000010000 */
[----:B------:R-:W0:Y:S01]  /*4d60*/  MUFU.EX2 R27, R27 ;  /* 0x0000001b001b7308 */ /* 0x000e220000000800 */
[----:B-1----:R-:W-:Y:S02]  /*4d70*/  FADD.FTZ R2, R90, R37 ;  /* 0x000000255a027221 */ /* 0x002fe40000010000 */
[----:B------:R-:W1:Y:S05]  /*4d80*/  @P5 LDC R37, c[0x0][0x44c] ;  /* 0x00011300ff255b82 */ /* 0x000e6a0000000800 */
[----:B------:R-:W3:Y:S08]  /*4d90*/  MUFU.EX2 R5, R92 ;  /* 0x0000005c00057308 */ /* 0x000ef00000000800 */
[----:B------:R-:W-:Y:S01]  /*4da0*/  MUFU.EX2 R42, R42 ;  /* 0x0000002a002a7308 */ /* 0x000fe20000000800 */
[----:B0-----:R-:W-:-:S07]  /*4db0*/  F2FP.SATFINITE.E4M3.F32.PACK_AB_MERGE_C R4, R27, R30, RZ ;  /* 0x0000001e1b04723e */ /* 0x001fce00048070ff */
[----:B------:R-:W0:Y:S01]  /*4dc0*/  MUFU.EX2 R31, R31 ;  /* 0x0000001f001f7308 */ /* 0x000e220000000800 */
[C---:B---3--:R-:W-:Y:S01]  /*4dd0*/  F2FP.SATFINITE.E4M3.F32.PACK_AB_MERGE_C R90, R5.reuse, R90, RZ ;  /* 0x0000005a055a723e */ /* 0x048fe200048070ff */
[----:B------:R-:W-:Y:S01]  /*4de0*/  FADD.FTZ R5, R5, R2 ;  /* 0x0000000205057221 */ /* 0x000fe20000010000 */
[----:B-1----:R-:W-:Y:S02]  /*4df0*/  @P5 IMAD.HI.U32 R37, R88, R37, RZ ;  /* 0x0000002558255227 */ /* 0x002fe400078e00ff */
[----:B------:R-:W-:-:S03]  /*4e00*/  F2FP.SATFINITE.E4M3.F32.PACK_AB_MERGE_C R159, R13, R84, R90 ;  /* 0x000000540d9f723e */ /* 0x000fc6000480705a */
[----:B------:R-:W1:Y:S01]  /*4e10*/  MUFU.EX2 R94, R94 ;  /* 0x0000005e005e7308 */ /* 0x000e620000000800 */
[----:B--2---:R-:W-:-:S05]  /*4e20*/  @P5 SHF.R.U32.HI R88, RZ, R26, R37 ;  /* 0x0000001aff585219 */ /* 0x004fca0000011625 */
[----:B------:R-:W-:Y:S02]  /*4e30*/  IMAD.IADD R88, R89, 0x1, R88 ;  /* 0x0000000159587824 */ /* 0x000fe400078e0258 */
[----:B------:R-:W2:Y:S01]  /*4e40*/  MUFU.EX2 R15, R96 ;  /* 0x00000060000f7308 */ /* 0x000ea20000000800 */
[----:B0-----:R-:W-:Y:S01]  /*4e50*/  F2FP.SATFINITE.E4M3.F32.PACK_AB_MERGE_C R152, R31, R42, R4 ;  /* 0x0000002a1f98723e */ /* 0x001fe20004807004 */
[----:B------:R-:W-:Y:S01]  /*4e60*/  FADD.FTZ R42, R42, R51 ;  /* 0x000000332a2a7221 */ /* 0x000fe20000010000 */
[----:B------:R-:W-:-:S05]  /*4e70*/  VIADD R12, R88, UR4 ;  /* 0x00000004580c7c36 */ /* 0x000fca0008000000 */
[----:B------:R-:W0:Y:S01]  /*4e80*/  MUFU.EX2 R98, R98 ;  /* 0x0000006200627308 */ /* 0x000e220000000800 */
[----:B-1----:R-:W-:Y:S01]  /*4e90*/  FADD.FTZ R2, R94, R5 ;  /* 0x000000055e027221 */ /* 0x002fe20000010000 */
[----:B------:R-:W-:-:S04]  /*4ea0*/  FADD.FTZ R5, R31, R42 ;  /* 0x0000002a1f057221 */ /* 0x000fc80000010000 */
[----:B------:R-:W-:Y:S02]  /*4eb0*/  FADD.FTZ R30, R30, R5 ;  /* 0x000000051e1e7221 */ /* 0x000fe40000010000 */
[----:B------:R-:W-:Y:S01]  /*4ec0*/  MUFU.EX2 R24, R24 ;  /* 0x0000001800187308 */ /* 0x000fe20000000800 */
[----:B--2---:R-:W-:Y:S01]  /*4ed0*/  FADD.FTZ R33, R15, R2 ;  /* 0x000000020f217221 */ /* 0x004fe20000010000 */
[----:B------:R-:W-:-:S06]  /*4ee0*/  FADD.FTZ R27, R27, R30 ;  /* 0x0000001e1b1b7221 */ /* 0x000fcc0000010000 */
[----:B------:R-:W1:Y:S01]  /*4ef0*/  MUFU.EX2 R29, R29 ;  /* 0x0000001d001d7308 */ /* 0x000e620000000800 */
[----:B0-----:R-:W-:-:S07]  /*4f00*/  FADD.FTZ R2, R98, R33 ;  /* 0x0000002162027221 */ /* 0x001fce0000010000 */
[----:B------:R-:W0:Y:S08]  /*4f10*/  MUFU.EX2 R21, R100 ;  /* 0x0000006400157308 */ /* 0x000e300000000800 */
[----:B------:R-:W-:Y:S01]  /*4f20*/  MUFU.EX2 R28, R28 ;  /* 0x0000001c001c7308 */ /* 0x000fe20000000800 */
[----:B-1----:R-:W-:-:S07]  /*4f30*/  F2FP.SATFINITE.E4M3.F32.PACK_AB_MERGE_C R4, R29, R24, RZ ;  /* 0x000000181d04723e */ /* 0x002fce00048070ff */
[----:B------:R-:W1:Y:S01]  /*4f40*/  MUFU.EX2 R25, R25 ;  /* 0x0000001900197308 */ /* 0x000e620000000800 */
[C---:B0-----:R-:W-:Y:S01]  /*4f50*/  F2FP.SATFINITE.E4M3.F32.PACK_AB_MERGE_C R98, R21.reuse, R98, RZ ;  /* 0x000000621562723e */ /* 0x041fe200048070ff */
[----:B------:R-:W-:-:S03]  /*4f60*/  FADD.FTZ R21, R21, R2 ;  /* 0x0000000215157221 */ /* 0x000fc60000010000 */
[----:B------:R-:W-:Y:S01]  /*4f70*/  F2FP.SATFINITE.E4M3.F32.PACK_AB_MERGE_C R153, R15, R94, R98 ;  /* 0x0000005e0f99723e */ /* 0x000fe20004807062 */
[----:B------:R-:W-:Y:S02]  /*4f80*/  VIADD R15, R23, 0xfffffffe ;  /* 0xfffffffe170f7836 */ /* 0x000fe40000000000 */
[----:B------:R-:W0:Y:S08]  /*4f90*/  MUFU.EX2 R114, R114 ;  /* 0x0000007200727308 */ /* 0x000e300000000800 */
[----:B------:R-:W2:Y:S01]  /*4fa0*/  MUFU.EX2 R35, R116 ;  /* 0x0000007400237308 */ /* 0x000ea20000000800 */
[----:B-1----:R-:W-:Y:S01]  /*4fb0*/  F2FP.SATFINITE.E4M3.F32.PACK_AB_MERGE_C R154, R25, R28, R4 ;  /* 0x0000001c199a723e */ /* 0x002fe20004807004 */
[----:B------:R-:W-:-:S04]  /*4fc0*/  FADD.FTZ R28, R28, R27 ;  /* 0x0000001b1c1c7221 */ /* 0x000fc80000010000 */
[----:B------:R-:W-:Y:S02]  /*4fd0*/  FADD.FTZ R25, R25, R28 ;  /* 0x0000001c19197221 */ /* 0x000fe40000010000 */
[----:B------:R-:W1:Y:S01]  /*4fe0*/  MUFU.EX2 R112, R112 ;  /* 0x0000007000707308 */ /* 0x000e620000000800 */
[----:B0-----:R-:W-:Y:S01]  /*4ff0*/  FADD.FTZ R2, R114, R21 ;  /* 0x0000001572027221 */ /* 0x001fe20000010000 */
[----:B------:R-:W-:-:S06]  /*5000*/  FADD.FTZ R24, R24, R25 ;  /* 0x0000001918187221 */ /* 0x000fcc0000010000 */
[----:B------:R-:W0:Y:S01]  /*5010*/  MUFU.EX2 R31, R118 ;  /* 0x00000076001f7308 */ /* 0x000e220000000800 */
[----:B--2---:R-:W-:-:S04]  /*5020*/  FADD.FTZ R5, R35, R2 ;  /* 0x0000000223057221 */ /* 0x004fc80000010000 */
[----:B-1----:R-:W-:Y:S01]  /*5030*/  FADD.FTZ R4, R112, R5 ;  /* 0x0000000570047221 */ /* 0x002fe20000010000 */
[----:B------:R-:W-:Y:S01]  /*5040*/  FADD.FTZ R5, R29, R24 ;  /* 0x000000181d057221 */ /* 0x000fe20000010000 */
[C---:B0-----:R-:W-:Y:S02]  /*5050*/  F2FP.SATFINITE.E4M3.F32.PACK_AB_MERGE_C R2, R31.reuse, R112, RZ ;  /* 0x000000701f02723e */ /* 0x041fe400048070ff */
[----:B------:R-:W-:Y:S02]  /*5060*/  FADD.FTZ R4, R31, R4 ;  /* 0x000000041f047221 */ /* 0x000fe40000010000 */
[----:B------:R-:W-:Y:S01]  /*5070*/  F2FP.SATFINITE.E4M3.F32.PACK_AB_MERGE_C R155, R35, R114, R2 ;  /* 0x00000072239b723e */ /* 0x000fe20004807002 */
[----:B------:R-:W-:Y:S06]  /*5080*/  @!P6 BRA `(.L_x_1072) ;  /* 0x000000000048e947 */ /* 0x000fec0003800000 */
[C---:B------:R-:W-:Y:S01]  /*5090*/  ISETP.GT.AND P1, PT, R88.reuse, RZ, PT ;  /* 0x000000ff5800720c */ /* 0x040fe20003f24270 */
[----:B------:R-:W-:-:S12]  /*50a0*/  VIADD R13, R88, 0xffffffff ;  /* 0xffffffff580d7836 */ /* 0x000fd80000000000 */
[----:B------:R-:W-:Y:S05]  /*50b0*/  @P1 BRA `(.L_x_1073) ;  /* 0x0000000000201947 */ /* 0x000fea0003800000 */
[----:B------:R-:W0:Y:S01]  /*50c0*/  LDC R14, c[0x0][0x9e4] ;  /* 0x00027900ff0e7b82 */ /* 0x000e220000000800 */
[----:B------:R-:W-:Y:S01]  /*50d0*/  IMAD.MOV R13, RZ, RZ, -R88 ;  /* 0x000000ffff0d7224 */ /* 0x000fe200078e0a58 */
[----:B0-----:R-:W-:-:S13]  /*50e0*/  ISETP.NE.AND P1, PT, R14, 0x1, PT ;  /* 0x000000010e00780c */ /* 0x001fda0003f25270 */
[----:B------:R-:W0:Y:S02]  /*50f0*/  @P1 LDC.64 R24, c[0x0][0x9e8] ;  /* 0x00027a00ff181b82 */ /* 0x000e240000000a00 */
[----:B0-----:R-:W-:-:S05]  /*5100*/  @P1 IMAD.HI.U32 R2, R13, R24, RZ ;  /* 0x000000180d021227 */ /* 0x001fca00078e00ff */
[----:B------:R-:W-:-:S04]  /*5110*/  @P1 SHF.R.U32.HI R13, RZ, R25, R2 ;  /* 0x00000019ff0d1219 */ /* 0x000fc80000011602 */
[----:B------:R-:W-:Y:S01]  /*5120*/  LOP3.LUT R13, RZ, R13, RZ, 0x33, !PT ;  /* 0x0000000dff0d7212 */ /* 0x000fe200078e33ff */
[----:B------:R-:W-:Y:S06]  /*5130*/  BRA `(.L_x_1074) ;  /* 0x0000000000147947 */ /* 0x000fec0003800000 */
.L_x_1073:
[----:B------:R-:W0:Y:S02]  /*5140*/  LDC R14, c[0x0][0x9e4] ;  /* 0x00027900ff0e7b82 */ /* 0x000e240000000800 */
[----:B0-----:R-:W-:-:S13]  /*5150*/  ISETP.NE.AND P1, PT, R14, 0x1, PT ;  /* 0x000000010e00780c */ /* 0x001fda0003f25270 */
[----:B------:R-:W0:Y:S02]  /*5160*/  @P1 LDC.64 R24, c[0x0][0x9e8] ;  /* 0x00027a00ff181b82 */ /* 0x000e240000000a00 */
[----:B0-----:R-:W-:-:S05]  /*5170*/  @P1 IMAD.HI.U32 R2, R13, R24, RZ ;  /* 0x000000180d021227 */ /* 0x001fca00078e00ff */
[----:B------:R-:W-:-:S07]  /*5180*/  @P1 SHF.R.U32.HI R13, RZ, R25, R2 ;  /* 0x00000019ff0d1219 */ /* 0x000fce0000011602 */
.L_x_1074:
[----:B------:R-:W-:-:S05]  /*5190*/  IMAD R13, R13, R14, R14 ;  /* 0x0000000e0d0d7224 */ /* 0x000fca00078e020e */
[----:B------:R-:W-:-:S07]  /*51a0*/  VIMNMX R12, R12, R13, PT ;  /* 0x0000000d0c0c7248 */ /* 0x000fce0003fe0100 */
.L_x_1072:
[----:B------:R-:W-:Y:S01]  /*51b0*/  SHF.R.S32.HI R13, RZ, 0x1f, R12 ;  /* 0x0000001fff0d7819 */ /* 0x000fe2000001140c */
[----:B------:R-:W0:Y:S01]  /*51c0*/  S2UR UR7, SR_CgaCtaId ;  /* 0x00000000000779c3 */ /* 0x000e220000008800 */
[----:B------:R-:W-:Y:S01]  /*51d0*/  UMOV UR4, URZ ;  /* 0x0000003f00047c82 */ /* 0x000fe20008000000 */
[----:B------:R-:W-:Y:S01]  /*51e0*/  IMAD.MOV.U32 R2, RZ, RZ, RZ ;  /* 0x000000ffff027224 */ /* 0x000fe200078e00ff */
[----:B------:R-:W-:Y:S02]  /*51f0*/  LEA.HI R13, R13, R12, RZ, 0x7 ;  /* 0x0000000c0d0d7211 */ /* 0x000fe400078f38ff */
[----:B------:R-:W-:Y:S02]  /*5200*/  CS2R R88, SRZ ;  /* 0x0000000000587805 */ /* 0x000fe4000001ff00 */
[----:B------:R-:W-:Y:S02]  /*5210*/  CS2R R90, SRZ ;  /* 0x00000000005a7805 */ /* 0x000fe4000001ff00 */
[----:B------:R-:W-:-:S02]  /*5220*/  CS2R R92, SRZ ;  /* 0x00000000005c7805 */ /* 0x000fc4000001ff00 */
[----:B------:R-:W-:Y:S02]  /*5230*/  SHF.R.S32.HI R13, RZ, 0x7, R13 ;  /* 0x00000007ff0d7819 */ /* 0x000fe4000001140d */
[----:B------:R-:W-:Y:S02]  /*5240*/  CS2R R94, SRZ ;  /* 0x00000000005e7805 */ /* 0x000fe4000001ff00 */
[----:B------:R-:W-:Y:S02]  /*5250*/  CS2R R96, SRZ ;  /* 0x0000000000607805 */ /* 0x000fe4000001ff00 */
[----:B------:R-:W-:Y:S02]  /*5260*/  CS2R R98, SRZ ;  /* 0x0000000000627805 */ /* 0x000fe4000001ff00 */
[----:B------:R-:W-:Y:S02]  /*5270*/  VIMNMX R14, R18, R13, !PT ;  /* 0x0000000d120e7248 */ /* 0x000fe40007fe0100 */
[----:B------:R-:W-:-:S02]  /*5280*/  CS2R R100, SRZ ;  /* 0x0000000000647805 */ /* 0x000fc4000001ff00 */
[----:B------:R-:W-:Y:S02]  /*5290*/  CS2R R102, SRZ ;  /* 0x0000000000667805 */ /* 0x000fe4000001ff00 */
[----:B------:R-:W-:Y:S02]  /*52a0*/  CS2R R104, SRZ ;  /* 0x0000000000687805 */ /* 0x000fe4000001ff00 */
[----:B------:R-:W-:Y:S02]  /*52b0*/  ISETP.GE.AND P1, PT, R15, R14, PT ;  /* 0x0000000e0f00720c */ /* 0x000fe40003f26270 */
        /* <DEDUP_REMOVED lines=23> */
[----:B0-----:R-:W-:Y:S06]  /*5430*/  @!P1 BRA `(.L_x_1075) ;  /* 0x0000003800549947 */ /* 0x001fec0003800000 */
[----:B------:R-:W-:Y:S01]  /*5440*/  IMAD.MOV.U32 R13, RZ, RZ, R20 ;  /* 0x000000ffff0d7224 */ /* 0x000fe200078e0014 */
[----:B------:R-:W-:Y:S01]  /*5450*/  CS2R R150, SRZ ;  /* 0x0000000000967805 */ /* 0x000fe2000001ff00 */
[----:B------:R-:W-:Y:S01]  /*5460*/  IMAD.MOV.U32 R12, RZ, RZ, R10 ;  /* 0x000000ffff0c7224 */ /* 0x000fe200078e000a */
        /* <DEDUP_REMOVED lines=33> */
[----:B------:R-:W-:Y:S01]  /*5680*/  ULDC UR34, c[0x0][0x9e4] ;  /* 0x0002790000227ab9 */ /* 0x000fe20000000800 */
[----:B------:R-:W-:Y:S01]  /*5690*/  ULDC UR33, c[0x0][0x2f0] ;  /* 0x0000bc0000217ab9 */ /* 0x000fe20000000800 */
[----:B------:R-:W-:-:S05]  /*56a0*/  ULDC UR35, c[0x0][0x9e0] ;  /* 0x0002780000237ab9 */ /* 0x000fca0000000800 */
.L_x_1094:
[----:B------:R-:W-:Y:S01]  /*56b0*/  ISETP.NE.AND P2, PT, RZ, UR37, PT ;  /* 0x00000025ff007c0c */ /* 0x000fe2000bf45270 */
[----:B------:R-:W-:-:S04]  /*56c0*/  UISETP.NE.AND UP0, UPT, UR32, 0x1, UPT ;  /* 0x000000012000788c */ /* 0x000fc8000bf05270 */
[----:B------:R-:W-:-:S06]  /*56d0*/  USEL UR4, URZ, 0x1, UP0 ;  /* 0x000000013f047887 */ /* 0x000fcc0008000000 */
[----:B------:R-:W-:Y:S02]  /*56e0*/  LOP3.LUT R2, R21, UR4, RZ, 0x3c, !PT ;  /* 0x0000000415027c12 */ /* 0x000fe4000f8e3cff */
[----:B------:R-:W-:Y:S05]  /*56f0*/  @P2 BRA `(.L_x_1076) ;  /* 0x0000000000342947 */ /* 0x000fea0003800000 */
[----:B------:R-:W-:Y:S05]  /*5700*/  @!P0 BRA `(.L_x_1077) ;  /* 0x0000000000048947 */ /* 0x000fea0003800000 */
[----:B------:R-:W-:Y:S01]  /*5710*/  BPT.TRAP 0x1 ;  /* 0x000000040000795c */ /* 0x000fe20000300000 */
.L_x_1077:
[----:B------:R-:W-:Y:S01]  /*5720*/  UIADD3 UR4, UR32, 0x1, URZ ;  /* 0x0000000120047890 */ /* 0x000fe2000fffe03f */
[----:B------:R-:W-:-:S03]  /*5730*/  SHF.L.U32 R9, R2, 0x1f, RZ ;  /* 0x0000001f02097819 */ /* 0x000fc600000006ff */
[----:B------:R-:W-:-:S04]  /*5740*/  UISETP.NE.AND UP0, UPT, UR4, 0x2, UPT ;  /* 0x000000020400788c */ /* 0x000fc8000bf05270 */
[----:B------:R-:W-:-:S04]  /*5750*/  USEL UR4, UR4, URZ, UP0 ;  /* 0x0000003f04047287 */ /* 0x000fc80008000000 */
[----:B------:R-:W-:-:S09]  /*5760*/  ULEA UR4, UR4, UR36, 0x3 ;  /* 0x0000002404047291 */ /* 0x000fd2000f8e183f */
[----:B------:R0:W1:Y:S01]  /*5770*/  SYNCS.PHASECHK.TRANS64.TRYWAIT P1, [UR4+0x22830], R9 ;  /* 0x02283009ff0075a7 */ /* 0x0000620008020144 */
[----:B------:R-:W-:Y:S05]  /*5780*/  @!P0 BRA `(.L_x_1078) ;  /* 0x0000000000048947 */ /* 0x000fea0003800000 */
[----:B------:R-:W-:Y:S01]  /*5790*/  BPT.TRAP 0x1 ;  /* 0x000000040000795c */ /* 0x000fe20000300000 */
.L_x_1078:
[----:B-1----:R-:W-:Y:S05]  /*57a0*/  @P1 BRA `(.L_x_1076) ;  /* 0x0000000000081947 */ /* 0x002fea0003800000 */
[----:B------:R-:W1:Y:S02]  /*57b0*/  SYNCS.PHASECHK.TRANS64.TRYWAIT P1, [UR4+0x22830], R9 ;  /* 0x02283009ff0075a7 */ /* 0x000e640008020144 */
[----:B-1----:R-:W-:Y:S05]  /*57c0*/  @!P1 BRA `(.L_x_1079) ;  /* 0x0000010800f89947 */ /* 0x002fea0003800000 */
.L_x_1076:
[----:B01----:R-:W-:Y:S01]  /*57d0*/  VIADD R9, R19, 0x8 ;  /* 0x0000000813097836 */ /* 0x003fe20000000000 */
[----:B------:R-:W-:Y:S01]  /*57e0*/  UIADD3 UR4, UR32, 0x1, URZ ;  /* 0x0000000120047890 */ /* 0x000fe2000fffe03f */
[----:B------:R-:W-:Y:S01]  /*57f0*/  R2UR UR28, R6 ;  /* 0x00000000061c72ca */ /* 0x000fe200000e0000 */
[----:B------:R-:W-:Y:S01]  /*5800*/  UMOV UR31, 0x80000020 ;  /* 0x80000020001f7882 */ /* 0x000fe20000000000 */
[----:B------:R-:W-:Y:S01]  /*5810*/  R2UR UR29, R7 ;  /* 0x00000000071d72ca */ /* 0x000fe200000e0000 */
[----:B------:R0:W-:Y:S01]  /*5820*/  BAR.SYNC.DEFER_BLOCKING R9, 0x100 ;  /* 0x000400090000751d */ /* 0x0001e20000010000 */
[----:B------:R-:W-:-:S04]  /*5830*/  UISETP.NE.AND UP0, UPT, UR4, 0x2, UPT ;  /* 0x000000020400788c */ /* 0x000fc8000bf05270 */
[----:B------:R-:W-:Y:S01]  /*5840*/  USEL UR4, UR4, URZ, UP0 ;  /* 0x0000003f04047287 */ /* 0x000fe20008000000 */
[----:B------:R-:W-:Y:S01]  /*5850*/  UMOV UR11, 0x80000020 ;  /* 0x80000020000b7882 */ /* 0x000fe20000000000 */
[----:B------:R-:W-:Y:S02]  /*5860*/  UMOV UR15, 0x80000020 ;  /* 0x80000020000f7882 */ /* 0x000fe40000000000 */
[----:B------:R-:W-:Y:S01]  /*5870*/  UIMAD UR30, UR4, 0x600, UR6 ;  /* 0x00000600041e78a4 */ /* 0x000fe2000f8e0206 */
[----:B------:R-:W-:Y:S01]  /*5880*/  UMOV UR19, 0x80000020 ;  /* 0x8000002000137882 */ /* 0x000fe20000000000 */
[----:B------:R-:W-:Y:S02]  /*5890*/  UMOV UR23, 0x80000020 ;  /* 0x8000002000177882 */ /* 0x000fe40000000000 */
[----:B------:R-:W-:Y:S02]  /*58a0*/  UIADD3 UR10, UR30, 0x2, URZ ;  /* 0x000000021e0a7890 */ /* 0x000fe4000fffe03f */
[----:B------:R-:W-:-:S02]  /*58b0*/  UIADD3 UR14, UR30, 0x200, URZ ;  /* 0x000002001e0e7890 */ /* 0x000fc4000fffe03f */
[----:B------:R-:W-:Y:S02]  /*58c0*/  UIADD3 UR18, UR30, 0x202, URZ ;  /* 0x000002021e127890 */ /* 0x000fe4000fffe03f */
[----:B------:R-:W-:Y:S02]  /*58d0*/  UIADD3 UR22, UR30, 0x400, URZ ;  /* 0x000004001e167890 */ /* 0x000fe4000fffe03f */
[----:B------:R-:W-:Y:S01]  /*58e0*/  UIADD3 UR26, UR30, 0x402, URZ ;  /* 0x000004021e1a7890 */ /* 0x000fe2000fffe03f */
[----:B------:R-:W-:Y:S01]  /*58f0*/  UMOV UR27, 0x80000020 ;  /* 0x80000020001b7882 */ /* 0x000fe20000000000 */
[----:B------:R-:W-:-:S06]  /*5900*/  WARPGROUP.ARRIVE ;  /* 0x00000000000079c5 */ /* 0x000fcc0000000000 */
[----:B------:R-:W-:Y:S03]  /*5910*/  QGMMA.64x128x32.F32.E4M3.E4M3 R24, gdesc[UR28], RZ, !UPT, gsb0 ;  /* 0x01e000001c1879f3 */ /* 0x000fe6000c0008ff */
        /* <DEDUP_REMOVED lines=16> */
[----:B0-----:R-:W-:Y:S05]  /*5a20*/  @P2 BRA `(.L_x_1080) ;  /* 0x0000000000282947 */ /* 0x001fea0003800000 */
[----:B------:R-:W-:Y:S05]  /*5a30*/  @!P0 BRA `(.L_x_1081) ;  /* 0x0000000000048947 */ /* 0x000fea0003800000 */
[----:B------:R-:W-:Y:S01]  /*5a40*/  BPT.TRAP 0x1 ;  /* 0x000000040000795c */ /* 0x000fe20000300000 */
.L_x_1081:
[----:B------:R-:W-:Y:S01]  /*5a50*/  ULEA UR10, UR32, UR36, 0x3 ;  /* 0x00000024200a7291 */ /* 0x000fe2000f8e183f */
[----:B------:R-:W-:-:S08]  /*5a60*/  SHF.L.U32 R9, R21, 0x1f, RZ ;  /* 0x0000001f15097819 */ /* 0x000fd000000006ff */
[----:B------:R0:W1:Y:S01]  /*5a70*/  SYNCS.PHASECHK.TRANS64.TRYWAIT P1, [UR10+0x22850], R9 ;  /* 0x02285009ff0075a7 */ /* 0x000062000802014a */
[----:B------:R-:W-:Y:S05]  /*5a80*/  @!P0 BRA `(.L_x_1082) ;  /* 0x0000000000048947 */ /* 0x000fea0003800000 */
[----:B------:R-:W-:Y:S01]  /*5a90*/  BPT.TRAP 0x1 ;  /* 0x000000040000795c */ /* 0x000fe20000300000 */
.L_x_1082:
[----:B-1----:R-:W-:Y:S05]  /*5aa0*/  @P1 BRA `(.L_x_1080) ;  /* 0x0000000000081947 */ /* 0x002fea0003800000 */
[----:B------:R-:W1:Y:S02]  /*5ab0*/  SYNCS.PHASECHK.TRANS64.TRYWAIT P1, [UR10+0x22850], R9 ;  /* 0x02285009ff0075a7 */ /* 0x000e64000802014a */
[----:B-1----:R-:W-:Y:S05]  /*5ac0*/  @!P1 BRA `(.L_x_1083) ;  /* 0x0000010800509947 */ /* 0x002fea0003800000 */
.L_x_1080:
[----:B------:R-:W-:Y:S01]  /*5ad0*/  UIADD3 UR10, UR36, 0x400, URZ ;  /* 0x00000400240a7890 */ /* 0x000fe2000fffe03f */
[----:B------:R-:W-:Y:S01]  /*5ae0*/  WARPGROUP.ARRIVE ;  /* 0x00000000000079c5 */ /* 0x000fe20000000000 */
[----:B------:R-:W-:Y:S01]  /*5af0*/  UMOV UR11, 0x40000040 ;  /* 0x40000040000b7882 */ /* 0x000fe20000000000 */
[----:B01----:R-:W-:Y:S01]  /*5b00*/  IADD3 R9, -R19, 0xb, RZ ;  /* 0x0000000b13097810 */ /* 0x003fe20007ffe1ff */
[----:B------:R-:W-:-:S04]  /*5b10*/  USHF.R.U32.HI UR10, URZ, 0x4, UR10 ;  /* 0x000000043f0a7899 */ /* 0x000fc8000801160a */
[----:B------:R-:W-:-:S04]  /*5b20*/  ULOP3.LUT UR10, UR10, 0x3fff, URZ, 0xc0, !UPT ;  /* 0x00003fff0a0a7892 */ /* 0x000fc8000f8ec03f */
[----:B------:R-:W-:-:S04]  /*5b30*/  ULOP3.LUT UR10, UR10, 0x10000, URZ, 0xfc, !UPT ;  /* 0x000100000a0a7892 */ /* 0x000fc8000f8efc3f */
[----:B------:R-:W-:-:S07]  /*5b40*/  ULEA UR14, UR32, UR10, 0xa ;  /* 0x0000000a200e7291 */ /* 0x000fce000f8e503f */
        /* <DEDUP_REMOVED lines=21> */
.L_x_1084:
[----:B0-----:R-:W2:Y:S01]  /*5ca0*/  LDL R9, [R1] ;  /* 0x0000000001097983 */ /* 0x001ea20000100800 */
[----:B------:R-:W-:Y:S01]  /*5cb0*/  ISETP.NE.AND P1, PT, R22, 0x1, PT ;  /* 0x000000011600780c */ /* 0x000fe20003f25270 */
[C---:B------:R-:W-:Y:S01]  /*5cc0*/  FMUL.FTZ R155, R0.reuse, R37 ;  /* 0x00000025009b7220 */ /* 0x040fe20000410000 */
[C---:B------:R-:W-:Y:S01]  /*5cd0*/  FMUL.FTZ R37, R0.reuse, R54 ;  /* 0x0000003600257220 */ /* 0x040fe20000410000 */
[C---:B------:R-:W-:Y:S01]  /*5ce0*/  FMUL.FTZ R163, R0.reuse, R53 ;  /* 0x0000003500a37220 */ /* 0x040fe20000410000 */
[----:B------:R-:W-:Y:S02]  /*5cf0*/  IMAD.SHL.U32 R164, R15, 0x80, RZ ;  /* 0x000000800fa47824 */ /* 0x000fe400078e00ff */
        /* <DEDUP_REMOVED lines=8> */
[----:B------:R-:W0:Y:S01]  /*5d80*/  @P1 LDC R11, c[0x0][0x44c] ;  /* 0x00011300ff0b1b82 */ /* 0x000e220000000800 */
[C---:B------:R-:W-:Y:S01]  /*5d90*/  FMUL.FTZ R157, R0.reuse, R41 ;  /* 0x00000029009d7220 */ /* 0x040fe20000410000 */
[C---:B------:R-:W-:Y:S01]  /*5da0*/  FMUL.FTZ R153, R0.reuse, R33 ;  /* 0x0000002100997220 */ /* 0x040fe20000410000 */
[C---:B------:R-:W-:Y:S01]  /*5db0*/  FMUL.FTZ R34, R0.reuse, R38 ;  /* 0x0000002600227220 */ /* 0x040fe20000410000 */
[C---:B------:R-:W-:Y:S01]  /*5dc0*/  FMUL.FTZ R30, R0.reuse, R55 ;  /* 0x00000037001e7220 */ /* 0x040fe20000410000 */
[C---:B------:R-:W-:Y:S01]  /*5dd0*/  FMUL.FTZ R41, R0.reuse, R58 ;  /* 0x0000003a00297220 */ /* 0x040fe20000410000 */
[C---:B------:R-:W-:Y:S01]  /*5de0*/  FMUL.FTZ R21, R0.reuse, R27 ;  /* 0x0000001b00157220 */ /* 0x040fe20000410000 */
[C---:B------:R-:W-:Y:S01]  /*5df0*/  FMUL.FTZ R23, R0.reuse, R31 ;  /* 0x0000001f00177220 */ /* 0x040fe20000410000 */
[----:B------:R-:W1:Y:S01]  /*5e00*/  @P1 LDC R54, c[0x0][0x450] ;  /* 0x00011400ff361b82 */ /* 0x000e620000000800 */
[C---:B------:R-:W-:Y:S01]  /*5e10*/  FMUL.FTZ R152, R0.reuse, R32 ;  /* 0x0000002000987220 */ /* 0x040fe20000410000 */
[C---:B------:R-:W-:Y:S01]  /*5e20*/  FMUL.FTZ R154, R0.reuse, R36 ;  /* 0x00000024009a7220 */ /* 0x040fe20000410000 */
[C---:B------:R-:W-:Y:S01]  /*5e30*/  FMUL.FTZ R33, R0.reuse, R39 ;  /* 0x0000002700217220 */ /* 0x040fe20000410000 */
[C---:B------:R-:W-:Y:S01]  /*5e40*/  FMUL.FTZ R55, R0.reuse, R56 ;  /* 0x0000003800377220 */ /* 0x040fe20000410000 */
[C---:B------:R-:W-:Y:S01]  /*5e50*/  FMUL.FTZ R38, R0.reuse, R59 ;  /* 0x0000003b00267220 */ /* 0x040fe20000410000 */
[C---:B------:R-:W-:Y:S01]  /*5e60*/  FMUL.FTZ R58, R0.reuse, R61 ;  /* 0x0000003d003a7220 */ /* 0x040fe20000410000 */
[----:B------:R-:W-:Y:S01]  /*5e70*/  ULEA UR10, UR4, UR36, 0x3 ;  /* 0x00000024040a7291 */ /* 0x000fe2000f8e183f */
        /* <DEDUP_REMOVED lines=8> */
[----:B0-----:R-:W-:-:S04]  /*5f00*/  @P1 IMAD.HI.U32 R53, R8, R11, RZ ;  /* 0x0000000b08351227 */ /* 0x001fc800078e00ff */
[C---:B------:R-:W-:Y:S01]  /*5f10*/  FMUL.FTZ R162, R0.reuse, R52 ;  /* 0x0000003400a27220 */ /* 0x040fe20000410000 */
[----:B------:R-:W0:Y:S01]  /*5f20*/  LDC R11, c[0x0][0x288] ;  /* 0x0000a200ff0b7b82 */ /* 0x000e220000000800 */
        /* <DEDUP_REMOVED lines=23> */
[----:B------:R-:W-:Y:S01]  /*60a0*/  UIADD3 UR10, UR10, 0x22840, URZ ;  /* 0x000228400a0a7890 */ /* 0x000fe2000fffe03f */
[----:B------:R3:W4:Y:S03]  /*60b0*/  MUFU.TANH R68, R73 ;  /* 0x0000004900447308 */ /* 0x0007260000002400 */
[----:B------:R-:W-:-:S05]  /*60c0*/  UPRMT UR10, UR7, 0x654, UR10 ;  /* 0x00000654070a7896 */ /* 0x000fca000800000a */
[----:B------:R-:W0:Y:S04]  /*60d0*/  MUFU.TANH R10, R10 ;  /* 0x0000000a000a7308 */ /* 0x000e280000002400 */
[----:B------:R-:W-:Y:S04]  /*60e0*/  SYNCS.ARRIVE.TRANS64.RED.A1T0 RZ, [UR10], RZ ;  /* 0x000000ffffff79a7 */ /* 0x000fe8000810040a */
        /* <DEDUP_REMOVED lines=28> */
[----:B--2---:R-:W-:Y:S01]  /*62b0*/  LOP3.LUT P5, RZ, R9, 0x1, RZ, 0xc0, !PT ;  /* 0x0000000109ff7812 */ /* 0x004fe200078ac0ff */
[C---:B------:R-:W-:Y:S01]  /*62c0*/  FMUL.FTZ R9, R0.reuse, R24 ;  /* 0x0000001800097220 */ /* 0x040fe20000410000 */
[C---:B------:R-:W-:Y:S01]  /*62d0*/  FMUL.FTZ R24, R0.reuse, R28 ;  /* 0x0000001c00187220 */ /* 0x040fe20000410000 */
[C---:B------:R-:W-:Y:S01]  /*62e0*/  FMUL.FTZ R28, R0.reuse, R35 ;  /* 0x00000023001c7220 */ /* 0x040fe20000410000 */
[C---:B------:R-:W-:Y:S01]  /*62f0*/  FMUL.FTZ R35, R0.reuse, R42 ;  /* 0x0000002a00237220 */ /* 0x040fe20000410000 */
[C---:B------:R-:W-:Y:S01]  /*6300*/  FMUL.FTZ R42, R0.reuse, R62 ;  /* 0x0000003e002a7220 */ /* 0x040fe20000410000 */
[C---:B------:R-:W-:Y:S01]  /*6310*/  FMUL.FTZ R62, R0.reuse, R65 ;  /* 0x00000041003e7220 */ /* 0x040fe20000410000 */
[----:B------:R-:W-:Y:S01]  /*6320*/  IMAD.MOV.U32 R65, RZ, RZ, R8 ;  /* 0x000000ffff417224 */ /* 0x000fe200078e0008 */
[----:B-1----:R-:W-:Y:S01]  /*6330*/  @P1 SHF.R.U32.HI R65, RZ, R54, R53 ;  /* 0x00000036ff411219 */ /* 0x002fe20000011635 */
[----:B------:R-:W-:Y:S01]  /*6340*/  FMUL.FTZ R53, R0, R86 ;  /* 0x0000005600357220 */ /* 0x000fe20000410000 */
[----:B------:R-:W-:Y:S01]  /*6350*/  IADD3 R54, -R164, 0x1, RZ ;  /* 0x00000001a4367810 */ /* 0x000fe20007ffe1ff */
[----:B------:R-:W1:Y:S02]  /*6360*/  MUFU.TANH R9, R9 ;  /* 0x0000000900097308 */ /* 0x000e640000002400 */
[----:B------:R-:W2:Y:S02]  /*6370*/  SHFL.IDX PT, R70, R65, RZ, 0x1c1f ;  /* 0x001c1fff41467589 */ /* 0x000ea400000e0000 */
[----:B------:R-:W-:-:S02]  /*6380*/  IMAD R61, R3, -0x2, R54 ;  /* 0xfffffffe033d7824 */ /* 0x000fc400078e0236 */
[----:B------:R-:W-:Y:S02]  /*6390*/  FMUL.FTZ R54, R0, R87 ;  /* 0x0000005700367220 */ /* 0x000fe40000410000 */
[----:B------:R-:W1:Y:S01]  /*63a0*/  MUFU.TANH R24, R24 ;  /* 0x0000001800187308 */ /* 0x000e620000002400 */
[----:B------:R-:W-:-:S04]  /*63b0*/  IMAD R60, R16, UR33, R61 ;  /* 0x00000021103c7c24 */ /* 0x000fc8000f8e023d */
[----:B0-----:R-:W-:-:S03]  /*63c0*/  IMAD.IADD R60, R60, 0x1, -R11 ;  /* 0x000000013c3c7824 */ /* 0x001fc600078e0a0b */
[----:B------:R-:W0:Y:S01]  /*63d0*/  MUFU.TANH R28, R28 ;  /* 0x0000001c001c7308 */ /* 0x000e220000002400 */
[C---:B------:R-:W-:Y:S02]  /*63e0*/  VIADD R83, R60.reuse, UR35 ;  /* 0x000000233c537c36 */ /* 0x040fe40008000000 */
[----:B------:R-:W-:-:S05]  /*63f0*/  VIADD R87, R60, UR5 ;  /* 0x000000053c577c36 */ /* 0x000fca0008000000 */
[----:B------:R-:W0:Y:S01]  /*6400*/  MUFU.TANH R35, R35 ;  /* 0x0000002300237308 */ /* 0x000e220000002400 */
[--C-:B--2---:R-:W-:Y:S02]  /*6410*/  IMAD.IADD R67, R83, 0x1, R70.reuse ;  /* 0x0000000153437824 */ /* 0x104fe400078e0246 */
[----:B------:R-:W-:-:S05]  /*6420*/  IMAD.IADD R69, R87, 0x1, R70 ;  /* 0x0000000157457824 */ /* 0x000fca00078e0246 */
        /* <DEDUP_REMOVED lines=15> */
[----:B------:R3:W0:Y:S08]  /*6520*/  MUFU.TANH R66, R72 ;  /* 0x0000004800427308 */ /* 0x0006300000002400 */
[----:B------:R-:W0:Y:S08]  /*6530*/  MUFU.TANH R49, R49 ;  /* 0x0000003100317308 */ /* 0x000e300000002400 */
[----:B------:R-:W0:Y:S08]  /*6540*/  MUFU.TANH R47, R47 ;  /* 0x0000002f002f7308 */ /* 0x000e300000002400 */
[----:B------:R3:W0:Y:S08]  /*6550*/  MUFU.TANH R75, R76 ;  /* 0x0000004c004b7308 */ /* 0x0006300000002400 */
[----:B------:R-:W0:Y:S08]  /*6560*/  MUFU.TANH R77, R77 ;  /* 0x0000004d004d7308 */ /* 0x000e300000002400 */
        /* <DEDUP_REMOVED lines=9> */
[----:B------:R-:W0:Y:S01]  /*6600*/  MUFU.TANH R54, R54 ;  /* 0x0000003600367308 */ /* 0x000e220000002400 */
[----:B-1234-:R-:W-:Y:S05]  /*6610*/  @!P5 BRA `(.L_x_1085) ;  /* 0x00000000005cd947 */ /* 0x01efea0003800000 */
[----:B------:R-:W-:Y:S01]  /*6620*/  IMAD R60, R16, UR33, R70 ;  /* 0x00000021103c7c24 */ /* 0x000fe2000f8e0246 */
[----:B------:R-:W-:Y:S03]  /*6630*/  BSSY B0, `(.L_x_1086) ;  /* 0x0000011000007945 */ /* 0x000fe60003800000 */
[----:B------:R-:W-:-:S05]  /*6640*/  IMAD.IADD R71, R60, 0x1, -R11 ;  /* 0x000000013c477824 */ /* 0x000fca00078e0a0b */
[----:B------:R-:W-:-:S13]  /*6650*/  ISETP.GT.AND P1, PT, R71, -0x1, PT ;  /* 0xffffffff4700780c */ /* 0x000fda0003f24270 */
[----:B------:R-:W-:Y:S05]  /*6660*/  @P1 BRA `(.L_x_1087) ;  /* 0x0000000000201947 */ /* 0x000fea0003800000 */
[----:B------:R-:W-:Y:S01]  /*6670*/  IMAD.U32 R70, RZ, RZ, UR34 ;  /* 0x00000022ff467e24 */ /* 0x000fe2000f8e00ff */
[----:B------:R-:W-:-:S04]  /*6680*/  LOP3.LUT R71, RZ, R71, RZ, 0x33, !PT ;  /* 0x00000047ff477212 */ /* 0x000fc800078e33ff */
[----:B------:R-:W-:-:S13]  /*6690*/  ISETP.NE.AND P1, PT, R70, 0x1, PT ;  /* 0x000000014600780c */ /* 0x000fda0003f25270 */
[----:B------:R-:W1:Y:S02]  /*66a0*/  @P1 LDC.64 R60, c[0x0][0x9e8] ;  /* 0x00027a00ff3c1b82 */ /* 0x000e640000000a00 */
[----:B-1----:R-:W-:-:S05]  /*66b0*/  @P1 IMAD.HI.U32 R60, R71, R60, RZ ;  /* 0x0000003c473c1227 */ /* 0x002fca00078e00ff */
[----:B------:R-:W-:-:S04]  /*66c0*/  @P1 SHF.R.U32.HI R71, RZ, R61, R60 ;  /* 0x0000003dff471219 */ /* 0x000fc8000001163c */
[----:B------:R-:W-:Y:S01]  /*66d0*/  LOP3.LUT R71, RZ, R71, RZ, 0x33, !PT ;  /* 0x00000047ff477212 */ /* 0x000fe200078e33ff */
[----:B------:R-:W-:Y:S06]  /*66e0*/  BRA `(.L_x_1088) ;  /* 0x0000000000147947 */ /* 0x000fec0003800000 */
.L_x_1087:
[----:B------:R-:W-:-:S05]  /*66f0*/  IMAD.U32 R70, RZ, RZ, UR34 ;  /* 0x00000022ff467e24 */ /* 0x000fca000f8e00ff */
[----:B------:R-:W-:-:S13]  /*6700*/  ISETP.NE.AND P1, PT, R70, 0x1, PT ;  /* 0x000000014600780c */ /* 0x000fda0003f25270 */
[----:B------:R-:W1:Y:S02]  /*6710*/  @P1 LDC.64 R60, c[0x0][0x9e8] ;  /* 0x00027a00ff3c1b82 */ /* 0x000e640000000a00 */
[----:B-1----:R-:W-:-:S05]  /*6720*/  @P1 IMAD.HI.U32 R60, R71, R60, RZ ;  /* 0x0000003c473c1227 */ /* 0x002fca00078e00ff */
[----:B------:R-:W-:-:S07]  /*6730*/  @P1 SHF.R.U32.HI R71, RZ, R61, R60 ;  /* 0x0000003dff471219 */ /* 0x000fce000001163c */
.L_x_1088:
[----:B------:R-:W-:Y:S05]  /*6740*/  BSYNC B0 ;  /* 0x0000000000007941 */ /* 0x000fea0003800000 */
.L_x_1086:
[----:B------:R-:W-:-:S04]  /*6750*/  IMAD R60, R71, R70, -R164 ;  /* 0x00000046473c7224 */ /* 0x000fc800078e0aa4 */
[----:B------:R-:W-:-:S05]  /*6760*/  IMAD R60, R3, -0x2, R60 ;  /* 0xfffffffe033c7824 */ /* 0x000fca00078e023c */
[----:B------:R-:W-:Y:S02]  /*6770*/  VIADDMNMX R67, R60, R70, R67, PT ;  /* 0x000000463c437246 */ /* 0x000fe40003800143 */
[----:B------:R-:W-:-:S07]  /*6780*/  VIMNMX R69, R69, R60, !PT ;  /* 0x0000003c45457248 */ /* 0x000fce0007fe0100 */
.L_x_1085:
[----:B------:R-:W-:-:S04]  /*6790*/  ISETP.GT.AND P1, PT, R15, -0x1, PT ;  /* 0xffffffff0f00780c */ /* 0x000fc80003f24270 */
[C---:B------:R-:W-:Y:S02]  /*67a0*/  ISETP.GT.AND P3, PT, R69.reuse, RZ, P1 ;  /* 0x000000ff4500720c */ /* 0x040fe40000f64270 */
[----:B------:R-:W-:Y:S02]  /*67b0*/  ISETP.GT.AND P4, PT, R69, 0x1, P1 ;  /* 0x000000014500780c */ /* 0x000fe40000f84270 */
[C---:B------:R-:W-:Y:S02]  /*67c0*/  ISETP.LT.OR P3, PT, R67.reuse, 0x1, P3 ;  /* 0x000000014300780c */ /* 0x040fe40001f61670 */
[----:B------:R-:W-:Y:S02]  /*67d0*/  ISETP.LT.OR P4, PT, R67, 0x2, P4 ;  /* 0x000000024300780c */ /* 0x000fe40002781670 */
[----:B------:R-:W-:Y:S02]  /*67e0*/  FSEL R176, R9, -INF , !P3 ;  /* 0xff80000009b07808 */ /* 0x000fe40005800000 */
[----:B------:R-:W-:-:S02]  /*67f0*/  FSEL R178, R10, -INF , !P4 ;  /* 0xff8000000ab27808 */ /* 0x000fc40006000000 */
[C---:B------:R-:W-:Y:S01]  /*6800*/  ISETP.GT.AND P2, PT, R69.reuse, 0x8, P1 ;  /* 0x000000084500780c */ /* 0x040fe20000f44270 */
[----:B------:R-:W1:Y:S01]  /*6810*/  SHFL.IDX PT, R10, R65, 0x1, 0x1c1f ;  /* 0x003c1f00410a7f89 */ /* 0x000e6200000e0000 */
[C---:B------:R-:W-:Y:S02]  /*6820*/  ISETP.GT.AND P3, PT, R69.reuse, 0x9, P1 ;  /* 0x000000094500780c */ /* 0x040fe40000f64270 */
[----:B------:R-:W-:Y:S02]  /*6830*/  ISETP.GT.AND P4, PT, R69, 0x10, P1 ;  /* 0x000000104500780c */ /* 0x000fe40000f84270 */
[C---:B------:R-:W-:Y:S02]  /*6840*/  ISETP.LT.OR P2, PT, R67.reuse, 0x9, P2 ;  /* 0x000000094300780c */ /* 0x040fe40001741670 */
[C---:B------:R-:W-:Y:S02]  /*6850*/  ISETP.LT.OR P3, PT, R67.reuse, 0xa, P3 ;  /* 0x0000000a4300780c */ /* 0x040fe40001f61670 */
[----:B------:R-:W-:-:S02]  /*6860*/  ISETP.LT.OR P4, PT, R67, 0x11, P4 ;  /* 0x000000114300780c */ /* 0x000fc40002781670 */
[----:B------:R-:W-:Y:S02]  /*6870*/  FSEL R192, R24, -INF , !P2 ;  /* 0xff80000018c07808 */ /* 0x000fe40005000000 */
[----:B------:R-:W-:Y:S02]  /*6880*/  FSEL R182, R25, -INF , !P3 ;  /* 0xff80000019b67808 */ /* 0x000fe40005800000 */
[----:B------:R-:W-:Y:S02]  /*6890*/  FSEL R190, R152, -INF , !P4 ;  /* 0xff80000098be7808 */ /* 0x000fe40006000000 */
[C---:B------:R-:W-:Y:S02]  /*68a0*/  ISETP.GT.AND P2, PT, R69.reuse, 0x11, P1 ;  /* 0x000000114500780c */ /* 0x040fe40000f44270 */
[C---:B------:R-:W-:Y:S02]  /*68b0*/  ISETP.GT.AND P3, PT, R69.reuse, 0x18, P1 ;  /* 0x000000184500780c */ /* 0x040fe40000f64270 */
[----:B------:R-:W-:-:S02]  /*68c0*/  ISETP.GT.AND P4, PT, R69, 0x19, P1 ;  /* 0x000000194500780c */ /* 0x000fc40000f84270 */
[C---:B------:R-:W-:Y:S02]  /*68d0*/  ISETP.LT.OR P2, PT, R67.reuse, 0x12, P2 ;  /* 0x000000124300780c */ /* 0x040fe40001741670 */
[C---:B------:R-:W-:Y:S02]  /*68e0*/  ISETP.LT.OR P3, PT, R67.reuse, 0x19, P3 ;  /* 0x000000194300780c */ /* 0x040fe40001f61670 */
[----:B------:R-:W-:Y:S02]  /*68f0*/  ISETP.LT.OR P4, PT, R67, 0x1a, P4 ;  /* 0x0000001a4300780c */ /* 0x000fe40002781670 */
[----:B------:R-:W-:Y:S02]  /*6900*/  FSEL R188, R153, -INF , !P2 ;  /* 0xff80000099bc7808 */ /* 0x000fe40005000000 */
[----:B------:R-:W-:Y:S02]  /*6910*/  FSEL R186, R154, -INF , !P3 ;  /* 0xff8000009aba7808 */ /* 0x000fe40005800000 */
[----:B------:R-:W-:-:S02]  /*6920*/  FSEL R184, R155, -INF , !P4 ;  /* 0xff8000009bb87808 */ /* 0x000fc40006000000 */
[C---:B------:R-:W-:Y:S02]  /*6930*/  ISETP.GT.AND P2, PT, R69.reuse, 0x20, P1 ;  /* 0x000000204500780c */ /* 0x040fe40000f44270 */
        /* <DEDUP_REMOVED lines=25> */
[----:B------:R-:W-:Y:S01]  /*6ad0*/  FSEL R86, R55, -INF , !P4 ;  /* 0xff80000037567808 */ /* 0x000fe20006000000 */
[----:B-1----:R-:W-:Y:S01]  /*6ae0*/  IMAD.IADD R55, R83, 0x1, R10 ;  /* 0x0000000153377824 */ /* 0x002fe200078e020a */
[C---:B------:R-:W-:Y:S02]  /*6af0*/  ISETP.GT.AND P2, PT, R69.reuse, 0x41, P1 ;  /* 0x000000414500780c */ /* 0x040fe40000f44270 */
[C---:B------:R-:W-:Y:S02]  /*6b00*/  ISETP.GT.AND P3, PT, R69.reuse, 0x48, P1 ;  /* 0x000000484500780c */ /* 0x040fe40000f64270 */
[----:B------:R-:W-:-:S02]  /*6b10*/  ISETP.GT.AND P4, PT, R69, 0x49, P1 ;  /* 0x000000494500780c */ /* 0x000fc40000f84270 */
[C---:B------:R-:W-:Y:S02]  /*6b20*/  ISETP.LT.OR P2, PT, R67.reuse, 0x42, P2 ;  /* 0x000000424300780c */ /* 0x040fe40001741670 */
[C---:B------:R-:W-:Y:S02]  /*6b30*/  ISETP.LT.OR P3, PT, R67.reuse, 0x49, P3 ;  /* 0x000000494300780c */ /* 0x040fe40001f61670 */
[----:B------:R-:W-:Y:S02]  /*6b40*/  ISETP.LT.OR P4, PT, R67, 0x4a, P4 ;  /* 0x0000004a4300780c */ /* 0x000fe40002781670 */
[----:B------:R-:W-:Y:S02]  /*6b50*/  FSEL R84, R56, -INF , !P2 ;  /* 0xff80000038547808 */ /* 0x000fe40005000000 */
[----:B0-----:R-:W-:Y:S01]  /*6b60*/  FSEL R82, R57, -INF , !P3 ;  /* 0xff80000039527808 */ /* 0x001fe20005800000 */
[----:B------:R-:W-:Y:S01]  /*6b70*/  IMAD.IADD R57, R87, 0x1, R10 ;  /* 0x0000000157397824 */ /* 0x000fe200078e020a */
        /* <DEDUP_REMOVED lines=36> */
[----:B------:R-:W-:Y:S01]  /*6dc0*/  FSEL R56, R85, -INF , !P4 ;  /* 0xff80000055387808 */ /* 0x000fe20006000000 */
[----:B------:R-:W-:Y:S06]  /*6dd0*/  @!P5 BRA `(.L_x_1089) ;  /* 0x00000000005cd947 */ /* 0x000fec0003800000 */
        /* <DEDUP_REMOVED lines=8> */
[----:B------:R-:W0:Y:S02]  /*6e60*/  @P2 LDC.64 R24, c[0x0][0x9e8] ;  /* 0x00027a00ff182b82 */ /* 0x000e240000000a00 */
[----:B0-----:R-:W-:-:S05]  /*6e70*/  @P2 IMAD.HI.U32 R24, R9, R24, RZ ;  /* 0x0000001809182227 */ /* 0x001fca00078e00ff */
[----:B------:R-:W-:-:S04]  /*6e80*/  @P2 SHF.R.U32.HI R9, RZ, R25, R24 ;  /* 0x00000019ff092219 */ /* 0x000fc80000011618 */
[----:B------:R-:W-:Y:S01]  /*6e90*/  LOP3.LUT R9, RZ, R9, RZ, 0x33, !PT ;  /* 0x00000009ff097212 */ /* 0x000fe200078e33ff */
[----:B------:R-:W-:Y:S06]  /*6ea0*/  BRA `(.L_x_1092) ;  /* 0x0000000000147947 */ /* 0x000fec0003800000 */
.L_x_1091:
[----:B------:R-:W-:-:S05]  /*6eb0*/  IMAD.U32 R59, RZ, RZ, UR34 ;  /* 0x00000022ff3b7e24 */ /* 0x000fca000f8e00ff */
[----:B------:R-:W-:-:S13]  /*6ec0*/  ISETP.NE.AND P2, PT, R59, 0x1, PT ;  /* 0x000000013b00780c */ /* 0x000fda0003f45270 */
[----:B------:R-:W0:Y:S02]  /*6ed0*/  @P2 LDC.64 R24, c[0x0][0x9e8] ;  /* 0x00027a00ff182b82 */ /* 0x000e240000000a00 */
[----:B0-----:R-:W-:-:S05]  /*6ee0*/  @P2 IMAD.HI.U32 R24, R9, R24, RZ ;  /* 0x0000001809182227 */ /* 0x001fca00078e00ff */
[----:B------:R-:W-:-:S07]  /*6ef0*/  @P2 SHF.R.U32.HI R9, RZ, R25, R24 ;  /* 0x00000019ff092219 */ /* 0x000fce0000011618 */
.L_x_1092:
[----:B------:R-:W-:Y:S05]  /*6f00*/  BSYNC B0 ;  /* 0x0000000000007941 */ /* 0x000fea0003800000 */
.L_x_1090:
[----:B------:R-:W-:-:S04]  /*6f10*/  IMAD R10, R9, R59, -R164 ;  /* 0x0000003b090a7224 */ /* 0x000fc800078e0aa4 */
[----:B------:R-:W-:-:S05]  /*6f20*/  IMAD R10, R3, -0x2, R10 ;  /* 0xfffffffe030a7824 */ /* 0x000fca00078e020a */
[----:B------:R-:W-:Y:S02]  /*6f30*/  VIADDMNMX R55, R10, R59, R55, PT ;  /* 0x0000003b0a377246 */ /* 0x000fe40003800137 */
[----:B------:R-:W-:-:S07]  /*6f40*/  VIMNMX R57, R57, R10, !PT ;  /* 0x0000000a39397248 */ /* 0x000fce0007fe0100 */
.L_x_1089:
[----:B------:R-:W-:Y:S02]  /*6f50*/  FMNMX.FTZ R9, R176, R12, !PT ;  /* 0x0000000cb0097209 */ /* 0x000fe40007810000 */
[C---:B------:R-:W-:Y:S02]  /*6f60*/  ISETP.GT.AND P4, PT, R57.reuse, 0x1, P1 ;  /* 0x000000013900780c */ /* 0x040fe40000f84270 */
[----:B------:R-:W-:Y:S02]  /*6f70*/  FMNMX.FTZ R9, R178, R9, !PT ;  /* 0x00000009b2097209 */ /* 0x000fe40007810000 */
[----:B------:R-:W-:Y:S02]  /*6f80*/  ISETP.GT.AND P3, PT, R57, 0x8, P1 ;  /* 0x000000083900780c */ /* 0x000fe40000f64270 */
[----:B------:R-:W-:Y:S02]  /*6f90*/  FMNMX.FTZ R9, R192, R9, !PT ;  /* 0x00000009c0097209 */ /* 0x000fe40007810000 */
[----:B------:R-:W-:-:S02]  /*6fa0*/  ISETP.LT.OR P4, PT, R55, 0x2, P4 ;  /* 0x000000023700780c */ /* 0x000fc40002781670 */
[----:B------:R-:W-:Y:S02]  /*6fb0*/  FMNMX.FTZ R9, R182, R9, !PT ;  /* 0x00000009b6097209 */ /* 0x000fe40007810000 */
[----:B------:R-:W-:Y:S02]  /*6fc0*/  ISETP.LT.OR P3, PT, R55, 0x9, P3 ;  /* 0x000000093700780c */ /* 0x000fe40001f61670 */
[----:B------:R-:W-:Y:S02]  /*6fd0*/  FMNMX.FTZ R9, R190, R9, !PT ;  /* 0x00000009be097209 */ /* 0x000fe40007810000 */
[----:B------:R-:W-:Y:S02]  /*6fe0*/  FSEL R164, R21, -INF , !P4 ;  /* 0xff80000015a47808 */ /* 0x000fe40006000000 */
[----:B------:R-:W-:Y:S02]  /*6ff0*/  FMNMX.FTZ R9, R188, R9, !PT ;  /* 0x00000009bc097209 */ /* 0x000fe40007810000 */
[----:B------:R-:W-:-:S02]  /*7000*/  ISETP.GT.AND P4, PT, R57, 0x10, P1 ;  /* 0x000000103900780c */ /* 0x000fc40000f84270 */
[----:B------:R-:W-:Y:S02]  /*7010*/  FMNMX.FTZ R9, R186, R9, !PT ;  /* 0x00000009ba097209 */ /* 0x000fe40007810000 */
[C---:B------:R-:W-:Y:S02]  /*7020*/  ISETP.GT.AND P2, PT, R57.reuse, 0x9, P1 ;  /* 0x000000093900780c */ /* 0x040fe40000f44270 */
[----:B------:R-:W-:Y:S02]  /*7030*/  FMNMX.FTZ R9, R184, R9, !PT ;  /* 0x00000009b8097209 */ /* 0x000fe40007810000 */
[----:B------:R-:W-:Y:S02]  /*7040*/  FSEL R166, R26, -INF , !P3 ;  /* 0xff8000001aa67808 */ /* 0x000fe40005800000 */
[----:B------:R-:W-:Y:S02]  /*7050*/  FMNMX.FTZ R9, R180, R9, !PT ;  /* 0x00000009b4097209 */ /* 0x000fe40007810000 */
[----:B------:R-:W-:-:S02]  /*7060*/  ISETP.GT.AND P3, PT, R57, 0x11, P1 ;  /* 0x000000113900780c */ /* 0x000fc40000f64270 */
[----:B------:R-:W-:Y:S02]  /*7070*/  FMNMX.FTZ R9, R174, R9, !PT ;  /* 0x00000009ae097209 */ /* 0x000fe40007810000 */
[C---:B------:R-:W-:Y:S02]  /*7080*/  ISETP.LT.OR P4, PT, R55.reuse, 0x11, P4 ;  /* 0x000000113700780c */ /* 0x040fe40002781670 */
[----:B------:R-:W-:Y:S02]  /*7090*/  FMNMX.FTZ R9, R158, R9, !PT ;  /* 0x000000099e097209 */ /* 0x000fe40007810000 */
[C---:B------:R-:W-:Y:S02]  /*70a0*/  ISETP.LT.OR P2, PT, R55.reuse, 0xa, P2 ;  /* 0x0000000a3700780c */ /* 0x040fe40001741670 */
[----:B------:R-:W-:Y:S02]  /*70b0*/  FMNMX.FTZ R9, R156, R9, !PT ;  /* 0x000000099c097209 */ /* 0x000fe40007810000 */
[----:B------:R-:W-:-:S02]  /*70c0*/  ISETP.LT.OR P3, PT, R55, 0x12, P3 ;  /* 0x000000123700780c */ /* 0x000fc40001f61670 */
[----:B------:R-:W-:Y:S02]  /*70d0*/  FMNMX.FTZ R9, R160, R9, !PT ;  /* 0x00000009a0097209 */ /* 0x000fe40007810000 */
[----:B------:R-:W-:Y:S02]  /*70e0*/  FSEL R170, R29, -INF , !P4 ;  /* 0xff8000001daa7808 */ /* 0x000fe40006000000 */
[----:B------:R-:W-:Y:S02]  /*70f0*/  FMNMX.FTZ R9, R154, R9, !PT ;  /* 0x000000099a097209 */ /* 0x000fe40007810000 */
[----:B------:R-:W-:Y:S02]  /*7100*/  FSEL R168, R23, -INF , !P2 ;  /* 0xff80000017a87808 */ /* 0x000fe40005000000 */
[----:B------:R-:W-:Y:S02]  /*7110*/  FMNMX.FTZ R9, R162, R9, !PT ;  /* 0x00000009a2097209 */ /* 0x000fe40007810000 */
[----:B------:R-:W-:-:S02]  /*7120*/  ISETP.GT.AND P2, PT, R57, 0x18, P1 ;  /* 0x000000183900780c */ /* 0x000fc40000f44270 */
[----:B------:R-:W-:Y:S02]  /*7130*/  FMNMX.FTZ R9, R152, R9, !PT ;  /* 0x0000000998097209 */ /* 0x000fe40007810000 */
[----:B------:R-:W-:Y:S02]  /*7140*/  FSEL R172, R28, -INF , !P3 ;  /* 0xff8000001cac7808 */ /* 0x000fe40005800000 */
        /* <DEDUP_REMOVED lines=11> */
[----:B------:R-:W-:Y:S02]  /*7200*/  ISETP.LT.OR P2, PT, R55, 0x21, P2 ;  /* 0x000000213700780c */ /* 0x000fe40001741670 */
[----:B------:R-:W-:-:S04]  /*7210*/  FMNMX.FTZ R9, R74, R9, !PT ;  /* 0x000000094a097209 */ /* 0x000fc80007810000 */
        /* <DEDUP_REMOVED lines=8> */
[----:B------:R-:W-:-:S05]  /*72a0*/  FMNMX.FTZ R24, R56, R9, !PT ;  /* 0x0000000938187209 */ /* 0x000fca0007810000 */
[----:B------:R-:W0:Y:S02]  /*72b0*/  SHFL.BFLY PT, R9, R24, 0x2, 0x1f ;  /* 0x0c401f0018097f89 */ /* 0x000e2400000e0000 */
[----:B0-----:R-:W-:Y:S02]  /*72c0*/  FMNMX.FTZ R25, R24, R9, !PT ;  /* 0x0000000918197209 */ /* 0x001fe40007810000 */
[----:B------:R-:W0:Y:S03]  /*72d0*/  LDC R9, c[0x0][0x988] ;  /* 0x00026200ff097b82 */ /* 0x000e260000000800 */
[----:B------:R-:W1:Y:S02]  /*72e0*/  SHFL.BFLY PT, R10, R25, 0x1, 0x1f ;  /* 0x0c201f00190a7f89 */ /* 0x000e6400000e0000 */
[----:B-1----:R-:W-:-:S04]  /*72f0*/  FMNMX.FTZ R10, R25, R10, !PT ;  /* 0x0000000a190a7209 */ /* 0x002fc80007810000 */
[C---:B------:R-:W-:Y:S01]  /*7300*/  FSETP.NEU.FTZ.AND P4, PT, R10.reuse, -INF , PT ;  /* 0xff8000000a00780b */ /* 0x040fe20003f9d000 */
[----:B0-----:R-:W-:-:S05]  /*7310*/  FFMA.FTZ R29, R10, R9, -8 ;  /* 0xc10000000a1d7423 */ /* 0x001fca0000010009 */
[----:B------:R-:W-:-:S05]  /*7320*/  FSEL R29, R29, RZ, P4 ;  /* 0x000000ff1d1d7208 */ /* 0x000fca0002000000 */
[-CC-:B------:R-:W-:Y:S01]  /*7330*/  FFMA.FTZ R24, R176, R9.reuse, -R29.reuse ;  /* 0x00000009b0187223 */ /* 0x180fe2000001081d */
[----:B------:R-:W-:Y:S01]  /*7340*/  FSEL R176, R33, -INF , !P3 ;  /* 0xff80000021b07808 */ /* 0x000fe20005800000 */
[-CC-:B------:R-:W-:Y:S01]  /*7350*/  FFMA.FTZ R21, R178, R9.reuse, -R29.reuse ;  /* 0x00000009b2157223 */ /* 0x180fe2000001081d */
[----:B------:R-:W-:Y:S01]  /*7360*/  ISETP.GT.AND P3, PT, R57, 0x21, P1 ;  /* 0x000000213900780c */ /* 0x000fe20000f64270 */
[-CC-:B------:R-:W-:Y:S01]  /*7370*/  FFMA.FTZ R23, R192, R9.reuse, -R29.reuse ;  /* 0x00000009c0177223 */ /* 0x180fe2000001081d */
[----:B------:R-:W-:Y:S01]  /*7380*/  FSEL R178, R35, -INF , !P2 ;  /* 0xff80000023b27808 */ /* 0x000fe20005000000 */
[-CC-:B------:R-:W-:Y:S01]  /*7390*/  FFMA.FTZ R26, R182, R9.reuse, -R29.reuse ;  /* 0x00000009b61a7223 */ /* 0x180fe2000001081d */
[----:B------:R-:W-:Y:S01]  /*73a0*/  ISETP.LT.OR P3, PT, R55, 0x22, P3 ;  /* 0x000000223700780c */ /* 0x000fe20001f61670 */
[-CC-:B------:R-:W-:Y:S01]  /*73b0*/  FFMA.FTZ R28, R188, R9.reuse, -R29.reuse ;  /* 0x00000009bc1c7223 */ /* 0x180fe2000001081d */
[C---:B------:R-:W-:Y:S01]  /*73c0*/  ISETP.GT.AND P2, PT, R57.reuse, 0x28, P1 ;  /* 0x000000283900780c */ /* 0x040fe20000f44270 */
[-CC-:B------:R-:W-:Y:S01]  /*73d0*/  FFMA.FTZ R59, R58, R9.reuse, -R29.reuse ;  /* 0x000000093a3b7223 */ /* 0x180fe2000001081d */
[----:B------:R-:W-:Y:S01]  /*73e0*/  FSEL R32, R32, -INF , !P3 ;  /* 0xff80000020207808 */ /* 0x000fe20005800000 */
[-CC-:B------:R-:W-:Y:S01]  /*73f0*/  FFMA.FTZ R156, R156, R9.reuse, -R29.reuse ;  /* 0x000000099c9c7223 */ /* 0x180fe2000001081d */
[----:B------:R-:W-:Y:S01]  /*7400*/  ISETP.GT.AND P3, PT, R57, RZ, P1 ;  /* 0x000000ff3900720c */ /* 0x000fe20000f64270 */
[-CC-:B------:R-:W-:Y:S01]  /*7410*/  FFMA.FTZ R154, R154, R9.reuse, -R29.reuse ;  /* 0x000000099a9a7223 */ /* 0x180fe2000001081d */
[C---:B------:R-:W-:Y:S01]  /*7420*/  ISETP.LT.OR P2, PT, R55.reuse, 0x29, P2 ;  /* 0x000000293700780c */ /* 0x040fe20001741670 */
[-CC-:B------:R-:W-:Y:S01]  /*7430*/  FFMA.FTZ R152, R152, R9.reuse, -R29.reuse ;  /* 0x0000000998987223 */ /* 0x180fe2000001081d */
[----:B------:R-:W-:Y:S01]  /*7440*/  ISETP.LT.OR P3, PT, R55, 0x1, P3 ;  /* 0x000000013700780c */ /* 0x000fe20001f61670 */
        /* <DEDUP_REMOVED lines=8> */
[----:B------:R-:W-:Y:S01]  /*74d0*/  FFMA.FTZ R62, R62, R9, -R29 ;  /* 0x000000093e3e7223 */ /* 0x000fe2000001081d */
[----:B------:R-:W-:Y:S01]  /*74e0*/  FMNMX.FTZ R25, R192, R13, !PT ;  /* 0x0000000dc0197209 */ /* 0x000fe20007810000 */
[----:B------:R-:W-:Y:S01]  /*74f0*/  MUFU.EX2 R24, R24 ;  /* 0x0000001800187308 */ /* 0x000fe20000000800 */
[----:B------:R-:W-:-:S02]  /*7500*/  FSEL R182, R27, -INF , !P2 ;  /* 0xff8000001bb67808 */ /* 0x000fc40005000000 */
[----:B------:R-:W-:Y:S02]  /*7510*/  FMNMX.FTZ R27, R164, R25, !PT ;  /* 0x00000019a41b7209 */ /* 0x000fe40007810000 */
[----:B------:R-:W-:Y:S02]  /*7520*/  ISETP.GT.AND P2, PT, R57, 0x31, P1 ;  /* 0x000000313900780c */ /* 0x000fe40000f44270 */
[----:B------:R-:W-:Y:S01]  /*7530*/  FMNMX.FTZ R27, R166, R27, !PT ;  /* 0x0000001ba61b7209 */ /* 0x000fe20007810000 */
[----:B------:R0:W-:Y:S01]  /*7540*/  MUFU.EX2 R25, R20 ;  /* 0x0000001400197308 */ /* 0x0001e20000000800 */
[----:B------:R-:W-:Y:S02]  /*7550*/  ISETP.LT.OR P2, PT, R55, 0x32, P2 ;  /* 0x000000323700780c */ /* 0x000fe40001741670 */
[----:B------:R-:W-:Y:S02]  /*7560*/  FMNMX.FTZ R27, R168, R27, !PT ;  /* 0x0000001ba81b7209 */ /* 0x000fe40007810000 */
[----:B------:R-:W-:-:S02]  /*7570*/  FSEL R188, R31, -INF , !P2 ;  /* 0xff8000001fbc7808 */ /* 0x000fc40005000000 */
[----:B------:R-:W-:Y:S01]  /*7580*/  FMNMX.FTZ R27, R170, R27, !PT ;  /* 0x0000001baa1b7209 */ /* 0x000fe20007810000 */
[----:B------:R-:W-:Y:S01]  /*7590*/  MUFU.EX2 R21, R21 ;  /* 0x0000001500157308 */ /* 0x000fe20000000800 */
[----:B------:R-:W-:Y:S01]  /*75a0*/  ISETP.GT.AND P3, PT, R57, 0x30, P1 ;  /* 0x000000303900780c */ /* 0x000fe20000f64270 */
[----:B0-----:R-:W-:Y:S01]  /*75b0*/  FFMA.FTZ R20, R186, R9, -R29 ;  /* 0x00000009ba147223 */ /* 0x001fe2000001081d */
[----:B------:R-:W-:Y:S02]  /*75c0*/  FMNMX.FTZ R31, R172, R27, !PT ;  /* 0x0000001bac1f7209 */ /* 0x000fe40007810000 */
[----:B------:R-:W-:Y:S02]  /*75d0*/  ISETP.LT.OR P3, PT, R55, 0x31, P3 ;  /* 0x000000313700780c */ /* 0x000fe40001f61670 */
[----:B------:R-:W-:Y:S01]  /*75e0*/  FMNMX.FTZ R31, R34, R31, !PT ;  /* 0x0000001f221f7209 */ /* 0x000fe20007810000 */
[----:B------:R0:W-:Y:S01]  /*75f0*/  MUFU.EX2 R27, R20 ;  /* 0x00000014001b7308 */ /* 0x0001e20000000800 */
[----:B------:R-:W-:-:S02]  /*7600*/  FSEL R36, R36, -INF , !P3 ;  /* 0xff80000024247808 */ /* 0x000fc40005800000 */
[----:B------:R-:W-:Y:S02]  /*7610*/  FMNMX.FTZ R31, R176, R31, !PT ;  /* 0x0000001fb01f7209 */ /* 0x000fe40007810000 */
[----:B------:R-:W-:Y:S02]  /*7620*/  ISETP.GT.AND P3, PT, R57, 0x38, P1 ;  /* 0x000000383900780c */ /* 0x000fe40000f64270 */
[----:B------:R-:W-:Y:S01]  /*7630*/  FMNMX.FTZ R31, R178, R31, !PT ;  /* 0x0000001fb21f7209 */ /* 0x000fe20007810000 */
[----:B------:R-:W-:Y:S01]  /*7640*/  MUFU.EX2 R23, R23 ;  /* 0x0000001700177308 */ /* 0x000fe20000000800 */
[----:B------:R-:W-:Y:S01]  /*7650*/  ISETP.LT.OR P3, PT, R55, 0x39, P3 ;  /* 0x000000393700780c */ /* 0x000fe20001f61670 */
[----:B0-----:R-:W-:Y:S01]  /*7660*/  FFMA.FTZ R20, R180, R9, -R29 ;  /* 0x00000009b4147223 */ /* 0x001fe2000001081d */
[----:B------:R-:W-:Y:S02]  /*7670*/  FMNMX.FTZ R33, R32, R31, !PT ;  /* 0x0000001f20217209 */ /* 0x000fe40007810000 */
[----:B------:R-:W-:-:S02]  /*7680*/  ISETP.GT.AND P2, PT, R57, 0x39, P1 ;  /* 0x000000393900780c */ /* 0x000fc40000f44270 */
[----:B------:R-:W-:Y:S01]  /*7690*/  FMNMX.FTZ R33, R40, R33, !PT ;  /* 0x0000002128217209 */ /* 0x000fe20007810000 */
[----:B------:R0:W-:Y:S01]  /*76a0*/  MUFU.EX2 R31, R20 ;  /* 0x00000014001f7308 */ /* 0x0001e20000000800 */
[----:B------:R-:W-:Y:S02]  /*76b0*/  FSEL R190, R37, -INF , !P3 ;  /* 0xff80000025be7808 */ /* 0x000fe40005800000 */
[----:B------:R-:W-:Y:S02]  /*76c0*/  FMNMX.FTZ R33, R182, R33, !PT ;  /* 0x00000021b6217209 */ /* 0x000fe40007810000 */
[----:B------:R-:W-:Y:S02]  /*76d0*/  ISETP.GT.AND P3, PT, R57, 0x40, P1 ;  /* 0x000000403900780c */ /* 0x000fe40000f64270 */
[C---:B------:R-:W-:Y:S01]  /*76e0*/  ISETP.LT.OR P2, PT, R55.reuse, 0x3a, P2 ;  /* 0x0000003a3700780c */ /* 0x040fe20001741670 */
[----:B------:R-:W-:Y:S01]  /*76f0*/  MUFU.EX2 R26, R26 ;  /* 0x0000001a001a7308 */ /* 0x000fe20000000800 */
[----:B------:R-:W-:Y:S01]  /*7700*/  FMNMX.FTZ R33, R36, R33, !PT ;  /* 0x0000002124217209 */ /* 0x000fe20007810000 */
[----:B0-----:R-:W-:Y:S01]  /*7710*/  FFMA.FTZ R20, R158, R9, -R29 ;  /* 0x000000099e147223 */ /* 0x001fe2000001081d */
[----:B------:R-:W-:-:S02]  /*7720*/  ISETP.LT.OR P3, PT, R55, 0x41, P3 ;  /* 0x000000413700780c */ /* 0x000fc40001f61670 */
[----:B------:R-:W-:Y:S01]  /*7730*/  FSEL R186, R30, -INF , !P2 ;  /* 0xff8000001eba7808 */ /* 0x000fe20005000000 */
[----:B------:R-:W-:-:S01]  /*7740*/  FFMA.FTZ R30, R184, R9, -R29 ;  /* 0x00000009b81e7223 */ /* 0x000fc2000001081d */
[----:B------:R-:W-:Y:S01]  /*7750*/  ISETP.GT.AND P2, PT, R57, 0x41, P1 ;  /* 0x000000413900780c */ /* 0x000fe20000f44270 */
[----:B------:R-:W-:Y:S01]  /*7760*/  MUFU.EX2 R28, R28 ;  /* 0x0000001c001c7308 */ /* 0x000fe20000000800 */
[----:B------:R-:W-:Y:S02]  /*7770*/  FMNMX.FTZ R35, R188, R33, !PT ;  /* 0x00000021bc237209 */ /* 0x000fe40007810000 */
[----:B------:R-:W-:Y:S02]  /*7780*/  FSEL R184, R41, -INF , !P3 ;  /* 0xff80000029b87808 */ /* 0x000fe40005800000 */
[----:B------:R-:W-:Y:S02]  /*7790*/  ISETP.GT.AND P3, PT, R57, 0x48, P1 ;  /* 0x000000483900780c */ /* 0x000fe40000f64270 */
[----:B------:R-:W-:Y:S01]  /*77a0*/  ISETP.LT.OR P2, PT, R55, 0x42, P2 ;  /* 0x000000423700780c */ /* 0x000fe20001741670 */
[----:B------:R0:W-:Y:S01]  /*77b0*/  MUFU.EX2 R33, R20 ;  /* 0x0000001400217308 */ /* 0x0001e20000000800 */
[----:B------:R-:W-:-:S02]  /*77c0*/  FMNMX.FTZ R35, R190, R35, !PT ;  /* 0x00000023be237209 */ /* 0x000fc40007810000 */
[----:B------:R-:W-:Y:S02]  /*77d0*/  ISETP.LT.OR P3, PT, R55, 0x49, P3 ;  /* 0x000000493700780c */ /* 0x000fe40001f61670 */
[----:B------:R-:W-:Y:S01]  /*77e0*/  FSEL R180, R38, -INF , !P2 ;  /* 0xff80000026b47808 */ /* 0x000fe20005000000 */
[--C-:B------:R-:W-:Y:S01]  /*77f0*/  FFMA.FTZ R38, R174, R9, -R29.reuse ;  /* 0x00000009ae267223 */ /* 0x100fe2000001081d */
[C---:B------:R-:W-:Y:S01]  /*7800*/  ISETP.GT.AND P2, PT, R57.reuse, 0x49, P1 ;  /* 0x000000493900780c */ /* 0x040fe20000f44270 */
[----:B------:R-:W-:Y:S01]  /*7810*/  MUFU.EX2 R30, R30 ;  /* 0x0000001e001e7308 */ /* 0x000fe20000000800 */
[----:B------:R-:W-:Y:S01]  /*7820*/  FMNMX.FTZ R35, R186, R35, !PT ;  /* 0x00000023ba237209 */ /* 0x000fe20007810000 */
[----:B0-----:R-:W-:Y:S01]  /*7830*/  FFMA.FTZ R20, R160, R9, -R29 ;  /* 0x00000009a0147223 */ /* 0x001fe2000001081d */
[----:B------:R-:W-:Y:S02]  /*7840*/  FSEL R42, R42, -INF , !P3 ;  /* 0xff8000002a2a7808 */ /* 0x000fe40005800000 */
[----:B------:R-:W-:-:S02]  /*7850*/  ISETP.GT.AND P3, PT, R57, 0x50, P1 ;  /* 0x000000503900780c */ /* 0x000fc40000f64270 */
[C---:B------:R-:W-:Y:S01]  /*7860*/  ISETP.LT.OR P2, PT, R55.reuse, 0x4a, P2 ;  /* 0x0000004a3700780c */ /* 0x040fe20001741670 */
[----:B------:R-:W-:Y:S01]  /*7870*/  MUFU.EX2 R38, R38 ;  /* 0x0000002600267308 */ /* 0x000fe20000000800 */
[----:B------:R-:W-:Y:S02]  /*7880*/  FMNMX.FTZ R35, R184, R35, !PT ;  /* 0x00000023b8237209 */ /* 0x000fe40007810000 */
[----:B------:R-:W-:Y:S02]  /*7890*/  ISETP.LT.OR P3, PT, R55, 0x51, P3 ;  /* 0x000000513700780c */ /* 0x000fe40001f61670 */
[----:B------:R-:W-:Y:S02]  /*78a0*/  FSEL R174, R39, -INF , !P2 ;  /* 0xff80000027ae7808 */ /* 0x000fe40005000000 */
[----:B------:R-:W-:Y:S01]  /*78b0*/  ISETP.GT.AND P2, PT, R57, 0x51, P1 ;  /* 0x000000513900780c */ /* 0x000fe20000f44270 */
[----:B------:R-:W-:Y:S01]  /*78c0*/  MUFU.EX2 R156, R156 ;  /* 0x0000009c009c7308 */ /* 0x000fe20000000800 */
[----:B------:R-:W-:-:S02]  /*78d0*/  FMNMX.FTZ R37, R180, R35, !PT ;  /* 0x00000023b4257209 */ /* 0x000fc40007810000 */
[----:B------:R-:W-:Y:S01]  /*78e0*/  FSEL R158, R45, -INF , !P3 ;  /* 0xff8000002d9e7808 */ /* 0x000fe20005800000 */
[----:B------:R-:W-:-:S01]  /*78f0*/  FFMA.FTZ R45, R74, R9, -R29 ;  /* 0x000000094a2d7223 */ /* 0x000fc2000001081d */
[----:B------:R-:W-:Y:S02]  /*7900*/  ISETP.GT.AND P3, PT, R57, 0x58, P1 ;  /* 0x000000583900780c */ /* 0x000fe40000f64270 */
[C---:B------:R-:W-:Y:S01]  /*7910*/  ISETP.LT.OR P2, PT, R55.reuse, 0x52, P2 ;  /* 0x000000523700780c */ /* 0x040fe20001741670 */
[----:B------:R0:W-:Y:S01]  /*7920*/  MUFU.EX2 R35, R20 ;  /* 0x0000001400237308 */ /* 0x0001e20000000800 */
[----:B------:R-:W-:Y:S02]  /*7930*/  FMNMX.FTZ R37, R42, R37, !PT ;  /* 0x000000252a257209 */ /* 0x000fe40007810000 */
[----:B------:R-:W-:Y:S02]  /*7940*/  ISETP.LT.OR P3, PT, R55, 0x59, P3 ;  /* 0x000000593700780c */ /* 0x000fe40001f61670 */
[----:B------:R-:W-:-:S02]  /*7950*/  FSEL R194, R43, -INF , !P2 ;  /* 0xff8000002bc27808 */ /* 0x000fc40005000000 */
[----:B------:R-:W-:Y:S01]  /*7960*/  FMNMX.FTZ R37, R174, R37, !PT ;  /* 0x00000025ae257209 */ /* 0x000fe20007810000 */
[----:B------:R-:W-:Y:S01]  /*7970*/  MUFU.EX2 R154, R154 ;  /* 0x0000009a009a7308 */ /* 0x000fe20000000800 */
[C---:B------:R-:W-:Y:S01]  /*7980*/  ISETP.GT.AND P2, PT, R57.reuse, 0x59, P1 ;  /* 0x000000593900780c */ /* 0x040fe20000f44270 */
[----:B0-----:R-:W-:Y:S01]  /*7990*/  FFMA.FTZ R20, R162, R9, -R29 ;  /* 0x00000009a2147223 */ /* 0x001fe2000001081d */
[----:B------:R-:W-:Y:S02]  /*79a0*/  FSEL R46, R46, -INF , !P3 ;  /* 0xff8000002e2e7808 */ /* 0x000fe40005800000 */
[----:B------:R-:W-:Y:S02]  /*79b0*/  FMNMX.FTZ R37, R158, R37, !PT ;  /* 0x000000259e257209 */ /* 0x000fe40007810000 */
[----:B------:R-:W-:Y:S01]  /*79c0*/  ISETP.GT.AND P3, PT, R57, 0x60, P1 ;  /* 0x000000603900780c */ /* 0x000fe20000f64270 */
[----:B------:R-:W-:Y:S01]  /*79d0*/  MUFU.EX2 R152, R152 ;  /* 0x0000009800987308 */ /* 0x000fe20000000800 */
[----:B------:R-:W-:-:S02]  /*79e0*/  ISETP.LT.OR P2, PT, R55, 0x5a, P2 ;  /* 0x0000005a3700780c */ /* 0x000fc40001741670 */
[----:B------:R-:W-:Y:S02]  /*79f0*/  FMNMX.FTZ R39, R194, R37, !PT ;  /* 0x00000025c2277209 */ /* 0x000fe40007810000 */
[----:B------:R-:W-:Y:S02]  /*7a00*/  ISETP.LT.OR P3, PT, R55, 0x61, P3 ;  /* 0x000000613700780c */ /* 0x000fe40001f61670 */
[----:B------:R-:W-:Y:S01]  /*7a10*/  FSEL R44, R44, -INF , !P2 ;  /* 0xff8000002c2c7808 */ /* 0x000fe20005000000 */
[----:B------:R0:W-:Y:S01]  /*7a20*/  MUFU.EX2 R37, R20 ;  /* 0x0000001400257308 */ /* 0x0001e20000000800 */
[----:B------:R-:W-:Y:S02]  /*7a30*/  ISETP.GT.AND P2, PT, R57, 0x61, P1 ;  /* 0x000000613900780c */ /* 0x000fe40000f44270 */
[----:B------:R-:W-:Y:S02]  /*7a40*/  FMNMX.FTZ R39, R46, R39, !PT ;  /* 0x000000272e277209 */ /* 0x000fe40007810000 */
[----:B------:R-:W-:-:S02]  /*7a50*/  FSEL R160, R49, -INF , !P3 ;  /* 0xff80000031a07808 */ /* 0x000fc40005800000 */
[----:B------:R-:W-:Y:S01]  /*7a60*/  ISETP.GT.AND P3, PT, R57, 0x68, P1 ;  /* 0x000000683900780c */ /* 0x000fe20000f64270 */
[----:B------:R-:W-:Y:S01]  /*7a70*/  MUFU.EX2 R78, R78 ;  /* 0x0000004e004e7308 */ /* 0x000fe20000000800 */
[C---:B------:R-:W-:Y:S01]  /*7a80*/  ISETP.LT.OR P2, PT, R55.reuse, 0x62, P2 ;  /* 0x000000623700780c */ /* 0x040fe20001741670 */
[--C-:B0-----:R-:W-:Y:S01]  /*7a90*/  FFMA.FTZ R20, R86, R9, -R29.reuse ;  /* 0x0000000956147223 */ /* 0x101fe2000001081d */
[----:B------:R-:W-:Y:S01]  /*7aa0*/  FMNMX.FTZ R39, R44, R39, !PT ;  /* 0x000000272c277209 */ /* 0x000fe20007810000 */
[-CC-:B------:R-:W-:Y:S01]  /*7ab0*/  FFMA.FTZ R86, R84, R9.reuse, -R29.reuse ;  /* 0x0000000954567223 */ /* 0x180fe2000001081d */
[----:B------:R-:W-:Y:S02]  /*7ac0*/  ISETP.LT.OR P3, PT, R55, 0x69, P3 ;  /* 0x000000693700780c */ /* 0x000fe40001f61670 */
[----:B------:R-:W-:Y:S01]  /*7ad0*/  FSEL R162, R47, -INF , !P2 ;  /* 0xff8000002fa27808 */ /* 0x000fe20005000000 */
[----:B------:R-:W-:-:S01]  /*7ae0*/  FFMA.FTZ R47, R76, R9, -R29 ;  /* 0x000000094c2f7223 */ /* 0x000fc2000001081d */
[----:B------:R-:W-:Y:S01]  /*7af0*/  ISETP.GT.AND P2, PT, R57, 0x69, P1 ;  /* 0x000000693900780c */ /* 0x000fe20000f44270 */
[----:B------:R-:W-:Y:S01]  /*7b00*/  MUFU.EX2 R86, R86 ;  /* 0x0000005600567308 */ /* 0x000fe20000000800 */
[----:B------:R-:W-:-:S02]  /*7b10*/  FMNMX.FTZ R39, R160, R39, !PT ;  /* 0x00000027a0277209 */ /* 0x000fc40007810000 */
[----:B------:R-:W-:Y:S02]  /*7b20*/  FSEL R50, R50, -INF , !P3 ;  /* 0xff80000032327808 */ /* 0x000fe40005800000 */
[----:B------:R-:W-:Y:S02]  /*7b30*/  ISETP.GT.AND P3, PT, R57, 0x70, P1 ;  /* 0x000000703900780c */ /* 0x000fe40000f64270 */
[C---:B------:R-:W-:Y:S01]  /*7b40*/  ISETP.LT.OR P2, PT, R55.reuse, 0x6a, P2 ;  /* 0x0000006a3700780c */ /* 0x040fe20001741670 */
[----:B------:R-:W-:Y:S01]  /*7b50*/  MUFU.EX2 R45, R45 ;  /* 0x0000002d002d7308 */ /* 0x000fe20000000800 */
[----:B------:R-:W-:Y:S02]  /*7b60*/  FMNMX.FTZ R41, R162, R39, !PT ;  /* 0x00000027a2297209 */ /* 0x000fe40007810000 */
[----:B------:R-:W-:Y:S02]  /*7b70*/  ISETP.LT.OR P3, PT, R55, 0x71, P3 ;  /* 0x000000713700780c */ /* 0x000fe40001f61670 */
[----:B------:R-:W-:-:S02]  /*7b80*/  FSEL R48, R48, -INF , !P2 ;  /* 0xff80000030307808 */ /* 0x000fc40005000000 */
[C---:B------:R-:W-:Y:S01]  /*7b90*/  ISETP.GT.AND P2, PT, R57.reuse, 0x71, P1 ;  /* 0x000000713900780c */ /* 0x040fe20000f44270 */
[----:B------:R0:W-:Y:S01]  /*7ba0*/  MUFU.EX2 R39, R20 ;  /* 0x0000001400277308 */ /* 0x0001e20000000800 */
[----:B------:R-:W-:Y:S02]  /*7bb0*/  FMNMX.FTZ R41, R50, R41, !PT ;  /* 0x0000002932297209 */ /* 0x000fe40007810000 */
[----:B------:R-:W-:Y:S02]  /*7bc0*/  FSEL R52, R52, -INF , !P3 ;  /* 0xff80000034347808 */ /* 0x000fe40005800000 */
[----:B------:R-:W-:Y:S02]  /*7bd0*/  ISETP.GT.AND P3, PT, R57, 0x78, P1 ;  /* 0x000000783900780c */ /* 0x000fe40000f64270 */
[----:B------:R-:W-:Y:S01]  /*7be0*/  ISETP.LT.OR P2, PT, R55, 0x72, P2 ;  /* 0x000000723700780c */ /* 0x000fe20001741670 */
[----:B------:R-:W-:Y:S01]  /*7bf0*/  MUFU.EX2 R47, R47 ;  /* 0x0000002f002f7308 */ /* 0x000fe20000000800 */
[----:B------:R-:W-:-:S02]  /*7c00*/  FMNMX.FTZ R41, R48, R41, !PT ;  /* 0x0000002930297209 */ /* 0x000fc40007810000 */
[----:B------:R-:W-:Y:S02]  /*7c10*/  ISETP.GT.AND P1, PT, R57, 0x79, P1 ;  /* 0x000000793900780c */ /* 0x000fe40000f24270 */
[----:B------:R-:W-:Y:S02]  /*7c20*/  ISETP.LT.OR P3, PT, R55, 0x79, P3 ;  /* 0x000000793700780c */ /* 0x000fe40001f61670 */
[----:B------:R-:W-:Y:S01]  /*7c30*/  FSEL R84, R51, -INF , !P2 ;  /* 0xff80000033547808 */ /* 0x000fe20005000000 */
[----:B------:R-:W-:-:S01]  /*7c40*/  FFMA.FTZ R51, R60, R9, -R29 ;  /* 0x000000093c337223 */ /* 0x000fc2000001081d */
[----:B------:R-:W-:Y:S01]  /*7c50*/  FMNMX.FTZ R41, R52, R41, !PT ;  /* 0x0000002934297209 */ /* 0x000fe20007810000 */
[----:B------:R-:W-:-:S01]  /*7c60*/  FFMA.FTZ R60, R64, R9, -R29 ;  /* 0x00000009403c7223 */ /* 0x000fc2000001081d */
[----:B------:R-:W-:Y:S01]  /*7c70*/  ISETP.LT.OR P1, PT, R55, 0x7a, P1 ;  /* 0x0000007a3700780c */ /* 0x000fe20000f21670 */
[----:B------:R-:W-:Y:S01]  /*7c80*/  MUFU.EX2 R68, R68 ;  /* 0x0000004400447308 */ /* 0x000fe20000000800 */
[----:B------:R-:W-:-:S02]  /*7c90*/  FSEL R196, R53, -INF , !P3 ;  /* 0xff80000035c47808 */ /* 0x000fc40005800000 */
[----:B------:R-:W-:Y:S02]  /*7ca0*/  FMNMX.FTZ R43, R84, R41, !PT ;  /* 0x00000029542b7209 */ /* 0x000fe40007810000 */
[----:B------:R-:W-:Y:S02]  /*7cb0*/  FSEL R54, R54, -INF , !P1 ;  /* 0xff80000036367808 */ /* 0x000fe40004800000 */
[----:B------:R-:W-:Y:S01]  /*7cc0*/  FMNMX.FTZ R43, R196, R43, !PT ;  /* 0x0000002bc42b7209 */ /* 0x000fe20007810000 */
[----:B------:R-:W-:Y:S01]  /*7cd0*/  MUFU.EX2 R41, R82 ;  /* 0x0000005200297308 */ /* 0x000fe20000000800 */
[----:B------:R-:W-:Y:S02]  /*7ce0*/  FSEL R55, R10, RZ, P4 ;  /* 0x000000ff0a377208 */ /* 0x000fe40002000000 */
[----:B0-----:R-:W-:Y:S01]  /*7cf0*/  FMNMX.FTZ R20, R54, R43, !PT ;  /* 0x0000002b36147209 */ /* 0x001fe20007810000 */
[----:B------:R-:W-:-:S01]  /*7d00*/  FFMA.FTZ R43, R70, R9, -R29 ;  /* 0x00000009462b7223 */ /* 0x000fc2000001081d */
[----:B------:R-:W-:Y:S01]  /*7d10*/  FFMA.FTZ R70, R72, R9, -R29 ;  /* 0x0000000948467223 */ /* 0x000fe2000001081d */
[----:B------:R-:W-:-:S01]  /*7d20*/  FADD.FTZ R58, -R55, R12 ;  /* 0x0000000c373a7221 */ /* 0x000fc20000010100 */
[-CC-:B------:R-:W-:Y:S01]  /*7d30*/  FFMA.FTZ R72, R80, R9.reuse, -R29.reuse ;  /* 0x0000000950487223 */ /* 0x180fe2000001081d */
[----:B------:R-:W0:Y:S01]  /*7d40*/  SHFL.BFLY PT, R49, R20, 0x2, 0x1f ;  /* 0x0c401f0014317f89 */ /* 0x000e2200000e0000 */
[----:B------:R-:W-:-:S01]  /*7d50*/  FFMA.FTZ R12, R56, R9, -R29 ;  /* 0x00000009380c7223 */ /* 0x000fc2000001081d */
[----:B------:R-:W-:Y:S01]  /*7d60*/  FMUL.FTZ R55, R58, R9 ;  /* 0x000000093a377220 */ /* 0x000fe20000410000 */
[----:B------:R-:W-:Y:S08]  /*7d70*/  MUFU.EX2 R43, R43 ;  /* 0x0000002b002b7308 */ /* 0x000ff00000000800 */
[----:B------:R-:W1:Y:S08]  /*7d80*/  MUFU.EX2 R55, R55 ;  /* 0x0000003700377308 */ /* 0x000e700000000800 */
[----:B------:R-:W-:Y:S01]  /*7d90*/  MUFU.EX2 R70, R70 ;  /* 0x0000004600467308 */ /* 0x000fe20000000800 */
[----:B0-----:R-:W-:Y:S01]  /*7da0*/  FMNMX.FTZ R53, R20, R49, !PT ;  /* 0x0000003114357209 */ /* 0x001fe20007810000 */
[----:B------:R-:W-:-:S06]  /*7db0*/  FFMA.FTZ R49, R66, R9, -R29 ;  /* 0x0000000942317223 */ /* 0x000fcc000001081d */
[----:B------:R-:W-:Y:S01]  /*7dc0*/  MUFU.EX2 R72, R72 ;  /* 0x0000004800487308 */ /* 0x000fe20000000800 */
[----:B-1----:R-:W-:-:S01]  /*7dd0*/  FFMA.FTZ R80, R55, R5, R24 ;  /* 0x0000000537507223 */ /* 0x002fc20000010018 */
[----:B------:R-:W0:Y:S03]  /*7de0*/  SHFL.BFLY PT, R20, R53, 0x1, 0x1f ;  /* 0x0c201f0035147f89 */ /* 0x000e2600000e0000 */
[----:B------:R-:W-:-:S03]  /*7df0*/  FADD.FTZ R80, R21, R80 ;  /* 0x0000005015507221 */ /* 0x000fc60000010000 */
[----:B------:R-:W-:Y:S01]  /*7e00*/  MUFU.EX2 R49, R49 ;  /* 0x0000003100317308 */ /* 0x000fe20000000800 */
[----:B------:R-:W-:-:S04]  /*7e10*/  FADD.FTZ R75, R23, R80 ;  /* 0x00000050174b7221 */ /* 0x000fc80000010000 */
[----:B------:R-:W-:-:S03]  /*7e20*/  FADD.FTZ R80, R26, R75 ;  /* 0x0000004b1a507221 */ /* 0x000fc60000010000 */
[----:B------:R-:W-:Y:S08]  /*7e30*/  MUFU.EX2 R62, R62 ;  /* 0x0000003e003e7308 */ /* 0x000ff00000000800 */
[----:B------:R-:W-:Y:S01]  /*7e40*/  MUFU.EX2 R51, R51 ;  /* 0x0000003300337308 */ /* 0x000fe20000000800 */
[----:B0-----:R-:W-:-:S04]  /*7e50*/  FMNMX.FTZ R20, R53, R20, !PT ;  /* 0x0000001435147209 */ /* 0x001fc80007810000 */
[C---:B------:R-:W-:Y:S01]  /*7e60*/  FSETP.NEU.FTZ.AND P1, PT, R20.reuse, -INF , PT ;  /* 0xff8000001400780b */ /* 0x040fe20003f3d000 */
[----:B------:R-:W-:-:S02]  /*7e70*/  FFMA.FTZ R29, R20, R9, -8 ;  /* 0xc1000000141d7423 */ /* 0x000fc40000010009 */
[----:B------:R0:W-:Y:S01]  /*7e80*/  MUFU.EX2 R53, R59 ;  /* 0x0000003b00357308 */ /* 0x0001e20000000800 */
[----:B------:R-:W-:Y:S02]  /*7e90*/  FSEL R66, R20, RZ, P1 ;  /* 0x000000ff14427208 */ /* 0x000fe40000800000 */
[----:B------:R-:W-:-:S03]  /*7ea0*/  FSEL R29, R29, RZ, P1 ;  /* 0x000000ff1d1d7208 */ /* 0x000fc60000800000 */
[----:B------:R-:W-:Y:S02]  /*7eb0*/  FADD.FTZ R66, -R66, R13 ;  /* 0x0000000d42427221 */ /* 0x000fe40000010100 */
[----:B------:R-:W-:Y:S01]  /*7ec0*/  MUFU.EX2 R60, R60 ;  /* 0x0000003c003c7308 */ /* 0x000fe20000000800 */
[----:B------:R-:W-:-:S01]  /*7ed0*/  FFMA.FTZ R57, R192, R9, -R29 ;  /* 0x00000009c0397223 */ /* 0x000fc2000001081d */
[-CC-:B------:R-:W-:Y:S01]  /*7ee0*/  FFMA.FTZ R56, R164, R9.reuse, -R29.reuse ;  /* 0x00000009a4387223 */ /* 0x180fe2000001081d */
[-C--:B------:R-:W-:Y:S01]  /*7ef0*/  FMUL.FTZ R66, R66, R9.reuse ;  /* 0x0000000942427220 */ /* 0x080fe20000410000 */
[-CC-:B------:R-:W-:Y:S01]  /*7f00*/  FFMA.FTZ R58, R166, R9.reuse, -R29.reuse ;  /* 0x00000009a63a7223 */ /* 0x180fe2000001081d */
[----:B0-----:R-:W-:-:S01]  /*7f10*/  FFMA.FTZ R59, R168, R9, -R29 ;  /* 0x00000009a83b7223 */ /* 0x001fc2000001081d */
        /* <DEDUP_REMOVED lines=27> */
[----:B0-----:R-:W-:-:S01]  /*80d0*/  FFMA.FTZ R5, R66, R4, R57 ;  /* 0x0000000442057223 */ /* 0x001fc20000010039 */
[----:B------:R-:W-:-:S06]  /*80e0*/  FFMA.FTZ R196, R196, R9, -R29 ;  /* 0x00000009c4c47223 */ /* 0x000fcc000001081d */
[----:B------:R-:W0:Y:S01]  /*80f0*/  MUFU.EX2 R59, R59 ;  /* 0x0000003b003b7308 */ /* 0x000e220000000800 */
[----:B-1----:R-:W-:-:S07]  /*8100*/  FADD.FTZ R5, R56, R5 ;  /* 0x0000000538057221 */ /* 0x002fce0000010000 */
[----:B------:R-:W1:Y:S01]  /*8110*/  MUFU.EX2 R61, R61 ;  /* 0x0000003d003d7308 */ /* 0x000e620000000800 */
[----:B--2---:R-:W-:-:S01]  /*8120*/  FADD.FTZ R4, R58, R5 ;  /* 0x000000053a047221 */ /* 0x004fc20000010000 */
[----:B------:R-:W-:Y:S01]  /*8130*/  FADD.FTZ R5, R25, R80 ;  /* 0x0000005019057221 */ /* 0x000fe20000010000 */
[----:B------:R-:W-:-:S05]  /*8140*/  FFMA.FTZ R80, R194, R9, -R29 ;  /* 0x00000009c2507223 */ /* 0x000fca000001081d */
[----:B------:R-:W2:Y:S01]  /*8150*/  MUFU.EX2 R64, R64 ;  /* 0x0000004000407308 */ /* 0x000ea20000000800 */
[----:B0-----:R-:W-:-:S07]  /*8160*/  FADD.FTZ R4, R59, R4 ;  /* 0x000000043b047221 */ /* 0x001fce0000010000 */
[----:B------:R-:W0:Y:S01]  /*8170*/  MUFU.EX2 R34, R34 ;  /* 0x0000002200227308 */ /* 0x000e220000000800 */
[----:B-1----:R-:W-:-:S01]  /*8180*/  FADD.FTZ R77, R61, R4 ;  /* 0x000000043d4d7221 */ /* 0x002fc20000010000 */
[----:B------:R-:W-:-:S04]  /*8190*/  FADD.FTZ R4, R28, R5 ;  /* 0x000000051c047221 */ /* 0x000fc80000010000 */
[----:B------:R-:W-:Y:S02]  /*81a0*/  FADD.FTZ R5, R27, R4 ;  /* 0x000000041b057221 */ /* 0x000fe40000010000 */
[----:B------:R-:W1:Y:S01]  /*81b0*/  MUFU.EX2 R63, R63 ;  /* 0x0000003f003f7308 */ /* 0x000e620000000800 */
[----:B--2---:R-:W-:-:S01]  /*81c0*/  FADD.FTZ R77, R64, R77 ;  /* 0x0000004d404d7221 */ /* 0x004fc20000010000 */
[----:B------:R-:W-:-:S04]  /*81d0*/  FADD.FTZ R82, R30, R5 ;  /* 0x000000051e527221 */ /* 0x000fc80000010000 */
[----:B------:R-:W-:Y:S02]  /*81e0*/  FADD.FTZ R5, R31, R82 ;  /* 0x000000521f057221 */ /* 0x000fe40000010000 */
[----:B------:R-:W2:Y:S01]  /*81f0*/  MUFU.EX2 R65, R65 ;  /* 0x0000004100417308 */ /* 0x000ea20000000800 */
[----:B0-----:R-:W-:-:S01]  /*8200*/  FADD.FTZ R4, R34, R77 ;  /* 0x0000004d22047221 */ /* 0x001fc20000010000 */
[----:B------:R-:W-:-:S04]  /*8210*/  FADD.FTZ R82, R38, R5 ;  /* 0x0000000526527221 */ /* 0x000fc80000010000 */
[----:B------:R-:W-:Y:S02]  /*8220*/  FADD.FTZ R5, R33, R82 ;  /* 0x0000005221057221 */ /* 0x000fe40000010000 */
[----:B------:R-:W0:Y:S01]  /*8230*/  MUFU.EX2 R32, R32 ;  /* 0x0000002000207308 */ /* 0x000e220000000800 */
[----:B-1----:R-:W-:-:S01]  /*8240*/  FADD.FTZ R4, R63, R4 ;  /* 0x000000043f047221 */ /* 0x002fc20000010000 */
[----:B------:R-:W-:-:S06]  /*8250*/  FADD.FTZ R82, R156, R5 ;  /* 0x000000059c527221 */ /* 0x000fcc0000010000 */
[----:B------:R-:W1:Y:S01]  /*8260*/  MUFU.EX2 R40, R40 ;  /* 0x0000002800287308 */ /* 0x000e620000000800 */
[----:B--2---:R-:W-:-:S01]  /*8270*/  FADD.FTZ R77, R65, R4 ;  /* 0x00000004414d7221 */ /* 0x004fc20000010000 */
[----:B------:R-:W-:-:S06]  /*8280*/  FFMA.FTZ R4, R44, R9, -R29 ;  /* 0x000000092c047223 */ /* 0x000fcc000001081d */
        /* <DEDUP_REMOVED lines=8> */
[-CC-:B------:R-:W-:Y:S01]  /*8310*/  FFMA.FTZ R44, R160, R9.reuse, -R29.reuse ;  /* 0x00000009a02c7223 */ /* 0x180fe2000001081d */
[----:B------:R-:W-:-:S05]  /*8320*/  FFMA.FTZ R29, R54, R9, -R29 ;  /* 0x00000009361d7223 */ /* 0x000fca000001081d */
[----:B------:R-:W2:Y:S08]  /*8330*/  MUFU.EX2 R13, R190 ;  /* 0x000000be000d7308 */ /* 0x000eb00000000800 */
[----:B------:R-:W3:Y:S08]  /*8340*/  MUFU.EX2 R74, R74 ;  /* 0x0000004a004a7308 */ /* 0x000ef00000000800 */
[----:B------:R-:W4:Y:S08]  /*8350*/  MUFU.EX2 R71, R71 ;  /* 0x0000004700477308 */ /* 0x000f300000000800 */
[----:B------:R0:W-:Y:S08]  /*8360*/  MUFU.EX2 R158, R46 ;  /* 0x0000002e009e7308 */ /* 0x0001f00000000800 */
[----:B------:R-:W5:Y:S01]  /*8370*/  MUFU.EX2 R76, R76 ;  /* 0x0000004c004c7308 */ /* 0x000f620000000800 */
[----:B0-----:R-:W-:-:S01]  /*8380*/  FADD.FTZ R46, R36, R5 ;  /* 0x00000005242e7221 */ /* 0x001fc20000010000 */
[----:B------:R-:W-:-:S03]  /*8390*/  FADD.FTZ R5, R37, R82 ;  /* 0x0000005225057221 */ /* 0x000fc60000010000 */
[----:B-1----:R-:W-:-:S03]  /*83a0*/  FADD.FTZ R46, R69, R46 ;  /* 0x0000002e452e7221 */ /* 0x002fc60000010000 */
[----:B------:R-:W0:Y:S01]  /*83b0*/  MUFU.EX2 R42, R42 ;  /* 0x0000002a002a7308 */ /* 0x000e220000000800 */
[----:B--2---:R-:W-:-:S04]  /*83c0*/  FADD.FTZ R77, R13, R46 ;  /* 0x0000002e0d4d7221 */ /* 0x004fc80000010000 */
[----:B---3--:R-:W-:-:S03]  /*83d0*/  FADD.FTZ R46, R74, R77 ;  /* 0x0000004d4a2e7221 */ /* 0x008fc60000010000 */
[----:B------:R1:W-:Y:S01]  /*83e0*/  MUFU.EX2 R79, R4 ;  /* 0x00000004004f7308 */ /* 0x0003e20000000800 */
[----:B----4-:R-:W-:-:S04]  /*83f0*/  FADD.FTZ R77, R71, R46 ;  /* 0x0000002e474d7221 */ /* 0x010fc80000010000 */
[----:B-----5:R-:W-:-:S03]  /*8400*/  FADD.FTZ R77, R76, R77 ;  /* 0x0000004d4c4d7221 */ /* 0x020fc60000010000 */
[----:B------:R-:W2:Y:S01]  /*8410*/  MUFU.EX2 R73, R73 ;  /* 0x0000004900497308 */ /* 0x000ea20000000800 */
[----:B-1----:R-:W-:-:S04]  /*8420*/  FADD.FTZ R4, R152, R5 ;  /* 0x0000000598047221 */ /* 0x002fc80000010000 */
[----:B------:R-:W-:-:S03]  /*8430*/  FADD.FTZ R5, R39, R4 ;  /* 0x0000000427057221 */ /* 0x000fc60000010000 */
[----:B------:R-:W1:Y:S01]  /*8440*/  MUFU.EX2 R75, R75 ;  /* 0x0000004b004b7308 */ /* 0x000e620000000800 */
[----:B------:R-:W-:-:S04]  /*8450*/  FADD.FTZ R4, R86, R5 ;  /* 0x0000000556047221 */ /* 0x000fc80000010000 */
[----:B------:R-:W-:Y:S01]  /*8460*/  FADD.FTZ R5, R41, R4 ;  /* 0x0000000429057221 */ /* 0x000fe20000010000 */
[----:B0-----:R-:W-:-:S02]  /*8470*/  FADD.FTZ R4, R42, R77 ;  /* 0x0000004d2a047221 */ /* 0x001fc40000010000 */
[----:B------:R-:W0:Y:S01]  /*8480*/  MUFU.EX2 R80, R80 ;  /* 0x0000005000507308 */ /* 0x000e220000000800 */
[----:B------:R-:W-:-:S01]  /*8490*/  FADD.FTZ R46, R78, R5 ;  /* 0x000000054e2e7221 */ /* 0x000fc20000010000 */
[----:B--2---:R-:W-:-:S03]  /*84a0*/  FADD.FTZ R4, R73, R4 ;  /* 0x0000000449047221 */ /* 0x004fc60000010000 */
[----:B------:R-:W-:-:S03]  /*84b0*/  FADD.FTZ R5, R43, R46 ;  /* 0x0000002e2b057221 */ /* 0x000fc60000010000 */
[----:B------:R-:W2:Y:S01]  /*84c0*/  MUFU.EX2 R44, R44 ;  /* 0x0000002c002c7308 */ /* 0x000ea20000000800 */
[----:B-1----:R-:W-:-:S01]  /*84d0*/  FADD.FTZ R77, R75, R4 ;  /* 0x000000044b4d7221 */ /* 0x002fc20000010000 */
[----:B------:R-:W-:-:S04]  /*84e0*/  FADD.FTZ R4, R70, R5 ;  /* 0x0000000546047221 */ /* 0x000fc80000010000 */
[----:B------:R-:W-:Y:S02]  /*84f0*/  FADD.FTZ R5, R45, R4 ;  /* 0x000000042d057221 */ /* 0x000fe40000010000 */
[----:B------:R-:W1:Y:S01]  /*8500*/  MUFU.EX2 R82, R162 ;  /* 0x000000a200527308 */ /* 0x000e620000000800 */
[----:B0-----:R-:W-:-:S01]  /*8510*/  FADD.FTZ R77, R80, R77 ;  /* 0x0000004d504d7221 */ /* 0x001fc20000010000 */
[----:B------:R-:W-:-:S03]  /*8520*/  FADD.FTZ R4, R72, R5 ;  /* 0x0000000548047221 */ /* 0x000fc60000010000 */
[----:B------:R-:W-:Y:S01]  /*8530*/  FADD.FTZ R77, R158, R77 ;  /* 0x0000004d9e4d7221 */ /* 0x000fe20000010000 */
[----:B------:R-:W-:-:S02]  /*8540*/  FADD.FTZ R5, R47, R4 ;  /* 0x000000042f057221 */ /* 0x000fc40000010000 */
[----:B------:R-:W0:Y:S01]  /*8550*/  MUFU.EX2 R50, R50 ;  /* 0x0000003200327308 */ /* 0x000e220000000800 */
[----:B------:R-:W-:-:S01]  /*8560*/  FADD.FTZ R77, R79, R77 ;  /* 0x0000004d4f4d7221 */ /* 0x000fc20000010000 */
[----:B------:R-:W-:-:S03]  /*8570*/  FADD.FTZ R4, R68, R5 ;  /* 0x0000000544047221 */ /* 0x000fc60000010000 */
[----:B--2---:R-:W-:Y:S01]  /*8580*/  FADD.FTZ R77, R44, R77 ;  /* 0x0000004d2c4d7221 */ /* 0x004fe20000010000 */
[----:B------:R-:W-:-:S02]  /*8590*/  FADD.FTZ R5, R49, R4 ;  /* 0x0000000431057221 */ /* 0x000fc40000010000 */
[----:B------:R-:W2:Y:S01]  /*85a0*/  MUFU.EX2 R48, R48 ;  /* 0x0000003000307308 */ /* 0x000ea20000000800 */
[----:B-1----:R-:W-:-:S01]  /*85b0*/  FADD.FTZ R77, R82, R77 ;  /* 0x0000004d524d7221 */ /* 0x002fc20000010000 */
[----:B------:R-:W-:-:S04]  /*85c0*/  FADD.FTZ R4, R62, R5 ;  /* 0x000000053e047221 */ /* 0x000fc80000010000 */
[----:B------:R-:W-:Y:S02]  /*85d0*/  FADD.FTZ R5, R51, R4 ;  /* 0x0000000433057221 */ /* 0x000fe40000010000 */
[----:B------:R-:W1:Y:S01]  /*85e0*/  MUFU.EX2 R52, R52 ;  /* 0x0000003400347308 */ /* 0x000e620000000800 */
[----:B0-----:R-:W-:-:S01]  /*85f0*/  FADD.FTZ R77, R50, R77 ;  /* 0x0000004d324d7221 */ /* 0x001fc20000010000 */
[----:B------:R-:W-:-:S04]  /*8600*/  FADD.FTZ R4, R60, R5 ;  /* 0x000000053c047221 */ /* 0x000fc80000010000 */
[----:B------:R-:W-:Y:S02]  /*8610*/  FADD.FTZ R5, R53, R4 ;  /* 0x0000000435057221 */ /* 0x000fe40000010000 */
[----:B------:R-:W0:Y:S01]  /*8620*/  MUFU.EX2 R155, R84 ;  /* 0x00000054009b7308 */ /* 0x000e220000000800 */
[----:B--2---:R-:W-:-:S07]  /*8630*/  FADD.FTZ R77, R48, R77 ;  /* 0x0000004d304d7221 */ /* 0x004fce0000010000 */
[----:B------:R-:W2:Y:S01]  /*8640*/  MUFU.EX2 R196, R196 ;  /* 0x000000c400c47308 */ /* 0x000ea20000000800 */
[----:B-1----:R-:W-:-:S07]  /*8650*/  FADD.FTZ R77, R52, R77 ;  /* 0x0000004d344d7221 */ /* 0x002fce0000010000 */
[----:B------:R-:W1:Y:S01]  /*8660*/  MUFU.EX2 R12, R12 ;  /* 0x0000000c000c7308 */ /* 0x000e620000000800 */
[----:B0-----:R-:W-:-:S07]  /*8670*/  FADD.FTZ R77, R155, R77 ;  /* 0x0000004d9b4d7221 */ /* 0x001fce0000010000 */
[----:B------:R-:W0:Y:S01]  /*8680*/  MUFU.EX2 R46, R29 ;  /* 0x0000001d002e7308 */ /* 0x000e220000000800 */
[----:B--2---:R-:W-:-:S01]  /*8690*/  FADD.FTZ R77, R196, R77 ;  /* 0x0000004dc44d7221 */ /* 0x004fc20000010000 */
[----:B-1----:R-:W-:-:S03]  /*86a0*/  FADD.FTZ R5, R12, R5 ;  /* 0x000000050c057221 */ /* 0x002fc60000010000 */
[----:B0-----:R-:W-:Y:S01]  /*86b0*/  FADD.FTZ R4, R46, R77 ;  /* 0x0000004d2e047221 */ /* 0x001fe20000010000 */
[----:B------:R-:W-:Y:S06]  /*86c0*/  @!P0 BRA `(.L_x_1093) ;  /* 0x0000000000048947 */ /* 0x000fec0003800000 */
[----:B------:R-:W-:Y:S01]  /*86d0*/  BPT.TRAP 0x1 ;  /* 0x000000040000795c */ /* 0x000fe20000300000 */
.L_x_1093:
[----:B------:R-:W-:Y:S01]  /*86e0*/  ULEA UR10, UR32, UR36, 0x3 ;  /* 0x00000024200a7291 */ /* 0x000fe2000f8e183f */
[----:B------:R-:W-:Y:S01]  /*86f0*/  ISETP.GT.AND P1, PT, R15, R14, PT ;  /* 0x0000000e0f00720c */ /* 0x000fe20003f24270 */
[----:B------:R-:W-:Y:S01]  /*8700*/  FMUL.FTZ R88, R88, R55 ;  /* 0x0000003758587220 */ /* 0x000fe20000410000 */
[----:B------:R-:W-:Y:S01]  /*8710*/  F2FP.SATFINITE.E4M3.F32.PACK_AB_MERGE_C R37, R152, R37, RZ ;  /* 0x000000259825723e */ /* 0x000fe200048070ff */
[----:B------:R-:W-:Y:S01]  /*8720*/  UIADD3 UR10, UR10, 0x22860, URZ ;  /* 0x000228600a0a7890 */ /* 0x000fe2000fffe03f */
[----:B------:R-:W-:Y:S01]  /*8730*/  F2FP.SATFINITE.E4M3.F32.PACK_AB_MERGE_C R23, R26, R23, RZ ;  /* 0x000000171a17723e */ /* 0x000fe200048070ff */
[----:B------:R-:W-:Y:S01]  /*8740*/  UMOV UR32, UR4 ;  /* 0x0000000400207c82 */ /* 0x000fe20008000000 */
[----:B------:R-:W-:Y:S01]  /*8750*/  F2FP.SATFINITE.E4M3.F32.PACK_AB_MERGE_C R27, R30, R27, RZ ;  /* 0x0000001b1e1b723e */ /* 0x000fe200048070ff */
[----:B------:R-:W-:Y:S01]  /*8760*/  UPRMT UR10, UR7, 0x654, UR10 ;  /* 0x00000654070a7896 */ /* 0x000fe2000800000a */
[----:B------:R-:W-:Y:S01]  /*8770*/  F2FP.SATFINITE.E4M3.F32.PACK_AB_MERGE_C R13, R74, R13, RZ ;  /* 0x0000000d4a0d723e */ /* 0x000fe200048070ff */
[----:B------:R-:W-:Y:S01]  /*8780*/  FMUL.FTZ R89, R89, R55 ;  /* 0x0000003759597220 */ /* 0x000fe20000410000 */
[----:B------:R-:W-:Y:S01]  /*8790*/  F2FP.SATFINITE.E4M3.F32.PACK_AB_MERGE_C R12, R12, R53, RZ ;  /* 0x000000350c0c723e */ /* 0x000fe200048070ff */
[-C--:B------:R-:W-:Y:S01]  /*87a0*/  FMUL.FTZ R92, R92, R55.reuse ;  /* 0x000000375c5c7220 */ /* 0x080fe20000410000 */
[----:B------:R-:W-:Y:S01]  /*87b0*/  F2FP.SATFINITE.E4M3.F32.PACK_AB_MERGE_C R58, R59, R58, RZ ;  /* 0x0000003a3b3a723e */ /* 0x000fe200048070ff */
[-C--:B------:R-:W-:Y:S01]  /*87c0*/  FMUL.FTZ R93, R93, R55.reuse ;  /* 0x000000375d5d7220 */ /* 0x080fe20000410000 */
[----:B------:R-:W-:Y:S01]  /*87d0*/  F2FP.SATFINITE.E4M3.F32.PACK_AB_MERGE_C R34, R63, R34, RZ ;  /* 0x000000223f22723e */ /* 0x000fe200048070ff */
[----:B------:R-:W-:Y:S01]  /*87e0*/  FMUL.FTZ R96, R96, R55 ;  /* 0x0000003760607220 */ /* 0x000fe20000410000 */
[----:B------:R-:W-:Y:S01]  /*87f0*/  F2FP.SATFINITE.E4M3.F32.PACK_AB_MERGE_C R33, R156, R33, RZ ;  /* 0x000000219c21723e */ /* 0x000fe200048070ff */
[----:B------:R-:W-:Y:S01]  /*8800*/  SYNCS.ARRIVE.TRANS64.RED.A1T0 RZ, [UR10], RZ ;  /* 0x000000ffffff79a7 */ /* 0x000fe2000810040a */
        /* <DEDUP_REMOVED lines=16> */
[----:B------:R-:W-:Y:S01]  /*8910*/  F2FP.SATFINITE.E4M3.F32.PACK_AB_MERGE_C R162, R154, R35, R37 ;  /* 0x000000239aa2723e */ /* 0x000fe20004807025 */
[-C--:B------:R-:W-:Y:S01]  /*8920*/  FMUL.FTZ R113, R113, R55.reuse ;  /* 0x0000003771717220 */ /* 0x080fe20000410000 */
[----:B------:R-:W-:Y:S01]  /*8930*/  F2FP.SATFINITE.E4M3.F32.PACK_AB_MERGE_C R164, R21, R24, R23 ;  /* 0x0000001815a4723e */ /* 0x000fe20004807017 */
[-C--:B------:R-:W-:Y:S01]  /*8940*/  FMUL.FTZ R116, R116, R55.reuse ;  /* 0x0000003774747220 */ /* 0x080fe20000410000 */
[----:B------:R-:W-:Y:S01]  /*8950*/  F2FP.SATFINITE.E4M3.F32.PACK_AB_MERGE_C R163, R69, R36, R13 ;  /* 0x0000002445a3723e */ /* 0x000fe2000480700d */
[----:B------:R-:W-:Y:S01]  /*8960*/  FMUL.FTZ R117, R117, R55 ;  /* 0x0000003775757220 */ /* 0x000fe20000410000 */
        /* <DEDUP_REMOVED lines=21> */
[-C--:B------:R-:W-:Y:S01]  /*8ac0*/  FMUL.FTZ R140, R140, R55.reuse ;  /* 0x000000378c8c7220 */ /* 0x080fe20000410000 */
[----:B------:R-:W-:Y:S01]  /*8ad0*/  F2FP.SATFINITE.E4M3.F32.PACK_AB_MERGE_C R153, R82, R44, R29 ;  /* 0x0000002c5299723e */ /* 0x000fe2000480701d */
[-C--:B------:R-:W-:Y:S01]  /*8ae0*/  FMUL.FTZ R141, R141, R55.reuse ;  /* 0x000000378d8d7220 */ /* 0x080fe20000410000 */
[----:B------:R-:W-:Y:S01]  /*8af0*/  F2FP.SATFINITE.E4M3.F32.PACK_AB_MERGE_C R155, R155, R52, R30 ;  /* 0x000000349b9b723e */ /* 0x000fe2000480701e */
        /* <DEDUP_REMOVED lines=36> */
[----:B------:R-:W-:-:S02]  /*8d40*/  VIADD R15, R15, 0xffffffff ;  /* 0xffffffff0f0f7836 */ /* 0x000fc40000000000 */
[----:B------:R-:W-:Y:S02]  /*8d50*/  IMAD.MOV.U32 R13, RZ, RZ, R20 ;  /* 0x000000ffff0d7224 */ /* 0x000fe400078e0014 */
[----:B------:R-:W-:Y:S02]  /*8d60*/  IMAD.MOV.U32 R12, RZ, RZ, R10 ;  /* 0x000000ffff0c7224 */ /* 0x000fe400078e000a */
[----:B------:R-:W-:Y:S01]  /*8d70*/  IMAD.MOV.U32 R21, RZ, RZ, R2 ;  /* 0x000000ffff157224 */ /* 0x000fe200078e0002 */
[----:B------:R-:W-:Y:S06]  /*8d80*/  @P1 BRA `(.L_x_1094) ;  /* 0xffffffc800481947 */ /* 0x000fec000383ffff */
.L_x_1075:
[----:B------:R-:W2:Y:S01]  /*8d90*/  LDL R12, [R1] ;  /* 0x00000000010c7983 */ /* 0x000ea20000100800 */
[----:B------:R-:W-:Y:S01]  /*8da0*/  ISETP.NE.AND P2, PT, R22, 0x1, PT ;  /* 0x000000011600780c */ /* 0x000fe20003f45270 */
[----:B------:R-:W-:Y:S01]  /*8db0*/  ULDC UR10, c[0x0][0x9dc] ;  /* 0x00027700000a7ab9 */ /* 0x000fe20000000800 */
[----:B------:R-:W-:-:S11]  /*8dc0*/  IADD3 R23, -R11, 0x1, RZ ;  /* 0x000000010b177810 */ /* 0x000fd60007ffe1ff */
[----:B------:R-:W0:Y:S08]  /*8dd0*/  @P2 LDC R14, c[0x0][0x44c] ;  /* 0x00011300ff0e2b82 */ /* 0x000e300000000800 */
[----:B------:R-:W1:Y:S01]  /*8de0*/  @P2 LDC R21, c[0x0][0x450] ;  /* 0x00011400ff152b82 */ /* 0x000e620000000800 */
[----:B--2---:R-:W-:Y:S02]  /*8df0*/  LOP3.LUT P1, RZ, R12, 0x1, RZ, 0xc0, !PT ;  /* 0x000000010cff7812 */ /* 0x004fe4000782c0ff */
[----:B------:R-:W2:Y:S02]  /*8e00*/  S2R R12, SR_CTAID.X ;  /* 0x00000000000c7919 */ /* 0x000ea40000002500 */
[----:B--2---:R-:W-:-:S05]  /*8e10*/  LEA R13, R12, 0x7f, 0x7 ;  /* 0x0000007f0c0d7811 */ /* 0x004fca00078e38ff */
[----:B0-----:R-:W-:-:S04]  /*8e20*/  @P2 IMAD.HI.U32 R12, R13, R14, RZ ;  /* 0x0000000e0d0c2227 */ /* 0x001fc800078e00ff */
[----:B------:R-:W-:Y:S01]  /*8e30*/  IMAD.MOV.U32 R11, RZ, RZ, R13 ;  /* 0x000000ffff0b7224 */ /* 0x000fe200078e000d */
[----:B-1----:R-:W-:Y:S01]  /*8e40*/  @P2 SHF.R.U32.HI R11, RZ, R21, R12 ;  /* 0x00000015ff0b2219 */ /* 0x002fe2000001160c */
[----:B------:R-:W-:-:S04]  /*8e50*/  IMAD R14, R16, UR33, R23 ;  /* 0x00000021100e7c24 */ /* 0x000fc8000f8e0217 */
[----:B------:R-:W-:-:S04]  /*8e60*/  IMAD.IADD R11, R14, 0x1, R11 ;  /* 0x000000010e0b7824 */ /* 0x000fc800078e020b */
[----:B------:R-:W-:Y:S01]  /*8e70*/  VIADD R12, R11, -UR10 ;  /* 0x8000000a0b0c7c36 */ /* 0x000fe20008000000 */
[----:B------:R-:W-:Y:S06]  /*8e80*/  @!P1 BRA `(.L_x_1095) ;  /* 0x0000000000449947 */ /* 0x000fec0003800000 */
[----:B------:R-:W-:-:S13]  /*8e90*/  ISETP.GT.AND P1, PT, R11, -0x1, PT ;  /* 0xffffffff0b00780c */ /* 0x000fda0003f24270 */
[----:B------:R-:W-:Y:S05]  /*8ea0*/  @P1 BRA `(.L_x_1096) ;  /* 0x0000000000201947 */ /* 0x000fea0003800000 */
[----:B------:R-:W0:Y:S01]  /*8eb0*/  LDC R24, c[0x0][0x9e4] ;  /* 0x00027900ff187b82 */ /* 0x000e220000000800 */
[----:B------:R-:W-:Y:S02]  /*8ec0*/  LOP3.LUT R11, RZ, R11, RZ, 0x33, !PT ;  /* 0x0000000bff0b7212 */ /* 0x000fe400078e33ff */
[----:B0-----:R-:W-:-:S13]  /*8ed0*/  ISETP.NE.AND P1, PT, R24, 0x1, PT ;  /* 0x000000011800780c */ /* 0x001fda0003f25270 */
[----:B------:R-:W0:Y:S02]  /*8ee0*/  @P1 LDC.64 R26, c[0x0][0x9e8] ;  /* 0x00027a00ff1a1b82 */ /* 0x000e240000000a00 */
[----:B0-----:R-:W-:-:S05]  /*8ef0*/  @P1 IMAD.HI.U32 R14, R11, R26, RZ ;  /* 0x0000001a0b0e1227 */ /* 0x001fca00078e00ff */
[----:B------:R-:W-:-:S04]  /*8f00*/  @P1 SHF.R.U32.HI R11, RZ, R27, R14 ;  /* 0x0000001bff0b1219 */ /* 0x000fc8000001160e */
[----:B------:R-:W-:Y:S01]  /*8f10*/  LOP3.LUT R11, RZ, R11, RZ, 0x33, !PT ;  /* 0x0000000bff0b7212 */ /* 0x000fe200078e33ff */
[----:B------:R-:W-:Y:S06]  /*8f20*/  BRA `(.L_x_1097) ;  /* 0x0000000000147947 */ /* 0x000fec0003800000 */
.L_x_1096:
[----:B------:R-:W0:Y:S02]  /*8f30*/  LDC R24, c[0x0][0x9e4] ;  /* 0x00027900ff187b82 */ /* 0x000e240000000800 */
[----:B0-----:R-:W-:-:S13]  /*8f40*/  ISETP.NE.AND P1, PT, R24, 0x1, PT ;  /* 0x000000011800780c */ /* 0x001fda0003f25270 */
[----:B------:R-:W0:Y:S02]  /*8f50*/  @P1 LDC.64 R26, c[0x0][0x9e8] ;  /* 0x00027a00ff1a1b82 */ /* 0x000e240000000a00 */
[----:B0-----:R-:W-:-:S05]  /*8f60*/  @P1 IMAD.HI.U32 R14, R11, R26, RZ ;  /* 0x0000001a0b0e1227 */ /* 0x001fca00078e00ff */
[----:B------:R-:W-:-:S07]  /*8f70*/  @P1 SHF.R.U32.HI R11, RZ, R27, R14 ;  /* 0x0000001bff0b1219 */ /* 0x000fce000001160e */
.L_x_1097:
[----:B------:R-:W-:-:S05]  /*8f80*/  IMAD R11, R11, R24, RZ ;  /* 0x000000180b0b7224 */ /* 0x000fca00078e02ff */
[----:B------:R-:W-:-:S07]  /*8f90*/  VIMNMX R12, R12, R11, !PT ;  /* 0x0000000b0c0c7248 */ /* 0x000fce0007fe0100 */
.L_x_1095:
[----:B------:R-:W-:-:S05]  /*8fa0*/  VIADD R12, R12, 0x7f ;  /* 0x0000007f0c0c7836 */ /* 0x000fca0000000000 */
[----:B------:R-:W-:-:S04]  /*8fb0*/  SHF.R.S32.HI R11, RZ, 0x1f, R12 ;  /* 0x0000001fff0b7819 */ /* 0x000fc8000001140c */
[----:B------:R-:W-:-:S04]  /*8fc0*/  LEA.HI R11, R11, R12, RZ, 0x7 ;  /* 0x0000000c0b0b7211 */ /* 0x000fc800078f38ff */
[----:B------:R-:W-:-:S04]  /*8fd0*/  SHF.R.S32.HI R11, RZ, 0x7, R11 ;  /* 0x00000007ff0b7819 */ /* 0x000fc8000001140b */
[----:B------:R-:W-:-:S04]  /*8fe0*/  VIMNMX R12, R18, R11, !PT ;  /* 0x0000000b120c7248 */ /* 0x000fc80007fe0100 */
[----:B------:R-:W-:-:S13]  /*8ff0*/  ISETP.GE.AND P1, PT, R15, R12, PT ;  /* 0x0000000c0f00720c */ /* 0x000fda0003f26270 */
[----:B------:R-:W-:Y:S05]  /*9000*/  @!P1 BRA `(.L_x_1098) ;  /* 0x0000002400949947 */ /* 0x000fea0003800000 */
[----:B------:R-:W-:Y:S01]  /*9010*/  IMAD.MOV.U32 R13, RZ, RZ, R20 ;  /* 0x000000ffff0d7224 */ /* 0x000fe200078e0014 */
[----:B------:R-:W-:Y:S01]  /*9020*/  UMOV UR32, UR4 ;  /* 0x0000000400207c82 */ /* 0x000fe20008000000 */
[----:B------:R-:W-:Y:S02]  /*9030*/  IMAD.MOV.U32 R11, RZ, RZ, R10 ;  /* 0x000000ffff0b7224 */ /* 0x000fe400078e000a */
[----:B------:R-:W-:-:S07]  /*9040*/  IMAD.MOV.U32 R14, RZ, RZ, R2 ;  /* 0x000000ffff0e7224 */ /* 0x000fce00078e0002 */
.L_x_1109:
[----:B------:R-:W-:Y:S01]  /*9050*/  ISETP.NE.AND P2, PT, RZ, UR37, PT ;  /* 0x00000025ff007c0c */ /* 0x000fe2000bf45270 */
[----:B------:R-:W-:-:S04]  /*9060*/  UISETP.NE.AND UP0, UPT, UR32, 0x1, UPT ;  /* 0x000000012000788c */ /* 0x000fc8000bf05270 */
[----:B------:R-:W-:-:S06]  /*9070*/  USEL UR4, URZ, 0x1, UP0 ;  /* 0x000000013f047887 */ /* 0x000fcc0008000000 */
[----:B------:R-:W-:Y:S02]  /*9080*/  LOP3.LUT R2, R14, UR4, RZ, 0x3c, !PT ;  /* 0x000000040e027c12 */ /* 0x000fe4000f8e3cff */
[----:B------:R-:W-:Y:S05]  /*9090*/  @P2 BRA `(.L_x_1099) ;  /* 0x0000000000342947 */ /* 0x000fea0003800000 */
[----:B------:R-:W-:Y:S05]  /*90a0*/  @!P0 BRA `(.L_x_1100) ;  /* 0x0000000000048947 */ /* 0x000fea0003800000 */
[----:B------:R-:W-:Y:S01]  /*90b0*/  BPT.TRAP 0x1 ;  /* 0x000000040000795c */ /* 0x000fe20000300000 */
.L_x_1100:
        /* <DEDUP_REMOVED lines=8> */
.L_x_1101:
[----:B-1----:R-:W-:Y:S05]  /*9140*/  @P1 BRA `(.L_x_1099) ;  /* 0x0000000000081947 */ /* 0x002fea0003800000 */
[----:B------:R-:W1:Y:S02]  /*9150*/  SYNCS.PHASECHK.TRANS64.TRYWAIT P1, [UR4+0x22830], R9 ;  /* 0x02283009ff0075a7 */ /* 0x000e640008020144 */
[----:B-1----:R-:W-:Y:S05]  /*9160*/  @!P1 BRA `(.L_x_1102) ;  /* 0x000000d000c09947 */ /* 0x002fea0003800000 */
.L_x_1099:
        /* <DEDUP_REMOVED lines=40> */
.L_x_1104:
[----:B------:R-:W-:Y:S01]  /*93f0*/  ULEA UR10, UR32, UR36, 0x3 ;  /* 0x00000024200a7291 */ /* 0x000fe2000f8e183f */
[----:B------:R-:W-:-:S08]  /*9400*/  SHF.L.U32 R9, R14, 0x1f, RZ ;  /* 0x0000001f0e097819 */ /* 0x000fd000000006ff */
[----:B------:R0:W1:Y:S01]  /*9410*/  SYNCS.PHASECHK.TRANS64.TRYWAIT P1, [UR10+0x22850], R9 ;  /* 0x02285009ff0075a7 */ /* 0x000062000802014a */
[----:B------:R-:W-:Y:S05]  /*9420*/  @!P0 BRA `(.L_x_1105) ;  /* 0x0000000000048947 */ /* 0x000fea0003800000 */
[----:B------:R-:W-:Y:S01]  /*9430*/  BPT.TRAP 0x1 ;  /* 0x000000040000795c */ /* 0x000fe20000300000 */
.L_x_1105:
[----:B-1----:R-:W-:Y:S05]  /*9440*/  @P1 BRA `(.L_x_1103) ;  /* 0x0000000000081947 */ /* 0x002fea0003800000 */
[----:B------:R-:W1:Y:S02]  /*9450*/  SYNCS.PHASECHK.TRANS64.TRYWAIT P1, [UR10+0x22850], R9 ;  /* 0x02285009ff0075a7 */ /* 0x000e64000802014a */
[----:B-1----:R-:W-:Y:S05]  /*9460*/  @!P1 BRA `(.L_x_1106) ;  /* 0x000000d000189947 */ /* 0x002fea0003800000 */
.L_x_1103:
[----:B------:R-:W-:Y:S01]  /*9470*/  UIADD3 UR10, UR36, 0x400, URZ ;  /* 0x00000400240a7890 */ /* 0x000fe2000fffe03f */
[----:B------:R-:W-:Y:S01]  /*9480*/  WARPGROUP.ARRIVE ;  /* 0x00000000000079c5 */ /* 0x000fe20000000000 */
[----:B------:R-:W-:Y:S01]  /*9490*/  UMOV UR11, 0x40000040 ;  /* 0x40000040000b7882 */ /* 0x000fe20000000000 */
[----:B------:R-:W-:Y:S01]  /*94a0*/  UMOV UR15, 0x40000040 ;  /* 0x40000040000f7882 */ /* 0x000fe20000000000 */
[----:B------:R-:W-:Y:S01]  /*94b0*/  USHF.R.U32.HI UR10, URZ, 0x4, UR10 ;  /* 0x000000043f0a7899 */ /* 0x000fe2000801160a */
[----:B01----:R-:W-:-:S03]  /*94c0*/  IADD3 R9, -R19, 0xb, RZ ;  /* 0x0000000b13097810 */ /* 0x003fc60007ffe1ff */
[----:B------:R-:W-:-:S04]  /*94d0*/  ULOP3.LUT UR10, UR10, 0x3fff, URZ, 0xc0, !UPT ;  /* 0x00003fff0a0a7892 */ /* 0x000fc8000f8ec03f */
[----:B------:R-:W-:-:S04]  /*94e0*/  ULOP3.LUT UR10, UR10, 0x10000, URZ, 0xfc, !UPT ;  /* 0x000100000a0a7892 */ /* 0x000fc8000f8efc3f */
[----:B------:R-:W-:-:S04]  /*94f0*/  ULEA UR10, UR32, UR10, 0xa ;  /* 0x0000000a200a7291 */ /* 0x000fc8000f8e503f */
[----:B------:R-:W-:-:S05]  /*9500*/  UIADD3 UR14, UR10, 0x2, URZ ;  /* 0x000000020a0e7890 */ /* 0x000fca000fffe03f */
[----:B------:R-:W-:Y:S01]  /*9510*/  QGMMA.64x128x32.F32.E4M3.E4M3 R88, R164, gdesc[UR8], R88, gsb0 ;  /* 0x01e00008a4587df3 */ /* 0x000fe20008000858 */
[----:B------:R-:W-:Y:S02]  /*9520*/  UMOV UR11, 0x40000040 ;  /* 0x40000040000b7882 */ /* 0x000fe40000000000 */
        /* <DEDUP_REMOVED lines=8> */
[----:B------:R-:W-:Y:S03]  /*95b0*/  QGMMA.64x128x32.F32.E4M3.E4M3 R88, R156, gdesc[UR12], R88, gsb0 ;  /* 0x01e0000c9c587df3 */ /* 0x000fe60008000858 */
[----:B------:R-:W-:Y:S02]  /*95c0*/  WARPGROUP.DEPBAR.LE gsb0, 0x0 ;  /* 0x00008000000079c5 */ /* 0x000fe40000010000 */
[----:B------:R-:W-:-:S07]  /*95d0*/  WARPGROUP.ARRIVE ;  /* 0x00000000000079c5 */ /* 0x000fce0000000000 */
[----:B------:R-:W-:Y:S03]  /*95e0*/  QGMMA.64x128x32.F32.E4M3.E4M3 R88, R152, gdesc[UR8], R88, gsb0 ;  /* 0x01e0000898587df3 */ /* 0x000fe60008000858 */
[----:B------:R-:W-:Y:S02]  /*95f0*/  WARPGROUP.DEPBAR.LE gsb0, 0x0 ;  /* 0x00008000000079c5 */ /* 0x000fe40000010000 */
[----:B------:R0:W-:Y:S06]  /*9600*/  BAR.ARV R9, 0x100 ;  /* 0x000400090000751d */ /* 0x0001ec0000002000 */
[----:B------:R-:W-:Y:S05]  /*9610*/  @!P0 BRA `(.L_x_1107) ;  /* 0x0000000000048947 */ /* 0x000fea0003800000 */
[----:B------:R-:W-:Y:S01]  /*9620*/  BPT.TRAP 0x1 ;  /* 0x000000040000795c */ /* 0x000fe20000300000 */
.L_x_1107:
        /* <DEDUP_REMOVED lines=81> */
[----:B------:R-:W-:Y:S01]  /*9b40*/  FMUL.FTZ R84, R0, R87 ;  /* 0x0000005700547220 */ /* 0x000fe20000410000 */
[----:B------:R-:W-:-:S04]  /*9b50*/  ULEA UR10, UR4, UR36, 0x3 ;  /* 0x00000024040a7291 */ /* 0x000fc8000f8e183f */
[----:B------:R-:W1:Y:S01]  /*9b60*/  MUFU.TANH R162, R162 ;  /* 0x000000a200a27308 */ /* 0x000e620000002400 */
[----:B--2---:R-:W-:Y:S01]  /*9b70*/  FMNMX.FTZ R9, R160, R9, !PT ;  /* 0x00000009a0097209 */ /* 0x004fe20007810000 */
[----:B------:R-:W-:-:S04]  /*9b80*/  UIADD3 UR10, UR10, 0x22840, URZ ;  /* 0x000228400a0a7890 */ /* 0x000fc8000fffe03f */
[----:B------:R-:W-:Y:S02]  /*9b90*/  UPRMT UR10, UR7, 0x654, UR10 ;  /* 0x00000654070a7896 */ /* 0x000fe4000800000a */
[----:B------:R-:W2:Y:S01]  /*9ba0*/  MUFU.TANH R32, R32 ;  /* 0x0000002000207308 */ /* 0x000ea20000002400 */
[----:B0-----:R-:W-:-:S06]  /*9bb0*/  FMNMX.FTZ R21, R30, R21, !PT ;  /* 0x000000151e157209 */ /* 0x001fcc0007810000 */
[----:B------:R-:W-:Y:S01]  /*9bc0*/  SYNCS.ARRIVE.TRANS64.RED.A1T0 RZ, [UR10], RZ ;  /* 0x000000ffffff79a7 */ /* 0x000fe2000810040a */
        /* <DEDUP_REMOVED lines=103> */
[----:B-1----:R-:W-:Y:S02]  /*a240*/  FMNMX.FTZ R21, R82, R21, !PT ;  /* 0x0000001552157209 */ /* 0x002fe40007810000 */
[----:B--2---:R-:W-:Y:S02]  /*a250*/  FMNMX.FTZ R23, R214, R9, !PT ;  /* 0x00000009d6177209 */ /* 0x004fe40007810000 */
[----:B------:R-:W1:Y:S03]  /*a260*/  LDC R9, c[0x0][0x988] ;  /* 0x00026200ff097b82 */ /* 0x000e660000000800 */
[----:B------:R-:W2:Y:S01]  /*a270*/  SHFL.BFLY PT, R10, R23, 0x2, 0x1f ;  /* 0x0c401f00170a7f89 */ /* 0x000ea200000e0000 */
[----:B0-----:R-:W-:-:S05]  /*a280*/  FMNMX.FTZ R21, R84, R21, !PT ;  /* 0x0000001554157209 */ /* 0x001fca0007810000 */
[----:B------:R-:W0:Y:S01]  /*a290*/  SHFL.BFLY PT, R20, R21, 0x2, 0x1f ;  /* 0x0c401f0015147f89 */ /* 0x000e2200000e0000 */
[----:B--2---:R-:W-:-:S05]  /*a2a0*/  FMNMX.FTZ R25, R23, R10, !PT ;  /* 0x0000000a17197209 */ /* 0x004fca0007810000 */
[----:B------:R-:W2:Y:S01]  /*a2b0*/  SHFL.BFLY PT, R10, R25, 0x1, 0x1f ;  /* 0x0c201f00190a7f89 */ /* 0x000ea200000e0000 */
[----:B0-----:R-:W-:-:S05]  /*a2c0*/  FMNMX.FTZ R27, R21, R20, !PT ;  /* 0x00000014151b7209 */ /* 0x001fca0007810000 */
[----:B------:R-:W0:Y:S01]  /*a2d0*/  SHFL.BFLY PT, R20, R27, 0x1, 0x1f ;  /* 0x0c201f001b147f89 */ /* 0x000e2200000e0000 */
[----:B--2---:R-:W-:-:S05]  /*a2e0*/  FMNMX.FTZ R10, R25, R10, !PT ;  /* 0x0000000a190a7209 */ /* 0x004fca0007810000 */
[C---:B-1----:R-:W-:Y:S01]  /*a2f0*/  FFMA.FTZ R51, R10.reuse, R9, -8 ;  /* 0xc10000000a337423 */ /* 0x042fe20000010009 */
[----:B------:R-:W-:-:S01]  /*a300*/  FADD.FTZ R86, -R10, R11 ;  /* 0x0000000b0a567221 */ /* 0x000fc20000010100 */
[----:B0-----:R-:W-:Y:S02]  /*a310*/  FMNMX.FTZ R20, R27, R20, !PT ;  /* 0x000000141b147209 */ /* 0x001fe40007810000 */
[----:B------:R-:W-:-:S01]  /*a320*/  FFMA.FTZ R21, R156, R9, -R51 ;  /* 0x000000099c157223 */ /* 0x000fc20000010833 */
[-CC-:B------:R-:W-:Y:S01]  /*a330*/  FFMA.FTZ R23, R160, R9.reuse, -R51.reuse ;  /* 0x00000009a0177223 */ /* 0x180fe20000010833 */
[----:B------:R-:W-:-:S01]  /*a340*/  FFMA.FTZ R156, R162, R9, -R51 ;  /* 0x00000009a29c7223 */ /* 0x000fc20000010833 */
[----:B------:R-:W-:Y:S01]  /*a350*/  FFMA.FTZ R25, R164, R9, -R51 ;  /* 0x00000009a4197223 */ /* 0x000fe20000010833 */
[----:B------:R-:W-:-:S01]  /*a360*/  FADD.FTZ R216, -R20, R13 ;  /* 0x0000000d14d87221 */ /* 0x000fc20000010100 */
[-CC-:B------:R-:W-:Y:S01]  /*a370*/  FFMA.FTZ R13, R152, R9.reuse, -R51.reuse ;  /* 0x00000009980d7223 */ /* 0x180fe20000010833 */
[----:B------:R-:W-:-:S01]  /*a380*/  FFMA.FTZ R152, R154, R9, -R51 ;  /* 0x000000099a987223 */ /* 0x000fc20000010833 */
        /* <DEDUP_REMOVED lines=26> */
[-C--:B------:R-:W-:Y:S01]  /*a530*/  FFMA.FTZ R51, R20, R9.reuse, -8 ;  /* 0xc100000014337423 */ /* 0x080fe20000010009 */
[-C--:B------:R-:W-:Y:S01]  /*a540*/  FMUL.FTZ R86, R86, R9.reuse ;  /* 0x0000000956567220 */ /* 0x080fe20000410000 */
[-C--:B------:R-:W-:Y:S01]  /*a550*/  FMUL.FTZ R11, R216, R9.reuse ;  /* 0x00000009d80b7220 */ /* 0x080fe20000410000 */
        /* <DEDUP_REMOVED lines=25> */
[----:B0-----:R-:W-:-:S01]  /*a6f0*/  FFMA.FTZ R5, R86, R5, R13 ;  /* 0x0000000556057223 */ /* 0x001fc2000001000d */
[-CC-:B------:R-:W-:Y:S01]  /*a700*/  FFMA.FTZ R68, R68, R9.reuse, -R51.reuse ;  /* 0x0000000944447223 */ /* 0x180fe20000010833 */
[----:B------:R-:W-:-:S01]  /*a710*/  FFMA.FTZ R72, R72, R9, -R51 ;  /* 0x0000000948487223 */ /* 0x000fc20000010833 */
[-CC-:B------:R-:W-:Y:S01]  /*a720*/  FFMA.FTZ R74, R74, R9.reuse, -R51.reuse ;  /* 0x000000094a4a7223 */ /* 0x180fe20000010833 */
[----:B------:R-:W-:-:S01]  /*a730*/  FFMA.FTZ R76, R76, R9, -R51 ;  /* 0x000000094c4c7223 */ /* 0x000fc20000010833 */
[-CC-:B------:R-:W-:Y:S01]  /*a740*/  FFMA.FTZ R78, R78, R9.reuse, -R51.reuse ;  /* 0x000000094e4e7223 */ /* 0x180fe20000010833 */
[----:B------:R-:W-:-:S01]  /*a750*/  FFMA.FTZ R80, R80, R9, -R51 ;  /* 0x0000000950507223 */ /* 0x000fc20000010833 */
[----:B------:R-:W0:Y:S01]  /*a760*/  MUFU.EX2 R152, R152 ;  /* 0x0000009800987308 */ /* 0x000e220000000800 */
[----:B------:R-:W-:-:S07]  /*a770*/  FFMA.FTZ R82, R82, R9, -R51 ;  /* 0x0000000952527223 */ /* 0x000fce0000010833 */
[----:B------:R-:W2:Y:S01]  /*a780*/  MUFU.EX2 R53, R53 ;  /* 0x0000003500357308 */ /* 0x000ea20000000800 */
[----:B-1----:R-:W-:-:S07]  /*a790*/  FFMA.FTZ R4, R11, R4, R14 ;  /* 0x000000040b047223 */ /* 0x002fce000001000e */
[----:B------:R-:W1:Y:S01]  /*a7a0*/  MUFU.EX2 R21, R21 ;  /* 0x0000001500157308 */ /* 0x000e620000000800 */
[----:B0-----:R-:W-:-:S07]  /*a7b0*/  FADD.FTZ R42, R152, R5 ;  /* 0x00000005982a7221 */ /* 0x001fce0000010000 */
[----:B------:R-:W0:Y:S01]  /*a7c0*/  MUFU.EX2 R24, R24 ;  /* 0x0000001800187308 */ /* 0x000e220000000800 */
[----:B--2---:R-:W-:-:S07]  /*a7d0*/  FADD.FTZ R5, R53, R4 ;  /* 0x0000000435057221 */ /* 0x004fce0000010000 */
[----:B------:R-:W2:Y:S01]  /*a7e0*/  MUFU.EX2 R154, R154 ;  /* 0x0000009a009a7308 */ /* 0x000ea20000000800 */
[----:B-1----:R-:W-:-:S01]  /*a7f0*/  FADD.FTZ R73, R21, R42 ;  /* 0x0000002a15497221 */ /* 0x002fc20000010000 */
[----:B------:R-:W-:-:S06]  /*a800*/  FFMA.FTZ R42, R62, R9, -R51 ;  /* 0x000000093e2a7223 */ /* 0x000fcc0000010833 */
[----:B------:R-:W1:Y:S01]  /*a810*/  MUFU.EX2 R55, R55 ;  /* 0x0000003700377308 */ /* 0x000e620000000800 */
[----:B0-----:R-:W-:-:S07]  /*a820*/  FADD.FTZ R4, R24, R5 ;  /* 0x0000000518047221 */ /* 0x001fce0000010000 */
[----:B------:R-:W0:Y:S01]  /*a830*/  MUFU.EX2 R23, R23 ;  /* 0x0000001700177308 */ /* 0x000e220000000800 */
[----:B--2---:R-:W-:-:S07]  /*a840*/  FADD.FTZ R44, R154, R73 ;  /* 0x000000499a2c7221 */ /* 0x004fce0000010000 */
[----:B------:R-:W2:Y:S01]  /*a850*/  MUFU.EX2 R26, R26 ;  /* 0x0000001a001a7308 */ /* 0x000ea20000000800 */
[----:B-1----:R-:W-:-:S07]  /*a860*/  FADD.FTZ R5, R55, R4 ;  /* 0x0000000437057221 */ /* 0x002fce0000010000 */
        /* <DEDUP_REMOVED lines=26> */
[----:B0-----:R-:W-:-:S01]  /*aa10*/  FADD.FTZ R75, R29, R44 ;  /* 0x0000002c1d4b7221 */ /* 0x001fc20000010000 */
[-CC-:B------:R-:W-:Y:S01]  /*aa20*/  FFMA.FTZ R44, R70, R9.reuse, -R51.reuse ;  /* 0x00000009462c7223 */ /* 0x180fe20000010833 */
[----:B------:R-:W-:-:S05]  /*aa30*/  FFMA.FTZ R51, R84, R9, -R51 ;  /* 0x0000000954337223 */ /* 0x000fca0000010833 */
        /* <DEDUP_REMOVED lines=82> */
[----:B0-----:R-:W-:-:S03]  /*af60*/  FADD.FTZ R5, R182, R75 ;  /* 0x0000004bb6057221 */ /* 0x001fc60000010000 */
[----:B--2---:R-:W-:Y:S01]  /*af70*/  FADD.FTZ R4, R79, R4 ;  /* 0x000000044f047221 */ /* 0x004fe20000010000 */
[----:B------:R-:W-:Y:S06]  /*af80*/  @!P0 BRA `(.L_x_1108) ;  /* 0x0000000000048947 */ /* 0x000fec0003800000 */
[----:B------:R-:W-:Y:S01]  /*af90*/  BPT.TRAP 0x1 ;  /* 0x000000040000795c */ /* 0x000fe20000300000 */
.L_x_1108:
        /* <DEDUP_REMOVED lines=11> */
[----:B------:R-:W-:Y:S01]  /*b050*/  F2FP.SATFINITE.E4M3.F32.PACK_AB_MERGE_C R21, R152, R13, R21 ;  /* 0x0000000d9815723e */ /* 0x000fe20004807015 */
[-C--:B------:R-:W-:Y:S01]  /*b060*/  FMUL.FTZ R94, R94, R11.reuse ;  /* 0x0000000b5e5e7220 */ /* 0x080fe20000410000 */
[----:B------:R-:W-:Y:S01]  /*b070*/  F2FP.SATFINITE.E4M3.F32.PACK_AB_MERGE_C R28, R59, R28, RZ ;  /* 0x0000001c3b1c723e */ /* 0x000fe200048070ff */
[----:B------:R-:W-:Y:S01]  /*b080*/  FMUL.FTZ R95, R95, R11 ;  /* 0x0000000b5f5f7220 */ /* 0x000fe20000410000 */
[----:B------:R-:W-:Y:S01]  /*b090*/  F2FP.SATFINITE.E4M3.F32.PACK_AB_MERGE_C R29, R162, R29, RZ ;  /* 0x0000001da21d723e */ /* 0x000fe200048070ff */
[-C--:B------:R-:W-:Y:S01]  /*b0a0*/  FMUL.FTZ R98, R98, R11.reuse ;  /* 0x0000000b62627220 */ /* 0x080fe20000410000 */
        /* <DEDUP_REMOVED lines=42> */
[-C--:B------:R-:W-:Y:S01]  /*b350*/  FMUL.FTZ R88, R88, R86.reuse ;  /* 0x0000005658587220 */ /* 0x080fe20000410000 */
[----:B------:R-:W-:Y:S01]  /*b360*/  F2FP.SATFINITE.E4M3.F32.PACK_AB_MERGE_C R160, R160, R27, R29 ;  /* 0x0000001ba0a0723e */ /* 0x000fe2000480701d */
[----:B------:R-:W-:Y:S01]  /*b370*/  FMUL.FTZ R89, R89, R86 ;  /* 0x0000005659597220 */ /* 0x000fe20000410000 */
[----:B------:R-:W-:Y:S01]  /*b380*/  F2FP.SATFINITE.E4M3.F32.PACK_AB_MERGE_C R161, R61, R30, R32 ;  /* 0x0000001e3da1723e */ /* 0x000fe20004807020 */
[----:B------:R-:W-:Y:S01]  /*b390*/  FMUL.FTZ R92, R92, R86 ;  /* 0x000000565c5c7220 */ /* 0x000fe20000410000 */
[----:B------:R-:W-:Y:S01]  /*b3a0*/  F2FP.SATFINITE.E4M3.F32.PACK_AB_MERGE_C R163, R65, R34, R36 ;  /* 0x0000002241a3723e */ /* 0x000fe20004807024 */
[-C--:B------:R-:W-:Y:S01]  /*b3b0*/  FMUL.FTZ R93, R93, R86.reuse ;  /* 0x000000565d5d7220 */ /* 0x080fe20000410000 */
        /* <DEDUP_REMOVED lines=39> */
[----:B------:R-:W-:Y:S02]  /*b630*/  IMAD.MOV.U32 R14, RZ, RZ, R2 ;  /* 0x000000ffff0e7224 */ /* 0x000fe400078e0002 */
[----:B------:R-:W-:Y:S01]  /*b640*/  IMAD.MOV.U32 R164, RZ, RZ, R21 ;  /* 0x000000ffffa47224 */ /* 0x000fe200078e0015 */
[----:B------:R-:W-:Y:S06]  /*b650*/  @P1 BRA `(.L_x_1109) ;  /* 0xffffffd8007c1947 */ /* 0x000fec000383ffff */
.L_x_1098:
[----:B------:R-:W-:-:S13]  /*b660*/  ISETP.GE.AND P1, PT, R15, R18, PT ;  /* 0x000000120f00720c */ /* 0x000fda0003f26270 */
[----:B------:R-:W-:Y:S05]  /*b670*/  @!P1 BRA `(.L_x_1110) ;  /* 0x0000003400c49947 */ /* 0x000fea0003800000 */
[C---:B------:R-:W-:Y:S01]  /*b680*/  VIADD R11, R19.reuse, 0x8 ;  /* 0x00000008130b7836 */ /* 0x040fe20000000000 */
[----:B------:R-:W-:Y:S01]  /*b690*/  IADD3 R19, -R19, 0xb, RZ ;  /* 0x0000000b13137810 */ /* 0x000fe20007ffe1ff */
[----:B------:R-:W-:Y:S01]  /*b6a0*/  IMAD.MOV.U32 R13, RZ, RZ, R20 ;  /* 0x000000ffff0d7224 */ /* 0x000fe200078e0014 */
[----:B------:R-:W-:Y:S01]  /*b6b0*/  UMOV UR32, UR4 ;  /* 0x0000000400207c82 */ /* 0x000fe20008000000 */
[----:B------:R-:W-:Y:S01]  /*b6c0*/  IMAD.MOV.U32 R12, RZ, RZ, R10 ;  /* 0x000000ffff0c7224 */ /* 0x000fe200078e000a */
[----:B------:R-:W-:Y:S01]  /*b6d0*/  ULDC UR33, c[0x0][0x9e4] ;  /* 0x0002790000217ab9 */ /* 0x000fe20000000800 */
[----:B------:R-:W-:Y:S01]  /*b6e0*/  IMAD.MOV.U32 R14, RZ, RZ, R2 ;  /* 0x000000ffff0e7224 */ /* 0x000fe200078e0002 */
[----:B------:R-:W-:Y:S01]  /*b6f0*/  ULDC UR34, c[0x0][0x288] ;  /* 0x0000a20000227ab9 */ /* 0x000fe20000000800 */
[----:B------:R-:W-:Y:S01]  /*b700*/  ULDC UR35, c[0x0][0x2f0] ;  /* 0x0000bc0000237ab9 */ /* 0x000fe20000000800 */
[----:B------:R-:W-:-:S05]  /*b710*/  ULDC UR41, c[0x0][0x9e0] ;  /* 0x0002780000297ab9 */ /* 0x000fca0000000800 */
.L_x_1129:
[----:B------:R-:W-:Y:S01]  /*b720*/  UIADD3 UR4, UR32, 0x1, URZ ;  /* 0x0000000120047890 */ /* 0x000fe2000fffe03f */
[----:B------:R-:W-:-:S03]  /*b730*/  ISETP.NE.AND P2, PT, RZ, UR37, PT ;  /* 0x00000025ff007c0c */ /* 0x000fc6000bf45270 */
[----:B------:R-:W-:-:S04]  /*b740*/  UISETP.NE.AND UP0, UPT, UR4, 0x2, UPT ;  /* 0x000000020400788c */ /* 0x000fc8000bf05270 */
[----:B------:R-:W-:Y:S02]  /*b750*/  USEL UR10, URZ, 0x1, UP0 ;  /* 0x000000013f0a7887 */ /* 0x000fe40008000000 */
[----:B------:R-:W-:-:S04]  /*b760*/  USEL UR4, UR4, URZ, UP0 ;  /* 0x0000003f04047287 */ /* 0x000fc80008000000 */
[----:B------:R-:W-:Y:S01]  /*b770*/  LOP3.LUT R2, R14, UR10, RZ, 0x3c, !PT ;  /* 0x0000000a0e027c12 */ /* 0x000fe2000f8e3cff */
[----:B--2---:R-:W-:Y:S07]  /*b780*/  @P2 BRA `(.L_x_1111) ;  /* 0x0000000000282947 */ /* 0x004fee0003800000 */
[----:B------:R-:W-:Y:S05]  /*b790*/  @!P0 BRA `(.L_x_1112) ;  /* 0x0000000000048947 */ /* 0x000fea0003800000 */
[----:B------:R-:W-:Y:S01]  /*b7a0*/  BPT.TRAP 0x1 ;  /* 0x000000040000795c */ /* 0x000fe20000300000 */
.L_x_1112:
[----:B------:R-:W-:Y:S01]  /*b7b0*/  ULEA UR10, UR4, UR36, 0x3 ;  /* 0x00000024040a7291 */ /* 0x000fe2000f8e183f */
[----:B------:R-:W-:-:S08]  /*b7c0*/  SHF.L.U32 R9, R2, 0x1f, RZ ;  /* 0x0000001f02097819 */ /* 0x000fd000000006ff */
[----:B------:R0:W1:Y:S01]  /*b7d0*/  SYNCS.PHASECHK.TRANS64.TRYWAIT P1, [UR10+0x22830], R9 ;  /* 0x02283009ff0075a7 */ /* 0x000062000802014a */
[----:B------:R-:W-:Y:S05]  /*b7e0*/  @!P0 BRA `(.L_x_1113) ;  /* 0x0000000000048947 */ /* 0x000fea0003800000 */
[----:B------:R-:W-:Y:S01]  /*b7f0*/  BPT.TRAP 0x1 ;  /* 0x000000040000795c */ /* 0x000fe20000300000 */
.L_x_1113:
[----:B-1----:R-:W-:Y:S05]  /*b800*/  @P1 BRA `(.L_x_1111) ;  /* 0x0000000000081947 */ /* 0x002fea0003800000 */
[----:B------:R-:W1:Y:S02]  /*b810*/  SYNCS.PHASECHK.TRANS64.TRYWAIT P1, [UR10+0x22830], R9 ;  /* 0x02283009ff0075a7 */ /* 0x000e64000802014a */
[----:B-1----:R-:W-:Y:S05]  /*b820*/  @!P1 BRA `(.L_x_1114) ;  /* 0x000000ac00409947 */ /* 0x002fea0003800000 */
.L_x_1111:
[----:B------:R2:W-:Y:S01]  /*b830*/  BAR.SYNC.DEFER_BLOCKING R11, 0x100 ;  /* 0x0004000b0000751d */ /* 0x0005e20000010000 */
[----:B------:R-:W-:Y:S01]  /*b840*/  R2UR UR28, R6 ;  /* 0x00000000061c72ca */ /* 0x000fe200000e0000 */
[----:B------:R-:W-:Y:S01]  /*b850*/  UIMAD UR30, UR4, 0x600, UR6 ;  /* 0x00000600041e78a4 */ /* 0x000fe2000f8e0206 */
[----:B------:R-:W-:-:S03]  /*b860*/  R2UR UR29, R7 ;  /* 0x00000000071d72ca */ /* 0x000fc600000e0000 */
[----:B------:R-:W-:Y:S01]  /*b870*/  UMOV UR31, 0x80000020 ;  /* 0x80000020001f7882 */ /* 0x000fe20000000000 */
[----:B------:R-:W-:Y:S01]  /*b880*/  UIADD3 UR10, UR30, 0x2, URZ ;  /* 0x000000021e0a7890 */ /* 0x000fe2000fffe03f */
        /* <DEDUP_REMOVED lines=27> */
[----:B--2---:R-:W-:Y:S05]  /*ba40*/  @P2 BRA `(.L_x_1115) ;  /* 0x0000000000282947 */ /* 0x004fea0003800000 */
[----:B------:R-:W-:Y:S05]  /*ba50*/  @!P0 BRA `(.L_x_1116) ;  /* 0x0000000000048947 */ /* 0x000fea0003800000 */
[----:B------:R-:W-:Y:S01]  /*ba60*/  BPT.TRAP 0x1 ;  /* 0x000000040000795c */ /* 0x000fe20000300000 */
.L_x_1116:
[----:B------:R-:W-:Y:S01]  /*ba70*/  ULEA UR10, UR32, UR36, 0x3 ;  /* 0x00000024200a7291 */ /* 0x000fe2000f8e183f */
[----:B01----:R-:W-:-:S08]  /*ba80*/  SHF.L.U32 R9, R14, 0x1f, RZ ;  /* 0x0000001f0e097819 */ /* 0x003fd000000006ff */
[----:B------:R0:W1:Y:S01]  /*ba90*/  SYNCS.PHASECHK.TRANS64.TRYWAIT P1, [UR10+0x22850], R9 ;  /* 0x02285009ff0075a7 */ /* 0x000062000802014a */
[----:B------:R-:W-:Y:S05]  /*baa0*/  @!P0 BRA `(.L_x_1117) ;  /* 0x0000000000048947 */ /* 0x000fea0003800000 */
[----:B------:R-:W-:Y:S01]  /*bab0*/  BPT.TRAP 0x1 ;  /* 0x000000040000795c */ /* 0x000fe20000300000 */
.L_x_1117:
[----:B-1----:R-:W-:Y:S05]  /*bac0*/  @P1 BRA `(.L_x_1115) ;  /* 0x0000000000081947 */ /* 0x002fea0003800000 */
[----:B------:R-:W1:Y:S02]  /*bad0*/  SYNCS.PHASECHK.TRANS64.TRYWAIT P1, [UR10+0x22850], R9 ;  /* 0x02285009ff0075a7 */ /* 0x000e64000802014a */
[----:B-1----:R-:W-:Y:S05]  /*bae0*/  @!P1 BRA `(.L_x_1118) ;  /* 0x000000a800a89947 */ /* 0x002fea0003800000 */
.L_x_1115:
[----:B------:R-:W-:Y:S01]  /*baf0*/  UIADD3 UR10, UR36, 0x400, URZ ;  /* 0x00000400240a7890 */ /* 0x000fe2000fffe03f */
[----:B------:R-:W-:Y:S01]  /*bb00*/  WARPGROUP.ARRIVE ;  /* 0x00000000000079c5 */ /* 0x000fe20000000000 */
[----:B------:R-:W-:Y:S02]  /*bb10*/  UMOV UR11, 0x40000040 ;  /* 0x40000040000b7882 */ /* 0x000fe40000000000 */
        /* <DEDUP_REMOVED lines=25> */
.L_x_1119:
[----:B01----:R-:W3:Y:S01]  /*bcb0*/  LDL R9, [R1] ;  /* 0x0000000001097983 */ /* 0x003ee20000100800 */
[----:B------:R-:W-:Y:S01]  /*bcc0*/  ISETP.NE.AND P1, PT, R22, 0x1, PT ;  /* 0x000000011600780c */ /* 0x000fe20003f25270 */
[C---:B------:R-:W-:Y:S01]  /*bcd0*/  FMUL.FTZ R163, R0.reuse, R53 ;  /* 0x0000003500a37220 */ /* 0x040fe20000410000 */
[C---:B------:R-:W-:Y:S01]  /*bce0*/  FMUL.FTZ R162, R0.reuse, R52 ;  /* 0x0000003400a27220 */ /* 0x040fe20000410000 */
[C---:B------:R-:W-:Y:S01]  /*bcf0*/  FMUL.FTZ R154, R0.reuse, R36 ;  /* 0x00000024009a7220 */ /* 0x040fe20000410000 */
[C---:B------:R-:W-:Y:S01]  /*bd00*/  FMUL.FTZ R36, R0.reuse, R54 ;  /* 0x0000003600247220 */ /* 0x040fe20000410000 */
[C---:B------:R-:W-:Y:S01]  /*bd10*/  FMUL.FTZ R54, R0.reuse, R56 ;  /* 0x0000003800367220 */ /* 0x040fe20000410000 */
[C---:B------:R-:W-:Y:S01]  /*bd20*/  FMUL.FTZ R56, R0.reuse, R60 ;  /* 0x0000003c00387220 */ /* 0x040fe20000410000 */
[C---:B------:R-:W-:Y:S01]  /*bd30*/  FMUL.FTZ R60, R0.reuse, R64 ;  /* 0x00000040003c7220 */ /* 0x040fe20000410000 */
[----:B------:R-:W-:Y:S02]  /*bd40*/  IMAD.MOV.U32 R64, RZ, RZ, R8 ;  /* 0x000000ffff407224 */ /* 0x000fe400078e0008 */
[C---:B------:R-:W-:Y:S01]  /*bd50*/  FMUL.FTZ R157, R0.reuse, R41 ;  /* 0x00000029009d7220 */ /* 0x040fe20000410000 */
[----:B------:R-:W-:Y:S01]  /*bd60*/  FMUL.FTZ R41, R0, R62 ;  /* 0x0000003e00297220 */ /* 0x000fe20000410000 */
[----:B------:R-:W-:-:S02]  /*bd70*/  IMAD.SHL.U32 R164, R15, 0x80, RZ ;  /* 0x000000800fa47824 */ /* 0x000fc400078e00ff */
        /* <DEDUP_REMOVED lines=10> */
[----:B------:R-:W-:Y:S01]  /*be20*/  FMUL.FTZ R33, R0, R55 ;  /* 0x0000003700217220 */ /* 0x000fe20000410000 */
[----:B------:R-:W-:Y:S01]  /*be30*/  IADD3 R58, -R164, 0x1, RZ ;  /* 0x00000001a43a7810 */ /* 0x000fe20007ffe1ff */
[C---:B------:R-:W-:Y:S01]  /*be40*/  FMUL.FTZ R14, R0.reuse, R26 ;  /* 0x0000001a000e7220 */ /* 0x040fe20000410000 */
        /* <DEDUP_REMOVED lines=11> */
[----:B------:R-:W-:Y:S01]  /*bf00*/  FMUL.FTZ R39, R0, R46 ;  /* 0x0000002e00277220 */ /* 0x000fe20000410000 */
[----:B0-----:R-:W-:-:S04]  /*bf10*/  @P1 IMAD.HI.U32 R53, R8, R53, RZ ;  /* 0x0000003508351227 */ /* 0x001fc800078e00ff */
[C---:B------:R-:W-:Y:S01]  /*bf20*/  FMUL.FTZ R26, R0.reuse, R47 ;  /* 0x0000002f001a7220 */ /* 0x040fe20000410000 */
[C---:B------:R-:W-:Y:S01]  /*bf30*/  FMUL.FTZ R160, R0.reuse, R48 ;  /* 0x0000003000a07220 */ /* 0x040fe20000410000 */
[C---:B------:R-:W-:Y:S01]  /*bf40*/  FMUL.FTZ R161, R0.reuse, R49 ;  /* 0x0000003100a17220 */ /* 0x040fe20000410000 */
[C---:B------:R-:W-:Y:S01]  /*bf50*/  FMUL.FTZ R35, R0.reuse, R50 ;  /* 0x0000003200237220 */ /* 0x040fe20000410000 */
[C---:B------:R-:W-:Y:S01]  /*bf60*/  FMUL.FTZ R32, R0.reuse, R51 ;  /* 0x0000003300207220 */ /* 0x040fe20000410000 */
[C---:B------:R-:W-:Y:S01]  /*bf70*/  FMUL.FTZ R57, R0.reuse, R61 ;  /* 0x0000003d00397220 */ /* 0x040fe20000410000 */
[C---:B------:R-:W-:Y:S01]  /*bf80*/  FMUL.FTZ R38, R0.reuse, R63 ;  /* 0x0000003f00267220 */ /* 0x040fe20000410000 */
[----:B-1----:R-:W-:Y:S01]  /*bf90*/  @P1 SHF.R.U32.HI R64, RZ, R52, R53 ;  /* 0x00000034ff401219 */ /* 0x002fe20000011635 */
[C---:B------:R-:W-:Y:S01]  /*bfa0*/  FMUL.FTZ R37, R0.reuse, R59 ;  /* 0x0000003b00257220 */ /* 0x040fe20000410000 */
[C---:B------:R-:W-:Y:S01]  /*bfb0*/  FMUL.FTZ R61, R0.reuse, R65 ;  /* 0x00000041003d7220 */ /* 0x040fe20000410000 */
[C---:B------:R-:W-:Y:S01]  /*bfc0*/  FMUL.FTZ R44, R0.reuse, R66 ;  /* 0x00000042002c7220 */ /* 0x040fe20000410000 */
[C---:B------:R-:W-:Y:S01]  /*bfd0*/  FMUL.FTZ R63, R0.reuse, R69 ;  /* 0x00000045003f7220 */ /* 0x040fe20000410000 */
[----:B------:R-:W0:Y:S01]  /*bfe0*/  SHFL.IDX PT, R68, R64, RZ, 0x1c1f ;  /* 0x001c1fff40447589 */ /* 0x000e2200000e0000 */
        /* <DEDUP_REMOVED lines=19> */
[----:B------:R-:W-:Y:S01]  /*c120*/  IMAD R59, R3, -0x2, R58 ;  /* 0xfffffffe033b7824 */ /* 0x000fe200078e023a */
[----:B------:R-:W1:Y:S02]  /*c130*/  MUFU.TANH R10, R10 ;  /* 0x0000000a000a7308 */ /* 0x000e640000002400 */
[----:B------:R-:W-:Y:S01]  /*c140*/  UPRMT UR10, UR7, 0x654, UR10 ;  /* 0x00000654070a7896 */ /* 0x000fe2000800000a */
[----:B------:R-:W-:-:S04]  /*c150*/  IMAD R59, R16, UR35, R59 ;  /* 0x00000023103b7c24 */ /* 0x000fc8000f8e023b */
[----:B------:R-:W-:Y:S01]  /*c160*/  VIADD R59, R59, -UR34 ;  /* 0x800000223b3b7c36 */ /* 0x000fe20008000000 */
[----:B------:R-:W4:Y:S03]  /*c170*/  MUFU.TANH R14, R14 ;  /* 0x0000000e000e7308 */ /* 0x000f260000002400 */
[C---:B------:R-:W-:Y:S01]  /*c180*/  VIADD R83, R59.reuse, UR41 ;  /* 0x000000293b537c36 */ /* 0x040fe20008000000 */
[----:B------:R-:W-:Y:S01]  /*c190*/  SYNCS.ARRIVE.TRANS64.RED.A1T0 RZ, [UR10], RZ ;  /* 0x000000ffffff79a7 */ /* 0x000fe2000810040a */
[----:B------:R-:W-:Y:S02]  /*c1a0*/  VIADD R87, R59, UR5 ;  /* 0x000000053b577c36 */ /* 0x000fe40008000000 */
[----:B0-----:R-:W-:Y:S01]  /*c1b0*/  IMAD.IADD R65, R83, 0x1, R68 ;  /* 0x0000000153417824 */ /* 0x001fe200078e0244 */
        /* <DEDUP_REMOVED lines=27> */
[----:B---3--:R-:W-:Y:S01]  /*c370*/  LOP3.LUT P5, RZ, R9, 0x1, RZ, 0xc0, !PT ;  /* 0x0000000109ff7812 */ /* 0x008fe200078ac0ff */
[C---:B------:R-:W-:Y:S01]  /*c380*/  FMUL.FTZ R9, R0.reuse, R24 ;  /* 0x0000001800097220 */ /* 0x040fe20000410000 */
[C---:B------:R-:W-:Y:S01]  /*c390*/  FMUL.FTZ R24, R0.reuse, R28 ;  /* 0x0000001c00187220 */ /* 0x040fe20000410000 */
[C---:B------:R-:W-:Y:S01]  /*c3a0*/  FMUL.FTZ R28, R0.reuse, R34 ;  /* 0x00000022001c7220 */ /* 0x040fe20000410000 */
[C---:B------:R-:W-:Y:S01]  /*c3b0*/  FMUL.FTZ R34, R0.reuse, R42 ;  /* 0x0000002a00227220 */ /* 0x040fe20000410000 */
[----:B------:R-:W-:-:S02]  /*c3c0*/  FMUL.FTZ R42, R0, R67 ;  /* 0x00000043002a7220 */ /* 0x000fc40000410000 */
[----:B------:R-:W3:Y:S01]  /*c3d0*/  MUFU.TANH R55, R55 ;  /* 0x0000003700377308 */ /* 0x000ee20000002400 */
[----:B------:R-:W-:-:S07]  /*c3e0*/  IMAD.IADD R67, R87, 0x1, R68 ;  /* 0x0000000157437824 */ /* 0x000fce00078e0244 */
        /* <DEDUP_REMOVED lines=34> */
[----:B-1-34-:R-:W-:Y:S05]  /*c610*/  @!P5 BRA `(.L_x_1120) ;  /* 0x00000000005cd947 */ /* 0x01afea0003800000 */
[----:B------:R-:W-:Y:S01]  /*c620*/  IMAD R58, R16, UR35, R68 ;  /* 0x00000023103a7c24 */ /* 0x000fe2000f8e0244 */
[----:B------:R-:W-:Y:S03]  /*c630*/  BSSY B0, `(.L_x_1121) ;  /* 0x0000011000007945 */ /* 0x000fe60003800000 */
[----:B------:R-:W-:-:S05]  /*c640*/  VIADD R69, R58, -UR34 ;  /* 0x800000223a457c36 */ /* 0x000fca0008000000 */
        /* <DEDUP_REMOVED lines=10> */
.L_x_1122:
[----:B------:R-:W-:-:S05]  /*c6f0*/  IMAD.U32 R68, RZ, RZ, UR33 ;  /* 0x00000021ff447e24 */ /* 0x000fca000f8e00ff */
[----:B------:R-:W-:-:S13]  /*c700*/  ISETP.NE.AND P1, PT, R68, 0x1, PT ;  /* 0x000000014400780c */ /* 0x000fda0003f25270 */
[----:B------:R-:W1:Y:S02]  /*c710*/  @P1 LDC.64 R58, c[0x0][0x9e8] ;  /* 0x00027a00ff3a1b82 */ /* 0x000e640000000a00 */
[----:B-1----:R-:W-:-:S05]  /*c720*/  @P1 IMAD.HI.U32 R58, R69, R58, RZ ;  /* 0x0000003a453a1227 */ /* 0x002fca00078e00ff */
[----:B------:R-:W-:-:S07]  /*c730*/  @P1 SHF.R.U32.HI R69, RZ, R59, R58 ;  /* 0x0000003bff451219 */ /* 0x000fce000001163a */
.L_x_1123:
[----:B------:R-:W-:Y:S05]  /*c740*/  BSYNC B0 ;  /* 0x0000000000007941 */ /* 0x000fea0003800000 */
.L_x_1121:
[----:B------:R-:W-:-:S04]  /*c750*/  IMAD R58, R69, R68, -R164 ;  /* 0x00000044453a7224 */ /* 0x000fc800078e0aa4 */
[----:B------:R-:W-:-:S05]  /*c760*/  IMAD R58, R3, -0x2, R58 ;  /* 0xfffffffe033a7824 */ /* 0x000fca00078e023a */
[----:B------:R-:W-:Y:S02]  /*c770*/  VIADDMNMX R65, R58, R68, R65, PT ;  /* 0x000000443a417246 */ /* 0x000fe40003800141 */
[----:B------:R-:W-:-:S07]  /*c780*/  VIMNMX R67, R67, R58, !PT ;  /* 0x0000003a43437248 */ /* 0x000fce0007fe0100 */
.L_x_1120:
[----:B------:R-:W-:-:S04]  /*c790*/  ISETP.GT.AND P1, PT, R15, -0x1, PT ;  /* 0xffffffff0f00780c */ /* 0x000fc80003f24270 */
[C---:B------:R-:W-:Y:S02]  /*c7a0*/  ISETP.GT.AND P3, PT, R67.reuse, RZ, P1 ;  /* 0x000000ff4300720c */ /* 0x040fe40000f64270 */
[----:B------:R-:W-:Y:S02]  /*c7b0*/  ISETP.GT.AND P4, PT, R67, 0x1, P1 ;  /* 0x000000014300780c */ /* 0x000fe40000f84270 */
[C---:B------:R-:W-:Y:S02]  /*c7c0*/  ISETP.LT.OR P3, PT, R65.reuse, 0x1, P3 ;  /* 0x000000014100780c */ /* 0x040fe40001f61670 */
[----:B------:R-:W-:Y:S02]  /*c7d0*/  ISETP.LT.OR P4, PT, R65, 0x2, P4 ;  /* 0x000000024100780c */ /* 0x000fe40002781670 */
[----:B------:R-:W-:Y:S02]  /*c7e0*/  ISETP.GT.AND P2, PT, R67, 0x8, P1 ;  /* 0x000000084300780c */ /* 0x000fe40000f44270 */
[----:B0-----:R-:W-:-:S02]  /*c7f0*/  FSEL R172, R9, -INF , !P3 ;  /* 0xff80000009ac7808 */ /* 0x001fc40005800000 */
[C---:B------:R-:W-:Y:S02]  /*c800*/  ISETP.GT.AND P3, PT, R67.reuse, 0x9, P1 ;  /* 0x000000094300780c */ /* 0x040fe40000f64270 */
[----:B------:R-:W-:Y:S02]  /*c810*/  FSEL R174, R10, -INF , !P4 ;  /* 0xff8000000aae7808 */ /* 0x000fe40006000000 */
[----:B------:R-:W-:Y:S01]  /*c820*/  ISETP.GT.AND P4, PT, R67, 0x10, P1 ;  /* 0x000000104300780c */ /* 0x000fe20000f84270 */
[----:B------:R-:W0:Y:S01]  /*c830*/  SHFL.IDX PT, R10, R64, 0x1, 0x1c1f ;  /* 0x003c1f00400a7f89 */ /* 0x000e2200000e0000 */
[C---:B------:R-:W-:Y:S02]  /*c840*/  ISETP.LT.OR P2, PT, R65.reuse, 0x9, P2 ;  /* 0x000000094100780c */ /* 0x040fe40001741670 */
[C---:B------:R-:W-:Y:S02]  /*c850*/  ISETP.LT.OR P3, PT, R65.reuse, 0xa, P3 ;  /* 0x0000000a4100780c */ /* 0x040fe40001f61670 */
[----:B------:R-:W-:-:S02]  /*c860*/  ISETP.LT.OR P4, PT, R65, 0x11, P4 ;  /* 0x000000114100780c */ /* 0x000fc40002781670 */
[----:B------:R-:W-:Y:S02]  /*c870*/  FSEL R176, R24, -INF , !P2 ;  /* 0xff80000018b07808 */ /* 0x000fe40005000000 */
[----:B------:R-:W-:Y:S02]  /*c880*/  ISETP.GT.AND P2, PT, R67, 0x11, P1 ;  /* 0x000000114300780c */ /* 0x000fe40000f44270 */
[----:B------:R-:W-:Y:S02]  /*c890*/  FSEL R180, R25, -INF , !P3 ;  /* 0xff80000019b47808 */ /* 0x000fe40005800000 */
[C---:B------:R-:W-:Y:S02]  /*c8a0*/  ISETP.GT.AND P3, PT, R67.reuse, 0x18, P1 ;  /* 0x000000184300780c */ /* 0x040fe40000f64270 */
[----:B------:R-:W-:Y:S02]  /*c8b0*/  FSEL R184, R152, -INF , !P4 ;  /* 0xff80000098b87808 */ /* 0x000fe40006000000 */
[----:B------:R-:W-:-:S02]  /*c8c0*/  ISETP.GT.AND P4, PT, R67, 0x19, P1 ;  /* 0x000000194300780c */ /* 0x000fc40000f84270 */
[C---:B------:R-:W-:Y:S02]  /*c8d0*/  ISETP.LT.OR P2, PT, R65.reuse, 0x12, P2 ;  /* 0x000000124100780c */ /* 0x040fe40001741670 */
[C---:B------:R-:W-:Y:S02]  /*c8e0*/  ISETP.LT.OR P3, PT, R65.reuse, 0x19, P3 ;  /* 0x000000194100780c */ /* 0x040fe40001f61670 */
[----:B------:R-:W-:Y:S02]  /*c8f0*/  ISETP.LT.OR P4, PT, R65, 0x1a, P4 ;  /* 0x0000001a4100780c */ /* 0x000fe40002781670 */
[----:B------:R-:W-:Y:S02]  /*c900*/  FSEL R188, R153, -INF , !P2 ;  /* 0xff80000099bc7808 */ /* 0x000fe40005000000 */
[----:B------:R-:W-:Y:S02]  /*c910*/  ISETP.GT.AND P2, PT, R67, 0x20, P1 ;  /* 0x000000204300780c */ /* 0x000fe40000f44270 */
[----:B------:R-:W-:-:S02]  /*c920*/  FSEL R186, R154, -INF , !P3 ;  /* 0xff8000009aba7808 */ /* 0x000fc40005800000 */
[----:B------:R-:W-:Y:S02]  /*c930*/  ISETP.GT.AND P3, PT, R67, 0x21, P1 ;  /* 0x000000214300780c */ /* 0x000fe40000f64270 */
[----:B------:R-:W-:Y:S02]  /*c940*/  FSEL R182, R155, -INF , !P4 ;  /* 0xff8000009bb67808 */ /* 0x000fe40006000000 */
[----:B------:R-:W-:Y:S02]  /*c950*/  ISETP.GT.AND P4, PT, R67, 0x28, P1 ;  /* 0x000000284300780c */ /* 0x000fe40000f84270 */
[C---:B------:R-:W-:Y:S02]  /*c960*/  ISETP.LT.OR P2, PT, R65.reuse, 0x21, P2 ;  /* 0x000000214100780c */ /* 0x040fe40001741670 */
[C---:B------:R-:W-:Y:S02]  /*c970*/  ISETP.LT.OR P3, PT, R65.reuse, 0x22, P3 ;  /* 0x000000224100780c */ /* 0x040fe40001f61670 */
[----:B------:R-:W-:-:S02]  /*c980*/  ISETP.LT.OR P4, PT, R65, 0x29, P4 ;  /* 0x000000294100780c */ /* 0x000fc40002781670 */
[----:B------:R-:W-:Y:S02]  /*c990*/  FSEL R178, R156, -INF , !P2 ;  /* 0xff8000009cb27808 */ /* 0x000fe40005000000 */
[----:B------:R-:W-:Y:S02]  /*c9a0*/  FSEL R156, R157, -INF , !P3 ;  /* 0xff8000009d9c7808 */ /* 0x000fe40005800000 */
[C---:B------:R-:W-:Y:S02]  /*c9b0*/  ISETP.GT.AND P3, PT, R67.reuse, 0x30, P1 ;  /* 0x000000304300780c */ /* 0x040fe40000f64270 */
[----:B------:R-:W-:Y:S02]  /*c9c0*/  FSEL R158, R158, -INF , !P4 ;  /* 0xff8000009e9e7808 */ /* 0x000fe40006000000 */
[C---:B------:R-:W-:Y:S02]  /*c9d0*/  ISETP.GT.AND P2, PT, R67.reuse, 0x29, P1 ;  /* 0x000000294300780c */ /* 0x040fe40000f44270 */
[----:B------:R-:W-:-:S02]  /*c9e0*/  ISETP.GT.AND P4, PT, R67, 0x31, P1 ;  /* 0x000000314300780c */ /* 0x000fc40000f84270 */
[C---:B------:R-:W-:Y:S02]  /*c9f0*/  ISETP.LT.OR P3, PT, R65.reuse, 0x31, P3 ;  /* 0x000000314100780c */ /* 0x040fe40001f61670 */
[C---:B------:R-:W-:Y:S02]  /*ca00*/  ISETP.LT.OR P2, PT, R65.reuse, 0x2a, P2 ;  /* 0x0000002a4100780c */ /* 0x040fe40001741670 */
[----:B------:R-:W-:Y:S02]  /*ca10*/  ISETP.LT.OR P4, PT, R65, 0x32, P4 ;  /* 0x000000324100780c */ /* 0x000fe40002781670 */
[----:B------:R-:W-:Y:S02]  /*ca20*/  FSEL R160, R160, -INF , !P3 ;  /* 0xff800000a0a07808 */ /* 0x000fe40005800000 */
[----:B------:R-:W-:Y:S02]  /*ca30*/  FSEL R154, R159, -INF , !P2 ;  /* 0xff8000009f9a7808 */ /* 0x000fe40005000000 */
[----:B------:R-:W-:-:S02]  /*ca40*/  ISETP.GT.AND P3, PT, R67, 0x39, P1 ;  /* 0x000000394300780c */ /* 0x000fc40000f64270 */
[----:B------:R-:W-:Y:S02]  /*ca50*/  FSEL R152, R161, -INF , !P4 ;  /* 0xff800000a1987808 */ /* 0x000fe40006000000 */
[C---:B------:R-:W-:Y:S02]  /*ca60*/  ISETP.GT.AND P2, PT, R67.reuse, 0x38, P1 ;  /* 0x000000384300780c */ /* 0x040fe40000f44270 */
        /* <DEDUP_REMOVED lines=14> */
[----:B------:R-:W-:Y:S01]  /*cb50*/  FSEL R82, R55, -INF , !P2 ;  /* 0xff80000037527808 */ /* 0x000fe20005000000 */
[----:B0-----:R-:W-:Y:S01]  /*cb60*/  IMAD.IADD R55, R83, 0x1, R10 ;  /* 0x0000000153377824 */ /* 0x001fe200078e020a */
[----:B------:R-:W-:-:S02]  /*cb70*/  ISETP.GT.AND P3, PT, R67, 0x51, P1 ;  /* 0x000000514300780c */ /* 0x000fc40000f64270 */
[----:B------:R-:W-:Y:S01]  /*cb80*/  FSEL R76, R57, -INF , !P4 ;  /* 0xff800000394c7808 */ /* 0x000fe20006000000 */
[----:B------:R-:W-:Y:S01]  /*cb90*/  IMAD.IADD R57, R87, 0x1, R10 ;  /* 0x0000000157397824 */ /* 0x000fe200078e020a */
        /* <DEDUP_REMOVED lines=49> */
.L_x_1126:
[----:B------:R-:W-:-:S05]  /*ceb0*/  IMAD.U32 R59, RZ, RZ, UR33 ;  /* 0x00000021ff3b7e24 */ /* 0x000fca000f8e00ff */
[----:B------:R-:W-:-:S13]  /*cec0*/  ISETP.NE.AND P2, PT, R59, 0x1, PT ;  /* 0x000000013b00780c */ /* 0x000fda0003f45270 */
[----:B------:R-:W0:Y:S02]  /*ced0*/  @P2 LDC.64 R24, c[0x0][0x9e8] ;  /* 0x00027a00ff182b82 */ /* 0x000e240000000a00 */
[----:B0-----:R-:W-:-:S05]  /*cee0*/  @P2 IMAD.HI.U32 R24, R9, R24, RZ ;  /* 0x0000001809182227 */ /* 0x001fca00078e00ff */
[----:B------:R-:W-:-:S07]  /*cef0*/  @P2 SHF.R.U32.HI R9, RZ, R25, R24 ;  /* 0x00000019ff092219 */ /* 0x000fce0000011618 */
.L_x_1127:
[----:B------:R-:W-:Y:S05]  /*cf00*/  BSYNC B0 ;  /* 0x0000000000007941 */ /* 0x000fea0003800000 */
.L_x_1125:
[----:B------:R-:W-:-:S04]  /*cf10*/  IMAD R10, R9, R59, -R164 ;  /* 0x0000003b090a7224 */ /* 0x000fc800078e0aa4 */
[----:B------:R-:W-:-:S05]  /*cf20*/  IMAD R10, R3, -0x2, R10 ;  /* 0xfffffffe030a7824 */ /* 0x000fca00078e020a */
[----:B------:R-:W-:Y:S02]  /*cf30*/  VIADDMNMX R55, R10, R59, R55, PT ;  /* 0x0000003b0a377246 */ /* 0x000fe40003800137 */
[----:B------:R-:W-:-:S07]  /*cf40*/  VIMNMX R57, R57, R10, !PT ;  /* 0x0000000a39397248 */ /* 0x000fce0007fe0100 */
.L_x_1124:
[----:B------:R-:W-:Y:S02]  /*cf50*/  FMNMX.FTZ R9, R172, R12, !PT ;  /* 0x0000000cac097209 */ /* 0x000fe40007810000 */
[----:B------:R-:W-:Y:S02]  /*cf60*/  ISETP.GT.AND P3, PT, R57, 0x8, P1 ;  /* 0x000000083900780c */ /* 0x000fe40000f64270 */
[----:B------:R-:W-:Y:S02]  /*cf70*/  FMNMX.FTZ R9, R174, R9, !PT ;  /* 0x00000009ae097209 */ /* 0x000fe40007810000 */
[----:B------:R-:W-:Y:S02]  /*cf80*/  ISETP.LT.OR P3, PT, R55, 0x9, P3 ;  /* 0x000000093700780c */ /* 0x000fe40001f61670 */
        /* <DEDUP_REMOVED lines=61> */
[----:B------:R-:W-:Y:S01]  /*d360*/  ISETP.GT.AND P3, PT, R57, RZ, P1 ;  /* 0x000000ff3900720c */ /* 0x000fe20000f64270 */
[-CC-:B------:R-:W-:Y:S01]  /*d370*/  FFMA.FTZ R23, R176, R9.reuse, -R59.reuse ;  /* 0x00000009b0177223 */ /* 0x180fe2000001083b */
[----:B------:R-:W-:Y:S01]  /*d380*/  FSEL R172, R29, -INF , !P2 ;  /* 0xff8000001dac7808 */ /* 0x000fe20005000000 */
[-CC-:B------:R-:W-:Y:S01]  /*d390*/  FFMA.FTZ R20, R184, R9.reuse, -R59.reuse ;  /* 0x00000009b8147223 */ /* 0x180fe2000001083b */
[----:B------:R-:W-:Y:S01]  /*d3a0*/  ISETP.LT.OR P3, PT, R55, 0x1, P3 ;  /* 0x000000013700780c */ /* 0x000fe20001f61670 */
[-CC-:B------:R-:W-:Y:S01]  /*d3b0*/  FFMA.FTZ R72, R72, R9.reuse, -R59.reuse ;  /* 0x0000000948487223 */ /* 0x180fe2000001083b */
[----:B------:R-:W-:Y:S01]  /*d3c0*/  ISETP.GT.AND P2, PT, R57, 0x20, P1 ;  /* 0x000000203900780c */ /* 0x000fe20000f44270 */
[-CC-:B------:R-:W-:Y:S01]  /*d3d0*/  FFMA.FTZ R61, R56, R9.reuse, -R59.reuse ;  /* 0x00000009383d7223 */ /* 0x180fe2000001083b */
[----:B------:R-:W-:Y:S01]  /*d3e0*/  FSEL R190, R14, -INF , !P3 ;  /* 0xff8000000ebe7808 */ /* 0x000fe20005800000 */
[--C-:B------:R-:W-:Y:S01]  /*d3f0*/  FFMA.FTZ R14, R180, R9, -R59.reuse ;  /* 0x00000009b40e7223 */ /* 0x100fe2000001083b */
[----:B------:R-:W-:Y:S01]  /*d400*/  ISETP.LT.OR P2, PT, R55, 0x21, P2 ;  /* 0x000000213700780c */ /* 0x000fe20001741670 */
[----:B------:R-:W-:Y:S01]  /*d410*/  MUFU.EX2 R24, R24 ;  /* 0x0000001800187308 */ /* 0x000fe20000000800 */
[----:B------:R-:W-:Y:S01]  /*d420*/  FMNMX.FTZ R25, R190, R13, !PT ;  /* 0x0000000dbe197209 */ /* 0x000fe20007810000 */
[-CC-:B------:R-:W-:Y:S01]  /*d430*/  FFMA.FTZ R156, R156, R9.reuse, -R59.reuse ;  /* 0x000000099c9c7223 */ /* 0x180fe2000001083b */
[----:B------:R-:W-:Y:S01]  /*d440*/  FSEL R34, R34, -INF , !P2 ;  /* 0xff80000022227808 */ /* 0x000fe20005000000 */
[--C-:B------:R-:W-:Y:S01]  /*d450*/  FFMA.FTZ R86, R86, R9, -R59.reuse ;  /* 0x0000000956567223 */ /* 0x100fe2000001083b */
[----:B------:R-:W-:Y:S01]  /*d460*/  FMNMX.FTZ R27, R164, R25, !PT ;  /* 0x00000019a41b7209 */ /* 0x000fe20007810000 */
[--C-:B------:R-:W-:Y:S01]  /*d470*/  FFMA.FTZ R82, R82, R9, -R59.reuse ;  /* 0x0000000952527223 */ /* 0x100fe2000001083b */
[----:B------:R-:W-:Y:S01]  /*d480*/  ISETP.GT.AND P2, PT, R57, 0x28, P1 ;  /* 0x000000283900780c */ /* 0x000fe20000f44270 */
[----:B------:R0:W-:Y:S01]  /*d490*/  MUFU.EX2 R25, R20 ;  /* 0x0000001400197308 */ /* 0x0001e20000000800 */
[----:B------:R-:W-:Y:S01]  /*d4a0*/  FMNMX.FTZ R27, R166, R27, !PT ;  /* 0x0000001ba61b7209 */ /* 0x000fe20007810000 */
[-CC-:B------:R-:W-:Y:S01]  /*d4b0*/  FFMA.FTZ R76, R76, R9.reuse, -R59.reuse ;  /* 0x000000094c4c7223 */ /* 0x180fe2000001083b */
[----:B------:R-:W-:Y:S01]  /*d4c0*/  ISETP.LT.OR P2, PT, R55, 0x29, P2 ;  /* 0x000000293700780c */ /* 0x000fe20001741670 */
[--C-:B------:R-:W-:Y:S01]  /*d4d0*/  FFMA.FTZ R66, R66, R9, -R59.reuse ;  /* 0x0000000942427223 */ /* 0x100fe2000001083b */
[----:B------:R-:W-:Y:S01]  /*d4e0*/  FMNMX.FTZ R27, R168, R27, !PT ;  /* 0x0000001ba81b7209 */ /* 0x000fe20007810000 */
[-CC-:B------:R-:W-:Y:S01]  /*d4f0*/  FFMA.FTZ R60, R60, R9.reuse, -R59.reuse ;  /* 0x000000093c3c7223 */ /* 0x180fe2000001083b */
[----:B------:R-:W-:Y:S01]  /*d500*/  FSEL R176, R39, -INF , !P2 ;  /* 0xff80000027b07808 */ /* 0x000fe20005000000 */
[--C-:B------:R-:W-:Y:S01]  /*d510*/  FFMA.FTZ R39, R152, R9, -R59.reuse ;  /* 0x0000000998277223 */ /* 0x100fe2000001083b */
[----:B------:R-:W-:Y:S01]  /*d520*/  FMNMX.FTZ R27, R28, R27, !PT ;  /* 0x0000001b1c1b7209 */ /* 0x000fe20007810000 */
[----:B0-----:R-:W-:Y:S01]  /*d530*/  FFMA.FTZ R20, R186, R9, -R59 ;  /* 0x00000009ba147223 */ /* 0x001fe2000001083b */
[----:B------:R-:W-:Y:S01]  /*d540*/  ISETP.GT.AND P2, PT, R57, 0x29, P1 ;  /* 0x000000293900780c */ /* 0x000fe20000f44270 */
[----:B------:R-:W-:Y:S01]  /*d550*/  MUFU.EX2 R21, R21 ;  /* 0x0000001500157308 */ /* 0x000fe20000000800 */
[----:B------:R-:W-:-:S02]  /*d560*/  FMNMX.FTZ R29, R170, R27, !PT ;  /* 0x0000001baa1d7209 */ /* 0x000fc40007810000 */
[----:B------:R-:W-:Y:S02]  /*d570*/  ISETP.GT.AND P3, PT, R57, 0x30, P1 ;  /* 0x000000303900780c */ /* 0x000fe40000f64270 */
[----:B------:R-:W-:Y:S02]  /*d580*/  FMNMX.FTZ R29, R172, R29, !PT ;  /* 0x0000001dac1d7209 */ /* 0x000fe40007810000 */
[C---:B------:R-:W-:Y:S01]  /*d590*/  ISETP.LT.OR P2, PT, R55.reuse, 0x2a, P2 ;  /* 0x0000002a3700780c */ /* 0x040fe20001741670 */
[----:B------:R0:W-:Y:S01]  /*d5a0*/  MUFU.EX2 R27, R20 ;  /* 0x00000014001b7308 */ /* 0x0001e20000000800 */
[----:B------:R-:W-:Y:S02]  /*d5b0*/  FMNMX.FTZ R29, R30, R29, !PT ;  /* 0x0000001d1e1d7209 */ /* 0x000fe40007810000 */
[----:B------:R-:W-:Y:S02]  /*d5c0*/  ISETP.LT.OR P3, PT, R55, 0x31, P3 ;  /* 0x000000313700780c */ /* 0x000fe40001f61670 */
[----:B------:R-:W-:Y:S01]  /*d5d0*/  FSEL R180, R26, -INF , !P2 ;  /* 0xff8000001ab47808 */ /* 0x000fe20005000000 */
[--C-:B------:R-:W-:Y:S01]  /*d5e0*/  FFMA.FTZ R26, R188, R9, -R59.reuse ;  /* 0x00000009bc1a7223 */ /* 0x100fe2000001083b */
[----:B------:R-:W-:Y:S01]  /*d5f0*/  ISETP.GT.AND P2, PT, R57, 0x31, P1 ;  /* 0x000000313900780c */ /* 0x000fe20000f44270 */
[----:B------:R-:W-:Y:S01]  /*d600*/  MUFU.EX2 R23, R23 ;  /* 0x0000001700177308 */ /* 0x000fe20000000800 */
[----:B------:R-:W-:Y:S01]  /*d610*/  FMNMX.FTZ R29, R34, R29, !PT ;  /* 0x0000001d221d7209 */ /* 0x000fe20007810000 */
[----:B0-----:R-:W-:Y:S01]  /*d620*/  FFMA.FTZ R20, R178, R9, -R59 ;  /* 0x00000009b2147223 */ /* 0x001fe2000001083b */
[----:B------:R-:W-:-:S02]  /*d630*/  FSEL R184, R35, -INF , !P3 ;  /* 0xff80000023b87808 */ /* 0x000fc40005800000 */
[----:B------:R-:W-:Y:S02]  /*d640*/  ISETP.GT.AND P3, PT, R57, 0x38, P1 ;  /* 0x000000383900780c */ /* 0x000fe40000f64270 */
[C---:B------:R-:W-:Y:S01]  /*d650*/  ISETP.LT.OR P2, PT, R55.reuse, 0x32, P2 ;  /* 0x000000323700780c */ /* 0x040fe20001741670 */
[----:B------:R-:W-:Y:S01]  /*d660*/  MUFU.EX2 R14, R14 ;  /* 0x0000000e000e7308 */ /* 0x000fe20000000800 */
[----:B------:R-:W-:Y:S02]  /*d670*/  FMNMX.FTZ R31, R174, R29, !PT ;  /* 0x0000001dae1f7209 */ /* 0x000fe40007810000 */
[----:B------:R-:W-:Y:S02]  /*d680*/  ISETP.LT.OR P3, PT, R55, 0x39, P3 ;  /* 0x000000393700780c */ /* 0x000fe40001f61670 */
[----:B------:R-:W-:Y:S01]  /*d690*/  FSEL R188, R32, -INF , !P2 ;  /* 0xff80000020bc7808 */ /* 0x000fe20005000000 */
[----:B------:R-:W-:Y:S01]  /*d6a0*/  FFMA.FTZ R32, R182, R9, -R59 ;  /* 0x00000009b6207223 */ /* 0x000fe2000001083b */
[----:B------:R-:W-:Y:S01]  /*d6b0*/  FMNMX.FTZ R31, R176, R31, !PT ;  /* 0x0000001fb01f7209 */ /* 0x000fe20007810000 */
[----:B------:R0:W-:Y:S01]  /*d6c0*/  MUFU.EX2 R29, R20 ;  /* 0x00000014001d7308 */ /* 0x0001e20000000800 */
[----:B------:R-:W-:-:S02]  /*d6d0*/  ISETP.GT.AND P2, PT, R57, 0x39, P1 ;  /* 0x000000393900780c */ /* 0x000fc40000f44270 */
[----:B------:R-:W-:Y:S02]  /*d6e0*/  FSEL R36, R36, -INF , !P3 ;  /* 0xff80000024247808 */ /* 0x000fe40005800000 */
[----:B------:R-:W-:Y:S02]  /*d6f0*/  FMNMX.FTZ R31, R180, R31, !PT ;  /* 0x0000001fb41f7209 */ /* 0x000fe40007810000 */
[----:B------:R-:W-:Y:S01]  /*d700*/  ISETP.GT.AND P3, PT, R57, 0x40, P1 ;  /* 0x000000403900780c */ /* 0x000fe20000f64270 */
[----:B------:R-:W-:Y:S01]  /*d710*/  MUFU.EX2 R26, R26 ;  /* 0x0000001a001a7308 */ /* 0x000fe20000000800 */
[C---:B------:R-:W-:Y:S01]  /*d720*/  ISETP.LT.OR P2, PT, R55.reuse, 0x3a, P2 ;  /* 0x0000003a3700780c */ /* 0x040fe20001741670 */
[----:B0-----:R-:W-:Y:S01]  /*d730*/  FFMA.FTZ R20, R158, R9, -R59 ;  /* 0x000000099e147223 */ /* 0x001fe2000001083b */
[----:B------:R-:W-:Y:S02]  /*d740*/  FMNMX.FTZ R31, R184, R31, !PT ;  /* 0x0000001fb81f7209 */ /* 0x000fe40007810000 */
[----:B------:R-:W-:-:S02]  /*d750*/  ISETP.LT.OR P3, PT, R55, 0x41, P3 ;  /* 0x000000413700780c */ /* 0x000fc40001f61670 */
[----:B------:R-:W-:Y:S01]  /*d760*/  FSEL R186, R33, -INF , !P2 ;  /* 0xff80000021ba7808 */ /* 0x000fe20005000000 */
[----:B------:R-:W-:Y:S01]  /*d770*/  MUFU.EX2 R32, R32 ;  /* 0x0000002000207308 */ /* 0x000fe20000000800 */
[C---:B------:R-:W-:Y:S02]  /*d780*/  ISETP.GT.AND P2, PT, R57.reuse, 0x41, P1 ;  /* 0x000000413900780c */ /* 0x040fe40000f44270 */
[----:B------:R-:W-:Y:S02]  /*d790*/  FMNMX.FTZ R33, R188, R31, !PT ;  /* 0x0000001fbc217209 */ /* 0x000fe40007810000 */
[----:B------:R-:W-:Y:S02]  /*d7a0*/  FSEL R40, R40, -INF , !P3 ;  /* 0xff80000028287808 */ /* 0x000fe40005800000 */
[----:B------:R-:W-:Y:S01]  /*d7b0*/  ISETP.GT.AND P3, PT, R57, 0x48, P1 ;  /* 0x000000483900780c */ /* 0x000fe20000f64270 */
[----:B------:R0:W-:Y:S01]  /*d7c0*/  MUFU.EX2 R31, R20 ;  /* 0x00000014001f7308 */ /* 0x0001e20000000800 */
[----:B------:R-:W-:-:S02]  /*d7d0*/  ISETP.LT.OR P2, PT, R55, 0x42, P2 ;  /* 0x000000423700780c */ /* 0x000fc40001741670 */
[----:B------:R-:W-:Y:S02]  /*d7e0*/  FMNMX.FTZ R33, R36, R33, !PT ;  /* 0x0000002124217209 */ /* 0x000fe40007810000 */
[----:B------:R-:W-:Y:S02]  /*d7f0*/  ISETP.LT.OR P3, PT, R55, 0x49, P3 ;  /* 0x000000493700780c */ /* 0x000fe40001f61670 */
[----:B------:R-:W-:Y:S01]  /*d800*/  FSEL R178, R37, -INF , !P2 ;  /* 0xff80000025b27808 */ /* 0x000fe20005000000 */
[----:B------:R-:W-:-:S01]  /*d810*/  FFMA.FTZ R37, R154, R9, -R59 ;  /* 0x000000099a257223 */ /* 0x000fc2000001083b */
[----:B------:R-:W-:Y:S01]  /*d820*/  ISETP.GT.AND P2, PT, R57, 0x49, P1 ;  /* 0x000000493900780c */ /* 0x000fe20000f44270 */
[----:B0-----:R-:W-:-:S01]  /*d830*/  FFMA.FTZ R20, R160, R9, -R59 ;  /* 0x00000009a0147223 */ /* 0x001fc2000001083b */
[----:B------:R-:W-:Y:S01]  /*d840*/  FMNMX.FTZ R33, R186, R33, !PT ;  /* 0x00000021ba217209 */ /* 0x000fe20007810000 */
[----:B------:R-:W-:Y:S01]  /*d850*/  MUFU.EX2 R156, R156 ;  /* 0x0000009c009c7308 */ /* 0x000fe20000000800 */
[----:B------:R-:W-:-:S02]  /*d860*/  FSEL R182, R41, -INF , !P3 ;  /* 0xff80000029b67808 */ /* 0x000fc40005800000 */
[----:B------:R-:W-:Y:S02]  /*d870*/  ISETP.GT.AND P3, PT, R57, 0x50, P1 ;  /* 0x000000503900780c */ /* 0x000fe40000f64270 */
[C---:B------:R-:W-:Y:S02]  /*d880*/  ISETP.LT.OR P2, PT, R55.reuse, 0x4a, P2 ;  /* 0x0000004a3700780c */ /* 0x040fe40001741670 */
[----:B------:R-:W-:Y:S01]  /*d890*/  FMNMX.FTZ R33, R40, R33, !PT ;  /* 0x0000002128217209 */ /* 0x000fe20007810000 */
[----:B------:R-:W-:Y:S01]  /*d8a0*/  MUFU.EX2 R86, R86 ;  /* 0x0000005600567308 */ /* 0x000fe20000000800 */
[----:B------:R-:W-:Y:S02]  /*d8b0*/  ISETP.LT.OR P3, PT, R55, 0x51, P3 ;  /* 0x000000513700780c */ /* 0x000fe40001f61670 */
[----:B------:R-:W-:Y:S02]  /*d8c0*/  FSEL R38, R38, -INF , !P2 ;  /* 0xff80000026267808 */ /* 0x000fe40005000000 */
[----:B------:R-:W-:-:S02]  /*d8d0*/  ISETP.GT.AND P2, PT, R57, 0x51, P1 ;  /* 0x000000513900780c */ /* 0x000fc40000f44270 */
[----:B------:R-:W-:Y:S01]  /*d8e0*/  FMNMX.FTZ R35, R178, R33, !PT ;  /* 0x00000021b2237209 */ /* 0x000fe20007810000 */
[----:B------:R-:W-:Y:S01]  /*d8f0*/  MUFU.EX2 R82, R82 ;  /* 0x0000005200527308 */ /* 0x000fe20000000800 */
[----:B------:R-:W-:Y:S02]  /*d900*/  FSEL R44, R44, -INF , !P3 ;  /* 0xff8000002c2c7808 */ /* 0x000fe40005800000 */
[----:B------:R-:W-:Y:S02]  /*d910*/  ISETP.GT.AND P3, PT, R57, 0x58, P1 ;  /* 0x000000583900780c */ /* 0x000fe40000f64270 */
[C---:B------:R-:W-:Y:S02]  /*d920*/  ISETP.LT.OR P2, PT, R55.reuse, 0x52, P2 ;  /* 0x000000523700780c */ /* 0x040fe40001741670 */
[----:B------:R-:W-:Y:S01]  /*d930*/  FMNMX.FTZ R35, R182, R35, !PT ;  /* 0x00000023b6237209 */ /* 0x000fe20007810000 */
[----:B------:R0:W-:Y:S01]  /*d940*/  MUFU.EX2 R33, R20 ;  /* 0x0000001400217308 */ /* 0x0001e20000000800 */
[----:B------:R-:W-:-:S02]  /*d950*/  ISETP.LT.OR P3, PT, R55, 0x59, P3 ;  /* 0x000000593700780c */ /* 0x000fc40001f61670 */
[----:B------:R-:W-:Y:S02]  /*d960*/  FSEL R154, R42, -INF , !P2 ;  /* 0xff8000002a9a7808 */ /* 0x000fe40005000000 */
[----:B------:R-:W-:Y:S02]  /*d970*/  FMNMX.FTZ R35, R38, R35, !PT ;  /* 0x0000002326237209 */ /* 0x000fe40007810000 */
[----:B------:R-:W-:Y:S01]  /*d980*/  ISETP.GT.AND P2, PT, R57, 0x59, P1 ;  /* 0x000000593900780c */ /* 0x000fe20000f44270 */
[----:B------:R1:W-:Y:S01]  /*d990*/  MUFU.EX2 R42, R37 ;  /* 0x00000025002a7308 */ /* 0x0003e20000000800 */
[----:B------:R-:W-:Y:S01]  /*d9a0*/  FSEL R158, R45, -INF , !P3 ;  /* 0xff8000002d9e7808 */ /* 0x000fe20005800000 */
[--C-:B0-----:R-:W-:Y:S01]  /*d9b0*/  FFMA.FTZ R20, R162, R9, -R59.reuse ;  /* 0x00000009a2147223 */ /* 0x101fe2000001083b */
[----:B------:R-:W-:Y:S01]  /*d9c0*/  FMNMX.FTZ R35, R44, R35, !PT ;  /* 0x000000232c237209 */ /* 0x000fe20007810000 */
[----:B------:R-:W-:Y:S01]  /*d9d0*/  FFMA.FTZ R45, R74, R9, -R59 ;  /* 0x000000094a2d7223 */ /* 0x000fe2000001083b */
[----:B------:R-:W-:-:S02]  /*d9e0*/  ISETP.GT.AND P3, PT, R57, 0x60, P1 ;  /* 0x000000603900780c */ /* 0x000fc40000f64270 */
[C---:B------:R-:W-:Y:S01]  /*d9f0*/  ISETP.LT.OR P2, PT, R55.reuse, 0x5a, P2 ;  /* 0x0000005a3700780c */ /* 0x040fe20001741670 */
[----:B------:R-:W-:Y:S01]  /*da00*/  MUFU.EX2 R76, R76 ;  /* 0x0000004c004c7308 */ /* 0x000fe20000000800 */
[----:B-1----:R-:W-:Y:S02]  /*da10*/  FMNMX.FTZ R37, R154, R35, !PT ;  /* 0x000000239a257209 */ /* 0x002fe40007810000 */
[----:B------:R-:W-:Y:S02]  /*da20*/  ISETP.LT.OR P3, PT, R55, 0x61, P3 ;  /* 0x000000613700780c */ /* 0x000fe40001f61670 */
[----:B------:R-:W-:Y:S01]  /*da30*/  FSEL R160, R43, -INF , !P2 ;  /* 0xff8000002ba07808 */ /* 0x000fe20005000000 */
[----:B------:R-:W-:Y:S01]  /*da40*/  FFMA.FTZ R43, R80, R9, -R59 ;  /* 0x00000009502b7223 */ /* 0x000fe2000001083b */
[----:B------:R-:W-:Y:S01]  /*da50*/  ISETP.GT.AND P2, PT, R57, 0x61, P1 ;  /* 0x000000613900780c */ /* 0x000fe20000f44270 */
[----:B------:R0:W-:Y:S01]  /*da60*/  MUFU.EX2 R35, R20 ;  /* 0x0000001400237308 */ /* 0x0001e20000000800 */
[----:B------:R-:W-:-:S02]  /*da70*/  FMNMX.FTZ R37, R158, R37, !PT ;  /* 0x000000259e257209 */ /* 0x000fc40007810000 */
[----:B------:R-:W-:Y:S02]  /*da80*/  FSEL R152, R48, -INF , !P3 ;  /* 0xff80000030987808 */ /* 0x000fe40005800000 */
[----:B------:R-:W-:Y:S02]  /*da90*/  ISETP.GT.AND P3, PT, R57, 0x68, P1 ;  /* 0x000000683900780c */ /* 0x000fe40000f64270 */
[C---:B------:R-:W-:Y:S01]  /*daa0*/  ISETP.LT.OR P2, PT, R55.reuse, 0x62, P2 ;  /* 0x000000623700780c */ /* 0x040fe20001741670 */
[----:B------:R1:W-:Y:S01]  /*dab0*/  MUFU.EX2 R48, R39 ;  /* 0x0000002700307308 */ /* 0x0003e20000000800 */
[----:B------:R-:W-:Y:S01]  /*dac0*/  FMNMX.FTZ R37, R160, R37, !PT ;  /* 0x00000025a0257209 */ /* 0x000fe20007810000 */
[----:B0-----:R-:W-:Y:S01]  /*dad0*/  FFMA.FTZ R20, R84, R9, -R59 ;  /* 0x0000000954147223 */ /* 0x001fe2000001083b */
[----:B------:R-:W-:Y:S02]  /*dae0*/  ISETP.LT.OR P3, PT, R55, 0x69, P3 ;  /* 0x000000693700780c */ /* 0x000fe40001f61670 */
[----:B------:R-:W-:-:S02]  /*daf0*/  FSEL R46, R46, -INF , !P2 ;  /* 0xff8000002e2e7808 */ /* 0x000fc40005000000 */
[----:B------:R-:W-:Y:S01]  /*db00*/  ISETP.GT.AND P2, PT, R57, 0x69, P1 ;  /* 0x000000693900780c */ /* 0x000fe20000f44270 */
[----:B------:R-:W-:Y:S01]  /*db10*/  MUFU.EX2 R45, R45 ;  /* 0x0000002d002d7308 */ /* 0x000fe20000000800 */
[----:B------:R-:W-:Y:S02]  /*db20*/  FMNMX.FTZ R37, R152, R37, !PT ;  /* 0x0000002598257209 */ /* 0x000fe40007810000 */
[----:B------:R-:W-:Y:S01]  /*db30*/  FSEL R162, R49, -INF , !P3 ;  /* 0xff80000031a27808 */ /* 0x000fe20005800000 */
[----:B------:R-:W-:-:S01]  /*db40*/  FFMA.FTZ R49, R58, R9, -R59 ;  /* 0x000000093a317223 */ /* 0x000fc2000001083b */
[----:B------:R-:W-:Y:S01]  /*db50*/  ISETP.GT.AND P3, PT, R57, 0x70, P1 ;  /* 0x000000703900780c */ /* 0x000fe20000f64270 */
[----:B------:R-:W-:-:S01]  /*db60*/  FFMA.FTZ R58, R62, R9, -R59 ;  /* 0x000000093e3a7223 */ /* 0x000fc2000001083b */
[----:B------:R-:W-:Y:S01]  /*db70*/  ISETP.LT.OR P2, PT, R55, 0x6a, P2 ;  /* 0x0000006a3700780c */ /* 0x000fe20001741670 */
[----:B------:R-:W-:Y:S01]  /*db80*/  MUFU.EX2 R66, R66 ;  /* 0x0000004200427308 */ /* 0x000fe20000000800 */
[----:B-1----:R-:W-:-:S02]  /*db90*/  FMNMX.FTZ R39, R46, R37, !PT ;  /* 0x000000252e277209 */ /* 0x002fc40007810000 */
[----:B------:R-:W-:Y:S02]  /*dba0*/  ISETP.LT.OR P3, PT, R55, 0x71, P3 ;  /* 0x000000713700780c */ /* 0x000fe40001f61670 */
[----:B------:R-:W-:Y:S02]  /*dbb0*/  FSEL R192, R47, -INF , !P2 ;  /* 0xff8000002fc07808 */ /* 0x000fe40005000000 */
[----:B------:R-:W-:Y:S01]  /*dbc0*/  ISETP.GT.AND P2, PT, R57, 0x71, P1 ;  /* 0x000000713900780c */ /* 0x000fe20000f44270 */
[----:B------:R0:W-:Y:S01]  /*dbd0*/  MUFU.EX2 R37, R20 ;  /* 0x0000001400257308 */ /* 0x0001e20000000800 */
[----:B------:R-:W-:Y:S02]  /*dbe0*/  FMNMX.FTZ R39, R162, R39, !PT ;  /* 0x00000027a2277209 */ /* 0x000fe40007810000 */
[----:B------:R-:W-:Y:S02]  /*dbf0*/  FSEL R84, R51, -INF , !P3 ;  /* 0xff80000033547808 */ /* 0x000fe40005800000 */
[----:B------:R-:W-:-:S02]  /*dc00*/  ISETP.GT.AND P3, PT, R57, 0x78, P1 ;  /* 0x000000783900780c */ /* 0x000fc40000f64270 */
[----:B------:R-:W-:Y:S01]  /*dc10*/  ISETP.LT.OR P2, PT, R55, 0x72, P2 ;  /* 0x000000723700780c */ /* 0x000fe20001741670 */
[----:B------:R-:W-:Y:S01]  /*dc20*/  MUFU.EX2 R60, R60 ;  /* 0x0000003c003c7308 */ /* 0x000fe20000000800 */
[----:B------:R-:W-:Y:S02]  /*dc30*/  FMNMX.FTZ R39, R192, R39, !PT ;  /* 0x00000027c0277209 */ /* 0x000fe40007810000 */
[----:B------:R-:W-:Y:S02]  /*dc40*/  ISETP.GT.AND P1, PT, R57, 0x79, P1 ;  /* 0x000000793900780c */ /* 0x000fe40000f24270 */
[----:B------:R-:W-:Y:S02]  /*dc50*/  ISETP.LT.OR P3, PT, R55, 0x79, P3 ;  /* 0x000000793700780c */ /* 0x000fe40001f61670 */
[----:B------:R-:W-:Y:S01]  /*dc60*/  FSEL R50, R50, -INF , !P2 ;  /* 0xff80000032327808 */ /* 0x000fe20005000000 */
[----:B------:R-:W-:Y:S01]  /*dc70*/  MUFU.EX2 R49, R49 ;  /* 0x0000003100317308 */ /* 0x000fe20000000800 */
[----:B------:R-:W-:-:S02]  /*dc80*/  FMNMX.FTZ R39, R84, R39, !PT ;  /* 0x0000002754277209 */ /* 0x000fc40007810000 */
[----:B------:R-:W-:Y:S02]  /*dc90*/  ISETP.LT.OR P1, PT, R55, 0x7a, P1 ;  /* 0x0000007a3700780c */ /* 0x000fe40000f21670 */
[----:B------:R-:W-:Y:S02]  /*dca0*/  FSEL R52, R52, -INF , !P3 ;  /* 0xff80000034347808 */ /* 0x000fe40005800000 */
[----:B------:R-:W-:Y:S01]  /*dcb0*/  FMNMX.FTZ R41, R50, R39, !PT ;  /* 0x0000002732297209 */ /* 0x000fe20007810000 */
[----:B------:R-:W-:Y:S01]  /*dcc0*/  MUFU.EX2 R58, R58 ;  /* 0x0000003a003a7308 */ /* 0x000fe20000000800 */
[----:B------:R-:W-:Y:S02]  /*dcd0*/  FSEL R80, R53, -INF , !P1 ;  /* 0xff80000035507808 */ /* 0x000fe40004800000 */
[----:B------:R-:W-:Y:S02]  /*dce0*/  FMNMX.FTZ R41, R52, R41, !PT ;  /* 0x0000002934297209 */ /* 0x000fe40007810000 */
[----:B------:R-:W-:-:S02]  /*dcf0*/  FSEL R53, R10, RZ, P4 ;  /* 0x000000ff0a357208 */ /* 0x000fc40002000000 */
[----:B0-----:R-:W-:Y:S01]  /*dd00*/  FMNMX.FTZ R20, R80, R41, !PT ;  /* 0x0000002950147209 */ /* 0x001fe20007810000 */
[----:B------:R-:W-:Y:S01]  /*dd10*/  MUFU.EX2 R39, R43 ;  /* 0x0000002b00277308 */ /* 0x000fe20000000800 */
[----:B------:R-:W-:-:S01]  /*dd20*/  FFMA.FTZ R41, R68, R9, -R59 ;  /* 0x0000000944297223 */ /* 0x000fc2000001083b */
[----:B------:R-:W-:Y:S01]  /*dd30*/  FADD.FTZ R56, -R53, R12 ;  /* 0x0000000c35387221 */ /* 0x000fe20000010100 */
[----:B------:R-:W-:-:S01]  /*dd40*/  FFMA.FTZ R12, R54, R9, -R59 ;  /* 0x00000009360c7223 */ /* 0x000fc2000001083b */
[----:B------:R-:W0:Y:S01]  /*dd50*/  SHFL.BFLY PT, R47, R20, 0x2, 0x1f ;  /* 0x0c401f00142f7f89 */ /* 0x000e2200000e0000 */
[----:B------:R-:W-:-:S01]  /*dd60*/  FFMA.FTZ R68, R70, R9, -R59 ;  /* 0x0000000946447223 */ /* 0x000fc2000001083b */
[-C--:B------:R-:W-:Y:S01]  /*dd70*/  FMUL.FTZ R55, R56, R9.reuse ;  /* 0x0000000938377220 */ /* 0x080fe20000410000 */
[----:B------:R-:W-:-:S01]  /*dd80*/  FFMA.FTZ R70, R78, R9, -R59 ;  /* 0x000000094e467223 */ /* 0x000fc2000001083b */
[----:B------:R-:W-:Y:S08]  /*dd90*/  MUFU.EX2 R43, R72 ;  /* 0x00000048002b7308 */ /* 0x000ff00000000800 */
[----:B------:R-:W1:Y:S08]  /*dda0*/  MUFU.EX2 R55, R55 ;  /* 0x0000003700377308 */ /* 0x000e700000000800 */
[----:B------:R-:W-:Y:S01]  /*ddb0*/  MUFU.EX2 R41, R41 ;  /* 0x0000002900297308 */ /* 0x000fe20000000800 */
[----:B0-----:R-:W-:Y:S01]  /*ddc0*/  FMNMX.FTZ R51, R20, R47, !PT ;  /* 0x0000002f14337209 */ /* 0x001fe20007810000 */
[----:B------:R-:W-:-:S06]  /*ddd0*/  FFMA.FTZ R47, R64, R9, -R59 ;  /* 0x00000009402f7223 */ /* 0x000fcc000001083b */
[----:B------:R-:W-:Y:S01]  /*dde0*/  MUFU.EX2 R68, R68 ;  /* 0x0000004400447308 */ /* 0x000fe20000000800 */
[----:B------:R-:W0:Y:S01]  /*ddf0*/  SHFL.BFLY PT, R20, R51, 0x1, 0x1f ;  /* 0x0c201f0033147f89 */ /* 0x000e2200000e0000 */
[----:B-1----:R-:W-:-:S06]  /*de00*/  FFMA.FTZ R74, R55, R5, R24 ;  /* 0x00000005374a7223 */ /* 0x002fcc0000010018 */
[----:B------:R-:W-:Y:S08]  /*de10*/  MUFU.EX2 R70, R70 ;  /* 0x0000004600467308 */ /* 0x000ff00000000800 */
        /* <DEDUP_REMOVED lines=9> */
[----:B------:R-:W-:-:S01]  /*deb0*/  FFMA.FTZ R73, R36, R9, -R53 ;  /* 0x0000000924497223 */ /* 0x000fc20000010835 */
[-CC-:B------:R-:W-:Y:S01]  /*dec0*/  FFMA.FTZ R57, R190, R9.reuse, -R53.reuse ;  /* 0x00000009be397223 */ /* 0x180fe20000010835 */
[-C--:B------:R-:W-:Y:S01]  /*ded0*/  FMUL.FTZ R36, R72, R9.reuse ;  /* 0x0000000948247220 */ /* 0x080fe20000410000 */
[-CC-:B------:R-:W-:Y:S01]  /*dee0*/  FFMA.FTZ R54, R164, R9.reuse, -R53.reuse ;  /* 0x00000009a4367223 */ /* 0x180fe20000010835 */
[----:B------:R-:W-:-:S01]  /*def0*/  FFMA.FTZ R56, R166, R9, -R53 ;  /* 0x00000009a6387223 */ /* 0x000fc20000010835 */
[-CC-:B------:R-:W-:Y:S01]  /*df00*/  FFMA.FTZ R59, R168, R9.reuse, -R53.reuse ;  /* 0x00000009a83b7223 */ /* 0x180fe20000010835 */
[----:B------:R-:W-:-:S01]  /*df10*/  FFMA.FTZ R28, R28, R9, -R53 ;  /* 0x000000091c1c7223 */ /* 0x000fc20000010835 */
[----:B------:R-:W-:Y:S01]  /*df20*/  MUFU.EX2 R57, R57 ;  /* 0x0000003900397308 */ /* 0x000fe20000000800 */
[----:B0-----:R-:W-:-:S01]  /*df30*/  FFMA.FTZ R61, R170, R9, -R53 ;  /* 0x00000009aa3d7223 */ /* 0x001fc20000010835 */
        /* <DEDUP_REMOVED lines=22> */
[----:B------:R-:W3:Y:S01]  /*e0a0*/  MUFU.EX2 R56, R56 ;  /* 0x0000003800387308 */ /* 0x000ee20000000800 */
[----:B0-----:R-:W-:-:S01]  /*e0b0*/  FFMA.FTZ R5, R36, R4, R57 ;  /* 0x0000000424057223 */ /* 0x001fc20000010039 */
[----:B------:R-:W-:Y:S01]  /*e0c0*/  FADD.FTZ R4, R21, R74 ;  /* 0x0000004a15047221 */ /* 0x000fe20000010000 */
[----:B------:R-:W-:-:S01]  /*e0d0*/  FFMA.FTZ R74, R38, R9, -R53 ;  /* 0x00000009264a7223 */ /* 0x000fc20000010835 */
[----:B------:R-:W-:-:S02]  /*e0e0*/  FFMA.FTZ R38, R44, R9, -R53 ;  /* 0x000000092c267223 */ /* 0x000fc40000010835 */
[----:B------:R-:W-:-:S02]  /*e0f0*/  FADD.FTZ R75, R23, R4 ;  /* 0x00000004174b7221 */ /* 0x000fc40000010000 */
[----:B------:R-:W0:Y:S01]  /*e100*/  MUFU.EX2 R59, R59 ;  /* 0x0000003b003b7308 */ /* 0x000e220000000800 */
[----:B-1----:R-:W-:-:S01]  /*e110*/  FADD.FTZ R5, R54, R5 ;  /* 0x0000000536057221 */ /* 0x002fc20000010000 */
[----:B------:R-:W-:-:S04]  /*e120*/  FADD.FTZ R78, R14, R75 ;  /* 0x0000004b0e4e7221 */ /* 0x000fc80000010000 */
[----:B------:R-:W-:Y:S02]  /*e130*/  FADD.FTZ R75, R25, R78 ;  /* 0x0000004e194b7221 */ /* 0x000fe40000010000 */
[----:B------:R-:W1:Y:S01]  /*e140*/  MUFU.EX2 R28, R28 ;  /* 0x0000001c001c7308 */ /* 0x000e620000000800 */
[----:B---3--:R-:W-:-:S01]  /*e150*/  FADD.FTZ R4, R56, R5 ;  /* 0x0000000538047221 */ /* 0x008fc20000010000 */
[----:B------:R-:W-:Y:S01]  /*e160*/  FADD.FTZ R44, R26, R75 ;  /* 0x0000004b1a2c7221 */ /* 0x000fe20000010000 */
[----:B------:R-:W-:-:S03]  /*e170*/  FFMA.FTZ R75, R154, R9, -R53 ;  /* 0x000000099a4b7223 */ /* 0x000fc60000010835 */
[----:B------:R-:W-:Y:S02]  /*e180*/  FADD.FTZ R77, R27, R44 ;  /* 0x0000002c1b4d7221 */ /* 0x000fe40000010000 */
[----:B------:R-:W3:Y:S01]  /*e190*/  MUFU.EX2 R61, R61 ;  /* 0x0000003d003d7308 */ /* 0x000ee20000000800 */
[----:B0-----:R-:W-:-:S01]  /*e1a0*/  FADD.FTZ R5, R59, R4 ;  /* 0x000000043b057221 */ /* 0x001fc20000010000 */
[----:B------:R-:W-:-:S04]  /*e1b0*/  FADD.FTZ R44, R32, R77 ;  /* 0x0000004d202c7221 */ /* 0x000fc80000010000 */
[----:B------:R-:W-:Y:S02]  /*e1c0*/  FADD.FTZ R77, R29, R44 ;  /* 0x0000002c1d4d7221 */ /* 0x000fe40000010000 */
[----:B------:R-:W0:Y:S01]  /*e1d0*/  MUFU.EX2 R62, R62 ;  /* 0x0000003e003e7308 */ /* 0x000e220000000800 */
[----:B-1----:R-:W-:-:S01]  /*e1e0*/  FADD.FTZ R4, R28, R5 ;  /* 0x000000051c047221 */ /* 0x002fc20000010000 */
[----:B------:R-:W-:-:S04]  /*e1f0*/  FADD.FTZ R44, R156, R77 ;  /* 0x0000004d9c2c7221 */ /* 0x000fc80000010000 */
[----:B------:R-:W-:Y:S01]  /*e200*/  FADD.FTZ R77, R31, R44 ;  /* 0x0000002c1f4d7221 */ /* 0x000fe20000010000 */
[----:B------:R-:W-:-:S01]  /*e210*/  FFMA.FTZ R44, R152, R9, -R53 ;  /* 0x00000009982c7223 */ /* 0x000fc20000010835 */
[----:B------:R-:W1:Y:S01]  /*e220*/  MUFU.EX2 R63, R63 ;  /* 0x0000003f003f7308 */ /* 0x000e620000000800 */
[----:B---3--:R-:W-:-:S01]  /*e230*/  FADD.FTZ R5, R61, R4 ;  /* 0x000000043d057221 */ /* 0x008fc20000010000 */
[----:B------:R-:W-:Y:S01]  /*e240*/  FADD.FTZ R78, R42, R77 ;  /* 0x0000004d2a4e7221 */ /* 0x000fe20000010000 */
[----:B------:R-:W-:-:S03]  /*e250*/  FFMA.FTZ R53, R80, R9, -R53 ;  /* 0x0000000950357223 */ /* 0x000fc60000010835 */
[----:B------:R-:W-:Y:S02]  /*e260*/  FADD.FTZ R77, R33, R78 ;  /* 0x0000004e214d7221 */ /* 0x000fe40000010000 */
[----:B------:R-:W3:Y:S01]  /*e270*/  MUFU.EX2 R30, R30 ;  /* 0x0000001e001e7308 */ /* 0x000ee20000000800 */
[----:B0-----:R-:W-:-:S01]  /*e280*/  FADD.FTZ R4, R62, R5 ;  /* 0x000000053e047221 */ /* 0x001fc20000010000 */
[----:B------:R-:W-:-:S06]  /*e290*/  FADD.FTZ R78, R48, R77 ;  /* 0x0000004d304e7221 */ /* 0x000fcc0000010000 */
[----:B------:R-:W0:Y:S01]  /*e2a0*/  MUFU.EX2 R65, R65 ;  /* 0x0000004100417308 */ /* 0x000e220000000800 */
[----:B-1----:R-:W-:-:S07]  /*e2b0*/  FADD.FTZ R5, R63, R4 ;  /* 0x000000043f057221 */ /* 0x002fce0000010000 */
[----:B------:R-:W1:Y:S01]  /*e2c0*/  MUFU.EX2 R34, R34 ;  /* 0x0000002200227308 */ /* 0x000e620000000800 */
[----:B---3--:R-:W-:-:S07]  /*e2d0*/  FADD.FTZ R4, R30, R5 ;  /* 0x000000051e047221 */ /* 0x008fce0000010000 */
[----:B------:R-:W3:Y:S01]  /*e2e0*/  MUFU.EX2 R67, R67 ;  /* 0x0000004300437308 */ /* 0x000ee20000000800 */
[----:B0-----:R-:W-:-:S07]  /*e2f0*/  FADD.FTZ R5, R65, R4 ;  /* 0x0000000441057221 */ /* 0x001fce0000010000 */
[----:B------:R-:W0:Y:S01]  /*e300*/  MUFU.EX2 R64, R64 ;  /* 0x0000004000407308 */ /* 0x000e220000000800 */
[----:B-1----:R-:W-:-:S07]  /*e310*/  FADD.FTZ R4, R34, R5 ;  /* 0x0000000522047221 */ /* 0x002fce0000010000 */
[----:B------:R-:W1:Y:S01]  /*e320*/  MUFU.EX2 R69, R69 ;  /* 0x0000004500457308 */ /* 0x000e620000000800 */
[----:B---3--:R-:W-:-:S07]  /*e330*/  FADD.FTZ R5, R67, R4 ;  /* 0x0000000443057221 */ /* 0x008fce0000010000 */
[----:B------:R-:W3:Y:S01]  /*e340*/  MUFU.EX2 R13, R73 ;  /* 0x00000049000d7308 */ /* 0x000ee20000000800 */
[----:B0-----:R-:W-:-:S01]  /*e350*/  FADD.FTZ R4, R64, R5 ;  /* 0x0000000540047221 */ /* 0x001fc20000010000 */
[----:B------:R-:W-:-:S06]  /*e360*/  FADD.FTZ R5, R35, R78 ;  /* 0x0000004e23057221 */ /* 0x000fcc0000010000 */
[----:B------:R-:W0:Y:S01]  /*e370*/  MUFU.EX2 R72, R72 ;  /* 0x0000004800487308 */ /* 0x000e220000000800 */
[----:B-1----:R-:W-:-:S07]  /*e380*/  FADD.FTZ R4, R69, R4 ;  /* 0x0000000445047221 */ /* 0x002fce0000010000 */
[----:B------:R-:W1:Y:S01]  /*e390*/  MUFU.EX2 R40, R40 ;  /* 0x0000002800287308 */ /* 0x000e620000000800 */
[----:B---3--:R-:W-:-:S01]  /*e3a0*/  FADD.FTZ R77, R13, R4 ;  /* 0x000000040d4d7221 */ /* 0x008fc20000010000 */
[----:B------:R-:W-:-:S04]  /*e3b0*/  FADD.FTZ R4, R86, R5 ;  /* 0x0000000556047221 */ /* 0x000fc80000010000 */
[----:B------:R-:W-:Y:S02]  /*e3c0*/  FADD.FTZ R5, R37, R4 ;  /* 0x0000000425057221 */ /* 0x000fe40000010000 */
[----:B------:R-:W3:Y:S01]  /*e3d0*/  MUFU.EX2 R71, R71 ;  /* 0x0000004700477308 */ /* 0x000ee20000000800 */
[----:B0-----:R-:W-:-:S01]  /*e3e0*/  FADD.FTZ R77, R72, R77 ;  /* 0x0000004d484d7221 */ /* 0x001fc20000010000 */
[----:B------:R-:W-:-:S04]  /*e3f0*/  FADD.FTZ R78, R82, R5 ;  /* 0x00000005524e7221 */ /* 0x000fc80000010000 */
[----:B------:R-:W-:Y:S02]  /*e400*/  FADD.FTZ R5, R39, R78 ;  /* 0x0000004e27057221 */ /* 0x000fe40000010000 */
[----:B------:R-:W0:Y:S01]  /*e410*/  MUFU.EX2 R73, R182 ;  /* 0x000000b600497308 */ /* 0x000e220000000800 */
[----:B-1----:R-:W-:-:S07]  /*e420*/  FADD.FTZ R4, R40, R77 ;  /* 0x0000004d28047221 */ /* 0x002fce0000010000 */
[----:B------:R-:W1:Y:S01]  /*e430*/  MUFU.EX2 R74, R74 ;  /* 0x0000004a004a7308 */ /* 0x000e620000000800 */
[----:B---3--:R-:W-:-:S07]  /*e440*/  FADD.FTZ R4, R71, R4 ;  /* 0x0000000447047221 */ /* 0x008fce0000010000 */
        /* <DEDUP_REMOVED lines=12> */
[----:B------:R1:W4:Y:S08]  /*e510*/  MUFU.EX2 R154, R46 ;  /* 0x0000002e009a7308 */ /* 0x0003300000000800 */
[----:B------:R-:W5:Y:S01]  /*e520*/  MUFU.EX2 R162, R162 ;  /* 0x000000a200a27308 */ /* 0x000f620000000800 */
[----:B-1----:R-:W-:-:S04]  /*e530*/  FADD.FTZ R46, R68, R5 ;  /* 0x00000005442e7221 */ /* 0x002fc80000010000 */
[----:B------:R-:W-:-:S03]  /*e540*/  FADD.FTZ R5, R43, R46 ;  /* 0x0000002e2b057221 */ /* 0x000fc60000010000 */
[----:B------:R-:W1:Y:S01]  /*e550*/  MUFU.EX2 R192, R192 ;  /* 0x000000c000c07308 */ /* 0x000e620000000800 */
[----:B------:R-:W-:-:S01]  /*e560*/  FADD.FTZ R46, R70, R5 ;  /* 0x00000005462e7221 */ /* 0x000fc20000010000 */
[----:B---3--:R-:W-:-:S03]  /*e570*/  FADD.FTZ R5, R160, R4 ;  /* 0x00000004a0057221 */ /* 0x008fc60000010000 */
[----:B------:R-:W-:Y:S01]  /*e580*/  FADD.FTZ R77, R45, R46 ;  /* 0x0000002e2d4d7221 */ /* 0x000fe20000010000 */
[----:B0-----:R-:W-:-:S02]  /*e590*/  FADD.FTZ R5, R44, R5 ;  /* 0x000000052c057221 */ /* 0x001fc40000010000 */
[----:B------:R-:W0:Y:S01]  /*e5a0*/  MUFU.EX2 R84, R84 ;  /* 0x0000005400547308 */ /* 0x000e220000000800 */
[----:B------:R-:W-:-:S01]  /*e5b0*/  FADD.FTZ R4, R66, R77 ;  /* 0x0000004d42047221 */ /* 0x000fc20000010000 */
[----:B----4-:R-:W-:-:S03]  /*e5c0*/  FADD.FTZ R5, R154, R5 ;  /* 0x000000059a057221 */ /* 0x010fc60000010000 */
[----:B------:R-:W-:Y:S01]  /*e5d0*/  FADD.FTZ R77, R47, R4 ;  /* 0x000000042f4d7221 */ /* 0x000fe20000010000 */
[----:B-----5:R-:W-:-:S02]  /*e5e0*/  FADD.FTZ R5, R162, R5 ;  /* 0x00000005a2057221 */ /* 0x020fc40000010000 */
[----:B------:R-:W3:Y:S01]  /*e5f0*/  MUFU.EX2 R155, R50 ;  /* 0x00000032009b7308 */ /* 0x000ee20000000800 */
[----:B------:R-:W-:-:S01]  /*e600*/  FADD.FTZ R4, R60, R77 ;  /* 0x0000004d3c047221 */ /* 0x000fc20000010000 */
[----:B-1----:R-:W-:-:S03]  /*e610*/  FADD.FTZ R5, R192, R5 ;  /* 0x00000005c0057221 */ /* 0x002fc60000010000 */
[----:B------:R-:W-:-:S03]  /*e620*/  FADD.FTZ R77, R49, R4 ;  /* 0x00000004314d7221 */ /* 0x000fc60000010000 */
[----:B------:R-:W1:Y:S01]  /*e630*/  MUFU.EX2 R52, R52 ;  /* 0x0000003400347308 */ /* 0x000e620000000800 */
[----:B0-----:R-:W-:-:S01]  /*e640*/  FADD.FTZ R5, R84, R5 ;  /* 0x0000000554057221 */ /* 0x001fc20000010000 */
[----:B------:R-:W-:-:S04]  /*e650*/  FADD.FTZ R4, R58, R77 ;  /* 0x0000004d3a047221 */ /* 0x000fc80000010000 */
[----:B------:R-:W-:Y:S02]  /*e660*/  FADD.FTZ R77, R51, R4 ;  /* 0x00000004334d7221 */ /* 0x000fe40000010000 */
[----:B------:R-:W0:Y:S01]  /*e670*/  MUFU.EX2 R81, R53 ;  /* 0x0000003500517308 */ /* 0x000e220000000800 */
[----:B---3--:R-:W-:-:S04]  /*e680*/  FADD.FTZ R5, R155, R5 ;  /* 0x000000059b057221 */ /* 0x008fc80000010000 */
[----:B-1----:R-:W-:Y:S01]  /*e690*/  FADD.FTZ R4, R52, R5 ;  /* 0x0000000534047221 */ /* 0x002fe20000010000 */
[----:B------:R-:W-:-:S03]  /*e6a0*/  FADD.FTZ R5, R12, R77 ;  /* 0x0000004d0c057221 */ /* 0x000fc60000010000 */
[----:B0-----:R-:W-:Y:S01]  /*e6b0*/  FADD.FTZ R4, R81, R4 ;  /* 0x0000000451047221 */ /* 0x001fe20000010000 */
[----:B------:R-:W-:Y:S06]  /*e6c0*/  @!P0 BRA `(.L_x_1128) ;  /* 0x0000000000048947 */ /* 0x000fec0003800000 */
[----:B------:R-:W-:Y:S01]  /*e6d0*/  BPT.TRAP 0x1 ;  /* 0x000000040000795c */ /* 0x000fe20000300000 */
.L_x_1128:
        /* <DEDUP_REMOVED lines=12> */
[----:B------:R-:W-:Y:S01]  /*e7a0*/  FMUL.FTZ R92, R92, R55 ;  /* 0x000000375c5c7220 */ /* 0x000fe20000410000 */
[----:B------:R-:W-:Y:S01]  /*e7b0*/  F2FP.SATFINITE.E4M3.F32.PACK_AB_MERGE_C R12, R12, R51, RZ ;  /* 0x000000330c0c723e */ /* 0x000fe200048070ff */
[-C--:B------:R-:W-:Y:S01]  /*e7c0*/  FMUL.FTZ R93, R93, R55.reuse ;  /* 0x000000375d5d7220 */ /* 0x080fe20000410000 */
[----:B------:R-:W-:Y:S01]  /*e7d0*/  F2FP.SATFINITE.E4M3.F32.PACK_AB_MERGE_C R56, R59, R56, RZ ;  /* 0x000000383b38723e */ /* 0x000fe200048070ff */
[-C--:B------:R-:W-:Y:S01]  /*e7e0*/  FMUL.FTZ R96, R96, R55.reuse ;  /* 0x0000003760607220 */ /* 0x080fe20000410000 */
        /* <DEDUP_REMOVED lines=90> */
.L_x_1110:
[----:B------:R-:W-:Y:S06]  /*ed90*/  BAR.ARV 0x8, 0x180 ;  /* 0x0206000000007b1d */ /* 0x000fec0000002000 */
[----:B------:R-:W-:Y:S05]  /*eda0*/  @!P0 BRA `(.L_x_1130) ;  /* 0x0000000000048947 */ /* 0x000fea0003800000 */
[----:B------:R-:W-:Y:S01]  /*edb0*/  BPT.TRAP 0x1 ;  /* 0x000000040000795c */ /* 0x000fe20000300000 */
.L_x_1130:
[----:B------:R-:W-:Y:S01]  /*edc0*/  ULEA UR5, UR4, UR36, 0x3 ;  /* 0x0000002404057291 */ /* 0x000fe2000f8e183f */
[----:B------:R-:W-:-:S08]  /*edd0*/  SHF.L.U32 R2, R2, 0x1f, RZ ;  /* 0x0000001f02027819 */ /* 0x000fd000000006ff */
[----:B------:R0:W1:Y:S01]  /*ede0*/  SYNCS.PHASECHK.TRANS64.TRYWAIT P1, [UR5+0x22850], R2 ;  /* 0x02285002ff0075a7 */ /* 0x0000620008020145 */
[----:B------:R-:W-:Y:S05]  /*edf0*/  @!P0 BRA `(.L_x_1131) ;  /* 0x0000000000048947 */ /* 0x000fea0003800000 */
[----:B------:R-:W-:Y:S01]  /*ee00*/  BPT.TRAP 0x1 ;  /* 0x000000040000795c */ /* 0x000fe20000300000 */
.L_x_1131:
[----:B-1----:R-:W-:Y:S05]  /*ee10*/  @P1 BRA `(.L_x_1132) ;  /* 0x0000000000081947 */ /* 0x002fea0003800000 */
[----:B------:R-:W1:Y:S02]  /*ee20*/  SYNCS.PHASECHK.TRANS64.TRYWAIT P1, [UR5+0x22850], R2 ;  /* 0x02285002ff0075a7 */ /* 0x000e640008020145 */
[----:B-1----:R-:W-:Y:S05]  /*ee30*/  @!P1 BRA `(.L_x_1133) ;  /* 0x0000007400ec9947 */ /* 0x002fea0003800000 */
.L_x_1132:
[----:B------:R-:W-:Y:S01]  /*ee40*/  UIADD3 UR36, UR36, 0x400, URZ ;  /* 0x0000040024247890 */ /* 0x000fe2000fffe03f */
[----:B------:R-:W-:Y:S01]  /*ee50*/  WARPGROUP.ARRIVE ;  /* 0x00000000000079c5 */ /* 0x000fe20000000000 */
[----:B------:R-:W-:Y:S01]  /*ee60*/  UMOV UR11, 0x40000040 ;  /* 0x40000040000b7882 */ /* 0x000fe20000000000 */
[----:B------:R-:W3:Y:S01]  /*ee70*/  LDC.64 R12, c[0x0][0x9a0] ;  /* 0x00026800ff0c7b82 */ /* 0x000ee20000000a00 */
[----:B------:R-:W-:-:S04]  /*ee80*/  USHF.R.U32.HI UR36, URZ, 0x4, UR36 ;  /* 0x000000043f247899 */ /* 0x000fc80008011624 */
[----:B------:R-:W-:-:S04]  /*ee90*/  ULOP3.LUT UR36, UR36, 0x3fff, URZ, 0xc0, !UPT ;  /* 0x00003fff24247892 */ /* 0x000fc8000f8ec03f */
[----:B------:R-:W-:-:S04]  /*eea0*/  ULOP3.LUT UR36, UR36, 0x10000, URZ, 0xfc, !UPT ;  /* 0x0001000024247892 */ /* 0x000fc8000f8efc3f */
[----:B------:R-:W-:-:S07]  /*eeb0*/  ULEA UR4, UR4, UR36, 0xa ;  /* 0x0000002404047291 */ /* 0x000fce000f8e503f */
[----:B------:R-:W-:Y:S02]  /*eec0*/  UMOV UR10, UR4 ;  /* 0x00000004000a7c82 */ /* 0x000fe40008000000 */
[----:B------:R-:W-:Y:S01]  /*eed0*/  QGMMA.64x128x32.F32.E4M3.E4M3 R88, R164, gdesc[UR8], R88, gsb0 ;  /* 0x01e00008a4587df3 */ /* 0x000fe20008000858 */
[----:B---3--:R-:W-:-:S04]  /*eee0*/  ISETP.NE.U32.AND P1, PT, R12, RZ, PT ;  /* 0x000000ff0c00720c */ /* 0x008fc80003f25070 */
[----:B------:R-:W-:-:S13]  /*eef0*/  ISETP.NE.AND.EX P1, PT, R13, RZ, PT, P1 ;  /* 0x000000ff0d00720c */ /* 0x000fda0003f25310 */
[----:B------:R-:W3:Y:S01]  /*ef00*/  @P1 LDC.64 R6, c[0x0][0x9c8] ;  /* 0x00027200ff061b82 */ /* 0x000ee20000000a00 */
[----:B------:R-:W-:-:S07]  /*ef10*/  @P1 SHF.R.S32.HI R11, RZ, 0x1f, R17 ;  /* 0x0000001fff0b1819 */ /* 0x000fce0000011411 */
[----:B------:R-:W4:Y:S01]  /*ef20*/  @P1 LDC.64 R14, c[0x0][0x9d0] ;  /* 0x00027400ff0e1b82 */ /* 0x000f220000000a00 */
[----:B------:R-:W-:Y:S01]  /*ef30*/  UIADD3 UR6, UR4, 0x2, URZ ;  /* 0x0000000204067890 */ /* 0x000fe2000fffe03f */
[----:B------:R-:W-:Y:S01]  /*ef40*/  UMOV UR11, 0x40000040 ;  /* 0x40000040000b7882 */ /* 0x000fe20000000000 */
[C---:B---3--:R-:W-:Y:S02]  /*ef50*/  @P1 IMAD R0, R6.reuse, UR38, RZ ;  /* 0x0000002606001c24 */ /* 0x048fe4000f8e02ff */
[----:B01----:R-:W-:-:S04]  /*ef60*/  @P1 IMAD.WIDE.U32 R2, R6, UR39, RZ ;  /* 0x0000002706021c25 */ /* 0x003fc8000f8e00ff */
[----:B------:R-:W-:Y:S02]  /*ef70*/  @P1 IMAD R7, R7, UR39, R0 ;  /* 0x0000002707071c24 */ /* 0x000fe4000f8e0200 */
[-C--:B----4-:R-:W-:Y:S02]  /*ef80*/  @P1 IMAD R0, R11, R14.reuse, RZ ;  /* 0x0000000e0b001224 */ /* 0x090fe400078e02ff */
[----:B------:R-:W-:Y:S01]  /*ef90*/  @P1 IMAD.IADD R3, R3, 0x1, R7 ;  /* 0x0000000103031824 */ /* 0x000fe200078e0207 */
[----:B------:R-:W-:Y:S01]  /*efa0*/  UMOV UR10, UR6 ;  /* 0x00000006000a7c82 */ /* 0x000fe20008000000 */
[C---:B------:R-:W-:Y:S02]  /*efb0*/  @P1 IMAD R7, R17.reuse, R15, R0 ;  /* 0x0000000f11071224 */ /* 0x040fe400078e0200 */
[----:B------:R-:W-:-:S04]  /*efc0*/  @P1 IMAD.WIDE.U32 R2, R17, R14, R2 ;  /* 0x0000000e11021225 */ /* 0x000fc800078e0002 */
[----:B------:R-:W-:Y:S01]  /*efd0*/  @P1 IMAD.IADD R0, R3, 0x1, R7 ;  /* 0x0000000103001824 */ /* 0x000fe200078e0207 */
[----:B------:R-:W-:Y:S01]  /*efe0*/  @P1 LEA R6, P2, R2, R12, 0x2 ;  /* 0x0000000c02061211 */ /* 0x000fe200078410ff */
[----:B------:R-:W-:-:S03]  /*eff0*/  IMAD.MOV.U32 R3, RZ, RZ, 0x3f800000 ;  /* 0x3f800000ff037424 */ /* 0x000fc600078e00ff */
[----:B------:R-:W-:-:S05]  /*f000*/  @P1 LEA.HI.X R7, R2, R13, R0, 0x2, P2 ;  /* 0x0000000d02071211 */ /* 0x000fca00010f1400 */
[----:B------:R0:W3:Y:S01]  /*f010*/  @P1 LDG.E R3, desc[UR42][R6.64] ;  /* 0x0000002a06031981 */ /* 0x0000e2000c1e1900 */
[----:B------:R-:W-:Y:S02]  /*f020*/  WARPGROUP.DEPBAR.LE gsb0, 0x0 ;  /* 0x00008000000079c5 */ /* 0x000fe40000010000 */
[----:B------:R-:W-:-:S06]  /*f030*/  WARPGROUP.ARRIVE ;  /* 0x00000000000079c5 */ /* 0x000fcc0000000000 */
[----:B------:R-:W-:Y:S01]  /*f040*/  QGMMA.64x128x32.F32.E4M3.E4M3 R88, R160, gdesc[UR8], R88, gsb0 ;  /* 0x01e00008a0587df3 */ /* 0x000fe20008000858 */
[----:B------:R-:W-:Y:S01]  /*f050*/  UIADD3 UR6, UR4, 0x4, URZ ;  /* 0x0000000404067890 */ /* 0x000fe2000fffe03f */
[----:B------:R-:W-:-:S06]  /*f060*/  UMOV UR11, 0x40000040 ;  /* 0x40000040000b7882 */ /* 0x000fcc0000000000 */
[----:B------:R-:W-:Y:S01]  /*f070*/  UMOV UR10, UR6 ;  /* 0x00000006000a7c82 */ /* 0x000fe20008000000 */
[----:B------:R-:W-:Y:S01]  /*f080*/  UIADD3 UR4, UR4, 0x6, URZ ;  /* 0x0000000604047890 */ /* 0x000fe2000fffe03f */
[----:B------:R-:W1:Y:S04]  /*f090*/  SHFL.BFLY PT, R0, R5, 0x2, 0x1f ;  /* 0x0c401f0005007f89 */ /* 0x000e6800000e0000 */
        /* <DEDUP_REMOVED lines=26> */
[----:B------:R-:W4:Y:S01]  /*f240*/  @P1 MUFU.RCP R8, R13 ;  /* 0x0000000d00081308 */ /* 0x000f220000001000 */
[C---:B------:R-:W-:Y:S01]  /*f250*/  @P2 FMUL.FTZ R5, R9.reuse, 0.69314718246459960938 ;  /* 0x3f31721809052820 */ /* 0x040fe20000410000 */
[----:B0-----:R-:W-:Y:S01]  /*f260*/  @P2 FMUL.FTZ R6, R6, 0.69314718246459960938 ;  /* 0x3f31721806062820 */ /* 0x001fe20000410000 */
[----:B------:R-:W-:Y:S01]  /*f270*/  @P3 FMUL.FTZ R16, R9, 0.69314718246459960938 ;  /* 0x3f31721809103820 */ /* 0x000fe20000410000 */
[----:B------:R-:W-:-:S02]  /*f280*/  IMAD.MOV.U32 R0, RZ, RZ, -0x800000 ;  /* 0xff800000ff007424 */ /* 0x000fc400078e00ff */
[----:B---3--:R-:W-:Y:S01]  /*f290*/  FMUL.FTZ R4, R4, R3 ;  /* 0x0000000304047220 */ /* 0x008fe20000410000 */
[----:B------:R-:W-:Y:S02]  /*f2a0*/  IMAD.MOV.U32 R2, RZ, RZ, -0x800000 ;  /* 0xff800000ff027424 */ /* 0x000fe400078e00ff */
[----:B-1----:R-:W-:Y:S01]  /*f2b0*/  @P3 FMUL.FTZ R7, R7, 0.69314718246459960938 ;  /* 0x3f31721807073820 */ /* 0x002fe20000410000 */
[----:B------:R-:W-:-:S03]  /*f2c0*/  @P2 FFMA.FTZ R0, R5, R10, R6 ;  /* 0x0000000a05002223 */ /* 0x000fc60000010006 */
[----:B------:R-:W-:Y:S01]  /*f2d0*/  @P3 FFMA.FTZ R2, R16, R20, R7 ;  /* 0x0000001410023223 */ /* 0x000fe20000010007 */
[----:B----4-:R-:W-:Y:S01]  /*f2e0*/  FMUL.FTZ R5, R8, R3 ;  /* 0x0000000308057220 */ /* 0x010fe20000410000 */
[----:B------:R-:W-:Y:S02]  /*f2f0*/  WARPGROUP.DEPBAR.LE gsb0, 0x0 ;  /* 0x00008000000079c5 */ /* 0x000fe40000010000 */
[----:B------:R-:W-:Y:S05]  /*f300*/  @!P0 BRA `(.L_x_1134) ;  /* 0x0000000000048947 */ /* 0x000fea0003800000 */
[----:B------:R-:W-:Y:S01]  /*f310*/  BPT.TRAP 0x1 ;  /* 0x000000040000795c */ /* 0x000fe20000300000 */
.L_x_1134:
        /* <DEDUP_REMOVED lines=68> */
.L_x_1056:
[----:B------:R-:W-:Y:S05]  /*f760*/  @P0 BRA `(.L_x_1135) ;  /* 0x0000002000540947 */ /* 0x000fea0003800000 */
[----:B------:R-:W0:Y:S01]  /*f770*/  S2R R9, SR_TID.X ;  /* 0x0000000000097919 */ /* 0x000e220000002100 */
[----:B------:R-:W-:Y:S01]  /*f780*/  ULDC.64 UR4, c[0x4][0x40] ;  /* 0x0100100000047ab9 */ /* 0x000fe20000000a00 */
[----:B------:R-:W1:Y:S01]  /*f790*/  LDC R82, c[0x0][0xbe8] ;  /* 0x0002fa00ff527b82 */ /* 0x000e620000000800 */
[----:B------:R-:W-:Y:S01]  /*f7a0*/  ULDC.64 UR6, c[0x0][0xb38] ;  /* 0x0002ce0000067ab9 */ /* 0x000fe20000000a00 */
[----:B------:R-:W3:Y:S01]  /*f7b0*/  S2R R73, SR_CTAID.X ;  /* 0x0000000000497919 */ /* 0x000ee20000002500 */
[----:B------:R-:W-:-:S05]  /*f7c0*/  ULDC.64 UR8, c[0x0][0xb28] ;  /* 0x0002ca0000087ab9 */ /* 0x000fca0000000a00 */
[----:B------:R-:W4:Y:S08]  /*f7d0*/  LDC.64 R86, c[0x0][0xbd8] ;  /* 0x0002f600ff567b82 */ /* 0x000f300000000a00 */
[----:B------:R-:W5:Y:S08]  /*f7e0*/  LDC R90, c[0x0][0xc50] ;  /* 0x00031400ff5a7b82 */ /* 0x000f700000000800 */
[----:B------:R-:W2:Y:S01]  /*f7f0*/  LDC.64 R88, c[0x0][0xb40] ;  /* 0x0002d000ff587b82 */ /* 0x000ea20000000a00 */
[----:B0-----:R-:W-:-:S05]  /*f800*/  IMAD.SHL.U32 R4, R9, 0x4, RZ ;  /* 0x0000000409047824 */ /* 0x001fca00078e00ff */
[----:B------:R-:W-:Y:S02]  /*f810*/  LOP3.LUT R4, R4, 0xc, RZ, 0xc0, !PT ;  /* 0x0000000c04047812 */ /* 0x000fe400078ec0ff */
[----:B------:R-:W-:Y:S02]  /*f820*/  BAR.SYNC.DEFER_BLOCKING 0x1, 0x100 ;  /* 0x0044000000007b1d */ /* 0x000fe40000010000 */
[----:B------:R-:W-:-:S05]  /*f830*/  IADD3 R4, P0, R4, UR4, RZ ;  /* 0x0000000404047c10 */ /* 0x000fca000ff1e0ff */
[----:B------:R-:W-:Y:S01]  /*f840*/  IMAD.X R5, RZ, RZ, UR5, P0 ;  /* 0x00000005ff057e24 */ /* 0x000fe200080e06ff */
[----:B------:R-:W-:-:S05]  /*f850*/  ULDC.64 UR4, c[0x0][0xbd0] ;  /* 0x0002f40000047ab9 */ /* 0x000fca0000000a00 */
[----:B------:R0:W4:Y:S01]  /*f860*/  LDG.E.CONSTANT R5, desc[UR42][R4.64] ;  /* 0x0000002a04057981 */ /* 0x000122000c1e9900 */
[C---:B------:R-:W-:Y:S01]  /*f870*/  LOP3.LUT P0, R7, R9.reuse, 0x3, RZ, 0xc0, !PT ;  /* 0x0000000309077812 */ /* 0x040fe2000780c0ff */
[----:B------:R-:W-:Y:S01]  /*f880*/  VIADD R9, R9, 0xffffff80 ;  /* 0xffffff8009097836 */ /* 0x000fe20000000000 */
[----:B-1----:R-:W-:Y:S01]  /*f890*/  ISETP.NE.AND P2, PT, R82, 0x1, PT ;  /* 0x000000015200780c */ /* 0x002fe20003f45270 */
[----:B------:R-:W-:Y:S01]  /*f8a0*/  IMAD.WIDE.U32 R32, R17, UR4, RZ ;  /* 0x0000000411207c25 */ /* 0x000fe2000f8e00ff */
[----:B------:R-:W-:Y:S01]  /*f8b0*/  ISETP.EQ.OR P0, PT, R7, 0x3, !P0 ;  /* 0x000000030700780c */ /* 0x000fe20004702670 */
[----:B------:R-:W-:Y:S02]  /*f8c0*/  BSSY B0, `(.L_x_1136) ;  /* 0x0000185000007945 */ /* 0x000fe40003800000 */
[----:B------:R-:W-:Y:S01]  /*f8d0*/  IMAD.WIDE.U32 R42, R17, UR6, RZ ;  /* 0x00000006112a7c25 */ /* 0x000fe2000f8e00ff */
[----:B------:R-:W-:Y:S02]  /*f8e0*/  SEL R76, R3, R8, P0 ;  /* 0x00000008034c7207 */ /* 0x000fe40000000000 */
[----:B0-----:R-:W-:-:S02]  /*f8f0*/  SHF.R.S32.HI R4, RZ, 0x1f, R9 ;  /* 0x0000001fff047819 */ /* 0x001fc40000011409 */
[----:B------:R-:W-:Y:S02]  /*f900*/  SEL R7, R8, R3, P0 ;  /* 0x0000000308077207 */ /* 0x000fe40000000000 */
[----:B------:R-:W-:Y:S01]  /*f910*/  LEA.HI R3, R4, R9, RZ, 0x7 ;  /* 0x0000000904037211 */ /* 0x000fe200078f38ff */
[----:B------:R-:W0:Y:S01]  /*f920*/  @P2 LDC R84, c[0x0][0xbec] ;  /* 0x0002fb00ff542b82 */ /* 0x000e220000000800 */
[----:B------:R-:W-:Y:S02]  /*f930*/  SEL R46, R6, R91, P0 ;  /* 0x0000005b062e7207 */ /* 0x000fe40000000000 */
[----:B------:R-:W-:Y:S02]  /*f940*/  SEL R79, R91, R6, P0 ;  /* 0x000000065b4f7207 */ /* 0x000fe40000000000 */
[----:B------:R-:W-:Y:S02]  /*f950*/  LOP3.LUT R6, R3, 0xffffff80, RZ, 0xc0, !PT ;  /* 0xffffff8003067812 */ /* 0x000fe400078ec0ff */
[----:B------:R-:W-:Y:S01]  /*f960*/  LEA.HI R8, R4, R9, RZ, 0x2 ;  /* 0x0000000904087211 */ /* 0x000fe200078f10ff */
[----:B------:R-:W1:Y:S01]  /*f970*/  @P2 LDC R83, c[0x0][0xbf0] ;  /* 0x0002fc00ff532b82 */ /* 0x000e620000000800 */
[----:B------:R-:W-:Y:S01]  /*f980*/  SEL R12, R94, R95, P0 ;  /* 0x0000005f5e0c7207 */ /* 0x000fe20000000000 */
[----:B------:R-:W-:Y:S01]  /*f990*/  IMAD.IADD R68, R9, 0x1, -R6 ;  /* 0x0000000109447824 */ /* 0x000fe200078e0a06 */
[----:B------:R-:W-:-:S02]  /*f9a0*/  SHF.R.S32.HI R6, RZ, 0x7, R3 ;  /* 0x00000007ff067819 */ /* 0x000fc40000011403 */
[----:B------:R-:W-:Y:S02]  /*f9b0*/  LOP3.LUT R8, R8, 0xfffffffc, RZ, 0xc0, !PT ;  /* 0xfffffffc08087812 */ /* 0x000fe400078ec0ff */
[----:B------:R-:W-:Y:S01]  /*f9c0*/  SHF.R.S32.HI R11, RZ, 0x1f, R68 ;  /* 0x0000001fff0b7819 */ /* 0x000fe20000011444 */
[----:B------:R-:W5:Y:S01]  /*f9d0*/  @P2 LDC R85, c[0x0][0xbf0] ;  /* 0x0002fc00ff552b82 */ /* 0x000f620000000800 */
[----:B------:R-:W-:Y:S01]  /*f9e0*/  LEA.HI R3, R3, R6, RZ, 0x1 ;  /* 0x0000000603037211 */ /* 0x000fe200078f08ff */
[----:B------:R-:W-:Y:S01]  /*f9f0*/  IMAD.IADD R27, R9, 0x1, -R8 ;  /* 0x00000001091b7824 */ /* 0x000fe200078e0a08 */
[----:B------:R-:W-:Y:S02]  /*fa00*/  LEA.HI R13, R11, R68, RZ, 0x2 ;  /* 0x000000440b0d7211 */ /* 0x000fe400078f10ff */
[----:B------:R-:W-:Y:S02]  /*fa10*/  LOP3.LUT R3, R3, 0x3fffffe, RZ, 0xc0, !PT ;  /* 0x03fffffe03037812 */ /* 0x000fe400078ec0ff */
[----:B------:R-:W-:-:S02]  /*fa20*/  SHF.R.S32.HI R4, RZ, 0x2, R13 ;  /* 0x00000002ff047819 */ /* 0x000fc4000001140d */
[----:B------:R-:W-:Y:S01]  /*fa30*/  SHF.R.S32.HI R25, RZ, 0x1f, R13 ;  /* 0x0000001fff197819 */ /* 0x000fe2000001140d */
[----:B------:R-:W-:Y:S01]  /*fa40*/  IMAD.IADD R3, R6, 0x1, -R3 ;  /* 0x0000000106037824 */ /* 0x000fe200078e0a03 */
[----:B------:R-:W-:Y:S02]  /*fa50*/  SHF.R.S32.HI R8, RZ, 0x1f, R17 ;  /* 0x0000001fff087819 */ /* 0x000fe40000011411 */
[----:B------:R-:W-:Y:S02]  /*fa60*/  LEA.HI R25, R25, R4, RZ, 0x3 ;  /* 0x0000000419197211 */ /* 0x000fe400078f18ff */
[----:B------:R-:W-:Y:S01]  /*fa70*/  LEA.HI R11, R11, R68, RZ, 0x5 ;  /* 0x000000440b0b7211 */ /* 0x000fe200078f28ff */
[----:B------:R-:W-:Y:S01]  /*fa80*/  IMAD R6, R8, UR4, RZ ;  /* 0x0000000408067c24 */ /* 0x000fe2000f8e02ff */
[----:B------:R-:W-:Y:S01]  /*fa90*/  LOP3.LUT R25, R25, 0xfffffff8, RZ, 0xc0, !PT ;  /* 0xfffffff819197812 */ /* 0x000fe200078ec0ff */
[----:B------:R-:W5:Y:S01]  /*faa0*/  S2UR UR4, SR_CTAID.Y ;  /* 0x00000000000479c3 */ /* 0x000f620000002600 */
[----:B------:R-:W-:Y:S01]  /*fab0*/  SHF.R.S32.HI R11, RZ, 0x5, R11 ;  /* 0x00000005ff0b7819 */ /* 0x000fe2000001140b */
[----:B------:R-:W-:Y:S01]  /*fac0*/  IMAD R9, R17, UR5, R6 ;  /* 0x0000000511097c24 */ /* 0x000fe2000f8e0206 */
[----:B------:R-:W-:Y:S01]  /*fad0*/  SEL R78, R92, R93, P0 ;  /* 0x0000005d5c4e7207 */ /* 0x000fe20000000000 */
[----:B------:R-:W-:Y:S01]  /*fae0*/  IMAD R6, R8, UR6, RZ ;  /* 0x0000000608067c24 */ /* 0x000fe2000f8e02ff */
[----:B------:R-:W-:Y:S01]  /*faf0*/  LEA.HI R8, R27, R27, RZ, 0x1 ;  /* 0x0000001b1b087211 */ /* 0x000fe200078f08ff */
[----:B------:R-:W-:Y:S01]  /*fb00*/  IMAD.IADD R4, R4, 0x1, -R25 ;  /* 0x0000000104047824 */ /* 0x000fe200078e0a19 */
[----:B------:R-:W-:Y:S01]  /*fb10*/  SEL R10, R102, R103, P0 ;  /* 0x00000067660a7207 */ /* 0x000fe20000000000 */
[----:B------:R-:W-:Y:S01]  /*fb20*/  IMAD.IADD R33, R33, 0x1, R9 ;  /* 0x0000000121217824 */ /* 0x000fe200078e0209 */
[----:B------:R-:W-:Y:S01]  /*fb30*/  LOP3.LUT R8, R8, 0x1ffffffe, RZ, 0xc0, !PT ;  /* 0x1ffffffe08087812 */ /* 0x000fe200078ec0ff */
[----:B------:R-:W-:Y:S01]  /*fb40*/  IMAD R4, R11, 0x10, R4 ;  /* 0x000000100b047824 */ /* 0x000fe200078e0204 */
[----:B------:R-:W-:Y:S01]  /*fb50*/  SEL R93, R93, R92, P0 ;  /* 0x0000005c5d5d7207 */ /* 0x000fe20000000000 */
[----:B------:R-:W-:Y:S01]  /*fb60*/  IMAD R11, R17, UR7, R6 ;  /* 0x00000007110b7c24 */ /* 0x000fe2000f8e0206 */
[----:B------:R-:W-:Y:S01]  /*fb70*/  SEL R6, R150, R151, P0 ;  /* 0x0000009796067207 */ /* 0x000fe20000000000 */
[----:B------:R-:W-:Y:S01]  /*fb80*/  IMAD R3, R3, 0x40, R4 ;  /* 0x0000004003037824 */ /* 0x000fe200078e0204 */
[----:B------:R-:W-:Y:S01]  /*fb90*/  SEL R151, R151, R150, P0 ;  /* 0x0000009697977207 */ /* 0x000fe20000000000 */
[----:B------:R-:W-:Y:S01]  /*fba0*/  IMAD.IADD R8, R27, 0x1, -R8 ;  /* 0x000000011b087824 */ /* 0x000fe200078e0a08 */
[----:B------:R-:W-:Y:S01]  /*fbb0*/  SEL R14, R96, R97, P0 ;  /* 0x00000061600e7207 */ /* 0x000fe20000000000 */
[--C-:B---3--:R-:W-:Y:S01]  /*fbc0*/  IMAD R70, R73, 0x80, R3.reuse ;  /* 0x0000008049467824 */ /* 0x108fe200078e0203 */
[----:B------:R-:W-:Y:S01]  /*fbd0*/  SEL R15, R97, R96, P0 ;  /* 0x00000060610f7207 */ /* 0x000fe20000000000 */
[----:B------:R-:W-:Y:S01]  /*fbe0*/  IMAD R4, R8, 0x8, R3 ;  /* 0x0000000808047824 */ /* 0x000fe200078e0203 */
[----:B------:R-:W-:Y:S01]  /*fbf0*/  SEL R74, R100, R101, P0 ;  /* 0x00000065644a7207 */ /* 0x000fe20000000000 */
[----:B------:R-:W3:Y:S01]  /*fc00*/  @P2 LDC R92, c[0x0][0xbec] ;  /* 0x0002fb00ff5c2b82 */ /* 0x000ee20000000800 */
[----:B------:R-:W-:Y:S01]  /*fc10*/  SEL R24, R112, R113, P0 ;  /* 0x0000007170187207 */ /* 0x000fe20000000000 */
[----:B------:R-:W-:Y:S01]  /*fc20*/  IMAD R73, R73, 0x80, R4 ;  /* 0x0000008049497824 */ /* 0x000fe200078e0204 */
[----:B------:R-:W-:Y:S01]  /*fc30*/  SEL R21, R113, R112, P0 ;  /* 0x0000007071157207 */ /* 0x000fe20000000000 */
[----:B------:R-:W-:Y:S01]  /*fc40*/  IMAD.IADD R43, R43, 0x1, R11 ;  /* 0x000000012b2b7824 */ /* 0x000fe200078e020b */
[----:B------:R-:W-:Y:S01]  /*fc50*/  SEL R16, R144, R145, P0 ;  /* 0x0000009190107207 */ /* 0x000fe20000000000 */
[----:B------:R-:W-:Y:S01]  /*fc60*/  ULDC.64 UR6, c[0x0][0xb48] ;  /* 0x0002d20000067ab9 */ /* 0x000fe20000000a00 */
[----:B------:R-:W-:Y:S01]  /*fc70*/  LOP3.LUT R13, R13, 0x7ffffffc, RZ, 0xc0, !PT ;  /* 0x7ffffffc0d0d7812 */ /* 0x000fe200078ec0ff */
[----:B--2---:R-:W-:Y:S01]  /*fc80*/  IMAD.WIDE.U32 R42, R88, UR39, R42 ;  /* 0x00000027582a7c25 */ /* 0x004fe2000f8e002a */
[----:B------:R-:W-:-:S02]  /*fc90*/  SEL R101, R101, R100, P0 ;  /* 0x0000006465657207 */ /* 0x000fc40000000000 */
[----:B------:R-:W-:Y:S02]  /*fca0*/  SEL R22, R104, R105, P0 ;  /* 0x0000006968167207 */ /* 0x000fe40000000000 */
[----:B------:R-:W-:Y:S02]  /*fcb0*/  SEL R23, R105, R104, P0 ;  /* 0x0000006869177207 */ /* 0x000fe40000000000 */
[----:B------:R-:W-:Y:S02]  /*fcc0*/  SEL R30, R120, R121, P0 ;  /* 0x00000079781e7207 */ /* 0x000fe40000000000 */
[----:B------:R-:W-:Y:S02]  /*fcd0*/  SEL R31, R121, R120, P0 ;  /* 0x00000078791f7207 */ /* 0x000fe40000000000 */
[----:B------:R-:W-:Y:S02]  /*fce0*/  SEL R72, R116, R117, P0 ;  /* 0x0000007574487207 */ /* 0x000fe40000000000 */
[----:B------:R-:W-:-:S02]  /*fcf0*/  SEL R26, R136, R137, P0 ;  /* 0x00000089881a7207 */ /* 0x000fc40000000000 */
[----:B------:R-:W-:Y:S01]  /*fd00*/  SEL R18, R108, R109, P0 ;  /* 0x0000006d6c127207 */ /* 0x000fe20000000000 */
[----:B---3--:R-:W-:Y:S01]  /*fd10*/  @P2 IMAD.HI.U32 R92, R73, R92, RZ ;  /* 0x0000005c495c2227 */ /* 0x008fe200078e00ff */
[----:B------:R-:W-:Y:S02]  /*fd20*/  SEL R19, R109, R108, P0 ;  /* 0x0000006c6d137207 */ /* 0x000fe40000000000 */
[----:B------:R-:W-:Y:S02]  /*fd30*/  SEL R117, R117, R116, P0 ;  /* 0x0000007475757207 */ /* 0x000fe40000000000 */
[----:B------:R-:W-:Y:S02]  /*fd40*/  SEL R66, R124, R125, P0 ;  /* 0x0000007d7c427207 */ /* 0x000fe40000000000 */
[----:B------:R-:W-:Y:S02]  /*fd50*/  SEL R58, R128, R129, P0 ;  /* 0x00000081803a7207 */ /* 0x000fe40000000000 */
[----:B------:R-:W-:-:S02]  /*fd60*/  SEL R125, R125, R124, P0 ;  /* 0x0000007c7d7d7207 */ /* 0x000fc40000000000 */
[----:B------:R-:W-:Y:S02]  /*fd70*/  SEL R62, R132, R133, P0 ;  /* 0x00000085843e7207 */ /* 0x000fe40000000000 */
[C---:B------:R-:W-:Y:S01]  /*fd80*/  LOP3.LUT P1, RZ, R68.reuse, 0x3, RZ, 0xc0, !PT ;  /* 0x0000000344ff7812 */ /* 0x040fe2000782c0ff */
[----:B------:R-:W-:Y:S01]  /*fd90*/  IMAD.IADD R68, R68, 0x1, -R13 ;  /* 0x0000000144447824 */ /* 0x000fe200078e0a0d */
        /* <DEDUP_REMOVED lines=33> */
[----:B------:R-:W-:Y:S01]  /*ffb0*/  SEL R103, R103, R102, P0 ;  /* 0x0000006667677207 */ /* 0x000fe20000000000 */
[----:B----4-:R2:W-:Y:S04]  /*ffc0*/  SHFL.IDX PT, R47, R12, R5, 0x1c1f ;  /* 0x001c1f050c2f7589 */ /* 0x0105e800000e0000 */
[----:B------:R-:W-:Y:S04]  /*ffd0*/  SHFL.IDX PT, R3, R6, R5, 0x1c1f ;  /* 0x001c1f0506037589 */ /* 0x000fe800000e0000 */
[----:B------:R-:W-:Y:S01]  /*ffe0*/  SHFL.IDX PT, R8, R76, R5, 0x1c1f ;  /* 0x001c1f054c087589 */ /* 0x000fe200000e0000 */
[----:B--2---:R-:W-:-:S03]  /*fff0*/  LOP3.LUT R12, R5, 0x2, RZ, 0x3c, !PT ;  /* 0x00000002050c7812 */ /* 0x004fc600078e3cff */
        /* <DEDUP_REMOVED lines=10> */
[----:B------:R-:W2:Y:S04]  /*100a0*/  SHFL.IDX PT, R16, R101, R12, 0x1c1f ;  /* 0x001c1f0c65107589 */ /* 0x000ea800000e0000 */
[----:B------:R-:W-:Y:S04]  /*100b0*/  SHFL.IDX PT, R21, R21, R12, 0x1c1f ;  /* 0x001c1f0c15157589 */ /* 0x000fe800000e0000 */
[----:B------:R-:W-:Y:S04]  /*100c0*/  SHFL.IDX PT, R22, R22, R5, 0x1c1f ;  /* 0x001c1f0516167589 */ /* 0x000fe800000e0000 */
[----:B------:R-:W-:Y:S04]  /*100d0*/  SHFL.IDX PT, R30, R30, R5, 0x1c1f ;  /* 0x001c1f051e1e7589 */ /* 0x000fe800000e0000 */
[----:B------:R-:W-:Y:S04]  /*100e0*/  SHFL.IDX PT, R67, R26, R5, 0x1c1f ;  /* 0x001c1f051a437589 */ /* 0x000fe800000e0000 */
[----:B------:R-:W-:Y:S04]  /*100f0*/  SHFL.IDX PT, R23, R23, R12, 0x1c1f ;  /* 0x001c1f0c17177589 */ /* 0x000fe800000e0000 */
[----:B------:R-:W-:Y:S01]  /*10100*/  SHFL.IDX PT, R31, R31, R12, 0x1c1f ;  /* 0x001c1f0c1f1f7589 */ /* 0x000fe200000e0000 */
[----:B--2---:R-:W-:-:S03]  /*10110*/  SEL R11, R13, R16, P0 ;  /* 0x000000100d0b7207 */ /* 0x004fc60000000000 */
        /* <DEDUP_REMOVED lines=8> */
[----:B------:R-:W3:Y:S04]  /*101a0*/  SHFL.IDX PT, R62, R133, R12, 0x1c1f ;  /* 0x001c1f0c853e7589 */ /* 0x000ee800000e0000 */
[----:B------:R-:W4:Y:S04]  /*101b0*/  SHFL.IDX PT, R66, R129, R12, 0x1c1f ;  /* 0x001c1f0c81427589 */ /* 0x000f2800000e0000 */
[----:B------:R-:W0:Y:S04]  /*101c0*/  SHFL.IDX PT, R74, R137, R12, 0x1c1f ;  /* 0x001c1f0c894a7589 */ /* 0x000e2800000e0000 */
[----:B------:R1:W-:Y:S04]  /*101d0*/  SHFL.IDX PT, R63, R28, R5, 0x1c1f ;  /* 0x001c1f051c3f7589 */ /* 0x0003e800000e0000 */
[----:B------:R-:W-:Y:S04]  /*101e0*/  SHFL.IDX PT, R48, R48, R5, 0x1c1f ;  /* 0x001c1f0530307589 */ /* 0x000fe800000e0000 */
[----:B------:R-:W-:Y:S01]  /*101f0*/  SHFL.IDX PT, R46, R46, R5, 0x1c1f ;  /* 0x001c1f052e2e7589 */ /* 0x000fe200000e0000 */
[----:B--2---:R-:W-:-:S02]  /*10200*/  SEL R29, R27, R58, P0 ;  /* 0x0000003a1b1d7207 */ /* 0x004fc40000000000 */
[----:B-1----:R-:W-:Y:S01]  /*10210*/  SEL R28, R30, R31, P0 ;  /* 0x0000001f1e1c7207 */ /* 0x002fe20000000000 */
[----:B------:R-:W-:Y:S01]  /*10220*/  SHFL.IDX PT, R52, R52, R5, 0x1c1f ;  /* 0x001c1f0534347589 */ /* 0x000fe200000e0000 */
[----:B------:R-:W-:Y:S02]  /*10230*/  SEL R30, R31, R30, P0 ;  /* 0x0000001e1f1e7207 */ /* 0x000fe40000000000 */
[----:B------:R-:W-:Y:S01]  /*10240*/  SEL R31, R58, R27, P0 ;  /* 0x0000001b3a1f7207 */ /* 0x000fe20000000000 */
[----:B------:R-:W-:Y:S01]  /*10250*/  SHFL.IDX PT, R64, R64, R5, 0x1c1f ;  /* 0x001c1f0540407589 */ /* 0x000fe200000e0000 */
[----:B---3--:R-:W-:-:S03]  /*10260*/  SEL R27, R62, R49, P0 ;  /* 0x000000313e1b7207 */ /* 0x008fc60000000000 */
        /* <DEDUP_REMOVED lines=8> */
[----:B------:R1:W-:Y:S04]  /*102f0*/  SHFL.IDX PT, R4, R20, R5, 0x1c1f ;  /* 0x001c1f0514047589 */ /* 0x0003e800000e0000 */
[----:B------:R2:W-:Y:S04]  /*10300*/  SHFL.IDX PT, R34, R34, R5, 0x1c1f ;  /* 0x001c1f0522227589 */ /* 0x0005e800000e0000 */
[----:B------:R-:W3:Y:S01]  /*10310*/  SHFL.IDX PT, R72, R141, R12, 0x1c1f ;  /* 0x001c1f0c8d487589 */ /* 0x000ee200000e0000 */
[----:B-1----:R-:W-:-:S03]  /*10320*/  SEL R20, R24, R21, P0 ;  /* 0x0000001518147207 */ /* 0x002fc60000000000 */
[----:B------:R-:W-:Y:S01]  /*10330*/  SHFL.IDX PT, R77, R77, R12, 0x1c1f ;  /* 0x001c1f0c4d4d7589 */ /* 0x000fe200000e0000 */
[----:B------:R-:W-:Y:S02]  /*10340*/  SEL R24, R21, R24, P0 ;  /* 0x0000001815187207 */ /* 0x000fe40000000000 */
[----:B--2---:R-:W-:Y:S01]  /*10350*/  SEL R5, R3, R6, P0 ;  /* 0x0000000603057207 */ /* 0x004fe20000000000 */
[----:B------:R-:W1:Y:S01]  /*10360*/  SHFL.IDX PT, R76, R145, R12, 0x1c1f ;  /* 0x001c1f0c914c7589 */ /* 0x000e6200000e0000 */
[----:B------:R-:W-:Y:S02]  /*10370*/  SEL R3, R6, R3, P0 ;  /* 0x0000000306037207 */ /* 0x000fe40000000000 */
[----:B------:R-:W-:Y:S01]  /*10380*/  SEL R6, R8, R7, P0 ;  /* 0x0000000708067207 */ /* 0x000fe20000000000 */
[----:B------:R-:W-:Y:S01]  /*10390*/  SHFL.IDX PT, R78, R95, R12, 0x1c1f ;  /* 0x001c1f0c5f4e7589 */ /* 0x000fe200000e0000 */
[----:B------:R-:W-:Y:S02]  /*103a0*/  SEL R8, R7, R8, P0 ;  /* 0x0000000807087207 */ /* 0x000fe40000000000 */
[----:B------:R-:W-:Y:S01]  /*103b0*/  SEL R7, R9, R10, P0 ;  /* 0x0000000a09077207 */ /* 0x000fe20000000000 */
[----:B------:R-:W2:Y:S01]  /*103c0*/  SHFL.IDX PT, R79, R79, R12, 0x1c1f ;  /* 0x001c1f0c4f4f7589 */ /* 0x000ea200000e0000 */
[----:B------:R-:W-:-:S02]  /*103d0*/  SEL R9, R10, R9, P0 ;  /* 0x000000090a097207 */ /* 0x000fc40000000000 */
[----:B------:R-:W-:Y:S01]  /*103e0*/  SEL R10, R14, R15, P0 ;  /* 0x0000000f0e0a7207 */ /* 0x000fe20000000000 */
[----:B------:R-:W-:Y:S01]  /*103f0*/  SHFL.IDX PT, R80, R103, R12, 0x1c1f ;  /* 0x001c1f0c67507589 */ /* 0x000fe200000e0000 */
[----:B------:R-:W-:Y:S02]  /*10400*/  SEL R14, R15, R14, P0 ;  /* 0x0000000e0f0e7207 */ /* 0x000fe40000000000 */
[----:B------:R-:W-:Y:S01]  /*10410*/  SEL R15, R16, R13, P0 ;  /* 0x0000000d100f7207 */ /* 0x000fe20000000000 */
[----:B------:R-:W2:Y:S01]  /*10420*/  SHFL.IDX PT, R81, R81, R12, 0x1c1f ;  /* 0x001c1f0c51517589 */ /* 0x000ea200000e0000 */
[----:B------:R-:W-:Y:S01]  /*10430*/  IMAD R16, R86, UR38, RZ ;  /* 0x0000002656107c24 */ /* 0x000fe2000f8e02ff */
[----:B------:R-:W-:Y:S02]  /*10440*/  SEL R21, R25, R26, P0 ;  /* 0x0000001a19157207 */ /* 0x000fe40000000000 */
[----:B------:R-:W-:Y:S01]  /*10450*/  SHFL.IDX PT, R65, R65, R12, 0x1c1f ;  /* 0x001c1f0c41417589 */ /* 0x000fe200000e0000 */
[----:B------:R-:W-:Y:S01]  /*10460*/  SEL R13, R18, R19, P0 ;  /* 0x00000013120d7207 */ /* 0x000fe20000000000 */
[----:B------:R-:W-:Y:S01]  /*10470*/  IMAD R75, R87, UR39, R16 ;  /* 0x00000027574b7c24 */ /* 0x000fe2000f8e0210 */
[----:B------:R-:W-:Y:S01]  /*10480*/  SEL R25, R26, R25, P0 ;  /* 0x000000191a197207 */ /* 0x000fe20000000000 */
[----:B------:R-:W-:Y:S01]  /*10490*/  SHFL.IDX PT, R69, R69, R12, 0x1c1f ;  /* 0x001c1f0c45457589 */ /* 0x000fe200000e0000 */
[----:B----4-:R-:W-:-:S02]  /*104a0*/  SEL R26, R66, R59, P0 ;  /* 0x0000003b421a7207 */ /* 0x010fc40000000000 */
[----:B0-----:R-:W-:Y:S01]  /*104b0*/  SEL R16, R67, R74, P0 ;  /* 0x0000004a43107207 */ /* 0x001fe20000000000 */
        /* <DEDUP_REMOVED lines=8> */
[----:B------:R0:W-:Y:S02]  /*10540*/  SHFL.IDX PT, R37, R37, R12, 0x1c1f ;  /* 0x001c1f0c25257589 */ /* 0x0001e400000e0000 */
[----:B0-----:R-:W-:-:S02]  /*10550*/  SEL R12, R22, R23, P0 ;  /* 0x00000017160c7207 */ /* 0x001fc40000000000 */
[----:B------:R-:W-:Y:S02]  /*10560*/  SEL R22, R23, R22, P0 ;  /* 0x0000001617167207 */ /* 0x000fe40000000000 */
[----:B------:R-:W-:Y:S02]  /*10570*/  SEL R23, R19, R18, P0 ;  /* 0x0000001213177207 */ /* 0x000fe40000000000 */
[----:B------:R-:W-:Y:S01]  /*10580*/  SEL R18, R59, R66, P0 ;  /* 0x000000423b127207 */ /* 0x000fe20000000000 */
[----:B------:R-:W-:Y:S01]  /*10590*/  IMAD.WIDE.U32 R58, R86, UR39, R32 ;  /* 0x00000027563a7c25 */ /* 0x000fe2000f8e0020 */
[----:B------:R-:W-:Y:S02]  /*105a0*/  SEL R19, R49, R62, P0 ;  /* 0x0000003e31137207 */ /* 0x000fe40000000000 */
[----:B------:R-:W-:Y:S01]  /*105b0*/  SEL R32, R74, R67, P0 ;  /* 0x000000434a207207 */ /* 0x000fe20000000000 */
[----:B------:R-:W-:Y:S01]  /*105c0*/  @P2 IMAD.HI.U32 R62, R73, R84, RZ ;  /* 0x00000054493e2227 */ /* 0x000fe200078e00ff */
[----:B---3--:R-:W-:-:S03]  /*105d0*/  SEL R33, R72, R63, P0 ;  /* 0x0000003f48217207 */ /* 0x008fc60000000000 */
[----:B------:R-:W-:Y:S01]  /*105e0*/  IMAD.MOV R67, RZ, RZ, -R17 ;  /* 0x000000ffff437224 */ /* 0x000fe200078e0a11 */
[----:B------:R-:W-:Y:S01]  /*105f0*/  SEL R17, R63, R72, P0 ;  /* 0x000000483f117207 */ /* 0x000fe20000000000 */
[----:B------:R-:W-:Y:S01]  /*10600*/  IMAD.MOV.U32 R49, RZ, RZ, R73 ;  /* 0x000000ffff317224 */ /* 0x000fe200078e0049 */
[----:B------:R-:W-:Y:S01]  /*10610*/  @P2 SHF.R.U32.HI R49, RZ, R83, R62 ;  /* 0x00000053ff312219 */ /* 0x000fe2000001163e */
[----:B-----5:R-:W-:Y:S01]  /*10620*/  IMAD R83, R90, R67, UR4 ;  /* 0x000000045a537e24 */ /* 0x020fe2000f8e0243 */
[----:B------:R-:W-:Y:S01]  /*10630*/  ULDC.64 UR4, c[0x0][0xbe0] ;  /* 0x0002f80000047ab9 */ /* 0x000fe20000000a00 */
[----:B------:R-:W-:Y:S02]  /*10640*/  IMAD R66, R88, UR38, RZ ;  /* 0x0000002658427c24 */ /* 0x000fe4000f8e02ff */
[----:B------:R-:W-:Y:S01]  /*10650*/  IMAD.IADD R59, R59, 0x1, R75 ;  /* 0x000000013b3b7824 */ /* 0x000fe200078e024b */
[----:B------:R-:W-:Y:S01]  /*10660*/  SHF.R.S32.HI R72, RZ, 0x1f, R83 ;  /* 0x0000001fff487819 */ /* 0x000fe20000011453 */
[----:B------:R-:W-:-:S02]  /*10670*/  IMAD R63, R89, UR39, R66 ;  /* 0x00000027593f7c24 */ /* 0x000fc4000f8e0242 */
[----:B------:R-:W-:Y:S02]  /*10680*/  IMAD.MOV.U32 R62, RZ, RZ, R42 ;  /* 0x000000ffff3e7224 */ /* 0x000fe400078e002a */
[----:B------:R-:W-:Y:S02]  /*10690*/  IMAD.IADD R63, R43, 0x1, R63 ;  /* 0x000000012b3f7824 */ /* 0x000fe400078e023f */
[----:B------:R-:W-:Y:S02]  /*106a0*/  IMAD R43, R72, UR4, RZ ;  /* 0x00000004482b7c24 */ /* 0x000fe4000f8e02ff */
[----:B------:R-:W-:Y:S01]  /*106b0*/  IMAD.MOV.U32 R67, RZ, RZ, R73 ;  /* 0x000000ffff437224 */ /* 0x000fe200078e0049 */
[----:B------:R-:W-:Y:S01]  /*106c0*/  @P2 SHF.R.U32.HI R67, RZ, R85, R92 ;  /* 0x00000055ff432219 */ /* 0x000fe2000001165c */
[C---:B------:R-:W-:Y:S02]  /*106d0*/  IMAD R66, R83.reuse, UR5, R43 ;  /* 0x0000000553427c24 */ /* 0x040fe4000f8e022b */
[----:B------:R-:W-:Y:S01]  /*106e0*/  IMAD.WIDE.U32 R42, R83, UR4, R58 ;  /* 0x00000004532a7c25 */ /* 0x000fe2000f8e003a */
[----:B------:R-:W-:-:S03]  /*106f0*/  ULDC.64 UR4, c[0x0][0xb30] ;  /* 0x0002cc0000047ab9 */ /* 0x000fc60000000a00 */
[----:B------:R-:W-:Y:S01]  /*10700*/  IMAD R72, R72, UR6, RZ ;  /* 0x0000000648487c24 */ /* 0x000fe2000f8e02ff */
[----:B------:R-:W-:Y:S01]  /*10710*/  IADD3 R42, P2, R49, R42, RZ ;  /* 0x0000002a312a7210 */ /* 0x000fe20007f5e0ff */
[----:B------:R-:W-:Y:S01]  /*10720*/  IMAD.WIDE.U32 R58, R83, UR6, R62 ;  /* 0x00000006533a7c25 */ /* 0x000fe2000f8e003e */
[----:B------:R-:W-:Y:S02]  /*10730*/  SHF.R.S32.HI R63, RZ, 0x1f, R49 ;  /* 0x0000001fff3f7819 */ /* 0x000fe40000011431 */
[----:B------:R-:W-:Y:S01]  /*10740*/  SHF.R.S32.HI R62, RZ, 0x1f, R67 ;  /* 0x0000001fff3e7819 */ /* 0x000fe20000011443 */
[----:B------:R-:W-:Y:S01]  /*10750*/  IMAD.MOV R49, RZ, RZ, -R49 ;  /* 0x000000ffff317224 */ /* 0x000fe200078e0a31 */
[----:B------:R-:W-:Y:S01]  /*10760*/  IADD3.X R43, R63, R43, R66, P2, !PT ;  /* 0x0000002b3f2b7210 */ /* 0x000fe200017fe442 */
[----:B------:R-:W-:Y:S01]  /*10770*/  IMAD R75, R83, UR7, R72 ;  /* 0x00000007534b7c24 */ /* 0x000fe2000f8e0248 */
[----:B------:R-:W-:Y:S01]  /*10780*/  ULDC.64 UR6, c[0x0][0xbc8] ;  /* 0x0002f20000067ab9 */ /* 0x000fe20000000a00 */
[----:B------:R-:W-:-:S02]  /*10790*/  IMAD.MOV R72, RZ, RZ, -R67 ;  /* 0x000000ffff487224 */ /* 0x000fc400078e0a43 */
[----:B------:R-:W-:Y:S02]  /*107a0*/  IMAD R62, R62, UR4, RZ ;  /* 0x000000043e3e7c24 */ /* 0x000fe4000f8e02ff */
[C-C-:B------:R-:W-:Y:S02]  /*107b0*/  IMAD R49, R82.reuse, R49, R73.reuse ;  /* 0x0000003152317224 */ /* 0x140fe400078e0249 */
[----:B------:R-:W-:Y:S02]  /*107c0*/  IMAD R63, R82, R72, R73 ;  /* 0x00000048523f7224 */ /* 0x000fe400078e0249 */
[----:B------:R-:W-:Y:S01]  /*107d0*/  IMAD R73, R67, UR5, R62 ;  /* 0x0000000543497c24 */ /* 0x000fe2000f8e023e */
[----:B------:R-:W-:Y:S01]  /*107e0*/  SHF.R.S32.HI R62, RZ, 0x1f, R49 ;  /* 0x0000001fff3e7819 */ /* 0x000fe20000011431 */
[----:B------:R-:W-:Y:S01]  /*107f0*/  IMAD.IADD R59, R59, 0x1, R75 ;  /* 0x000000013b3b7824 */ /* 0x000fe200078e024b */
[----:B------:R-:W-:Y:S01]  /*10800*/  SHF.R.S32.HI R66, RZ, 0x1f, R63 ;  /* 0x0000001fff427819 */ /* 0x000fe2000001143f */
[----:B------:R-:W0:Y:S01]  /*10810*/  S2UR UR5, SR_CgaCtaId ;  /* 0x00000000000579c3 */ /* 0x000e220000008800 */
[----:B------:R-:W-:-:S04]  /*10820*/  IMAD.WIDE.U32 R42, R49, UR6, R42 ;  /* 0x00000006312a7c25 */ /* 0x000fc8000f8e002a */
[----:B------:R-:W-:Y:S01]  /*10830*/  IMAD.WIDE.U32 R58, R67, UR4, R58 ;  /* 0x00000004433a7c25 */ /* 0x000fe2000f8e003a */
[----:B------:R-:W-:-:S03]  /*10840*/  UMOV UR4, 0x400 ;  /* 0x0000040000047882 */ /* 0x000fc60000000000 */
[----:B------:R-:W-:Y:S02]  /*10850*/  IMAD R62, R62, UR6, RZ ;  /* 0x000000063e3e7c24 */ /* 0x000fe4000f8e02ff */
[----:B------:R-:W-:Y:S02]  /*10860*/  IMAD R66, R66, UR8, RZ ;  /* 0x0000000842427c24 */ /* 0x000fe4000f8e02ff */
[----:B------:R-:W-:Y:S02]  /*10870*/  IMAD.IADD R59, R59, 0x1, R73 ;  /* 0x000000013b3b7824 */ /* 0x000fe400078e0249 */
[----:B------:R-:W-:Y:S01]  /*10880*/  IMAD R73, R49, UR7, R62 ;  /* 0x0000000731497c24 */ /* 0x000fe2000f8e023e */
[----:B------:R-:W-:Y:S01]  /*10890*/  ULDC.64 UR6, c[0x0][0xba8] ;  /* 0x0002ea0000067ab9 */ /* 0x000fe20000000a00 */
[C---:B------:R-:W-:Y:S01]  /*108a0*/  IMAD R75, R63.reuse, UR9, R66 ;  /* 0x000000093f4b7c24 */ /* 0x040fe2000f8e0242 */
[----:B-1----:R-:W-:Y:S01]  /*108b0*/  SEL R62, R76, R71, P0 ;  /* 0x000000474c3e7207 */ /* 0x002fe20000000000 */
[----:B------:R-:W-:Y:S01]  /*108c0*/  IMAD.WIDE.U32 R66, R63, UR8, R58 ;  /* 0x000000083f427c25 */ /* 0x000fe2000f8e003a */
[----:B------:R-:W-:Y:S01]  /*108d0*/  SEL R58, R71, R76, P0 ;  /* 0x0000004c473a7207 */ /* 0x000fe20000000000 */
[----:B------:R-:W-:Y:S01]  /*108e0*/  ULDC.64 UR8, c[0x0][0xb00] ;  /* 0x0002c00000087ab9 */ /* 0x000fe20000000a00 */
[C---:B------:R-:W-:Y:S01]  /*108f0*/  LEA R71, P2, R42.reuse, UR6, 0x2 ;  /* 0x000000062a477c11 */ /* 0x040fe2000f8410ff */
[----:B------:R-:W-:Y:S01]  /*10900*/  IMAD.IADD R49, R43, 0x1, R73 ;  /* 0x000000012b317824 */ /* 0x000fe200078e0249 */
[----:B------:R-:W-:Y:S01]  /*10910*/  ULDC UR6, c[0x0][0xa88] ;  /* 0x0002a20000067ab9 */ /* 0x000fe20000000800 */
[----:B------:R-:W-:Y:S01]  /*10920*/  IMAD.IADD R43, R67, 0x1, R75 ;  /* 0x00000001432b7824 */ /* 0x000fe200078e024b */
[----:B0-----:R-:W-:Y:S01]  /*10930*/  ULEA UR4, UR5, UR4, 0x18 ;  /* 0x0000000405047291 */ /* 0x001fe2000f8ec03f */
[----:B------:R-:W-:Y:S01]  /*10940*/  SHFL.IDX PT, R72, R71, RZ, 0x1c1f ;  /* 0x001c1fff47487589 */ /* 0x000fe200000e0000 */
[----:B------:R-:W-:Y:S01]  /*10950*/  LEA.HI.X R49, R42, UR7, R49, 0x2, P2 ;  /* 0x000000072a317c11 */ /* 0x000fe200090f1431 */
[----:B------:R-:W-:Y:S01]  /*10960*/  IMAD R83, R82, UR6, RZ ;  /* 0x0000000652537c24 */ /* 0x000fe2000f8e02ff */
[----:B------:R-:W-:Y:S01]  /*10970*/  UIADD3 UR4, UR4, 0x22820, URZ ;  /* 0x0002282004047890 */ /* 0x000fe2000fffe03f */
[----:B------:R0:W-:Y:S01]  /*10980*/  SHFL.IDX PT, R74, R71, 0x1, 0x1c1f ;  /* 0x003c1f00474a7f89 */ /* 0x0001e200000e0000 */
[----:B------:R-:W-:Y:S01]  /*10990*/  VIADD R82, R70, 0x8 ;  /* 0x0000000846527836 */ /* 0x000fe20000000000 */
[----:B------:R-:W-:Y:S01]  /*109a0*/  LEA R84, P3, R66, UR8, 0x2 ;  /* 0x0000000842547c11 */ /* 0x000fe2000f8610ff */
[----:B------:R-:W-:Y:S01]  /*109b0*/  UPRMT UR4, URZ, 0x654, UR4 ;  /* 0x000006543f047896 */ /* 0x000fe20008000004 */
[----:B------:R-:W1:Y:S01]  /*109c0*/  SHFL.IDX PT, R73, R49, RZ, 0x1c1f ;  /* 0x001c1fff31497589 */ /* 0x000e6200000e0000 */
[----:B------:R-:W-:-:S02]  /*109d0*/  ISETP.GE.OR P2, PT, R70, R83, P1 ;  /* 0x000000534600720c */ /* 0x000fc40000f46670 */
[-C--:B------:R-:W-:Y:S01]  /*109e0*/  ISETP.GE.OR P1, PT, R82, R83.reuse, P1 ;  /* 0x000000535200720c */ /* 0x080fe20000f26670 */
[----:B------:R3:W4:Y:S01]  /*109f0*/  SHFL.IDX PT, R75, R49, 0x1, 0x1c1f ;  /* 0x003c1f00314b7f89 */ /* 0x00072200000e0000 */
[----:B------:R-:W-:Y:S01]  /*10a00*/  LEA.HI.X R85, R66, UR9, R43, 0x2, P3 ;  /* 0x0000000942557c11 */ /* 0x000fe200098f142b */
[----:B0-----:R-:W-:Y:S01]  /*10a10*/  IMAD.SHL.U32 R71, R68, 0x2, RZ ;  /* 0x0000000244477824 */ /* 0x001fe200078e00ff */
[----:B------:R-:W-:Y:S01]  /*10a20*/  ISETP.GE.AND P3, PT, R70, R83, PT ;  /* 0x000000534600720c */ /* 0x000fe20003f66270 */
[----:B------:R-:W-:Y:S01]  /*10a30*/  SYNCS.ARRIVE.TRANS64.RED.A1T0 RZ, [UR4], RZ ;  /* 0x000000ffffff79a7 */ /* 0x000fe20008100404 */
[----:B------:R0:W0:Y:S01]  /*10a40*/  SHFL.IDX PT, R66, R84, RZ, 0x1c1f ;  /* 0x001c1fff54427589 */ /* 0x00002200000e0000 */
[----:B------:R-:W-:Y:S02]  /*10a50*/  SEL R59, R48, R77, P0 ;  /* 0x0000004d303b7207 */ /* 0x000fe40000000000 */
[----:B------:R-:W-:Y:S01]  /*10a60*/  SEL R63, R77, R48, P0 ;  /* 0x000000304d3f7207 */ /* 0x000fe20000000000 */
[----:B------:R0:W0:Y:S01]  /*10a70*/  SHFL.IDX PT, R67, R85, RZ, 0x1c1f ;  /* 0x001c1fff55437589 */ /* 0x00002200000e0000 */
[----:B--2---:R-:W-:-:S02]  /*10a80*/  SEL R42, R46, R79, P0 ;  /* 0x0000004f2e2a7207 */ /* 0x004fc40000000000 */
[----:B------:R-:W-:Y:S02]  /*10a90*/  SEL R43, R47, R78, P0 ;  /* 0x0000004e2f2b7207 */ /* 0x000fe40000000000 */
[----:B------:R-:W-:Y:S02]  /*10aa0*/  SEL R48, R52, R81, P0 ;  /* 0x0000005134307207 */ /* 0x000fe40000000000 */
[----:B---3--:R-:W-:Y:S02]  /*10ab0*/  SEL R49, R53, R80, P0 ;  /* 0x0000005035317207 */ /* 0x008fe40000000000 */
[----:B------:R-:W-:Y:S01]  /*10ac0*/  SEL R46, R79, R46, P0 ;  /* 0x0000002e4f2e7207 */ /* 0x000fe20000000000 */
[----:B-1----:R1:W-:Y:S01]  /*10ad0*/  @!P2 ST.E desc[UR42][R72.64], R0 ;  /* 0x000000004800a985 */ /* 0x0023e2000c10192a */
[----:B------:R-:W-:Y:S02]  /*10ae0*/  SEL R47, R78, R47, P0 ;  /* 0x0000002f4e2f7207 */ /* 0x000fe40000000000 */
[----:B------:R-:W-:Y:S01]  /*10af0*/  SEL R52, R81, R52, P0 ;  /* 0x0000003451347207 */ /* 0x000fe20000000000 */
[----:B----4-:R1:W-:Y:S01]  /*10b00*/  @!P1 ST.E desc[UR42][R74.64], R2 ;  /* 0x000000024a009985 */ /* 0x0103e2000c10192a */
[----:B------:R-:W-:Y:S01]  /*10b10*/  SEL R53, R80, R53, P0 ;  /* 0x0000003550357207 */ /* 0x000fe20000000000 */
[----:B------:R-:W-:Y:S06]  /*10b20*/  @P3 BRA `(.L_x_1137) ;  /* 0x0000000400783947 */ /* 0x000fec0003800000 */
[C---:B-1----:R-:W-:Y:S01]  /*10b30*/  VIADD R0, R71.reuse, 0x8 ;  /* 0x0000000847007836 */ /* 0x042fe20000000000 */
[----:B------:R-:W-:Y:S01]  /*10b40*/  ULDC UR4, c[0x0][0xac8] ;  /* 0x0002b20000047ab9 */ /* 0x000fe20000000800 */
[C---:B------:R-:W-:Y:S01]  /*10b50*/  VIADD R68, R71.reuse, 0x10 ;  /* 0x0000001047447836 */ /* 0x040fe20000000000 */
[C---:B------:R-:W-:Y:S01]  /*10b60*/  ISETP.GE.AND P2, PT, R71.reuse, UR4, PT ;  /* 0x0000000447007c0c */ /* 0x040fe2000bf46270 */
[C---:B------:R-:W-:Y:S01]  /*10b70*/  VIADD R70, R71.reuse, 0x18 ;  /* 0x0000001847467836 */ /* 0x040fe20000000000 */
[----:B------:R-:W-:Y:S01]  /*10b80*/  ISETP.GE.AND P3, PT, R0, UR4, PT ;  /* 0x0000000400007c0c */ /* 0x000fe2000bf66270 */
[C---:B------:R-:W-:Y:S01]  /*10b90*/  VIADD R78, R71.reuse, 0x20 ;  /* 0x00000020474e7836 */ /* 0x040fe20000000000 */
[----:B------:R-:W-:Y:S01]  /*10ba0*/  ISETP.GE.AND P4, PT, R68, UR4, PT ;  /* 0x0000000444007c0c */ /* 0x000fe2000bf86270 */
[----:B------:R-:W-:Y:S01]  /*10bb0*/  VIADD R79, R71, 0x38 ;  /* 0x00000038474f7836 */ /* 0x000fe20000000000 */
[----:B------:R-:W-:-:S04]  /*10bc0*/  ISETP.GE.AND P1, PT, R70, UR4, PT ;  /* 0x0000000446007c0c */ /* 0x000fc8000bf26270 */
[----:B------:R-:W-:-:S03]  /*10bd0*/  ISETP.GE.AND P5, PT, R79, UR4, PT ;  /* 0x000000044f007c0c */ /* 0x000fc6000bfa6270 */
[C-C-:B0-----:R-:W-:Y:S02]  /*10be0*/  @!P2 IMAD.WIDE R72, R71.reuse, 0x4, R66.reuse ;  /* 0x000000044748a825 */ /* 0x141fe400078e0242 */
[----:B------:R-:W-:Y:S02]  /*10bf0*/  @!P3 LEA.HI R0, R0, R0, RZ, 0x1 ;  /* 0x000000000000b211 */ /* 0x000fe400078f08ff */
[----:B------:R-:W-:Y:S01]  /*10c00*/  @!P4 LEA.HI R68, R68, R68, RZ, 0x1 ;  /* 0x000000444444c211 */ /* 0x000fe200078f08ff */
[----:B------:R0:W-:Y:S01]  /*10c10*/  @!P2 ST.E.64 desc[UR42][R72.64], R6 ;  /* 0x000000064800a985 */ /* 0x0001e2000c101b2a */
[----:B------:R-:W-:Y:S01]  /*10c20*/  @!P3 LOP3.LUT R75, R0, 0xfffffffe, RZ, 0xc0, !PT ;  /* 0xfffffffe004bb812 */ /* 0x000fe200078ec0ff */
[----:B------:R-:W-:Y:S01]  /*10c30*/  VIADD R0, R71, 0x28 ;  /* 0x0000002847007836 */ /* 0x000fe20000000000 */
[----:B------:R-:W-:Y:S02]  /*10c40*/  @!P1 LEA.HI R70, R70, R70, RZ, 0x1 ;  /* 0x0000004646469211 */ /* 0x000fe400078f08ff */
[----:B------:R-:W-:Y:S01]  /*10c50*/  @!P4 LOP3.LUT R77, R68, 0xfffffffe, RZ, 0xc0, !PT ;  /* 0xfffffffe444dc812 */ /* 0x000fe200078ec0ff */
[----:B------:R-:W-:Y:S01]  /*10c60*/  @!P3 IMAD.WIDE R74, R75, 0x4, R66 ;  /* 0x000000044b4ab825 */ /* 0x000fe200078e0242 */
[----:B------:R-:W-:-:S02]  /*10c70*/  ISETP.GE.AND P2, PT, R78, UR4, PT ;  /* 0x000000044e007c0c */ /* 0x000fc4000bf46270 */
[----:B------:R-:W-:Y:S01]  /*10c80*/  @!P5 LEA.HI R79, R79, R79, RZ, 0x1 ;  /* 0x0000004f4f4fd211 */ /* 0x000fe200078f08ff */
[----:B------:R-:W-:Y:S01]  /*10c90*/  VIADD R68, R71, 0x30 ;  /* 0x0000003047447836 */ /* 0x000fe20000000000 */
[----:B------:R1:W-:Y:S01]  /*10ca0*/  @!P3 ST.E.64 desc[UR42][R74.64], R8 ;  /* 0x000000084a00b985 */ /* 0x0003e2000c101b2a */
[--C-:B------:R-:W-:Y:S01]  /*10cb0*/  @!P4 IMAD.WIDE R76, R77, 0x4, R66.reuse ;  /* 0x000000044d4cc825 */ /* 0x100fe200078e0242 */
[----:B------:R-:W-:Y:S02]  /*10cc0*/  ISETP.GE.AND P3, PT, R0, UR4, PT ;  /* 0x0000000400007c0c */ /* 0x000fe4000bf66270 */
[----:B0-----:R-:W-:Y:S01]  /*10cd0*/  @!P1 LOP3.LUT R7, R70, 0xfffffffe, RZ, 0xc0, !PT ;  /* 0xfffffffe46079812 */ /* 0x001fe200078ec0ff */
[C---:B------:R-:W-:Y:S01]  /*10ce0*/  VIADD R72, R71.reuse, 0x40 ;  /* 0x0000004047487836 */ /* 0x040fe20000000000 */
[----:B------:R-:W-:Y:S01]  /*10cf0*/  ISETP.GE.AND P6, PT, R68, UR4, PT ;  /* 0x0000000444007c0c */ /* 0x000fe2000bfc6270 */
[----:B------:R-:W-:Y:S01]  /*10d00*/  VIADD R70, R71, 0x48 ;  /* 0x0000004847467836 */ /* 0x000fe20000000000 */
[----:B------:R0:W-:Y:S01]  /*10d10*/  @!P4 ST.E.64 desc[UR42][R76.64], R10 ;  /* 0x0000000a4c00c985 */ /* 0x0001e2000c101b2a */
[----:B------:R-:W-:Y:S01]  /*10d20*/  @!P1 IMAD.WIDE R6, R7, 0x4, R66 ;  /* 0x0000000407069825 */ /* 0x000fe200078e0242 */
[----:B------:R-:W-:-:S02]  /*10d30*/  ISETP.GE.AND P4, PT, R72, UR4, PT ;  /* 0x0000000448007c0c */ /* 0x000fc4000bf86270 */
[----:B------:R-:W-:Y:S02]  /*10d40*/  @!P2 LEA.HI R78, R78, R78, RZ, 0x1 ;  /* 0x0000004e4e4ea211 */ /* 0x000fe400078f08ff */
[----:B------:R2:W-:Y:S01]  /*10d50*/  @!P1 ST.E.64 desc[UR42][R6.64], R14 ;  /* 0x0000000e06009985 */ /* 0x0005e2000c101b2a */
[----:B------:R-:W-:Y:S02]  /*10d60*/  ISETP.GE.AND P1, PT, R70, UR4, PT ;  /* 0x0000000446007c0c */ /* 0x000fe4000bf26270 */
[----:B-1----:R-:W-:Y:S02]  /*10d70*/  @!P2 LOP3.LUT R9, R78, 0xfffffffe, RZ, 0xc0, !PT ;  /* 0xfffffffe4e09a812 */ /* 0x002fe400078ec0ff */
[----:B------:R-:W-:Y:S02]  /*10d80*/  @!P6 LEA.HI R68, R68, R68, RZ, 0x1 ;  /* 0x000000444444e211 */ /* 0x000fe400078f08ff */
[----:B------:R-:W-:Y:S01]  /*10d90*/  @!P3 LEA.HI R0, R0, R0, RZ, 0x1 ;  /* 0x000000000000b211 */ /* 0x000fe200078f08ff */
[----:B------:R-:W-:Y:S01]  /*10da0*/  @!P2 IMAD.WIDE R8, R9, 0x4, R66 ;  /* 0x000000040908a825 */ /* 0x000fe200078e0242 */
[----:B------:R-:W-:-:S02]  /*10db0*/  @!P6 LOP3.LUT R73, R68, 0xfffffffe, RZ, 0xc0, !PT ;  /* 0xfffffffe4449e812 */ /* 0x000fc400078ec0ff */
[----:B0-----:R-:W-:Y:S01]  /*10dc0*/  @!P3 LOP3.LUT R11, R0, 0xfffffffe, RZ, 0xc0, !PT ;  /* 0xfffffffe000bb812 */ /* 0x001fe200078ec0ff */
        /* <DEDUP_REMOVED lines=13> */
[----:B------:R-:W-:Y:S02]  /*10ea0*/  @!P5 ST.E.64 desc[UR42][R14.64], R24 ;  /* 0x000000180e00d985 */ /* 0x000fe4000c101b2a */
[----:B------:R-:W-:-:S02]  /*10eb0*/  VIADD R12, R71, 0x58 ;  /* 0x00000058470c7836 */ /* 0x000fc40000000000 */
[----:B------:R0:W-:Y:S01]  /*10ec0*/  @!P4 ST.E.64 desc[UR42][R8.64], R28 ;  /* 0x0000001c0800c985 */ /* 0x0001e2000c101b2a */
[----:B-1----:R-:W-:Y:S02]  /*10ed0*/  @!P1 IMAD.WIDE R10, R13, 0x4, R66 ;  /* 0x000000040d0a9825 */ /* 0x002fe400078e0242 */
[----:B------:R-:W-:Y:S02]  /*10ee0*/  ISETP.GE.AND P2, PT, R12, UR4, PT ;  /* 0x000000040c007c0c */ /* 0x000fe4000bf46270 */
[C---:B------:R-:W-:Y:S01]  /*10ef0*/  VIADD R13, R71.reuse, 0x60 ;  /* 0x00000060470d7836 */ /* 0x040fe20000000000 */
[----:B------:R1:W-:Y:S01]  /*10f00*/  @!P1 ST.E.64 desc[UR42][R10.64], R30 ;  /* 0x0000001e0a009985 */ /* 0x0003e2000c101b2a */
[C---:B------:R-:W-:Y:S01]  /*10f10*/  VIADD R22, R71.reuse, 0x68 ;  /* 0x0000006847167836 */ /* 0x040fe20000000000 */
[----:B------:R-:W-:Y:S01]  /*10f20*/  ISETP.GE.AND P1, PT, R0, UR4, PT ;  /* 0x0000000400007c0c */ /* 0x000fe2000bf26270 */
[----:B--2---:R-:W-:Y:S01]  /*10f30*/  VIADD R7, R71, 0x78 ;  /* 0x0000007847077836 */ /* 0x004fe20000000000 */
[----:B------:R-:W-:Y:S01]  /*10f40*/  ISETP.GE.AND P3, PT, R13, UR4, PT ;  /* 0x000000040d007c0c */ /* 0x000fe2000bf66270 */
[----:B------:R-:W-:Y:S01]  /*10f50*/  VIADD R6, R71, 0x70 ;  /* 0x0000007047067836 */ /* 0x000fe20000000000 */
[----:B------:R-:W-:-:S02]  /*10f60*/  ISETP.GE.AND P4, PT, R22, UR4, PT ;  /* 0x0000000416007c0c */ /* 0x000fc4000bf86270 */
[----:B------:R-:W-:Y:S02]  /*10f70*/  ISETP.GE.AND P6, PT, R7, UR4, PT ;  /* 0x0000000407007c0c */ /* 0x000fe4000bfc6270 */
[----:B------:R-:W-:Y:S02]  /*10f80*/  ISETP.GE.AND P5, PT, R6, UR4, PT ;  /* 0x0000000406007c0c */ /* 0x000fe4000bfa6270 */
[----:B------:R-:W-:-:S03]  /*10f90*/  @!P2 LEA.HI R12, R12, R12, RZ, 0x1 ;  /* 0x0000000c0c0ca211 */ /* 0x000fc600078f08ff */
[----:B------:R-:W-:Y:S02]  /*10fa0*/  @!P1 LEA.HI R0, R0, R0, RZ, 0x1 ;  /* 0x0000000000009211 */ /* 0x000fe400078f08ff */
[----:B------:R-:W-:Y:S02]  /*10fb0*/  @!P3 LEA.HI R13, R13, R13, RZ, 0x1 ;  /* 0x0000000d0d0db211 */ /* 0x000fe400078f08ff */
[----:B------:R-:W-:Y:S02]  /*10fc0*/  @!P4 LEA.HI R22, R22, R22, RZ, 0x1 ;  /* 0x000000161616c211 */ /* 0x000fe400078f08ff */
[----:B0-----:R-:W-:Y:S02]  /*10fd0*/  @!P6 LEA.HI R8, R7, R7, RZ, 0x1 ;  /* 0x000000070708e211 */ /* 0x001fe400078f08ff */
[----:B------:R-:W-:Y:S02]  /*10fe0*/  @!P5 LEA.HI R6, R6, R6, RZ, 0x1 ;  /* 0x000000060606d211 */ /* 0x000fe400078f08ff */
[----:B------:R-:W-:-:S02]  /*10ff0*/  @!P1 LOP3.LUT R7, R0, 0xfffffffe, RZ, 0xc0, !PT ;  /* 0xfffffffe00079812 */ /* 0x000fc400078ec0ff */
[----:B------:R-:W-:Y:S02]  /*11000*/  @!P2 LOP3.LUT R9, R12, 0xfffffffe, RZ, 0xc0, !PT ;  /* 0xfffffffe0c09a812 */ /* 0x000fe400078ec0ff */
[----:B-1----:R-:W-:Y:S02]  /*11010*/  @!P3 LOP3.LUT R11, R13, 0xfffffffe, RZ, 0xc0, !PT ;  /* 0xfffffffe0d0bb812 */ /* 0x002fe400078ec0ff */
[----:B------:R-:W-:Y:S02]  /*11020*/  @!P4 LOP3.LUT R13, R22, 0xfffffffe, RZ, 0xc0, !PT ;  /* 0xfffffffe160dc812 */ /* 0x000fe400078ec0ff */
        /* <DEDUP_REMOVED lines=14> */
.L_x_1137:
[----:B------:R-:W-:Y:S05]  /*11110*/  BSYNC B0 ;  /* 0x0000000000007941 */ /* 0x000fea0003800000 */
.L_x_1136:
[----:B------:R-:W-:Y:S01]  /*11120*/  ISETP.GE.AND P1, PT, R82, R83, PT ;  /* 0x000000535200720c */ /* 0x000fe20003f26270 */
[----:B--2---:R2:W3:Y:S01]  /*11130*/  SHFL.IDX PT, R27, R85, 0x1, 0x1c1f ;  /* 0x003c1f00551b7f89 */ /* 0x0044e200000e0000 */
[----:B------:R-:W-:Y:S02]  /*11140*/  SEL R14, R64, R69, P0 ;  /* 0x00000045400e7207 */ /* 0x000fe40000000000 */
[----:B------:R-:W-:Y:S01]  /*11150*/  SEL R15, R60, R65, P0 ;  /* 0x000000413c0f7207 */ /* 0x000fe20000000000 */
[----:B------:R2:W4:Y:S01]  /*11160*/  SHFL.IDX PT, R26, R84, 0x1, 0x1c1f ;  /* 0x003c1f00541a7f89 */ /* 0x00052200000e0000 */
        /* <DEDUP_REMOVED lines=19> */
[----:B-1----:R-:W-:Y:S01]  /*112a0*/  SEL R2, R37, R34, P0 ;  /* 0x0000002225027207 */ /* 0x002fe20000000000 */
[----:B--234-:R-:W-:Y:S06]  /*112b0*/  @P1 BRA `(.L_x_1048) ;  /* 0x0000005000041947 */ /* 0x01cfec0003800000 */
[C---:B------:R-:W-:Y:S01]  /*112c0*/  VIADD R0, R71.reuse, 0x8 ;  /* 0x0000000847007836 */ /* 0x040fe20000000000 */
        /* <DEDUP_REMOVED lines=9> */
[C---:B------:R-:W-:Y:S01]  /*11360*/  VIADD R29, R71.reuse, 0x30 ;  /* 0x00000030471d7836 */ /* 0x040fe20000000000 */
[----:B------:R-:W-:Y:S01]  /*11370*/  ISETP.GE.AND P3, PT, R12, UR4, PT ;  /* 0x000000040c007c0c */ /* 0x000fe2000bf66270 */
[----:B------:R-:W-:Y:S01]  /*11380*/  VIADD R30, R71, 0x38 ;  /* 0x00000038471e7836 */ /* 0x000fe20000000000 */
        /* <DEDUP_REMOVED lines=10> */
[----:B------:R-:W-:Y:S01]  /*11430*/  @!P2 LOP3.LUT R13, R0, 0xfffffffe, RZ, 0xc0, !PT ;  /* 0xfffffffe000da812 */ /* 0x000fe200078ec0ff */
[----:B------:R-:W-:Y:S01]  /*11440*/  VIADD R0, R71, 0x40 ;  /* 0x0000004047007836 */ /* 0x000fe20000000000 */
[----:B------:R2:W-:Y:S01]  /*11450*/  @!P4 ST.E.64 desc[UR42][R8.64], R46 ;  /* 0x0000002e0800c985 */ /* 0x0005e2000c101b2a */
[----:B------:R-:W-:Y:S02]  /*11460*/  ISETP.GE.AND P4, PT, R29, UR4, PT ;  /* 0x000000041d007c0c */ /* 0x000fe4000bf86270 */
[----:B------:R-:W-:Y:S01]  /*11470*/  @!P3 LEA.HI R12, R12, R12, RZ, 0x1 ;  /* 0x0000000c0c0cb211 */ /* 0x000fe200078f08ff */
[--C-:B-1----:R-:W-:Y:S01]  /*11480*/  @!P1 IMAD.WIDE R6, R11, 0x4, R26.reuse ;  /* 0x000000040b069825 */ /* 0x102fe200078e021a */
[----:B------:R-:W-:Y:S02]  /*11490*/  @!P5 LEA.HI R28, R28, R28, RZ, 0x1 ;  /* 0x0000001c1c1cd211 */ /* 0x000fe400078f08ff */
[----:B------:R-:W-:Y:S02]  /*114a0*/  @!P3 LOP3.LUT R11, R12, 0xfffffffe, RZ, 0xc0, !PT ;  /* 0xfffffffe0c0bb812 */ /* 0x000fe400078ec0ff */
[----:B------:R-:W-:Y:S01]  /*114b0*/  @!P0 LEA.HI R30, R30, R30, RZ, 0x1 ;  /* 0x0000001e1e1e8211 */ /* 0x000fe200078f08ff */
[----:B------:R1:W-:Y:S01]  /*114c0*/  @!P1 ST.E.64 desc[UR42][R6.64], R48 ;  /* 0x0000003006009985 */ /* 0x0003e2000c101b2a */
[----:B------:R-:W-:Y:S01]  /*114d0*/  ISETP.GE.AND P1, PT, R0, UR4, PT ;  /* 0x0000000400007c0c */ /* 0x000fe2000bf26270 */
[----:B------:R-:W-:Y:S01]  /*114e0*/  @!P3 IMAD.WIDE R10, R11, 0x4, R26 ;  /* 0x000000040b0ab825 */ /* 0x000fe200078e021a */
[----:B------:R-:W-:-:S02]  /*114f0*/  @!P0 LOP3.LUT R31, R30, 0xfffffffe, RZ, 0xc0, !PT ;  /* 0xfffffffe1e1f8812 */ /* 0x000fc400078ec0ff */
[----:B------:R-:W-:Y:S01]  /*11500*/  @!P4 LEA.HI R29, R29, R29, RZ, 0x1 ;  /* 0x0000001d1d1dc211 */ /* 0x000fe200078f08ff */
[--C-:B--2---:R-:W-:Y:S01]  /*11510*/  @!P2 IMAD.WIDE R8, R13, 0x4, R26.reuse ;  /* 0x000000040d08a825 */ /* 0x104fe200078e021a */
[----:B------:R-:W-:Y:S02]  /*11520*/  @!P5 LOP3.LUT R13, R28, 0xfffffffe, RZ, 0xc0, !PT ;  /* 0xfffffffe1c0dd812 */ /* 0x000fe400078ec0ff */
[----:B------:R-:W-:Y:S01]  /*11530*/  @!P4 LOP3.LUT R29, R29, 0xfffffffe, RZ, 0xc0, !PT ;  /* 0xfffffffe1d1dc812 */ /* 0x000fe200078ec0ff */
[----:B------:R-:W-:Y:S01]  /*11540*/  VIADD R28, R71, 0x48 ;  /* 0x00000048471c7836 */ /* 0x000fe20000000000 */
[----:B------:R2:W-:Y:S01]  /*11550*/  @!P2 ST.E.64 desc[UR42][R8.64], R52 ;  /* 0x000000340800a985 */ /* 0x0005e2000c101b2a */
[--C-:B------:R-:W-:Y:S02]  /*11560*/  @!P5 IMAD.WIDE R12, R13, 0x4, R26.reuse ;  /* 0x000000040d0cd825 */ /* 0x100fe400078e021a */
[----:B------:R-:W-:Y:S01]  /*11570*/  @!P1 LEA.HI R0, R0, R0, RZ, 0x1 ;  /* 0x0000000000009211 */ /* 0x000fe200078f08ff */
[----:B------:R3:W-:Y:S01]  /*11580*/  @!P3 ST.E.64 desc[UR42][R10.64], R14 ;  /* 0x0000000e0a00b985 */ /* 0x0007e2000c101b2a */
[----:B-1----:R-:W-:Y:S01]  /*11590*/  @!P4 IMAD.WIDE R6, R29, 0x4, R26 ;  /* 0x000000041d06c825 */ /* 0x002fe200078e021a */
[----:B------:R-:W-:-:S02]  /*115a0*/  ISETP.GE.AND P2, PT, R28, UR4, PT ;  /* 0x000000041c007c0c */ /* 0x000fc4000bf46270 */
[----:B------:R1:W-:Y:S04]  /*115b0*/  @!P5 ST.E.64 desc[UR42][R12.64], R64 ;  /* 0x000000400c00d985 */ /* 0x0003e8000c101b2a */
[----:B------:R-:W-:Y:S01]  /*115c0*/  @!P4 ST.E.64 desc[UR42][R6.64], R16 ;  /* 0x000000100600c985 */ /* 0x000fe2000c101b2a */
[----:B--2---:R-:W-:-:S04]  /*115d0*/  @!P0 IMAD.WIDE R8, R31, 0x4, R26 ;  /* 0x000000041f088825 */ /* 0x004fc800078e021a */
[C---:B---3--:R-:W-:Y:S01]  /*115e0*/  VIADD R10, R71.reuse, 0x50 ;  /* 0x00000050470a7836 */ /* 0x048fe20000000000 */
[----:B------:R2:W-:Y:S01]  /*115f0*/  @!P0 ST.E.64 desc[UR42][R8.64], R56 ;  /* 0x0000003808008985 */ /* 0x0005e2000c101b2a */
[C---:B------:R-:W-:Y:S01]  /*11600*/  VIADD R14, R71.reuse, 0x68 ;  /* 0x00000068470e7836 */ /* 0x040fe20000000000 */
[----:B------:R-:W-:Y:S01]  /*11610*/  @!P2 LEA.HI R28, R28, R28, RZ, 0x1 ;  /* 0x0000001c1c1ca211 */ /* 0x000fe200078f08ff */
[C---:B-1----:R-:W-:Y:S01]  /*11620*/  VIADD R12, R71.reuse, 0x58 ;  /* 0x00000058470c7836 */ /* 0x042fe20000000000 */
[----:B------:R-:W-:Y:S01]  /*11630*/  ISETP.GE.AND P3, PT, R10, UR4, PT ;  /* 0x000000040a007c0c */ /* 0x000fe2000bf66270 */
[C---:B------:R-:W-:Y:S01]  /*11640*/  VIADD R13, R71.reuse, 0x60 ;  /* 0x00000060470d7836 */ /* 0x040fe20000000000 */
[----:B------:R-:W-:Y:S01]  /*11650*/  ISETP.GE.AND P5, PT, R14, UR4, PT ;  /* 0x000000040e007c0c */ /* 0x000fe2000bfa6270 */
[C---:B------:R-:W-:Y:S01]  /*11660*/  VIADD R15, R71.reuse, 0x70 ;  /* 0x00000070470f7836 */ /* 0x040fe20000000000 */
[----:B------:R-:W-:Y:S01]  /*11670*/  ISETP.GE.AND P0, PT, R12, UR4, PT ;  /* 0x000000040c007c0c */ /* 0x000fe2000bf06270 */
[----:B------:R-:W-:Y:S01]  /*11680*/  VIADD R71, R71, 0x78 ;  /* 0x0000007847477836 */ /* 0x000fe20000000000 */
[----:B------:R-:W-:-:S02]  /*11690*/  ISETP.GE.AND P4, PT, R13, UR4, PT ;  /* 0x000000040d007c0c */ /* 0x000fc4000bf86270 */
[----:B------:R-:W-:Y:S02]  /*116a0*/  ISETP.GE.AND P6, PT, R15, UR4, PT ;  /* 0x000000040f007c0c */ /* 0x000fe4000bfc6270 */
[----:B------:R-:W-:Y:S02]  /*116b0*/  @!P1 LOP3.LUT R11, R0, 0xfffffffe, RZ, 0xc0, !PT ;  /* 0xfffffffe000b9812 */ /* 0x000fe400078ec0ff */
[----:B--2---:R-:W-:Y:S02]  /*116c0*/  @!P2 LOP3.LUT R9, R28, 0xfffffffe, RZ, 0xc0, !PT ;  /* 0xfffffffe1c09a812 */ /* 0x004fe400078ec0ff */
[----:B------:R-:W-:Y:S01]  /*116d0*/  @!P3 LEA.HI R10, R10, R10, RZ, 0x1 ;  /* 0x0000000a0a0ab211 */ /* 0x000fe200078f08ff */
[--C-:B------:R-:W-:Y:S01]  /*116e0*/  @!P1 IMAD.WIDE R6, R11, 0x4, R26.reuse ;  /* 0x000000040b069825 */ /* 0x100fe200078e021a */
[----:B------:R-:W-:Y:S02]  /*116f0*/  @!P5 LEA.HI R14, R14, R14, RZ, 0x1 ;  /* 0x0000000e0e0ed211 */ /* 0x000fe400078f08ff */
[----:B------:R-:W-:Y:S01]  /*11700*/  @!P0 LEA.HI R12, R12, R12, RZ, 0x1 ;  /* 0x0000000c0c0c8211 */ /* 0x000fe200078f08ff */
[----:B------:R-:W-:Y:S01]  /*11710*/  @!P2 IMAD.WIDE R8, R9, 0x4, R26 ;  /* 0x000000040908a825 */ /* 0x000fe200078e021a */
[----:B------:R-:W-:Y:S01]  /*11720*/  @!P4 LEA.HI R0, R13, R13, RZ, 0x1 ;  /* 0x0000000d0d00c211 */ /* 0x000fe200078f08ff */
[----:B------:R1:W-:Y:S01]  /*11730*/  @!P1 ST.E.64 desc[UR42][R6.64], R18 ;  /* 0x0000001206009985 */ /* 0x0003e2000c101b2a */
[----:B------:R-:W-:-:S02]  /*11740*/  @!P3 LOP3.LUT R11, R10, 0xfffffffe, RZ, 0xc0, !PT ;  /* 0xfffffffe0a0bb812 */ /* 0x000fc400078ec0ff */
[----:B------:R-:W-:Y:S01]  /*11750*/  @!P6 LEA.HI R16, R15, R15, RZ, 0x1 ;  /* 0x0000000f0f10e211 */ /* 0x000fe200078f08ff */
[----:B------:R2:W-:Y:S01]  /*11760*/  @!P2 ST.E.64 desc[UR42][R8.64], R50 ;  /* 0x000000320800a985 */ /* 0x0005e2000c101b2a */
[----:B------:R-:W-:Y:S01]  /*11770*/  @!P0 LOP3.LUT R13, R12, 0xfffffffe, RZ, 0xc0, !PT ;  /* 0xfffffffe0c0d8812 */ /* 0x000fe200078ec0ff */
[--C-:B------:R-:W-:Y:S01]  /*11780*/  @!P3 IMAD.WIDE R10, R11, 0x4, R26.reuse ;  /* 0x000000040b0ab825 */ /* 0x100fe200078e021a */
[----:B------:R-:W-:Y:S02]  /*11790*/  @!P4 LOP3.LUT R15, R0, 0xfffffffe, RZ, 0xc0, !PT ;  /* 0xfffffffe000fc812 */ /* 0x000fe400078ec0ff */
[----:B------:R-:W-:Y:S01]  /*117a0*/  @!P5 LOP3.LUT R17, R14, 0xfffffffe, RZ, 0xc0, !PT ;  /* 0xfffffffe0e11d812 */ /* 0x000fe200078ec0ff */
[--C-:B------:R-:W-:Y:S01]  /*117b0*/  @!P0 IMAD.WIDE R12, R13, 0x4, R26.reuse ;  /* 0x000000040d0c8825 */ /* 0x100fe200078e021a */
[----:B------:R3:W-:Y:S01]  /*117c0*/  @!P3 ST.E.64 desc[UR42][R10.64], R20 ;  /* 0x000000140a00b985 */ /* 0x0007e2000c101b2a */
[----:B-1----:R-:W-:Y:S02]  /*117d0*/  @!P6 LOP3.LUT R19, R16, 0xfffffffe, RZ, 0xc0, !PT ;  /* 0xfffffffe1013e812 */ /* 0x002fe400078ec0ff */
[----:B------:R-:W-:Y:S01]  /*117e0*/  @!P4 IMAD.WIDE R6, R15, 0x4, R26 ;  /* 0x000000040f06c825 */ /* 0x000fe200078e021a */
[----:B------:R3:W-:Y:S01]  /*117f0*/  @!P0 ST.E.64 desc[UR42][R12.64], R40 ;  /* 0x000000280c008985 */ /* 0x0007e2000c101b2a */
[----:B------:R-:W-:-:S02]  /*11800*/  ISETP.GE.AND P0, PT, R71, UR4, PT ;  /* 0x0000000447007c0c */ /* 0x000fc4000bf06270 */
[--C-:B--2---:R-:W-:Y:S01]  /*11810*/  @!P5 IMAD.WIDE R8, R17, 0x4, R26.reuse ;  /* 0x000000041108d825 */ /* 0x104fe200078e021a */
[----:B------:R3:W-:Y:S03]  /*11820*/  @!P4 ST.E.64 desc[UR42][R6.64], R22 ;  /* 0x000000160600c985 */ /* 0x0007e6000c101b2a */
[----:B------:R-:W-:Y:S01]  /*11830*/  @!P6 IMAD.WIDE R14, R19, 0x4, R26 ;  /* 0x00000004130ee825 */ /* 0x000fe200078e021a */
[----:B------:R3:W-:Y:S04]  /*11840*/  @!P5 ST.E.64 desc[UR42][R8.64], R24 ;  /* 0x000000180800d985 */ /* 0x0007e8000c101b2a */
[----:B------:R3:W-:Y:S02]  /*11850*/  @!P6 ST.E.64 desc[UR42][R14.64], R4 ;  /* 0x000000040e00e985 */ /* 0x0007e4000c101b2a */
[----:B------:R-:W-:Y:S05]  /*11860*/  @P0 BRA `(.L_x_1048) ;  /* 0x0000004800980947 */ /* 0x000fea0003800000 */
[----:B------:R-:W-:-:S04]  /*11870*/  LEA.HI R71, R71, R71, RZ, 0x1 ;  /* 0x0000004747477211 */ /* 0x000fc800078f08ff */
[----:B---3--:R-:W-:-:S05]  /*11880*/  LOP3.LUT R5, R71, 0xfffffffe, RZ, 0xc0, !PT ;  /* 0xfffffffe47057812 */ /* 0x008fca00078ec0ff */
[----:B------:R-:W-:-:S05]  /*11890*/  IMAD.WIDE R4, R5, 0x4, R26 ;  /* 0x0000000405047825 */ /* 0x000fca00078e021a */
[----:B------:R1:W-:Y:S01]  /*118a0*/  ST.E.64 desc[UR42][R4.64], R2 ;  /* 0x0000000204007985 */ /* 0x0003e2000c101b2a */
[----:B------:R-:W-:Y:S05]  /*118b0*/  BRA `(.L_x_1048) ;  /* 0x0000004800847947 */ /* 0x000fea0003800000 */
.L_x_1135:
        /* <DEDUP_REMOVED lines=14> */
[----:B------:R-:W-:Y:S01]  /*119a0*/  SHF.R.S32.HI R4, RZ, 0x1f, R17 ;  /* 0x0000001fff047819 */ /* 0x000fe20000011411 */
[----:B------:R-:W-:Y:S02]  /*119b0*/  ULDC.64 UR4, c[0x0][0xbd0] ;  /* 0x0002f40000047ab9 */ /* 0x000fe40000000a00 */
[----:B------:R-:W-:-:S04]  /*119c0*/  IMAD.WIDE.U32 R2, R17, UR4, RZ ;  /* 0x0000000411027c25 */ /* 0x000fc8000f8e00ff */
[----:B------:R-:W1:Y:S01]  /*119d0*/  S2UR UR6, SR_CTAID.Y ;  /* 0x00000000000679c3 */ /* 0x000e620000002600 */
[----:B------:R-:W-:-:S04]  /*119e0*/  IMAD R4, R4, UR4, RZ ;  /* 0x0000000404047c24 */ /* 0x000fc8000f8e02ff */
[----:B------:R-:W-:Y:S01]  /*119f0*/  IMAD R5, R17, UR5, R4 ;  /* 0x0000000511057c24 */ /* 0x000fe2000f8e0204 */
[----:B------:R-:W-:Y:S01]  /*11a00*/  ULDC.64 UR4, c[0x0][0xbe0] ;  /* 0x0002f80000047ab9 */ /* 0x000fe20000000a00 */
[----:B------:R-:W-:Y:S01]  /*11a10*/  IMAD.MOV R17, RZ, RZ, -R17 ;  /* 0x000000ffff117224 */ /* 0x000fe200078e0a11 */
[----:B------:R-:W3:Y:S01]  /*11a20*/  @P0 LDC R7, c[0x0][0xbec] ;  /* 0x0002fb00ff070b82 */ /* 0x000ee20000000800 */
[----:B------:R-:W-:Y:S02]  /*11a30*/  IMAD.IADD R3, R3, 0x1, R5 ;  /* 0x0000000103037824 */ /* 0x000fe400078e0205 */
[----:B------:R-:W-:-:S05]  /*11a40*/  IMAD.MOV.U32 R5, RZ, RZ, R0 ;  /* 0x000000ffff057224 */ /* 0x000fca00078e0000 */
[----:B------:R-:W1:Y:S01]  /*11a50*/  LDC R8, c[0x0][0xc50] ;  /* 0x00031400ff087b82 */ /* 0x000e620000000800 */
[C---:B0-----:R-:W-:Y:S02]  /*11a60*/  IMAD R12, R10.reuse, UR38, RZ ;  /* 0x000000260a0c7c24 */ /* 0x041fe4000f8e02ff */
[----:B------:R-:W-:-:S04]  /*11a70*/  IMAD.WIDE.U32 R2, R10, UR39, R2 ;  /* 0x000000270a027c25 */ /* 0x000fc8000f8e0002 */
[----:B------:R-:W-:Y:S01]  /*11a80*/  IMAD R11, R11, UR39, R12 ;  /* 0x000000270b0b7c24 */ /* 0x000fe2000f8e020c */
[----:B------:R-:W0:Y:S03]  /*11a90*/  @P0 LDC R9, c[0x0][0xbf0] ;  /* 0x0002fc00ff090b82 */ /* 0x000e260000000800 */
[----:B------:R-:W-:Y:S02]  /*11aa0*/  IMAD.IADD R3, R11, 0x1, R3 ;  /* 0x000000010b037824 */ /* 0x000fe400078e0203 */
[----:B---3--:R-:W-:-:S04]  /*11ab0*/  @P0 IMAD.HI.U32 R4, R0, R7, RZ ;  /* 0x0000000700040227 */ /* 0x008fc800078e00ff */
[----:B-1----:R-:W-:-:S04]  /*11ac0*/  IMAD R17, R8, R17, UR6 ;  /* 0x0000000608117e24 */ /* 0x002fc8000f8e0211 */
[----:B------:R-:W-:Y:S01]  /*11ad0*/  IMAD.WIDE.U32 R2, R17, UR4, R2 ;  /* 0x0000000411027c25 */ /* 0x000fe2000f8e0002 */
[----:B0-----:R-:W-:Y:S02]  /*11ae0*/  @P0 SHF.R.U32.HI R5, RZ, R9, R4 ;  /* 0x00000009ff050219 */ /* 0x001fe40000011604 */
[----:B------:R-:W-:Y:S02]  /*11af0*/  SHF.R.S32.HI R4, RZ, 0x1f, R17 ;  /* 0x0000001fff047819 */ /* 0x000fe40000011411 */
[--C-:B------:R-:W-:Y:S01]  /*11b00*/  SHF.R.S32.HI R9, RZ, 0x1f, R5.reuse ;  /* 0x0000001fff097819 */ /* 0x100fe20000011405 */
[----:B------:R-:W-:Y:S01]  /*11b10*/  IMAD.MOV R7, RZ, RZ, -R5 ;  /* 0x000000ffff077224 */ /* 0x000fe200078e0a05 */
[----:B------:R-:W-:Y:S01]  /*11b20*/  IADD3 R2, P0, R5, R2, RZ ;  /* 0x0000000205027210 */ /* 0x000fe20007f1e0ff */
[----:B------:R-:W-:Y:S02]  /*11b30*/  IMAD R4, R4, UR4, RZ ;  /* 0x0000000404047c24 */ /* 0x000fe4000f8e02ff */
[----:B------:R-:W-:-:S02]  /*11b40*/  IMAD R7, R6, R7, R0 ;  /* 0x0000000706077224 */ /* 0x000fc400078e0200 */
[----:B------:R-:W-:Y:S01]  /*11b50*/  IMAD R4, R17, UR5, R4 ;  /* 0x0000000511047c24 */ /* 0x000fe2000f8e0204 */
[----:B------:R-:W-:Y:S02]  /*11b60*/  ULDC.64 UR4, c[0x0][0xbc8] ;  /* 0x0002f20000047ab9 */ /* 0x000fe40000000a00 */
[----:B------:R-:W-:Y:S02]  /*11b70*/  SHF.R.S32.HI R0, RZ, 0x1f, R7 ;  /* 0x0000001fff007819 */ /* 0x000fe40000011407 */
[----:B------:R-:W-:-:S03]  /*11b80*/  IADD3.X R3, R9, R3, R4, P0, !PT ;  /* 0x0000000309037210 */ /* 0x000fc600007fe404 */
[----:B------:R-:W-:Y:S02]  /*11b90*/  IMAD R0, R0, UR4, RZ ;  /* 0x0000000400007c24 */ /* 0x000fe4000f8e02ff */
[----:B------:R-:W-:-:S04]  /*11ba0*/  IMAD.WIDE.U32 R2, R7, UR4, R2 ;  /* 0x0000000407027c25 */ /* 0x000fc8000f8e0002 */
[----:B------:R-:W-:Y:S01]  /*11bb0*/  IMAD R5, R7, UR5, R0 ;  /* 0x0000000507057c24 */ /* 0x000fe2000f8e0200 */
[----:B------:R-:W-:Y:S02]  /*11bc0*/  ULDC.64 UR4, c[0x0][0xba8] ;  /* 0x0002ea0000047ab9 */ /* 0x000fe40000000a00 */
[----:B------:R-:W-:Y:S01]  /*11bd0*/  LEA R4, P0, R2, UR4, 0x2 ;  /* 0x0000000402047c11 */ /* 0x000fe2000f8010ff */
[----:B------:R-:W-:-:S05]  /*11be0*/  IMAD.IADD R3, R3, 0x1, R5 ;  /* 0x0000000103037824 */ /* 0x000fca00078e0205 */
[----:B------:R-:W-:Y:S01]  /*11bf0*/  LEA.HI.X R5, R2, UR5, R3, 0x2, P0 ;  /* 0x0000000502057c11 */ /* 0x000fe200080f1403 */
[----:B------:R-:W-:-:S05]  /*11c00*/  IMAD.MOV.U32 R3, RZ, RZ, -0x800000 ;  /* 0xff800000ff037424 */ /* 0x000fca00078e00ff */
[----:B------:R4:W-:Y:S01]  /*11c10*/  STG.E desc[UR42][R4.64], R3 ;  /* 0x0000000304007986 */ /* 0x0009e2000c10192a */
[----:B------:R-:W-:Y:S05]  /*11c20*/  BRA `(.L_x_1048) ;  /* 0x0000004400a87947 */ /* 0x000fea0003800000 */
.L_x_1046:
[----:B------:R-:W-:-:S08]  /*11c30*/  NOP ;  /* 0x0000000000007918 */ /* 0x000fd00000000000 */
[----:B------:R-:W0:-:S00]  /*11c40*/  USETMAXREG.DEALLOC.CTAPOOL 0x28 ;  /* 0x00000028000079c8 */ /* 0x000e0000080e0500 */
[----:B0-----:R-:W-:Y:S01]  /*11c50*/  LOP3.LUT R27, R0, 0x3, RZ, 0xc0, !PT ;  /* 0x00000003001b7812 */ /* 0x001fe200078ec0ff */
[----:B------:R-:W0:Y:S05]  /*11c60*/  S2R R26, SR_CTAID.Z ;  /* 0x00000000001a7919 */ /* 0x000e2a0000002700 */
[----:B-1----:R-:W1:Y:S01]  /*11c70*/  S2UR UR6, SR_CTAID.Y ;  /* 0x00000000000679c3 */ /* 0x002e620000002600 */
        /* <DEDUP_REMOVED lines=13> */
.L_x_1138:
[----:B------:R-:W-:Y:S01]  /*11d50*/  ULDC UR7, c[0x0][0xc50] ;  /* 0x0003140000077ab9 */ /* 0x000fe20000000800 */
[----:B------:R-:W-:Y:S01]  /*11d60*/  UMOV UR39, UR6 ;  /* 0x0000000600277c82 */ /* 0x000fe20008000000 */
[----:B------:R-:W-:-:S11]  /*11d70*/  UISETP.NE.AND UP0, UPT, UR7, 0x1, UPT ;  /* 0x000000010700788c */ /* 0x000fd6000bf05270 */
[----:B------:R-:W-:Y:S01]  /*11d80*/  @UP0 ULDC UR4, c[0x0][0xc54] ;  /* 0x0003150000040ab9 */ /* 0x000fe20000000800 */
[----:B------:R-:W-:Y:S01]  /*11d90*/  @UP0 ULDC UR8, c[0x0][0xc58] ;  /* 0x0003160000080ab9 */ /* 0x000fe20000000800 */
[----:B------:R-:W-:-:S04]  /*11da0*/  UIMAD.WIDE.U32 UR4, UR6, UR4, URZ ;  /* 0x00000004060472a5 */ /* 0x000fc8000f8e003f */
[----:B------:R-:W-:-:S12]  /*11db0*/  @UP0 USHF.R.U32.HI UR39, URZ, UR8, UR5 ;  /* 0x000000083f270299 */ /* 0x000fd80008011605 */
.L_x_1139:
        /* <DEDUP_REMOVED lines=8> */
[----:B------:R-:W-:Y:S01]  /*11e40*/  IMAD.MOV.U32 R17, RZ, RZ, RZ ;  /* 0x000000ffff117224 */ /* 0x000fe200078e00ff */
[----:B------:R-:W-:Y:S01]  /*11e50*/  ULDC.64 UR4, c[0x0][0x418] ;  /* 0x0001060000047ab9 */ /* 0x000fe20000000a00 */
[----:B------:R-:W-:Y:S01]  /*11e60*/  ULDC UR6, c[0x0][0x448] ;  /* 0x0001120000067ab9 */ /* 0x000fe20000000800 */
[----:B------:R-:W-:Y:S01]  /*11e70*/  ULDC UR10, c[0x0][0x2f0] ;  /* 0x0000bc00000a7ab9 */ /* 0x000fe20000000800 */
[----:B------:R-:W-:Y:S01]  /*11e80*/  ULDC UR11, c[0x0][0x288] ;  /* 0x0000a200000b7ab9 */ /* 0x000fe20000000800 */
[----:B0-----:R-:W-:-:S04]  /*11e90*/  ISETP.NE.U32.AND P0, PT, R2, RZ, PT ;  /* 0x000000ff0200720c */ /* 0x001fc80003f05070 */
[----:B------:R-:W-:-:S13]  /*11ea0*/  ISETP.NE.AND.EX P0, PT, R3, RZ, PT, P0 ;  /* 0x000000ff0300720c */ /* 0x000fda0003f05300 */
[----:B------:R-:W0:Y:S02]  /*11eb0*/  @P0 LDC.64 R2, c[0x0][0xa28] ;  /* 0x00028a00ff020b82 */ /* 0x000e240000000a00 */
[----:B0-----:R-:W-:-:S05]  /*11ec0*/  @P0 IMAD.WIDE R2, R26, 0x4, R2 ;  /* 0x000000041a020825 */ /* 0x001fca00078e0202 */
[----:B------:R0:W5:Y:S01]  /*11ed0*/  @P0 LDG.E R17, desc[UR42][R2.64] ;  /* 0x0000002a02110981 */ /* 0x000162000c1e1900 */
[----:B------:R-:W1:Y:S01]  /*11ee0*/  S2UR UR41, SR_CTAID.X ;  /* 0x00000000002979c3 */ /* 0x000e620000002500 */
[----:B------:R-:W-:Y:S02]  /*11ef0*/  UISETP.NE.U32.AND UP0, UPT, UR4, URZ, UPT ;  /* 0x0000003f0400728c */ /* 0x000fe4000bf05070 */
[----:B------:R-:W-:Y:S02]  /*11f00*/  UISETP.NE.AND UP1, UPT, UR6, 0x1, UPT ;  /* 0x000000010600788c */ /* 0x000fe4000bf25270 */
[----:B------:R-:W-:Y:S01]  /*11f10*/  UISETP.NE.AND.EX UP0, UPT, UR5, URZ, UPT, UP0 ;  /* 0x0000003f0500728c */ /* 0x000fe2000bf05300 */
[----:B------:R-:W-:Y:S02]  /*11f20*/  ULDC UR6, c[0x0][0x424] ;  /* 0x0001090000067ab9 */ /* 0x000fe40000000800 */
[----:B------:R-:W-:Y:S01]  /*11f30*/  ULDC.64 UR4, c[0x0][0x9e0] ;  /* 0x0002780000047ab9 */ /* 0x000fe20000000a00 */
[----:B------:R-:W-:-:S02]  /*11f40*/  USEL UR9, UR6, 0x1, UP0 ;  /* 0x0000000106097887 */ /* 0x000fc40008000000 */
[----:B------:R-:W-:Y:S02]  /*11f50*/  UISETP.GE.AND UP0, UPT, UR5, 0x1, UPT ;  /* 0x000000010500788c */ /* 0x000fe4000bf06270 */
[----:B------:R-:W-:Y:S01]  /*11f60*/  UIMAD UR36, UR9, UR10, URZ ;  /* 0x0000000a092472a4 */ /* 0x000fe2000f8e023f */
[----:B------:R-:W-:Y:S01]  /*11f70*/  @UP1 ULDC UR7, c[0x0][0x44c] ;  /* 0x0001130000071ab9 */ /* 0x000fe20000000800 */
[----:B------:R-:W-:Y:S02]  /*11f80*/  UIMAD UR9, UR9, UR10, 0x7f ;  /* 0x0000007f090974a4 */ /* 0x000fe4000f8e020a */
[----:B------:R-:W-:Y:S01]  /*11f90*/  PLOP3.LUT P1, PT, PT, PT, UP0, 0x80, 0x0 ;  /* 0x000000000000781c */ /* 0x000fe20003f2f008 */
[----:B------:R-:W-:Y:S01]  /*11fa0*/  @UP1 ULDC UR12, c[0x0][0x450] ;  /* 0x00011400000c1ab9 */ /* 0x000fe20000000800 */
[----:B------:R-:W-:Y:S02]  /*11fb0*/  UP2UR UR50, UPR, URZ, 0x2 ;  /* 0x000000023f327883 */ /* 0x000fe40008000000 */
[----:B-1----:R-:W-:-:S04]  /*11fc0*/  USHF.L.U32 UR41, UR41, 0x7, URZ ;  /* 0x0000000729297899 */ /* 0x002fc8000800063f */
[----:B------:R-:W-:-:S04]  /*11fd0*/  UIADD3 UR8, UR41, 0x7f, URZ ;  /* 0x0000007f29087890 */ /* 0x000fc8000fffe03f */
[----:B------:R-:W-:Y:S02]  /*11fe0*/  UIMAD.WIDE.U32 UR6, UR8, UR7, URZ ;  /* 0x00000007080672a5 */ /* 0x000fe4000f8e003f */
[----:B------:R-:W-:Y:S02]  /*11ff0*/  UIADD3 UR6, UR36, 0x1, -UR11 ;  /* 0x0000000124067890 */ /* 0x000fe4000fffe80b */
[----:B------:R-:W-:Y:S02]  /*12000*/  @UP1 USHF.R.U32.HI UR8, URZ, UR12, UR7 ;  /* 0x0000000c3f081299 */ /* 0x000fe40008011607 */
[----:B------:R-:W-:Y:S02]  /*12010*/  USHF.R.S32.HI UR7, URZ, 0x1f, UR9 ;  /* 0x0000001f3f077899 */ /* 0x000fe40008011409 */
[----:B------:R-:W-:Y:S02]  /*12020*/  UIADD3 UR6, UR6, UR8, URZ ;  /* 0x0000000806067290 */ /* 0x000fe4000fffe03f */
[----:B------:R-:W-:-:S02]  /*12030*/  ULEA.HI UR7, UR7, UR9, URZ, 0x7 ;  /* 0x0000000907077291 */ /* 0x000fc4000f8f383f */
[----:B------:R-:W-:Y:S02]  /*12040*/  UIADD3 UR4, UR6, UR4, URZ ;  /* 0x0000000406047290 */ /* 0x000fe4000fffe03f */
[----:B------:R-:W-:Y:S01]  /*12050*/  USHF.R.S32.HI UR44, URZ, 0x7, UR7 ;  /* 0x000000073f2c7899 */ /* 0x000fe20008011407 */
[----:B0-----:R-:W-:Y:S11]  /*12060*/  @!P1 BRA `(.L_x_1141) ;  /* 0x0000000000449947 */ /* 0x001ff60003800000 */
[----:B------:R-:W-:Y:S01]  /*12070*/  ISETP.LT.AND P0, PT, RZ, UR6, PT ;  /* 0x00000006ff007c0c */ /* 0x000fe2000bf01270 */
[----:B------:R-:W-:-:S12]  /*12080*/  UIADD3 UR8, UR6, -0x1, URZ ;  /* 0xffffffff06087890 */ /* 0x000fd8000fffe03f */
[----:B------:R-:W-:Y:S05]  /*12090*/  @P0 BRA `(.L_x_1142) ;  /* 0x00000000001c0947 */ /* 0x000fea0003800000 */
[----:B------:R-:W-:Y:S02]  /*120a0*/  UISETP.NE.AND UP0, UPT, UR5, 0x1, UPT ;  /* 0x000000010500788c */ /* 0x000fe4000bf05270 */
[----:B------:R-:W-:-:S09]  /*120b0*/  UIADD3 UR8, -UR6, URZ, URZ ;  /* 0x0000003f06087290 */ /* 0x000fd2000fffe13f */
[----:B------:R-:W-:Y:S02]  /*120c0*/  @UP0 ULDC.64 UR12, c[0x0][0x9e8] ;  /* 0x00027a00000c0ab9 */ /* 0x000fe40000000a00 */
[----:B------:R-:W-:-:S04]  /*120d0*/  UIMAD.WIDE.U32 UR6, UR8, UR12, URZ ;  /* 0x0000000c080672a5 */ /* 0x000fc8000f8e003f */
[----:B------:R-:W-:-:S04]  /*120e0*/  @UP0 USHF.R.U32.HI UR8, URZ, UR13, UR7 ;  /* 0x0000000d3f080299 */ /* 0x000fc80008011607 */
[----:B------:R-:W-:Y:S01]  /*120f0*/  ULOP3.LUT UR8, URZ, UR8, URZ, 0x33, !UPT ;  /* 0x000000083f087292 */ /* 0x000fe2000f8e333f */
[----:B------:R-:W-:Y:S11]  /*12100*/  BRA `(.L_x_1143) ;  /* 0x0000000000107947 */ /* 0x000ff60003800000 */
.L_x_1142:
[----:B------:R-:W-:-:S11]  /*12110*/  UISETP.NE.AND UP0, UPT, UR5, 0x1, UPT ;  /* 0x000000010500788c */ /* 0x000fd6000bf05270 */
[----:B------:R-:W-:Y:S02]  /*12120*/  @UP0 ULDC.64 UR12, c[0x0][0x9e8] ;  /* 0x00027a00000c0ab9 */ /* 0x000fe40000000a00 */
[----:B------:R-:W-:-:S04]  /*12130*/  UIMAD.WIDE.U32 UR6, UR8, UR12, URZ ;  /* 0x0000000c080672a5 */ /* 0x000fc8000f8e003f */
[----:B------:R-:W-:-:S12]  /*12140*/  @UP0 USHF.R.U32.HI UR8, URZ, UR13, UR7 ;  /* 0x0000000d3f080299 */ /* 0x000fd80008011607 */
.L_x_1143:
[----:B------:R-:W-:-:S04]  /*12150*/  UIMAD UR8, UR8, UR5, UR5 ;  /* 0x00000005080872a4 */ /* 0x000fc8000f8e0205 */
[----:B------:R-:W-:-:S04]  /*12160*/  UISETP.LT.AND UP0, UPT, UR4, UR8, UPT ;  /* 0x000000080400728c */ /* 0x000fc8000bf01270 */
[----:B------:R-:W-:-:S12]  /*12170*/  USEL UR4, UR4, UR8, UP0 ;  /* 0x0000000804047287 */ /* 0x000fd80008000000 */
.L_x_1141:
[----:B------:R-:W-:Y:S02]  /*12180*/  UISETP.NE.AND UP0, UPT, UR50, URZ, UPT ;  /* 0x0000003f3200728c */ /* 0x000fe4000bf05270 */
[----:B------:R-:W-:-:S04]  /*12190*/  UIADD3 UR4, UR4, 0x7f, URZ ;  /* 0x0000007f04047890 */ /* 0x000fc8000fffe03f */
[----:B------:R-:W-:-:S04]  /*121a0*/  USHF.R.S32.HI UR8, URZ, 0x1f, UR4 ;  /* 0x0000001f3f087899 */ /* 0x000fc80008011404 */
[----:B------:R-:W-:Y:S01]  /*121b0*/  ULEA.HI UR8, UR8, UR4, URZ, 0x7 ;  /* 0x0000000408087291 */ /* 0x000fe2000f8f383f */
[----:B------:R-:W-:Y:S01]  /*121c0*/  @UP0 ULDC UR6, c[0x0][0x44c] ;  /* 0x0001130000060ab9 */ /* 0x000fe20000000800 */
[----:B------:R-:W-:Y:S01]  /*121d0*/  @UP0 ULDC UR9, c[0x0][0x450] ;  /* 0x0001140000090ab9 */ /* 0x000fe20000000800 */
[----:B------:R-:W-:Y:S02]  /*121e0*/  UIMAD.WIDE.U32 UR6, UR41, UR6, URZ ;  /* 0x00000006290672a5 */ /* 0x000fe4000f8e003f */
[----:B------:R-:W-:Y:S01]  /*121f0*/  UMOV UR4, UR41 ;  /* 0x0000002900047c82 */ /* 0x000fe20008000000 */
[----:B------:R-:W-:Y:S02]  /*12200*/  USHF.R.S32.HI UR45, URZ, 0x7, UR8 ;  /* 0x000000073f2d7899 */ /* 0x000fe40008011408 */
[----:B------:R-:W-:Y:S02]  /*12210*/  @UP0 USHF.R.U32.HI UR4, URZ, UR9, UR7 ;  /* 0x000000093f040299 */ /* 0x000fe40008011607 */
[----:B------:R-:W-:-:S02]  /*12220*/  UISETP.LT.AND UP0, UPT, UR44, UR45, UPT ;  /* 0x0000002d2c00728c */ /* 0x000fc4000bf01270 */
[----:B------:R-:W-:Y:S01]  /*12230*/  UIADD3 UR4, UR4, -UR11, UR36 ;  /* 0x8000000b04047290 */ /* 0x000fe2000fffe024 */
[----:B------:R-:W-:Y:S01]  /*12240*/  ULDC UR8, c[0x0][0x9dc] ;  /* 0x0002770000087ab9 */ /* 0x000fe20000000800 */
[----:B------:R-:W-:Y:S02]  /*12250*/  USEL UR12, UR44, UR45, UP0 ;  /* 0x0000002d2c0c7287 */ /* 0x000fe40008000000 */
[----:B------:R-:W-:Y:S01]  /*12260*/  UIADD3 UR8, UR4, -UR8, URZ ;  /* 0x8000000804087290 */ /* 0x000fe2000fffe03f */
[----:B------:R-:W-:Y:S11]  /*12270*/  @!P1 BRA `(.L_x_1144) ;  /* 0x0000000000449947 */ /* 0x000ff60003800000 */
[----:B------:R-:W-:-:S06]  /*12280*/  UISETP.GT.AND UP0, UPT, UR4, -0x1, UPT ;  /* 0xffffffff0400788c */ /* 0x000fcc000bf04270 */
[----:B------:R-:W-:-:S13]  /*12290*/  PLOP3.LUT P0, PT, PT, PT, UP0, 0x80, 0x0 ;  /* 0x000000000000781c */ /* 0x000fda0003f0f008 */
[----:B------:R-:W-:Y:S05]  /*122a0*/  @P0 BRA `(.L_x_1145) ;  /* 0x00000000001c0947 */ /* 0x000fea0003800000 */
[----:B------:R-:W-:Y:S02]  /*122b0*/  UISETP.NE.AND UP0, UPT, UR5, 0x1, UPT ;  /* 0x000000010500788c */ /* 0x000fe4000bf05270 */
[----:B------:R-:W-:-:S09]  /*122c0*/  ULOP3.LUT UR4, URZ, UR4, URZ, 0x33, !UPT ;  /* 0x000000043f047292 */ /* 0x000fd2000f8e333f */
[----:B------:R-:W-:Y:S02]  /*122d0*/  @UP0 ULDC.64 UR10, c[0x0][0x9e8] ;  /* 0x00027a00000a0ab9 */ /* 0x000fe40000000a00 */
[----:B------:R-:W-:-:S04]  /*122e0*/  UIMAD.WIDE.U32 UR6, UR4, UR10, URZ ;  /* 0x0000000a040672a5 */ /* 0x000fc8000f8e003f */
[----:B------:R-:W-:-:S04]  /*122f0*/  @UP0 USHF.R.U32.HI UR4, URZ, UR11, UR7 ;  /* 0x0000000b3f040299 */ /* 0x000fc80008011607 */
[----:B------:R-:W-:Y:S01]  /*12300*/  ULOP3.LUT UR4, URZ, UR4, URZ, 0x33, !UPT ;  /* 0x000000043f047292 */ /* 0x000fe2000f8e333f */
[----:B------:R-:W-:Y:S11]  /*12310*/  BRA `(.L_x_1146) ;  /* 0x0000000000107947 */ /* 0x000ff60003800000 */
.L_x_1145:
[----:B------:R-:W-:-:S11]  /*12320*/  UISETP.NE.AND UP0, UPT, UR5, 0x1, UPT ;  /* 0x000000010500788c */ /* 0x000fd6000bf05270 */
[----:B------:R-:W-:Y:S02]  /*12330*/  @UP0 ULDC.64 UR10, c[0x0][0x9e8] ;  /* 0x00027a00000a0ab9 */ /* 0x000fe40000000a00 */
[----:B------:R-:W-:-:S04]  /*12340*/  UIMAD.WIDE.U32 UR6, UR4, UR10, URZ ;  /* 0x0000000a040672a5 */ /* 0x000fc8000f8e003f */
[----:B------:R-:W-:-:S12]  /*12350*/  @UP0 USHF.R.U32.HI UR4, URZ, UR11, UR7 ;  /* 0x0000000b3f040299 */ /* 0x000fd80008011607 */
.L_x_1146:
[----:B------:R-:W-:-:S04]  /*12360*/  UIMAD UR4, UR4, UR5, URZ ;  /* 0x00000005040472a4 */ /* 0x000fc8000f8e023f */
[----:B------:R-:W-:-:S04]  /*12370*/  UISETP.LT.AND UP0, UPT, UR8, UR4, UPT ;  /* 0x000000040800728c */ /* 0x000fc8000bf01270 */
[----:B------:R-:W-:-:S12]  /*12380*/  USEL UR8, UR8, UR4, !UP0 ;  /* 0x0000000408087287 */ /* 0x000fd8000c000000 */
.L_x_1144:
[----:B------:R-:W-:Y:S02]  /*12390*/  USHF.R.S32.HI UR4, URZ, 0x1f, UR8 ;  /* 0x0000001f3f047899 */ /* 0x000fe40008011408 */
[----:B------:R-:W-:Y:S02]  /*123a0*/  USHF.R.U32.HI UR9, URZ, 0x10, UR47 ;  /* 0x000000103f097899 */ /* 0x000fe4000801162f */
[----:B------:R-:W-:Y:S02]  /*123b0*/  ULEA.HI UR4, UR4, UR8, URZ, 0x7 ;  /* 0x0000000804047291 */ /* 0x000fe4000f8f383f */
[----:B------:R-:W-:Y:S02]  /*123c0*/  ULOP3.LUT UR47, UR47, 0xffff, URZ, 0xc0, !UPT ;  /* 0x0000ffff2f2f7892 */ /* 0x000fe4000f8ec03f */
[----:B------:R-:W-:Y:S01]  /*123d0*/  USHF.R.S32.HI UR4, URZ, 0x7, UR4 ;  /* 0x000000073f047899 */ /* 0x000fe20008011404 */
[----:B------:R-:W-:-:S03]  /*123e0*/  UMOV UR38, URZ ;  /* 0x0000003f00267c82 */ /* 0x000fc60008000000 */
[----:B------:R-:W-:-:S04]  /*123f0*/  UISETP.LT.AND UP0, UPT, URZ, UR4, UPT ;  /* 0x000000043f00728c */ /* 0x000fc8000bf01270 */
[----:B------:R-:W-:Y:S02]  /*12400*/  USEL UR46, URZ, UR4, !UP0 ;  /* 0x000000043f2e7287 */ /* 0x000fe4000c000000 */
[----:B------:R-:W-:Y:S02]  /*12410*/  UISETP.NE.AND UP0, UPT, UR9, URZ, UPT ;  /* 0x0000003f0900728c */ /* 0x000fe4000bf05270 */
[----:B------:R-:W-:-:S06]  /*12420*/  UISETP.GT.AND UP1, UPT, UR12, UR46, UPT ;  /* 0x0000002e0c00728c */ /* 0x000fcc000bf24270 */
[----:B------:R-:W-:-:S03]  /*12430*/  PLOP3.LUT P0, PT, PT, PT, UP1, 0x80, 0x0 ;  /* 0x000000000000781c */ /* 0x000fc60003f0f018 */
[----:B------:R-:W-:-:S10]  /*12440*/  @!UP0 ULDC UR9, c[0x0][0x9f0] ;  /* 0x00027c0000098ab9 */ /* 0x000fd40000000800 */
[----:B------:R-:W-:Y:S05]  /*12450*/  @!P0 BRA `(.L_x_1147) ;  /* 0x00000000007c8947 */ /* 0x000fea0003800000 */
[----:B------:R-:W-:Y:S01]  /*12460*/  IABS R0, UR9 ;  /* 0x0000000900007c13 */ /* 0x000fe20008000000 */
[----:B------:R-:W-:Y:S02]  /*12470*/  UIADD3 UR4, UR9, -0x1, UR12 ;  /* 0xffffffff09047890 */ /* 0x000fe4000fffe00c */
[----:B------:R-:W-:Y:S02]  /*12480*/  IABS R4, UR9 ;  /* 0x0000000900047c13 */ /* 0x000fe40008000000 */
[----:B------:R-:W-:Y:S01]  /*12490*/  R2UR UR10, R0 ;  /* 0x00000000000a72ca */ /* 0x000fe200000e0000 */
[----:B------:R-:W-:-:S03]  /*124a0*/  UIADD3 UR6, -UR46, UR4, URZ ;  /* 0x000000042e067290 */ /* 0x000fc6000fffe13f */
[----:B------:R-:W-:-:S03]  /*124b0*/  UMOV UR4, URZ ;  /* 0x0000003f00047c82 */ /* 0x000fc60008000000 */
[----:B------:R-:W-:Y:S01]  /*124c0*/  IABS R3, UR6 ;  /* 0x0000000600037c13 */ /* 0x000fe20008000000 */
[----:B------:R-:W-:-:S03]  /*124d0*/  ULOP3.LUT UR6, UR6, UR9, URZ, 0x3c, !UPT ;  /* 0x0000000906067292 */ /* 0x000fc6000f8e3c3f */
[----:B------:R-:W-:Y:S02]  /*124e0*/  R2UR UR8, R3 ;  /* 0x00000000030872ca */ /* 0x000fe400000e0000 */
        /* <DEDUP_REMOVED lines=22> */
.L_x_1147:
[----:B------:R-:W-:Y:S02]  /*12650*/  UIMAD UR51, UR47, UR38, UR46 ;  /* 0x000000262f3372a4 */ /* 0x000fe4000f8e022e */
[----:B------:R-:W-:Y:S02]  /*12660*/  IMAD.U32 R3, RZ, RZ, UR38 ;  /* 0x00000026ff037e24 */ /* 0x000fe4000f8e00ff */
[----:B------:R-:W-:Y:S02]  /*12670*/  IMAD.MOV.U32 R0, RZ, RZ, RZ ;  /* 0x000000ffff007224 */ /* 0x000fe400078e00ff */
[----:B------:R-:W-:Y:S02]  /*12680*/  IMAD.MOV.U32 R29, RZ, RZ, 0x1 ;  /* 0x00000001ff1d7424 */ /* 0x000fe400078e00ff */
[----:B------:R-:W-:Y:S02]  /*12690*/  IMAD.U32 R16, RZ, RZ, UR51 ;  /* 0x00000033ff107e24 */ /* 0x000fe4000f8e00ff */
[----:B------:R-:W-:-:S03]  /*126a0*/  IMAD.MOV.U32 R2, RZ, RZ, 0x1 ;  /* 0x00000001ff027424 */ /* 0x000fc600078e00ff */
[----:B------:R-:W-:-:S04]  /*126b0*/  VIADDMNMX R16, R16, R3, UR12, PT ;  /* 0x0000000c10107e46 */ /* 0x000fc8000b800103 */
[----:B------:R-:W-:-:S13]  /*126c0*/  ISETP.GT.AND P0, PT, R16, UR51, PT ;  /* 0x0000003310007c0c */ /* 0x000fda000bf04270 */
        /* <DEDUP_REMOVED lines=24> */
[----:B0----5:R-:W-:Y:S05]  /*12850*/  CALL.ABS.NOINC R2 ;  /* 0x0000000002007343 */ /* 0x021fea0003c00000 */
.L_x_1148:
[----:B------:R-:W-:-:S06]  /*12860*/  UIADD3 UR4, UR48, 0x8400, URZ ;  /* 0x0000840030047890 */ /* 0x000fcc000fffe03f */
[----:B------:R-:W-:-:S05]  /*12870*/  IMAD.U32 R18, RZ, RZ, UR4 ;  /* 0x00000004ff127e24 */ /* 0x000fca000f8e00ff */
[----:B------:R-:W-:-:S13]  /*12880*/  LOP3.LUT P0, RZ, R18, 0x3ff, RZ, 0xc0, !PT ;  /* 0x000003ff12ff7812 */ /* 0x000fda000780c0ff */
        /* <DEDUP_REMOVED lines=17> */
.L_x_1149:
        /* <DEDUP_REMOVED lines=20> */
.L_x_1150:
        /* <DEDUP_REMOVED lines=18> */
.L_x_1151:
[----:B------:R-:W0:Y:S01]  /*12c00*/  LDC.64 R2, c[0x0][0x9f8] ;  /* 0x00027e00ff027b82 */ /* 0x000e220000000a00 */
[----:B------:R-:W-:Y:S01]  /*12c10*/  IMAD.MOV.U32 R32, RZ, RZ, R26 ;  /* 0x000000ffff207224 */ /* 0x000fe200078e001a */
[----:B------:R-:W2:Y:S06]  /*12c20*/  LDL.LU R18, [R1] ;  /* 0x0000000001127983 */ /* 0x000eac0000300800 */
[----:B------:R-:W1:Y:S01]  /*12c30*/  LDC R10, c[0x0][0x430] ;  /* 0x00010c00ff0a7b82 */ /* 0x000e620000000800 */
[C---:B------:R-:W-:Y:S01]  /*12c40*/  IMAD.SHL.U32 R6, R25.reuse, 0x20, RZ ;  /* 0x0000002019067824 */ /* 0x040fe200078e00ff */
[----:B------:R-:W-:Y:S01]  /*12c50*/  LOP3.LUT R21, R25, 0x7f, RZ, 0xc0, !PT ;  /* 0x0000007f19157812 */ /* 0x000fe200078ec0ff */
[----:B------:R-:W-:Y:S01]  /*12c60*/  ULDC UR4, c[0x0][0x2f4] ;  /* 0x0000bd0000047ab9 */ /* 0x000fe20000000800 */
[----:B------:R-:W-:Y:S01]  /*12c70*/  LEA R7, R16, 0xffffff80, 0x7 ;  /* 0xffffff8010077811 */ /* 0x000fe200078e38ff */
[----:B------:R-:W-:Y:S01]  /*12c80*/  ULDC UR5, c[0x0][0x320] ;  /* 0x0000c80000057ab9 */ /* 0x000fe20000000800 */
[----:B0-----:R-:W-:-:S04]  /*12c90*/  ISETP.NE.U32.AND P0, PT, R2, RZ, PT ;  /* 0x000000ff0200720c */ /* 0x001fc80003f05070 */
[----:B------:R-:W-:-:S13]  /*12ca0*/  ISETP.NE.AND.EX P0, PT, R3, RZ, PT, P0 ;  /* 0x000000ff0300720c */ /* 0x000fda0003f05300 */
[----:B------:R-:W0:Y:S02]  /*12cb0*/  @P0 LDC.64 R2, c[0x0][0x9f8] ;  /* 0x00027e00ff020b82 */ /* 0x000e240000000a00 */
[----:B0-----:R-:W-:-:S05]  /*12cc0*/  @P0 IMAD.WIDE R2, R26, 0x4, R2 ;  /* 0x000000041a020825 */ /* 0x001fca00078e0202 */
[----:B------:R0:W3:Y:S01]  /*12cd0*/  @P0 LDG.E R32, desc[UR42][R2.64] ;  /* 0x0000002a02200981 */ /* 0x0000e2000c1e1900 */
[----:B-1----:R-:W-:Y:S02]  /*12ce0*/  ISETP.NE.AND P1, PT, R10, 0x1, PT ;  /* 0x000000010a00780c */ /* 0x002fe40003f25270 */
[----:B------:R-:W-:Y:S02]  /*12cf0*/  SHF.R.U32.HI R23, RZ, 0x2, R21 ;  /* 0x00000002ff177819 */ /* 0x000fe40000011615 */
[----:B------:R-:W-:-:S04]  /*12d00*/  LOP3.LUT R24, R6, 0x60, RZ, 0xc0, !PT ;  /* 0x0000006006187812 */ /* 0x000fc800078ec0ff */
[----:B------:R-:W-:-:S04]  /*12d10*/  IADD3 R4, R24, R23, R7 ;  /* 0x0000001718047210 */ /* 0x000fc80007ffe007 */
[C---:B------:R-:W-:Y:S01]  /*12d20*/  ISETP.GE.AND P0, PT, R4.reuse, UR36, PT ;  /* 0x0000002404007c0c */ /* 0x040fe2000bf06270 */
[----:B------:R-:W1:Y:S01]  /*12d30*/  @P1 LDC R0, c[0x0][0x434] ;  /* 0x00010d00ff001b82 */ /* 0x000e620000000800 */
[----:B-----5:R-:W-:-:S04]  /*12d40*/  IMAD.IADD R13, R4, 0x1, R17 ;  /* 0x00000001040d7824 */ /* 0x020fc800078e0211 */
[----:B------:R-:W-:-:S03]  /*12d50*/  IMAD.MOV.U32 R11, RZ, RZ, R13 ;  /* 0x000000ffff0b7224 */ /* 0x000fc600078e000d */
[----:B0-----:R-:W0:Y:S08]  /*12d60*/  @P1 LDC R3, c[0x0][0x438] ;  /* 0x00010e00ff031b82 */ /* 0x001e300000000800 */
[----:B------:R-:W4:Y:S08]  /*12d70*/  @!P0 LDC.64 R8, c[0x0][0x428] ;  /* 0x00010a00ff088b82 */ /* 0x000f300000000a00 */
[----:B------:R-:W4:Y:S01]  /*12d80*/  @!P0 LDC.64 R4, c[0x0][0x418] ;  /* 0x00010600ff048b82 */ /* 0x000f220000000a00 */
[----:B-1----:R-:W-:-:S05]  /*12d90*/  @P1 IMAD.HI.U32 R0, R13, R0, RZ ;  /* 0x000000000d001227 */ /* 0x002fca00078e00ff */
[----:B0-----:R-:W-:-:S04]  /*12da0*/  @P1 SHF.R.U32.HI R11, RZ, R3, R0 ;  /* 0x00000003ff0b1219 */ /* 0x001fc80000011600 */
[--C-:B------:R-:W-:Y:S01]  /*12db0*/  @!P0 SHF.R.S32.HI R3, RZ, 0x1f, R11.reuse ;  /* 0x0000001fff038819 */ /* 0x100fe2000001140b */
[----:B------:R-:W-:Y:S02]  /*12dc0*/  @!P0 IMAD.MOV.U32 R2, RZ, RZ, R11 ;  /* 0x000000ffff028224 */ /* 0x000fe400078e000b */
[----:B------:R-:W-:Y:S02]  /*12dd0*/  IMAD.SHL.U32 R20, R25, 0x10, RZ ;  /* 0x0000001019147824 */ /* 0x000fe400078e00ff */
[----:B------:R-:W-:Y:S01]  /*12de0*/  IMAD.MOV.U32 R33, RZ, RZ, 0x20 ;  /* 0x00000020ff217424 */ /* 0x000fe200078e00ff */
[----:B------:R-:W-:Y:S01]  /*12df0*/  SHF.R.U32.HI R21, RZ, 0x5, R21 ;  /* 0x00000005ff157819 */ /* 0x000fe20000011615 */
[----:B------:R-:W-:Y:S01]  /*12e00*/  UMOV UR6, 0xffffffff ;  /* 0xffffffff00067882 */ /* 0x000fe20000000000 */
[----:B------:R-:W-:Y:S01]  /*12e10*/  IMAD.MOV.U32 R34, RZ, RZ, 0x40 ;  /* 0x00000040ff227424 */ /* 0x000fe200078e00ff */
[----:B--2---:R-:W-:-:S04]  /*12e20*/  LOP3.LUT R18, R18, 0xffffffbf, RZ, 0xc0, !PT ;  /* 0xffffffbf12127812 */ /* 0x004fc800078ec0ff */
[----:B------:R-:W-:-:S04]  /*12e30*/  @P1 LOP3.LUT R18, R18, 0x40, RZ, 0xfc, !PT ;  /* 0x0000004012121812 */ /* 0x000fc800078efcff */
[----:B------:R-:W-:Y:S02]  /*12e40*/  LOP3.LUT R18, R18, 0xffffffef, RZ, 0xc0, !PT ;  /* 0xffffffef12127812 */ /* 0x000fe400078ec0ff */
[----:B---3--:R-:W-:Y:S01]  /*12e50*/  SHF.R.S32.HI R12, RZ, 0x1f, R32 ;  /* 0x0000001fff0c7819 */ /* 0x008fe20000011420 */
[----:B----4-:R-:W-:-:S04]  /*12e60*/  @!P0 IMAD.WIDE.U32 R2, R32, R8, R2 ;  /* 0x0000000820028225 */ /* 0x010fc800078e0002 */
[----:B------:R-:W-:Y:S01]  /*12e70*/  @!P0 IMAD R0, R12, R8, RZ ;  /* 0x000000080c008224 */ /* 0x000fe200078e02ff */
[----:B------:R-:W-:Y:S01]  /*12e80*/  @!P0 LEA R4, P1, R2, R4, 0x2 ;  /* 0x0000000402048211 */ /* 0x000fe200078210ff */
[----:B------:R0:W-:Y:S02]  /*12e90*/  STL [R1+0x4], R12 ;  /* 0x0000040c01007387 */ /* 0x0001e40000100800 */
[----:B------:R-:W-:-:S04]  /*12ea0*/  @!P0 IMAD R9, R32, R9, R0 ;  /* 0x0000000920098224 */ /* 0x000fc800078e0200 */
[----:B------:R-:W-:Y:S01]  /*12eb0*/  @!P0 IMAD.IADD R0, R3, 0x1, R9 ;  /* 0x0000000103008824 */ /* 0x000fe200078e0209 */
[----:B------:R-:W-:-:S04]  /*12ec0*/  LOP3.LUT R9, R20, 0x30, RZ, 0xc0, !PT ;  /* 0x0000003014097812 */ /* 0x000fc800078ec0ff */
[----:B------:R-:W-:Y:S01]  /*12ed0*/  @!P0 LEA.HI.X R5, R2, R5, R0, 0x2, P1 ;  /* 0x0000000502058211 */ /* 0x000fe200008f1400 */
[----:B------:R-:W-:Y:S01]  /*12ee0*/  IMAD.MOV.U32 R0, RZ, RZ, RZ ;  /* 0x000000ffff007224 */ /* 0x000fe200078e00ff */
[----:B------:R-:W-:-:S05]  /*12ef0*/  R2P PR, R25, 0x6 ;  /* 0x0000000619007804 */ /* 0x000fca0000000000 */
[----:B------:R-:W-:Y:S01]  /*12f00*/  SEL R33, R33, 0xffffffe0, !P1 ;  /* 0xffffffe021217807 */ /* 0x000fe20004800000 */
[----:B------:R1:W5:Y:S01]  /*12f10*/  @!P0 LDG.E R0, desc[UR42][R4.64] ;  /* 0x0000002a04008981 */ /* 0x000362000c1e1900 */
[C---:B------:R-:W-:Y:S01]  /*12f20*/  ISETP.GE.AND P1, PT, R9.reuse, UR4, PT ;  /* 0x0000000409007c0c */ /* 0x040fe2000bf26270 */
[----:B------:R-:W-:Y:S01]  /*12f30*/  IMAD.MOV R2, RZ, RZ, -R11 ;  /* 0x000000ffff027224 */ /* 0x000fe200078e0a0b */
[C---:B------:R-:W-:Y:S02]  /*12f40*/  ISETP.GE.AND P0, PT, R9.reuse, UR5, PT ;  /* 0x0000000509007c0c */ /* 0x040fe4000bf06270 */
[C---:B------:R-:W-:Y:S02]  /*12f50*/  LOP3.LUT R19, R9.reuse, 0x40, RZ, 0xfc, !PT ;  /* 0x0000004009137812 */ /* 0x040fe400078efcff */
[----:B------:R-:W-:Y:S02]  /*12f60*/  LOP3.LUT R22, R9, 0x80, RZ, 0xfc, !PT ;  /* 0x0000008009167812 */ /* 0x000fe400078efcff */
[----:B------:R-:W-:Y:S01]  /*12f70*/  SEL R35, R34, 0xffffffc0, !P2 ;  /* 0xffffffc022237807 */ /* 0x000fe20005000000 */
[----:B-1----:R-:W-:-:S02]  /*12f80*/  IMAD R4, R10, R2, R13 ;  /* 0x000000020a047224 */ /* 0x002fc400078e020d */
[----:B------:R-:W-:Y:S02]  /*12f90*/  IMAD.SHL.U32 R2, R25, 0x80, RZ ;  /* 0x0000008019027824 */ /* 0x000fe400078e00ff */
[----:B------:R-:W-:Y:S02]  /*12fa0*/  @P1 LOP3.LUT R18, R18, 0x10, RZ, 0xfc, !PT ;  /* 0x0000001012121812 */ /* 0x000fe400078efcff */
[----:B------:R-:W-:Y:S02]  /*12fb0*/  ISETP.GE.AND P1, PT, R22, UR4, PT ;  /* 0x0000000416007c0c */ /* 0x000fe4000bf26270 */
[----:B------:R-:W-:Y:S02]  /*12fc0*/  LOP3.LUT R18, R18, 0xfffffffd, RZ, 0xc0, !PT ;  /* 0xfffffffd12127812 */ /* 0x000fe400078ec0ff */
[----:B------:R-:W-:Y:S02]  /*12fd0*/  LOP3.LUT R8, R2, 0x380, RZ, 0xc0, !PT ;  /* 0x0000038002087812 */ /* 0x000fe400078ec0ff */
[----:B------:R-:W-:-:S02]  /*12fe0*/  @P0 LOP3.LUT R18, R18, 0x2, RZ, 0xfc, !PT ;  /* 0x0000000212120812 */ /* 0x000fc400078efcff */
[----:B------:R-:W-:Y:S01]  /*12ff0*/  ISETP.GE.AND P0, PT, R19, UR4, PT ;  /* 0x0000000413007c0c */ /* 0x000fe2000bf06270 */
[----:B------:R-:W-:Y:S01]  /*13000*/  IMAD R3, R21, 0x10, R8 ;  /* 0x0000001015037824 */ /* 0x000fe200078e0208 */
[----:B------:R-:W-:Y:S02]  /*13010*/  LOP3.LUT R18, R18, 0xfffffff7, RZ, 0xc0, !PT ;  /* 0xfffffff712127812 */ /* 0x000fe400078ec0ff */
[----:B------:R-:W-:Y:S02]  /*13020*/  LOP3.LUT R10, R2, 0x400, RZ, 0xc0, !PT ;  /* 0x00000400020a7812 */ /* 0x000fe400078ec0ff */
[----:B------:R-:W-:Y:S02]  /*13030*/  LOP3.LUT R5, R8, 0x10, R25, 0xf8, !PT ;  /* 0x0000001008057812 */ /* 0x000fe400078ef819 */
[----:B------:R-:W-:Y:S01]  /*13040*/  LOP3.LUT R3, R3, 0x70, R20, 0x78, !PT ;  /* 0x0000007003037812 */ /* 0x000fe200078e7814 */
[----:B------:R-:W-:-:S04]  /*13050*/  IMAD R10, R21, 0x800, R10 ;  /* 0x00000800150a7824 */ /* 0x000fc800078e020a */
[----:B------:R-:W-:Y:S02]  /*13060*/  @P0 LOP3.LUT R18, R18, 0x8, RZ, 0xfc, !PT ;  /* 0x0000000812120812 */ /* 0x000fe400078efcff */
[----:B------:R-:W-:Y:S02]  /*13070*/  ISETP.GE.AND P0, PT, R19, UR5, PT ;  /* 0x0000000513007c0c */ /* 0x000fe4000bf06270 */
[----:B------:R-:W-:-:S04]  /*13080*/  LOP3.LUT R18, R18, 0xfffffffb, RZ, 0xc0, !PT ;  /* 0xfffffffb12127812 */ /* 0x000fc800078ec0ff */
[----:B------:R-:W-:-:S04]  /*13090*/  @P1 LOP3.LUT R18, R18, 0x4, RZ, 0xfc, !PT ;  /* 0x0000000412121812 */ /* 0x000fc800078efcff */
[----:B------:R-:W-:-:S04]  /*130a0*/  LOP3.LUT R18, R18, 0xfffffffe, RZ, 0xc0, !PT ;  /* 0xfffffffe12127812 */ /* 0x000fc800078ec0ff */
[----:B------:R-:W-:-:S05]  /*130b0*/  @P0 LOP3.LUT R18, R18, 0x1, RZ, 0xfc, !PT ;  /* 0x0000000112120812 */ /* 0x000fca00078efcff */
[----:B------:R0:W-:Y:S01]  /*130c0*/  STL [R1], R18 ;  /* 0x0000001201007387 */ /* 0x0001e20000100800 */
[----:B------:R-:W-:Y:S05]  /*130d0*/  BRA.DIV UR6, `(.L_x_1152) ;  /* 0x00000036065c7947 */ /* 0x000fea000b800000 */
.L_x_1204:
[----:B------:R-:W-:Y:S01]  /*130e0*/  ULOP3.LUT UR4, UR40, 0x2, URZ, 0xfc, !UPT ;  /* 0x0000000228047892 */ /* 0x000fe2000f8efc3f */
[----:B------:R-:W-:Y:S01]  /*130f0*/  LOP3.LUT R9, R3, 0xc00, R2, 0xf8, !PT ;  /* 0x00000c0003097812 */ /* 0x000fe200078ef802 */
[----:B------:R-:W-:Y:S01]  /*13100*/  IMAD.MOV.U32 R8, RZ, RZ, R18 ;  /* 0x000000ffff087224 */ /* 0x000fe200078e0012 */
[----:B------:R-:W-:Y:S01]  /*13110*/  LOP3.LUT R5, R5, 0x70, R20, 0x78, !PT ;  /* 0x0000007005057812 */ /* 0x000fe200078e7814 */
[----:B------:R-:W-:Y:S01]  /*13120*/  IMAD.U32 R31, RZ, RZ, UR39 ;  /* 0x00000027ff1f7e24 */ /* 0x000fe2000f8e00ff */
[----:B------:R-:W-:Y:S01]  /*13130*/  SHF.R.U32.HI R28, RZ, 0x3, R25 ;  /* 0x00000003ff1c7819 */ /* 0x000fe20000011619 */
[----:B------:R-:W-:Y:S01]  /*13140*/  IMAD.U32 R2, RZ, RZ, UR4 ;  /* 0x00000004ff027e24 */ /* 0x000fe2000f8e00ff */
[----:B------:R-:W-:Y:S01]  /*13150*/  LOP3.LUT R8, R8, 0xffffffdf, RZ, 0xc0, !PT ;  /* 0xffffffdf08087812 */ /* 0x000fe200078ec0ff */
[----:B------:R-:W-:Y:S01]  /*13160*/  IMAD.IADD R3, R10, 0x1, R5 ;  /* 0x000000010a037824 */ /* 0x000fe200078e0205 */
[----:B------:R1:W-:Y:S01]  /*13170*/  STL [R1+0xc], R9 ;  /* 0x00000c0901007387 */ /* 0x0003e20000100800 */
[----:B------:R-:W-:-:S02]  /*13180*/  SHF.R.S32.HI R31, RZ, 0x1f, R31 ;  /* 0x0000001fff1f7819 */ /* 0x000fc4000001141f */
[----:B------:R-:W-:Y:S01]  /*13190*/  ISETP.NE.AND P0, PT, R2, 0x3, PT ;  /* 0x000000030200780c */ /* 0x000fe20003f05270 */
[----:B------:R1:W-:Y:S01]  /*131a0*/  STL [R1+0x8], R3 ;  /* 0x0000080301007387 */ /* 0x0003e20000100800 */
[----:B------:R-:W-:-:S11]  /*131b0*/  LOP3.LUT R5, R25, 0x10, RZ, 0xc0, !PT ;  /* 0x0000001019057812 */ /* 0x000fd600078ec0ff */
[----:B------:R-:W-:-:S05]  /*131c0*/  @P0 LOP3.LUT R8, R8, 0x20, RZ, 0xfc, !PT ;  /* 0x0000002008080812 */ /* 0x000fca00078efcff */
[----:B------:R1:W-:Y:S01]  /*131d0*/  STL [R1], R8 ;  /* 0x0000000801007387 */ /* 0x0003e20000100800 */
[----:B------:R-:W-:Y:S05]  /*131e0*/  @!P0 BRA `(.L_x_1153) ;  /* 0x0000000000048947 */ /* 0x000fea0003800000 */
[----:B------:R-:W-:Y:S01]  /*131f0*/  BPT.TRAP 0x1 ;  /* 0x000000040000795c */ /* 0x000fe20000300000 */
.L_x_1153:
[----:B------:R-:W-:Y:S01]  /*13200*/  IMAD.MOV.U32 R27, RZ, RZ, 0x1 ;  /* 0x00000001ff1b7424 */ /* 0x000fe200078e00ff */
[----:B------:R-:W-:-:S04]  /*13210*/  SHF.R.S32.HI R10, RZ, 0x1f, R4 ;  /* 0x0000001fff0a7819 */ /* 0x000fc80000011404 */
[----:B------:R-:W-:-:S04]  /*13220*/  SHF.L.U32 R27, R27, 0x1f, RZ ;  /* 0x0000001f1b1b7819 */ /* 0x000fc800000006ff */
[----:B------:R-:W2:Y:S02]  /*13230*/  SYNCS.PHASECHK.TRANS64.TRYWAIT P0, [UR48+0x22880], R27 ;  /* 0x0228801bff0075a7 */ /* 0x000ea40008000170 */
[----:B--2---:R-:W-:Y:S05]  /*13240*/  @!P0 BRA `(.L_x_1154) ;  /* 0x0000003400208947 */ /* 0x004fea0003800000 */
.L_x_1205:
[----:B------:R-:W3:Y:S01]  /*13250*/  LDL R30, [R1] ;  /* 0x00000000011e7983 */ /* 0x000ee20000100800 */
[----:B------:R-:W-:Y:S01]  /*13260*/  ULDC.64 UR4, c[0x0][0x328] ;  /* 0x0000ca0000047ab9 */ /* 0x000fe20000000a00 */
[----:B0----5:R-:W-:Y:S01]  /*13270*/  SHF.R.S32.HI R18, RZ, 0x1f, R0 ;  /* 0x0000001fff127819 */ /* 0x021fe20000011400 */
[----:B-1----:R-:W-:Y:S01]  /*13280*/  IMAD R3, R10, UR4, RZ ;  /* 0x000000040a037c24 */ /* 0x002fe2000f8e02ff */
[----:B------:R-:W-:Y:S02]  /*13290*/  R2UR UR6, R31 ;  /* 0x000000001f0672ca */ /* 0x000fe400000e0000 */
[----:B------:R-:W-:Y:S01]  /*132a0*/  IADD3 R7, -R23, UR36, -R7 ;  /* 0x0000002417077c10 */ /* 0x000fe2000fffe907 */
[----:B------:R-:W-:Y:S01]  /*132b0*/  IMAD R9, R4, UR5, R3 ;  /* 0x0000000504097c24 */ /* 0x000fe2000f8e0203 */
[----:B------:R-:W-:Y:S01]  /*132c0*/  LOP3.LUT R29, R20, 0x30, RZ, 0xc0, !PT ;  /* 0x00000030141d7812 */ /* 0x000fe200078ec0ff */
[----:B--2---:R-:W-:Y:S01]  /*132d0*/  IMAD.WIDE.U32 R2, R4, UR4, RZ ;  /* 0x0000000404027c25 */ /* 0x004fe2000f8e00ff */
[----:B------:R-:W-:Y:S01]  /*132e0*/  ULDC.64 UR4, c[0x0][0x338] ;  /* 0x0000ce0000047ab9 */ /* 0x000fe20000000a00 */
[----:B------:R-:W-:-:S02]  /*132f0*/  ISETP.GE.AND P3, PT, R7, 0x1, PT ;  /* 0x000000010700780c */ /* 0x000fc40003f66270 */
[----:B------:R-:W-:Y:S02]  /*13300*/  IMAD.IADD R3, R3, 0x1, R9 ;  /* 0x0000000103037824 */ /* 0x000fe400078e0209 */
[----:B------:R-:W-:Y:S02]  /*13310*/  IMAD R9, R18, UR4, RZ ;  /* 0x0000000412097c24 */ /* 0x000fe4000f8e02ff */
[----:B------:R-:W-:-:S04]  /*13320*/  IMAD.WIDE.U32 R2, R0, UR4, R2 ;  /* 0x0000000400027c25 */ /* 0x000fc8000f8e0002 */
[----:B------:R-:W-:Y:S01]  /*13330*/  IMAD R8, R0, UR5, R9 ;  /* 0x0000000500087c24 */ /* 0x000fe2000f8e0209 */
[----:B------:R-:W-:Y:S02]  /*13340*/  ULDC.64 UR4, c[0x0][0x330] ;  /* 0x0000cc0000047ab9 */ /* 0x000fe40000000a00 */
[----:B------:R-:W-:Y:S01]  /*13350*/  IMAD.U32 R9, RZ, RZ, UR4 ;  /* 0x00000004ff097e24 */ /* 0x000fe2000f8e00ff */
[----:B------:R-:W-:Y:S01]  /*13360*/  UIMAD UR4, UR6, UR4, URZ ;  /* 0x00000004060472a4 */ /* 0x000fe2000f8e023f */
[----:B------:R-:W-:Y:S02]  /*13370*/  IMAD.IADD R3, R3, 0x1, R8 ;  /* 0x0000000103037824 */ /* 0x000fe400078e0208 */
[----:B------:R-:W-:Y:S01]  /*13380*/  ULDC.64 UR6, c[0x0][0x318] ;  /* 0x0000c60000067ab9 */ /* 0x000fe20000000a00 */
[----:B------:R-:W-:Y:S02]  /*13390*/  UIMAD UR4, UR39, UR5, UR4 ;  /* 0x00000005270472a4 */ /* 0x000fe4000f8e0204 */
[----:B------:R-:W-:-:S04]  /*133a0*/  IMAD.WIDE.U32 R2, R9, UR39, R2 ;  /* 0x0000002709027c25 */ /* 0x000fc8000f8e0002 */
[----:B------:R-:W-:Y:S01]  /*133b0*/  IMAD.U32 R9, RZ, RZ, UR7 ;  /* 0x00000007ff097e24 */ /* 0x000fe2000f8e00ff */
[----:B------:R-:W-:Y:S01]  /*133c0*/  IADD3 R8, P0, R2, UR6, RZ ;  /* 0x0000000602087c10 */ /* 0x000fe2000ff1e0ff */
[----:B------:R-:W-:Y:S01]  /*133d0*/  IMAD.SHL.U32 R2, R25, 0x4, RZ ;  /* 0x0000000419027824 */ /* 0x000fe200078e00ff */
[----:B------:R-:W-:Y:S02]  /*133e0*/  SHF.R.U32.HI R25, RZ, 0x2, R25 ;  /* 0x00000002ff197819 */ /* 0x000fe40000011619 */
[----:B------:R-:W-:Y:S01]  /*133f0*/  IADD3.X R9, R9, UR4, R3, P0, !PT ;  /* 0x0000000409097c10 */ /* 0x000fe200087fe403 */
[----:B------:R-:W-:Y:S01]  /*13400*/  UMOV UR4, 0xffffffff ;  /* 0xffffffff00047882 */ /* 0x000fe20000000000 */
[----:B------:R-:W-:Y:S02]  /*13410*/  LOP3.LUT R3, R6, 0x380, RZ, 0xc0, !PT ;  /* 0x0000038006037812 */ /* 0x000fe400078ec0ff */
[----:B------:R-:W-:Y:S02]  /*13420*/  ISETP.NE.AND P0, PT, R5, RZ, PT ;  /* 0x000000ff0500720c */ /* 0x000fe40003f05270 */
[----:B------:R-:W-:-:S02]  /*13430*/  LOP3.LUT R3, R3, 0x30, R20, 0xf8, !PT ;  /* 0x0000003003037812 */ /* 0x000fc400078ef814 */
[----:B------:R-:W-:Y:S02]  /*13440*/  SEL R34, R34, 0xffffffc0, !P0 ;  /* 0xffffffc022227807 */ /* 0x000fe40004000000 */
[----:B------:R-:W-:-:S05]  /*13450*/  LOP3.LUT R2, R3, 0x70, R2, 0x78, !PT ;  /* 0x0000007003027812 */ /* 0x000fca00078e7802 */
[----:B------:R-:W-:Y:S01]  /*13460*/  IMAD R5, R21, 0x400, R2 ;  /* 0x0000040015057824 */ /* 0x000fe200078e0202 */
[----:B---3--:R-:W-:Y:S01]  /*13470*/  LOP3.LUT P5, RZ, R30, 0x1, RZ, 0xc0, !PT ;  /* 0x000000011eff7812 */ /* 0x008fe200078ac0ff */
[----:B------:R-:W-:-:S12]  /*13480*/  BRA.DIV UR4, `(.L_x_1155) ;  /* 0x0000003204a87947 */ /* 0x000fd8000b800000 */
[----:B------:R-:W0:Y:S01]  /*13490*/  SHFL.IDX PT, R14, R8, RZ, 0x1c1f ;  /* 0x001c1fff080e7589 */ /* 0x000e2200000e0000 */
[----:B------:R-:W-:Y:S01]  /*134a0*/  LOP3.LUT P6, RZ, R30, 0x2, RZ, 0xc0, !PT ;  /* 0x000000021eff7812 */ /* 0x000fe200078cc0ff */
[----:B------:R-:W-:Y:S01]  /*134b0*/  VIADD R5, R5, UR48 ;  /* 0x0000003005057c36 */ /* 0x000fe20008000000 */
[C---:B------:R-:W-:Y:S01]  /*134c0*/  ISETP.GE.AND P2, PT, R7.reuse, 0x21, PT ;  /* 0x000000210700780c */ /* 0x040fe20003f46270 */
[----:B------:R-:W1:Y:S01]  /*134d0*/  SHFL.IDX PT, R3, R9, RZ, 0x1c1f ;  /* 0x001c1fff09037589 */ /* 0x000e6200000e0000 */
[C---:B------:R-:W-:Y:S01]  /*134e0*/  ISETP.GE.AND P1, PT, R7.reuse, 0x41, PT ;  /* 0x000000410700780c */ /* 0x040fe20003f26270 */
[----:B------:R-:W-:Y:S01]  /*134f0*/  IMAD.IADD R6, R34, 0x1, R5 ;  /* 0x0000000122067824 */ /* 0x000fe200078e0205 */
[----:B------:R-:W-:Y:S01]  /*13500*/  ISETP.GE.AND P4, PT, R7, 0x61, PT ;  /* 0x000000610700780c */ /* 0x000fe20003f86270 */
[----:B------:R-:W-:Y:S01]  /*13510*/  VIADD R36, R5, 0x8400 ;  /* 0x0000840005247836 */ /* 0x000fe20000000000 */
[----:B0-----:R-:W-:Y:S02]  /*13520*/  IADD3 R2, P0, R29, R14, RZ ;  /* 0x0000000e1d027210 */ /* 0x001fe40007f1e0ff */
[----:B------:R-:W0:Y:S03]  /*13530*/  SHFL.IDX PT, R14, R8, 0x1, 0x1c1f ;  /* 0x003c1f00080e7f89 */ /* 0x000e2600000e0000 */
[----:B-1----:R-:W-:Y:S01]  /*13540*/  IMAD.X R3, RZ, RZ, R3, P0 ;  /* 0x000000ffff037224 */ /* 0x002fe200000e0603 */
[----:B------:R-:W-:-:S13]  /*13550*/  ISETP.LT.OR P0, PT, R7, 0x1, P6 ;  /* 0x000000010700780c */ /* 0x000fda0003701670 */
[----:B------:R-:W-:Y:S01]  /*13560*/  LDGSTS.E.BYPASS.LTC128B.128 [R5+0x8400], desc[UR42][R2.64], !P0 ;  /* 0x0840000002057fae */ /* 0x000fe2000c101d6a */
[----:B------:R-:W-:-:S13]  /*13570*/  ISETP.LT.OR P0, PT, R7, 0x1, P5 ;  /* 0x000000010700780c */ /* 0x000fda0002f01670 */
[----:B------:R1:W-:Y:S04]  /*13580*/  LDGSTS.E.BYPASS.LTC128B.128 [R6+0x8400], desc[UR42][R2.64+0x40], !P0 ;  /* 0x0840004002067fae */ /* 0x0003e8000c101d6a */
[----:B-1----:R-:W1:Y:S01]  /*13590*/  SHFL.IDX PT, R3, R9, 0x1, 0x1c1f ;  /* 0x003c1f0009037f89 */ /* 0x002e6200000e0000 */
[----:B0-----:R-:W-:-:S03]  /*135a0*/  IADD3 R2, P0, R29, R14, RZ ;  /* 0x0000000e1d027210 */ /* 0x001fc60007f1e0ff */
[----:B------:R-:W0:Y:S02]  /*135b0*/  SHFL.IDX PT, R14, R8, 0x2, 0x1c1f ;  /* 0x005c1f00080e7f89 */ /* 0x000e2400000e0000 */
[----:B-1----:R-:W-:Y:S01]  /*135c0*/  IMAD.X R3, RZ, RZ, R3, P0 ;  /* 0x000000ffff037224 */ /* 0x002fe200000e0603 */
[----:B------:R-:W-:-:S13]  /*135d0*/  ISETP.LT.OR P0, PT, R7, 0x21, P6 ;  /* 0x000000210700780c */ /* 0x000fda0003701670 */
[----:B------:R-:W-:Y:S01]  /*135e0*/  LDGSTS.E.BYPASS.LTC128B.128 [R5+0x9400], desc[UR42][R2.64], !P0 ;  /* 0x0940000002057fae */ /* 0x000fe2000c101d6a */
[----:B------:R-:W-:-:S13]  /*135f0*/  ISETP.LT.OR P0, PT, R7, 0x21, P5 ;  /* 0x000000210700780c */ /* 0x000fda0002f01670 */
[----:B------:R1:W-:Y:S04]  /*13600*/  LDGSTS.E.BYPASS.LTC128B.128 [R6+0x9400], desc[UR42][R2.64+0x40], !P0 ;  /* 0x0940004002067fae */ /* 0x0003e8000c101d6a */
[----:B-1----:R-:W1:Y:S01]  /*13610*/  SHFL.IDX PT, R3, R9, 0x2, 0x1c1f ;  /* 0x005c1f0009037f89 */ /* 0x002e6200000e0000 */
[----:B0-----:R-:W-:-:S03]  /*13620*/  IADD3 R2, P0, R29, R14, RZ ;  /* 0x0000000e1d027210 */ /* 0x001fc60007f1e0ff */
[----:B------:R-:W2:Y:S04]  /*13630*/  SHFL.IDX PT, R9, R9, 0x3, 0x1c1f ;  /* 0x007c1f0009097f89 */ /* 0x000ea800000e0000 */
[----:B------:R3:W4:Y:S01]  /*13640*/  SHFL.IDX PT, R14, R8, 0x3, 0x1c1f ;  /* 0x007c1f00080e7f89 */ /* 0x00072200000e0000 */
[----:B-1----:R-:W-:Y:S01]  /*13650*/  IMAD.X R3, RZ, RZ, R3, P0 ;  /* 0x000000ffff037224 */ /* 0x002fe200000e0603 */
[----:B------:R-:W-:-:S13]  /*13660*/  ISETP.LT.OR P0, PT, R7, 0x41, P6 ;  /* 0x000000410700780c */ /* 0x000fda0003701670 */
[----:B------:R3:W-:Y:S01]  /*13670*/  LDGSTS.E.BYPASS.LTC128B.128 [R5+0xa400], desc[UR42][R2.64], !P0 ;  /* 0x0a40000002057fae */ /* 0x0007e2000c101d6a */
[----:B------:R-:W-:-:S13]  /*13680*/  ISETP.LT.OR P0, PT, R7, 0x41, P5 ;  /* 0x000000410700780c */ /* 0x000fda0002f01670 */
[----:B--2-4-:R3:W-:Y:S02]  /*13690*/  LDGSTS.E.BYPASS.LTC128B.128 [R6+0xa400], desc[UR42][R2.64+0x40], !P0 ;  /* 0x0a40004002067fae */ /* 0x0147e4000c101d6a */
.L_x_1215:
[----:B0--3--:R-:W-:Y:S02]  /*136a0*/  IADD3 R2, P0, R29, R14, RZ ;  /* 0x0000000e1d027210 */ /* 0x009fe40007f1e0ff */
[----:B------:R-:W-:-:S03]  /*136b0*/  LOP3.LUT P6, RZ, R30, 0x2, RZ, 0xc0, !PT ;  /* 0x000000021eff7812 */ /* 0x000fc600078cc0ff */
[----:B------:R-:W-:Y:S01]  /*136c0*/  IMAD.X R3, RZ, RZ, R9, P0 ;  /* 0x000000ffff037224 */ /* 0x000fe200000e0609 */
        /* <DEDUP_REMOVED lines=16> */
.L_x_1156:
[----:B------:R-:W-:Y:S01]  /*137d0*/  SYNCS.ARRIVE.TRANS64.A1T0 RZ, [UR48+0x22870], RZ ;  /* 0x022870ffffff79a7 */ /* 0x000fe20008100030 */
[----:B------:R-:W-:Y:S05]  /*137e0*/  @!P5 BRA `(.L_x_1157) ;  /* 0x000000000004d947 */ /* 0x000fea0003800000 */
[----:B------:R-:W-:Y:S01]  /*137f0*/  BPT.TRAP 0x1 ;  /* 0x000000040000795c */ /* 0x000fe20000300000 */
.L_x_1157:
[----:B------:R-:W0:Y:S02]  /*13800*/  SYNCS.PHASECHK.TRANS64.TRYWAIT P0, [UR48+0x22840], R27 ;  /* 0x0228401bff0075a7 */ /* 0x000e240008000170 */
[----:B0-----:R-:W-:Y:S05]  /*13810*/  @!P0 BRA `(.L_x_1158) ;  /* 0x0000003400188947 */ /* 0x001fea0003800000 */
.L_x_1216:
[----:B------:R-:W2:Y:S01]  /*13820*/  LDL R8, [R1] ;  /* 0x0000000001087983 */ /* 0x000ea20000100800 */
[----:B------:R-:W-:Y:S01]  /*13830*/  ULDC.64 UR4, c[0x0][0x300] ;  /* 0x0000c00000047ab9 */ /* 0x000fe20000000a00 */
[----:B------:R-:W-:Y:S01]  /*13840*/  R2UR UR6, R31 ;  /* 0x000000001f0672ca */ /* 0x000fe200000e0000 */
[----:B------:R-:W-:Y:S01]  /*13850*/  IMAD R3, R10, UR4, RZ ;  /* 0x000000040a037c24 */ /* 0x000fe2000f8e02ff */
[----:B------:R-:W1:Y:S01]  /*13860*/  S2R R29, SR_TID.X ;  /* 0x00000000001d7919 */ /* 0x000e620000002100 */
[----:B------:R-:W-:Y:S02]  /*13870*/  IMAD.SHL.U32 R25, R25, 0x40, RZ ;  /* 0x0000004019197824 */ /* 0x000fe400078e00ff */
[C---:B------:R-:W-:Y:S02]  /*13880*/  IMAD R5, R4.reuse, UR5, R3 ;  /* 0x0000000504057c24 */ /* 0x040fe4000f8e0203 */
[----:B0-----:R-:W-:Y:S01]  /*13890*/  IMAD.WIDE.U32 R2, R4, UR4, RZ ;  /* 0x0000000404027c25 */ /* 0x001fe2000f8e00ff */
[----:B------:R-:W-:-:S03]  /*138a0*/  ULDC.64 UR4, c[0x0][0x310] ;  /* 0x0000c40000047ab9 */ /* 0x000fc60000000a00 */
[----:B------:R-:W-:Y:S02]  /*138b0*/  IMAD.IADD R3, R3, 0x1, R5 ;  /* 0x0000000103037824 */ /* 0x000fe400078e0205 */
[----:B------:R-:W-:Y:S02]  /*138c0*/  IMAD R5, R18, UR4, RZ ;  /* 0x0000000412057c24 */ /* 0x000fe4000f8e02ff */
[----:B------:R-:W-:-:S04]  /*138d0*/  IMAD.WIDE.U32 R2, R0, UR4, R2 ;  /* 0x0000000400027c25 */ /* 0x000fc8000f8e0002 */
[----:B------:R-:W-:Y:S01]  /*138e0*/  IMAD R5, R0, UR5, R5 ;  /* 0x0000000500057c24 */ /* 0x000fe2000f8e0205 */
[----:B------:R-:W-:-:S03]  /*138f0*/  ULDC.64 UR4, c[0x0][0x308] ;  /* 0x0000c20000047ab9 */ /* 0x000fc60000000a00 */
[----:B------:R-:W-:Y:S02]  /*13900*/  IMAD.IADD R3, R3, 0x1, R5 ;  /* 0x0000000103037824 */ /* 0x000fe400078e0205 */
[----:B------:R-:W-:Y:S01]  /*13910*/  IMAD.U32 R5, RZ, RZ, UR4 ;  /* 0x00000004ff057e24 */ /* 0x000fe2000f8e00ff */
[----:B------:R-:W-:-:S03]  /*13920*/  UIMAD UR4, UR6, UR4, URZ ;  /* 0x00000004060472a4 */ /* 0x000fc6000f8e023f */
[----:B------:R-:W-:Y:S01]  /*13930*/  IMAD.WIDE.U32 R2, R5, UR39, R2 ;  /* 0x0000002705027c25 */ /* 0x000fe2000f8e0002 */
[----:B------:R-:W-:Y:S01]  /*13940*/  ULDC.64 UR6, c[0x0][0x2e8] ;  /* 0x0000ba0000067ab9 */ /* 0x000fe20000000a00 */
[----:B------:R-:W-:Y:S02]  /*13950*/  UIMAD UR4, UR39, UR5, UR4 ;  /* 0x00000005270472a4 */ /* 0x000fe4000f8e0204 */
[----:B------:R-:W-:Y:S01]  /*13960*/  IMAD.U32 R5, RZ, RZ, UR7 ;  /* 0x00000007ff057e24 */ /* 0x000fe2000f8e00ff */
[----:B------:R-:W-:Y:S01]  /*13970*/  IADD3 R0, P0, R2, UR6, RZ ;  /* 0x0000000602007c10 */ /* 0x000fe2000ff1e0ff */
[C---:B------:R-:W-:Y:S02]  /*13980*/  IMAD.SHL.U32 R2, R28.reuse, 0x80, RZ ;  /* 0x000000801c027824 */ /* 0x040fe400078e00ff */
[----:B------:R-:W-:Y:S01]  /*13990*/  IMAD.SHL.U32 R28, R28, 0x10, RZ ;  /* 0x000000101c1c7824 */ /* 0x000fe200078e00ff */
[----:B------:R-:W-:Y:S01]  /*139a0*/  IADD3.X R4, R5, UR4, R3, P0, !PT ;  /* 0x0000000405047c10 */ /* 0x000fe200087fe403 */
[----:B-1----:R-:W-:Y:S01]  /*139b0*/  IMAD.SHL.U32 R29, R29, 0x10, RZ ;  /* 0x000000101d1d7824 */ /* 0x002fe200078e00ff */
[----:B------:R-:W-:Y:S01]  /*139c0*/  LOP3.LUT R3, R2, 0x180, RZ, 0xc0, !PT ;  /* 0x0000018002037812 */ /* 0x000fe200078ec0ff */
[----:B------:R-:W-:Y:S01]  /*139d0*/  UMOV UR4, 0xffffffff ;  /* 0xffffffff00047882 */ /* 0x000fe20000000000 */
[----:B------:R-:W-:-:S02]  /*139e0*/  LOP3.LUT R2, R25, 0x40, RZ, 0xc0, !PT ;  /* 0x0000004019027812 */ /* 0x000fc400078ec0ff */
[----:B------:R-:W-:Y:S02]  /*139f0*/  LOP3.LUT R3, R3, 0x30, R20, 0xf8, !PT ;  /* 0x0000003003037812 */ /* 0x000fe400078ef814 */
[----:B------:R-:W-:Y:S01]  /*13a00*/  LOP3.LUT R29, R29, 0x30, RZ, 0xc0, !PT ;  /* 0x000000301d1d7812 */ /* 0x000fe200078ec0ff */
[----:B------:R-:W-:Y:S01]  /*13a10*/  IMAD R2, R21, 0x200, R2 ;  /* 0x0000020015027824 */ /* 0x000fe200078e0202 */
[----:B------:R-:W-:-:S05]  /*13a20*/  LOP3.LUT R3, R3, 0x30, R28, 0x78, !PT ;  /* 0x0000003003037812 */ /* 0x000fca00078e781c */
[----:B------:R-:W-:Y:S01]  /*13a30*/  IMAD.IADD R37, R3, 0x1, R2 ;  /* 0x0000000103257824 */ /* 0x000fe200078e0202 */
[----:B--2---:R-:W-:Y:S01]  /*13a40*/  LOP3.LUT P5, RZ, R8, 0x4, RZ, 0xc0, !PT ;  /* 0x0000000408ff7812 */ /* 0x004fe200078ac0ff */
[----:B------:R-:W-:-:S12]  /*13a50*/  BRA.DIV UR4, `(.L_x_1159) ;  /* 0x0000003204a07947 */ /* 0x000fd8000b800000 */
[----:B------:R-:W0:Y:S01]  /*13a60*/  SHFL.IDX PT, R14, R0, RZ, 0x1c1f ;  /* 0x001c1fff000e7589 */ /* 0x000e2200000e0000 */
[----:B------:R-:W-:Y:S01]  /*13a70*/  LOP3.LUT P6, RZ, R8, 0x8, RZ, 0xc0, !PT ;  /* 0x0000000808ff7812 */ /* 0x000fe200078cc0ff */
[C---:B------:R-:W-:Y:S02]  /*13a80*/  @P3 VIADD R7, R37.reuse, UR48 ;  /* 0x0000003025073c36 */ /* 0x040fe40008000000 */
[----:B------:R-:W1:Y:S01]  /*13a90*/  SHFL.IDX PT, R2, R4, RZ, 0x1c1f ;  /* 0x001c1fff04027589 */ /* 0x000e6200000e0000 */
[----:B------:R-:W-:-:S03]  /*13aa0*/  @P2 VIADD R21, R37, UR48 ;  /* 0x0000003025152c36 */ /* 0x000fc60008000000 */
[----:B------:R-:W-:Y:S04]  /*13ab0*/  SHFL.IDX PT, R6, R4, 0x1, 0x1c1f ;  /* 0x003c1f0004067f89 */ /* 0x000fe800000e0000 */
[----:B------:R-:W-:Y:S01]  /*13ac0*/  SHFL.IDX PT, R5, R4, 0x3, 0x1c1f ;  /* 0x007c1f0004057f89 */ /* 0x000fe200000e0000 */
[----:B0-----:R-:W-:-:S05]  /*13ad0*/  @P3 IADD3 R14, P0, R29, R14, RZ ;  /* 0x0000000e1d0e3210 */ /* 0x001fca0007f1e0ff */
[----:B-1----:R-:W-:Y:S01]  /*13ae0*/  @P3 IMAD.X R3, RZ, RZ, R2, P0 ;  /* 0x000000ffff033224 */ /* 0x002fe200000e0602 */
[C---:B------:R-:W-:Y:S01]  /*13af0*/  LOP3.LUT P0, RZ, R8.reuse, 0x10, RZ, 0xc0, !PT ;  /* 0x0000001008ff7812 */ /* 0x040fe2000780c0ff */
[----:B------:R-:W-:Y:S02]  /*13b00*/  @P3 IMAD.MOV.U32 R2, RZ, RZ, R14 ;  /* 0x000000ffff023224 */ /* 0x000fe400078e000e */
[----:B------:R-:W0:Y:S10]  /*13b10*/  SHFL.IDX PT, R14, R0, 0x1, 0x1c1f ;  /* 0x003c1f00000e7f89 */ /* 0x000e3400000e0000 */
[----:B------:R-:W-:Y:S04]  /*13b20*/  @P3 LDGSTS.E.BYPASS.LTC128B.128 [R7+0x16400], desc[UR42][R2.64], !P0 ;  /* 0x1640000002073fae */ /* 0x000fe8000c101d6a */
[----:B------:R-:W-:Y:S04]  /*13b30*/  @P3 LDGSTS.E.BYPASS.LTC128B.128 [R7+0x18400], desc[UR42][R2.64+0x40], !P6 ;  /* 0x1840004002073fae */ /* 0x000fe8000f101d6a */
[----:B------:R1:W-:Y:S01]  /*13b40*/  @P3 LDGSTS.E.BYPASS.LTC128B.128 [R7+0x1a400], desc[UR42][R2.64+0x80], !P5 ;  /* 0x1a40008002073fae */ /* 0x0003e2000e901d6a */
[----:B------:R-:W-:-:S02]  /*13b50*/  LOP3.LUT P3, RZ, R8, 0x10, RZ, 0xc0, !PT ;  /* 0x0000001008ff7812 */ /* 0x000fc4000786c0ff */
[----:B0-----:R-:W-:-:S05]  /*13b60*/  @P2 IADD3 R14, P0, R29, R14, RZ ;  /* 0x0000000e1d0e2210 */ /* 0x001fca0007f1e0ff */
[----:B------:R-:W-:Y:S02]  /*13b70*/  @P2 IMAD.X R9, RZ, RZ, R6, P0 ;  /* 0x000000ffff092224 */ /* 0x000fe400000e0606 */
[----:B-1----:R-:W-:Y:S01]  /*13b80*/  @P2 IMAD.MOV.U32 R2, RZ, RZ, R14 ;  /* 0x000000ffff022224 */ /* 0x002fe200078e000e */
[----:B------:R-:W-:Y:S01]  /*13b90*/  SHFL.IDX PT, R6, R4, 0x2, 0x1c1f ;  /* 0x005c1f0004067f89 */ /* 0x000fe200000e0000 */
[----:B------:R-:W-:Y:S02]  /*13ba0*/  @P2 IMAD.MOV.U32 R3, RZ, RZ, R9 ;  /* 0x000000ffff032224 */ /* 0x000fe400078e0009 */
[----:B------:R-:W-:Y:S01]  /*13bb0*/  @P1 VIADD R9, R37, UR48 ;  /* 0x0000003025091c36 */ /* 0x000fe20008000000 */
[----:B------:R-:W0:Y:S04]  /*13bc0*/  SHFL.IDX PT, R14, R0, 0x2, 0x1c1f ;  /* 0x005c1f00000e7f89 */ /* 0x000e2800000e0000 */
[----:B------:R-:W-:Y:S04]  /*13bd0*/  @P2 LDGSTS.E.BYPASS.LTC128B.128 [R21+0x16c00], desc[UR42][R2.64], !P3 ;  /* 0x16c0000002152fae */ /* 0x000fe8000d901d6a */
[----:B------:R-:W-:Y:S04]  /*13be0*/  @P2 LDGSTS.E.BYPASS.LTC128B.128 [R21+0x18c00], desc[UR42][R2.64+0x40], !P6 ;  /* 0x18c0004002152fae */ /* 0x000fe8000f101d6a */
[----:B------:R1:W-:Y:S01]  /*13bf0*/  @P2 LDGSTS.E.BYPASS.LTC128B.128 [R21+0x1ac00], desc[UR42][R2.64+0x80], !P5 ;  /* 0x1ac0008002152fae */ /* 0x0003e2000e901d6a */
[----:B0-----:R-:W-:-:S05]  /*13c00*/  @P1 IADD3 R14, P0, R29, R14, RZ ;  /* 0x0000000e1d0e1210 */ /* 0x001fca0007f1e0ff */
[----:B------:R-:W-:Y:S02]  /*13c10*/  @P1 IMAD.X R7, RZ, RZ, R6, P0 ;  /* 0x000000ffff071224 */ /* 0x000fe400000e0606 */
[----:B-1----:R-:W-:Y:S02]  /*13c20*/  @P1 IMAD.MOV.U32 R2, RZ, RZ, R14 ;  /* 0x000000ffff021224 */ /* 0x002fe400078e000e */
[----:B------:R-:W-:Y:S01]  /*13c30*/  @P1 IMAD.MOV.U32 R3, RZ, RZ, R7 ;  /* 0x000000ffff031224 */ /* 0x000fe200078e0007 */
[----:B------:R0:W1:Y:S04]  /*13c40*/  SHFL.IDX PT, R14, R0, 0x3, 0x1c1f ;  /* 0x007c1f00000e7f89 */ /* 0x00006800000e0000 */
[----:B------:R0:W-:Y:S04]  /*13c50*/  @P1 LDGSTS.E.BYPASS.LTC128B.128 [R9+0x17400], desc[UR42][R2.64], !P3 ;  /* 0x1740000002091fae */ /* 0x0001e8000d901d6a */
[----:B------:R0:W-:Y:S04]  /*13c60*/  @P1 LDGSTS.E.BYPASS.LTC128B.128 [R9+0x19400], desc[UR42][R2.64+0x40], !P6 ;  /* 0x1940004002091fae */ /* 0x0001e8000f101d6a */
[----:B------:R0:W-:Y:S02]  /*13c70*/  @P1 LDGSTS.E.BYPASS.LTC128B.128 [R9+0x1b400], desc[UR42][R2.64+0x80], !P5 ;  /* 0x1b40008002091fae */ /* 0x0001e4000e901d6a */
.L_x_1226:
[C---:B------:R-:W-:Y:S02]  /*13c80*/  LOP3.LUT P2, RZ, R8.reuse, 0x10, RZ, 0xc0, !PT ;  /* 0x0000001008ff7812 */ /* 0x040fe4000784c0ff */
[----:B------:R-:W-:Y:S02]  /*13c90*/  LOP3.LUT P1, RZ, R8, 0x8, RZ, 0xc0, !PT ;  /* 0x0000000808ff7812 */ /* 0x000fe4000782c0ff */
[----:B01----:R-:W-:-:S05]  /*13ca0*/  @P4 IADD3 R2, P0, R29, R14, RZ ;  /* 0x0000000e1d024210 */ /* 0x003fca0007f1e0ff */
[----:B------:R-:W-:Y:S02]  /*13cb0*/  @P4 IMAD.X R3, RZ, RZ, R5, P0 ;  /* 0x000000ffff034224 */ /* 0x000fe400000e0605 */
[----:B------:R-:W-:-:S05]  /*13cc0*/  @P4 VIADD R5, R37, UR48 ;  /* 0x0000003025054c36 */ /* 0x000fca0008000000 */
[----:B------:R-:W-:Y:S01]  /*13cd0*/  @!PT LDS RZ, [RZ] ;  /* 0x00000000fffff984 */ /* 0x000fe20000000800 */
[----:B------:R-:W-:Y:S01]  /*13ce0*/  @!PT LDS RZ, [RZ] ;  /* 0x00000000fffff984 */ /* 0x000fe20000000800 */
[----:B------:R-:W-:Y:S01]  /*13cf0*/  @!PT LDS RZ, [RZ] ;  /* 0x00000000fffff984 */ /* 0x000fe20000000800 */
[----:B------:R0:W-:Y:S04]  /*13d00*/  @P4 LDGSTS.E.BYPASS.LTC128B.128 [R5+0x17c00], desc[UR42][R2.64], !P2 ;  /* 0x17c0000002054fae */ /* 0x0001e8000d101d6a */
[----:B------:R0:W-:Y:S04]  /*13d10*/  @P4 LDGSTS.E.BYPASS.LTC128B.128 [R5+0x19c00], desc[UR42][R2.64+0x40], !P1 ;  /* 0x19c0004002054fae */ /* 0x0001e8000c901d6a */
[----:B------:R0:W-:Y:S01]  /*13d20*/  @P4 LDGSTS.E.BYPASS.LTC128B.128 [R5+0x1bc00], desc[UR42][R2.64+0x80], !P5 ;  /* 0x1bc0008002054fae */ /* 0x0001e2000e901d6a */
        /* <DEDUP_REMOVED lines=9> */
.L_x_1160:
[----:B------:R-:W-:Y:S01]  /*13dc0*/  SYNCS.ARRIVE.TRANS64.A1T0 RZ, [UR48+0x22830], RZ ;  /* 0x022830ffffff79a7 */ /* 0x000fe20008100030 */
[----:B------:R-:W-:Y:S05]  /*13dd0*/  WARPSYNC.ALL ;  /* 0x0000000000007948 */ /* 0x000fea0003800000 */
[----:B------:R-:W-:Y:S01]  /*13de0*/  UIADD3 UR5, UR48, 0x10400, URZ ;  /* 0x0001040030057890 */ /* 0x000fe2000fffe03f */
[----:B------:R-:W-:Y:S01]  /*13df0*/  R2UR UR4, R31 ;  /* 0x000000001f0472ca */ /* 0x000fe200000e0000 */
[----:B------:R-:W-:Y:S01]  /*13e00*/  ULDC.64 UR6, c[0x0][0x2d8] ;  /* 0x0000b60000067ab9 */ /* 0x000fe20000000a00 */
[----:B------:R-:W-:Y:S01]  /*13e10*/  SHF.R.S32.HI R18, RZ, 0x1f, R26 ;  /* 0x0000001fff127819 */ /* 0x000fe2000001141a */
[----:B------:R-:W-:Y:S02]  /*13e20*/  ULOP3.LUT UP0, URZ, UR5, 0x1bf, URZ, 0xc0, !UPT ;  /* 0x000001bf053f7892 */ /* 0x000fe4000f80c03f */
[----:B------:R-:W-:Y:S01]  /*13e30*/  UIMAD.WIDE.U32 UR36, UR39, UR6, URZ ;  /* 0x00000006272472a5 */ /* 0x000fe2000f8e003f */
[----:B------:R-:W-:Y:S03]  /*13e40*/  BAR.SYNC.DEFER_BLOCKING 0x8, 0x180 ;  /* 0x0206000000007b1d */ /* 0x000fe60000010000 */
[----:B------:R-:W-:-:S04]  /*13e50*/  PLOP3.LUT P0, PT, PT, PT, UP0, 0x80, 0x0 ;  /* 0x000000000000781c */ /* 0x000fc80003f0f008 */
[----:B------:R-:W-:-:S04]  /*13e60*/  UIMAD UR4, UR4, UR6, URZ ;  /* 0x00000006040472a4 */ /* 0x000fc8000f8e023f */
        /* <DEDUP_REMOVED lines=19> */
.L_x_1161:
[----:B------:R-:W-:Y:S01]  /*13fa0*/  UISETP.NE.AND UP0, UPT, UR50, URZ, UPT ;  /* 0x0000003f3200728c */ /* 0x000fe2000bf05270 */
[----:B------:R-:W-:Y:S01]  /*13fb0*/  IADD3 R9, R23, UR41, R24 ;  /* 0x0000002917097c10 */ /* 0x000fe2000fffe018 */
[----:B------:R-:W-:Y:S02]  /*13fc0*/  IMAD.U32 R4, RZ, RZ, UR36 ;  /* 0x00000024ff047e24 */ /* 0x000fe4000f8e00ff */
[----:B------:R-:W-:Y:S02]  /*13fd0*/  IMAD.U32 R3, RZ, RZ, UR49 ;  /* 0x00000031ff037e24 */ /* 0x000fe4000f8e00ff */
[----:B------:R-:W-:Y:S01]  /*13fe0*/  PLOP3.LUT P0, PT, PT, PT, UP0, 0x80, 0x0 ;  /* 0x000000000000781c */ /* 0x000fe20003f0f008 */
[----:B------:R-:W-:Y:S02]  /*13ff0*/  IMAD.MOV.U32 R7, RZ, RZ, R9 ;  /* 0x000000ffff077224 */ /* 0x000fe400078e0009 */
[----:B------:R-:W-:Y:S02]  /*14000*/  IMAD.MOV.U32 R2, RZ, RZ, R4 ;  /* 0x000000ffff027224 */ /* 0x000fe400078e0004 */
[----:B------:R-:W-:Y:S01]  /*14010*/  @UP0 ULDC UR4, c[0x0][0x44c] ;  /* 0x0001130000040ab9 */ /* 0x000fe20000000800 */
[----:B------:R-:W-:-:S07]  /*14020*/  IMAD.U32 R5, RZ, RZ, UR37 ;  /* 0x00000025ff057e24 */ /* 0x000fce000f8e00ff */
[----:B------:R-:W-:Y:S01]  /*14030*/  @P0 IMAD.HI.U32 R0, R9, UR4, RZ ;  /* 0x0000000409000c27 */ /* 0x000fe2000f8e00ff */
[----:B------:R-:W-:Y:S01]  /*14040*/  PLOP3.LUT P0, PT, PT, PT, UP0, 0x80, 0x0 ;  /* 0x000000000000781c */ /* 0x000fe20003f0f008 */
[----:B------:R-:W-:-:S12]  /*14050*/  @UP0 ULDC UR4, c[0x0][0x450] ;  /* 0x0001140000040ab9 */ /* 0x000fd80000000800 */
[----:B------:R-:W-:Y:S01]  /*14060*/  @P0 SHF.R.U32.HI R7, RZ, UR4, R0 ;  /* 0x00000004ff070c19 */ /* 0x000fe20008011600 */
[----:B------:R-:W-:Y:S01]  /*14070*/  ULDC.64 UR4, c[0x0][0x2e0] ;  /* 0x0000b80000047ab9 */ /* 0x000fe20000000a00 */
[----:B------:R-:W0:Y:S01]  /*14080*/  LDC R0, c[0x0][0x448] ;  /* 0x00011200ff007b82 */ /* 0x000e220000000800 */
[----:B------:R-:W-:Y:S01]  /*14090*/  IMAD R11, R18, UR4, RZ ;  /* 0x00000004120b7c24 */ /* 0x000fe2000f8e02ff */
[----:B------:R-:W-:Y:S01]  /*140a0*/  SHF.R.S32.HI R4, RZ, 0x1f, R7 ;  /* 0x0000001fff047819 */ /* 0x000fe20000011407 */
[----:B------:R-:W-:-:S04]  /*140b0*/  IMAD.WIDE.U32 R2, R26, UR4, R2 ;  /* 0x000000041a027c25 */ /* 0x000fc8000f8e0002 */
[----:B------:R-:W-:Y:S01]  /*140c0*/  IMAD R11, R26, UR5, R11 ;  /* 0x000000051a0b7c24 */ /* 0x000fe2000f8e020b */
[----:B------:R-:W-:Y:S02]  /*140d0*/  ULDC.64 UR4, c[0x0][0x2d0] ;  /* 0x0000b40000047ab9 */ /* 0x000fe40000000a00 */
[----:B------:R-:W-:Y:S02]  /*140e0*/  IMAD R4, R4, UR4, RZ ;  /* 0x0000000404047c24 */ /* 0x000fe4000f8e02ff */
[----:B------:R-:W-:Y:S02]  /*140f0*/  IMAD.IADD R3, R3, 0x1, R11 ;  /* 0x0000000103037824 */ /* 0x000fe400078e020b */
[C---:B------:R-:W-:Y:S02]  /*14100*/  IMAD R5, R7.reuse, UR5, R4 ;  /* 0x0000000507057c24 */ /* 0x040fe4000f8e0204 */
[----:B------:R-:W-:Y:S02]  /*14110*/  IMAD.MOV R4, RZ, RZ, -R7 ;  /* 0x000000ffff047224 */ /* 0x000fe400078e0a07 */
[----:B------:R-:W-:Y:S01]  /*14120*/  IMAD.WIDE.U32 R2, R7, UR4, R2 ;  /* 0x0000000407027c25 */ /* 0x000fe2000f8e0002 */
[----:B------:R-:W-:-:S03]  /*14130*/  ULDC.64 UR4, c[0x0][0x2c8] ;  /* 0x0000b20000047ab9 */ /* 0x000fc60000000a00 */
[----:B------:R-:W-:Y:S02]  /*14140*/  IMAD.IADD R3, R3, 0x1, R5 ;  /* 0x0000000103037824 */ /* 0x000fe400078e0205 */
[----:B0-----:R-:W-:-:S04]  /*14150*/  IMAD R9, R0, R4, R9 ;  /* 0x0000000400097224 */ /* 0x001fc800078e0209 */
[----:B------:R-:W-:Y:S01]  /*14160*/  IMAD.WIDE.U32 R2, R9, UR4, R2 ;  /* 0x0000000409027c25 */ /* 0x000fe2000f8e0002 */
[----:B------:R-:W-:-:S05]  /*14170*/  SHF.R.S32.HI R4, RZ, 0x1f, R9 ;  /* 0x0000001fff047819 */ /* 0x000fca0000011409 */
        /* <DEDUP_REMOVED lines=11> */
[----:B------:R-:W0:Y:S01]  /*14230*/  SHFL.IDX PT, R14, R4, RZ, 0x1c1f ;  /* 0x001c1fff040e7589 */ /* 0x000e2200000e0000 */
[----:B------:R-:W-:Y:S02]  /*14240*/  ULDC UR4, c[0x0][0x288] ;  /* 0x0000a20000047ab9 */ /* 0x000fe40000000800 */
[----:B------:R-:W-:Y:S01]  /*14250*/  IMAD R7, R0, UR4, RZ ;  /* 0x0000000400077c24 */ /* 0x000fe2000f8e02ff */
[----:B------:R-:W1:Y:S01]  /*14260*/  SHFL.IDX PT, R2, R5, RZ, 0x1c1f ;  /* 0x001c1fff05027589 */ /* 0x000e6200000e0000 */
[----:B------:R-:W-:-:S03]  /*14270*/  VIADD R0, R23, UR41 ;  /* 0x0000002917007c36 */ /* 0x000fc60008000000 */
[----:B------:R-:W-:Y:S01]  /*14280*/  SHFL.IDX PT, R6, R5, 0x1, 0x1c1f ;  /* 0x003c1f0005067f89 */ /* 0x000fe200000e0000 */
[C---:B------:R-:W-:Y:S01]  /*14290*/  VIADD R8, R0.reuse, 0x20 ;  /* 0x0000002000087836 */ /* 0x040fe20000000000 */
[----:B------:R-:W-:-:S13]  /*142a0*/  ISETP.GE.AND P0, PT, R0, R7, PT ;  /* 0x000000070000720c */ /* 0x000fda0003f06270 */
[----:B------:R-:W-:Y:S01]  /*142b0*/  @!P0 VIADD R19, R37, UR48 ;  /* 0x0000003025138c36 */ /* 0x000fe20008000000 */
[----:B0-----:R-:W-:-:S05]  /*142c0*/  @!P0 IADD3 R14, P4, R29, R14, RZ ;  /* 0x0000000e1d0e8210 */ /* 0x001fca0007f9e0ff */
[----:B-1----:R-:W-:Y:S02]  /*142d0*/  @!P0 IMAD.X R3, RZ, RZ, R2, P4 ;  /* 0x000000ffff038224 */ /* 0x002fe400020e0602 */
[----:B------:R-:W-:Y:S02]  /*142e0*/  @!P0 IMAD.MOV.U32 R2, RZ, RZ, R14 ;  /* 0x000000ffff028224 */ /* 0x000fe400078e000e */
[----:B------:R-:W0:Y:S04]  /*142f0*/  SHFL.IDX PT, R14, R4, 0x1, 0x1c1f ;  /* 0x003c1f00040e7f89 */ /* 0x000e2800000e0000 */
[----:B------:R-:W-:Y:S04]  /*14300*/  @!P0 LDGSTS.E.BYPASS.LTC128B.128 [R19+0x10400], desc[UR42][R2.64], !P3 ;  /* 0x1040000002138fae */ /* 0x000fe8000d901d6a */
[----:B------:R-:W-:Y:S04]  /*14310*/  @!P0 LDGSTS.E.BYPASS.LTC128B.128 [R19+0x12400], desc[UR42][R2.64+0x40], !P2 ;  /* 0x1240004002138fae */ /* 0x000fe8000d101d6a */
[----:B------:R1:W-:Y:S01]  /*14320*/  @!P0 LDGSTS.E.BYPASS.LTC128B.128 [R19+0x14400], desc[UR42][R2.64+0x80], !P1 ;  /* 0x1440008002138fae */ /* 0x0003e2000c901d6a */
[----:B------:R-:W-:Y:S01]  /*14330*/  ISETP.GE.AND P0, PT, R8, R7, PT ;  /* 0x000000070800720c */ /* 0x000fe20003f06270 */
[----:B------:R-:W-:-:S12]  /*14340*/  VIADD R8, R0, 0x40 ;  /* 0x0000004000087836 */ /* 0x000fd80000000000 */
[----:B0-----:R-:W-:Y:S01]  /*14350*/  @!P0 IADD3 R14, P4, R29, R14, RZ ;  /* 0x0000000e1d0e8210 */ /* 0x001fe20007f9e0ff */
[----:B------:R-:W-:-:S04]  /*14360*/  @!P0 VIADD R21, R37, UR48 ;  /* 0x0000003025158c36 */ /* 0x000fc80008000000 */
[----:B------:R-:W-:Y:S02]  /*14370*/  @!P0 IMAD.X R9, RZ, RZ, R6, P4 ;  /* 0x000000ffff098224 */ /* 0x000fe400020e0606 */
[----:B-1----:R-:W-:Y:S01]  /*14380*/  @!P0 IMAD.MOV.U32 R2, RZ, RZ, R14 ;  /* 0x000000ffff028224 */ /* 0x002fe200078e000e */
[----:B------:R-:W-:Y:S01]  /*14390*/  SHFL.IDX PT, R6, R5, 0x2, 0x1c1f ;  /* 0x005c1f0005067f89 */ /* 0x000fe200000e0000 */
[----:B------:R-:W-:-:S03]  /*143a0*/  @!P0 IMAD.MOV.U32 R3, RZ, RZ, R9 ;  /* 0x000000ffff038224 */ /* 0x000fc600078e0009 */
[----:B------:R-:W0:Y:S04]  /*143b0*/  SHFL.IDX PT, R14, R4, 0x2, 0x1c1f ;  /* 0x005c1f00040e7f89 */ /* 0x000e2800000e0000 */
[----:B------:R-:W-:Y:S04]  /*143c0*/  @!P0 LDGSTS.E.BYPASS.LTC128B.128 [R21+0x10c00], desc[UR42][R2.64], !P3 ;  /* 0x10c0000002158fae */ /* 0x000fe8000d901d6a */
[----:B------:R-:W-:Y:S04]  /*143d0*/  @!P0 LDGSTS.E.BYPASS.LTC128B.128 [R21+0x12c00], desc[UR42][R2.64+0x40], !P2 ;  /* 0x12c0004002158fae */ /* 0x000fe8000d101d6a */
[----:B------:R1:W-:Y:S01]  /*143e0*/  @!P0 LDGSTS.E.BYPASS.LTC128B.128 [R21+0x14c00], desc[UR42][R2.64+0x80], !P1 ;  /* 0x14c0008002158fae */ /* 0x0003e2000c901d6a */
[----:B------:R-:W-:-:S03]  /*143f0*/  ISETP.GE.AND P0, PT, R8, R7, PT ;  /* 0x000000070800720c */ /* 0x000fc60003f06270 */
[----:B------:R-:W2:Y:S10]  /*14400*/  SHFL.IDX PT, R5, R5, 0x3, 0x1c1f ;  /* 0x007c1f0005057f89 */ /* 0x000eb400000e0000 */
[----:B0-----:R-:W-:Y:S01]  /*14410*/  @!P0 IADD3 R14, P4, R29, R14, RZ ;  /* 0x0000000e1d0e8210 */ /* 0x001fe20007f9e0ff */
[----:B------:R-:W-:-:S04]  /*14420*/  @!P0 VIADD R19, R37, UR48 ;  /* 0x0000003025138c36 */ /* 0x000fc80008000000 */
[----:B------:R-:W-:Y:S02]  /*14430*/  @!P0 IMAD.X R9, RZ, RZ, R6, P4 ;  /* 0x000000ffff098224 */ /* 0x000fe400020e0606 */
[----:B-1----:R-:W-:Y:S02]  /*14440*/  @!P0 IMAD.MOV.U32 R2, RZ, RZ, R14 ;  /* 0x000000ffff028224 */ /* 0x002fe400078e000e */
[----:B------:R-:W-:Y:S01]  /*14450*/  @!P0 IMAD.MOV.U32 R3, RZ, RZ, R9 ;  /* 0x000000ffff038224 */ /* 0x000fe200078e0009 */
[----:B------:R0:W1:Y:S04]  /*14460*/  SHFL.IDX PT, R14, R4, 0x3, 0x1c1f ;  /* 0x007c1f00040e7f89 */ /* 0x00006800000e0000 */
[----:B------:R0:W-:Y:S04]  /*14470*/  @!P0 LDGSTS.E.BYPASS.LTC128B.128 [R19+0x11400], desc[UR42][R2.64], !P3 ;  /* 0x1140000002138fae */ /* 0x0001e8000d901d6a */
[----:B------:R0:W-:Y:S04]  /*14480*/  @!P0 LDGSTS.E.BYPASS.LTC128B.128 [R19+0x13400], desc[UR42][R2.64+0x40], !P2 ;  /* 0x1340004002138fae */ /* 0x0001e8000d101d6a */
[----:B--2---:R0:W-:Y:S02]  /*14490*/  @!P0 LDGSTS.E.BYPASS.LTC128B.128 [R19+0x15400], desc[UR42][R2.64+0x80], !P1 ;  /* 0x1540008002138fae */ /* 0x0041e4000c901d6a */
.L_x_1235:
[----:B------:R-:W-:Y:S01]  /*144a0*/  VIADD R0, R0, 0x60 ;  /* 0x0000006000007836 */ /* 0x000fe20000000000 */
[----:B------:R-:W-:Y:S04]  /*144b0*/  BSSY B0, `(.L_x_1163) ;  /* 0x000000c000007945 */ /* 0x000fe80003800000 */
[----:B------:R-:W-:-:S13]  /*144c0*/  ISETP.GE.AND P0, PT, R0, R7, PT ;  /* 0x000000070000720c */ /* 0x000fda0003f06270 */
[----:B------:R-:W-:Y:S05]  /*144d0*/  @P0 BRA `(.L_x_1164) ;  /* 0x0000000000240947 */ /* 0x000fea0003800000 */
[----:B01----:R-:W-:-:S05]  /*144e0*/  IADD3 R2, P0, R29, R14, RZ ;  /* 0x0000000e1d027210 */ /* 0x003fca0007f1e0ff */
[----:B------:R-:W-:Y:S02]  /*144f0*/  IMAD.X R3, RZ, RZ, R5, P0 ;  /* 0x000000ffff037224 */ /* 0x000fe400000e0605 */
[----:B------:R-:W-:-:S05]  /*14500*/  VIADD R5, R37, UR48 ;  /* 0x0000003025057c36 */ /* 0x000fca0008000000 */
[----:B------:R-:W-:Y:S01]  /*14510*/  @!PT LDS RZ, [RZ] ;  /* 0x00000000fffff984 */ /* 0x000fe20000000800 */
[----:B------:R-:W-:Y:S01]  /*14520*/  @!PT LDS RZ, [RZ] ;  /* 0x00000000fffff984 */ /* 0x000fe20000000800 */
[----:B------:R-:W-:Y:S01]  /*14530*/  @!PT LDS RZ, [RZ] ;  /* 0x00000000fffff984 */ /* 0x000fe20000000800 */
[----:B------:R2:W-:Y:S04]  /*14540*/  LDGSTS.E.BYPASS.LTC128B.128 [R5+0x11c00], desc[UR42][R2.64], !P3 ;  /* 0x11c0000002057fae */ /* 0x0005e8000d901d6a */
[----:B------:R2:W-:Y:S04]  /*14550*/  LDGSTS.E.BYPASS.LTC128B.128 [R5+0x13c00], desc[UR42][R2.64+0x40], !P2 ;  /* 0x13c0004002057fae */ /* 0x0005e8000d101d6a */
[----:B------:R2:W-:Y:S02]  /*14560*/  LDGSTS.E.BYPASS.LTC128B.128 [R5+0x15c00], desc[UR42][R2.64+0x80], !P1 ;  /* 0x15c0008002057fae */ /* 0x0005e4000c901d6a */
.L_x_1164:
[----:B------:R-:W-:Y:S05]  /*14570*/  BSYNC B0 ;  /* 0x0000000000007941 */ /* 0x000fea0003800000 */
.L_x_1163:
[----:B------:R-:W-:Y:S01]  /*14580*/  NOP ;  /* 0x0000000000007918 */ /* 0x000fe20000000000 */
[----:B------:R-:W-:Y:S01]  /*14590*/  SYNCS.ARRIVE.TRANS64.RED.A0T1 RZ, [UR48+0x22800], RZ ;  /* 0x022800ffffff79a7 */ /* 0x000fe20008200430 */
[----:B------:R-:W-:Y:S01]  /*145a0*/  IMAD.MOV.U32 R0, RZ, RZ, 0x1 ;  /* 0x00000001ff007424 */ /* 0x000fe200078e00ff */
[----:B------:R-:W-:Y:S01]  /*145b0*/  ARRIVES.LDGSTSBAR.64.TRANSCNT [UR48+0x22800] ;  /* 0x02280000ff0079b0 */ /* 0x000fe20008000ab0 */
[----:B------:R-:W-:Y:S02]  /*145c0*/  VIADD R16, R16, 0xfffffffe ;  /* 0xfffffffe10107836 */ /* 0x000fe40000000000 */
[----:B------:R-:W-:Y:S01]  /*145d0*/  IMAD.MOV.U32 R29, RZ, RZ, 0x1 ;  /* 0x00000001ff1d7424 */ /* 0x000fe200078e00ff */
[----:B------:R-:W-:Y:S01]  /*145e0*/  SHF.L.U32 R0, R0, 0x1f, RZ ;  /* 0x0000001f00007819 */ /* 0x000fe200000006ff */
[----:B------:R-:W-:Y:S01]  /*145f0*/  NOP ;  /* 0x0000000000007918 */ /* 0x000fe20000000000 */
[----:B------:R-:W-:Y:S02]  /*14600*/  SYNCS.ARRIVE.TRANS64.A1T0 RZ, [UR48+0x22800], RZ ;  /* 0x022800ffffff79a7 */ /* 0x000fe40008100030 */
[----:B------:R-:W3:Y:S02]  /*14610*/  SYNCS.PHASECHK.TRANS64.TRYWAIT P0, [UR48+0x22820], R0 ;  /* 0x02282000ff0075a7 */ /* 0x000ee40008000170 */
[----:B---3--:R-:W-:Y:S05]  /*14620*/  @!P0 BRA `(.L_x_1165) ;  /* 0x0000003000588947 */ /* 0x008fea0003800000 */
.L_x_1236:
[----:B------:R-:W-:-:S13]  /*14630*/  ISETP.GE.AND P0, PT, R16, UR51, PT ;  /* 0x0000003310007c0c */ /* 0x000fda000bf06270 */
[----:B------:R-:W-:Y:S05]  /*14640*/  @!P0 BRA `(.L_x_1166) ;  /* 0x0000001000ac8947 */ /* 0x000fea0003800000 */
[----:B------:R-:W-:Y:S01]  /*14650*/  UIADD3 UR4, UR47, 0x1, URZ ;  /* 0x000000012f047890 */ /* 0x000fe2000fffe03f */
[----:B0-2---:R-:W-:Y:S01]  /*14660*/  LOP3.LUT R3, RZ, UR45, RZ, 0x33, !PT ;  /* 0x0000002dff037c12 */ /* 0x005fe2000f8e33ff */
[----:B------:R-:W-:Y:S01]  /*14670*/  IMAD.MOV.U32 R10, RZ, RZ, 0x1 ;  /* 0x00000001ff0a7424 */ /* 0x000fe200078e00ff */
[----:B------:R-:W-:Y:S01]  /*14680*/  IADD3 R17, R24, R17, R23 ;  /* 0x0000001118117210 */ /* 0x000fe20007ffe017 */
[----:B------:R-:W-:Y:S01]  /*14690*/  UIMAD UR4, UR4, UR38, URZ ;  /* 0x00000026040472a4 */ /* 0x000fe2000f8e023f */
[----:B------:R-:W-:Y:S01]  /*146a0*/  LOP3.LUT R5, RZ, UR44, RZ, 0x33, !PT ;  /* 0x0000002cff057c12 */ /* 0x000fe2000f8e33ff */
[----:B------:R-:W-:Y:S02]  /*146b0*/  IMAD.MOV.U32 R9, RZ, RZ, RZ ;  /* 0x000000ffff097224 */ /* 0x000fe400078e00ff */
[----:B------:R-:W-:Y:S02]  /*146c0*/  VIADD R17, R17, 0xfffffe80 ;  /* 0xfffffe8011117836 */ /* 0x000fe40000000000 */
[----:B------:R-:W-:-:S04]  /*146d0*/  LOP3.LUT R0, RZ, UR4, RZ, 0x33, !PT ;  /* 0x00000004ff007c12 */ /* 0x000fc8000f8e33ff */
[----:B------:R-:W-:-:S04]  /*146e0*/  VIADDMNMX R0, R0, -UR46, R3, !PT ;  /* 0x8000002e00007c46 */ /* 0x000fc8000f800103 */
[----:B------:R-:W-:-:S04]  /*146f0*/  VIMNMX R0, R0, R5, !PT ;  /* 0x0000000500007248 */ /* 0x000fc80007fe0100 */
[C---:B------:R-:W-:Y:S01]  /*14700*/  IADD3 R30, -R0.reuse, -0x2, RZ ;  /* 0xfffffffe001e7810 */ /* 0x040fe20007ffe1ff */
[----:B------:R-:W-:-:S07]  /*14710*/  IMAD R28, R0, -0x80, R17 ;  /* 0xffffff80001c7824 */ /* 0x000fce00078e0211 */
.L_x_1181:
[----:B0-2---:R-:W2:Y:S01]  /*14720*/  LDL R4, [R1+0x4] ;  /* 0x0000040001047983 */ /* 0x005ea20000100800 */
[----:B------:R-:W0:Y:S01]  /*14730*/  LDC R0, c[0x0][0x430] ;  /* 0x00010c00ff007b82 */ /* 0x000e220000000800 */
[----:B------:R-:W-:Y:S01]  /*14740*/  IMAD.MOV.U32 R7, RZ, RZ, R28 ;  /* 0x000000ffff077224 */ /* 0x000fe200078e001c */
[----:B------:R-:W-:Y:S01]  /*14750*/  ULDC.64 UR4, c[0x0][0x428] ;  /* 0x00010a0000047ab9 */ /* 0x000fe20000000a00 */
[----:B0-----:R-:W-:-:S13]  /*14760*/  ISETP.NE.AND P0, PT, R0, 0x1, PT ;  /* 0x000000010000780c */ /* 0x001fda0003f05270 */
[----:B------:R-:W0:Y:S08]  /*14770*/  @P0 LDC R3, c[0x0][0x434] ;  /* 0x00010d00ff030b82 */ /* 0x000e300000000800 */
[----:B------:R-:W3:Y:S01]  /*14780*/  @P0 LDC R5, c[0x0][0x438] ;  /* 0x00010e00ff050b82 */ /* 0x000ee20000000800 */
[----:B0-----:R-:W-:-:S05]  /*14790*/  @P0 IMAD.HI.U32 R0, R28, R3, RZ ;  /* 0x000000031c000227 */ /* 0x001fca00078e00ff */
[----:B---3--:R-:W-:-:S04]  /*147a0*/  @P0 SHF.R.U32.HI R7, RZ, R5, R0 ;  /* 0x00000005ff070219 */ /* 0x008fc80000011600 */
[--C-:B------:R-:W-:Y:S01]  /*147b0*/  SHF.R.S32.HI R3, RZ, 0x1f, R7.reuse ;  /* 0x0000001fff037819 */ /* 0x100fe20000011407 */
[----:B------:R-:W-:-:S04]  /*147c0*/  IMAD.MOV.U32 R2, RZ, RZ, R7 ;  /* 0x000000ffff027224 */ /* 0x000fc800078e0007 */
[----:B------:R-:W-:-:S04]  /*147d0*/  IMAD.WIDE.U32 R2, R32, UR4, R2 ;  /* 0x0000000420027c25 */ /* 0x000fc8000f8e0002 */
[----:B--2---:R-:W-:-:S04]  /*147e0*/  IMAD R5, R4, UR4, RZ ;  /* 0x0000000404057c24 */ /* 0x004fc8000f8e02ff */
[----:B------:R-:W-:Y:S01]  /*147f0*/  IMAD R5, R32, UR5, R5 ;  /* 0x0000000520057c24 */ /* 0x000fe2000f8e0205 */
[----:B------:R-:W-:Y:S02]  /*14800*/  ULDC.64 UR4, c[0x0][0x418] ;  /* 0x0001060000047ab9 */ /* 0x000fe40000000a00 */
[----:B------:R-:W-:Y:S01]  /*14810*/  LEA R4, P0, R2, UR4, 0x2 ;  /* 0x0000000402047c11 */ /* 0x000fe2000f8010ff */
[----:B------:R-:W-:-:S05]  /*14820*/  IMAD.IADD R3, R5, 0x1, R3 ;  /* 0x0000000105037824 */ /* 0x000fca00078e0203 */
[----:B------:R-:W-:-:S05]  /*14830*/  LEA.HI.X R5, R2, UR5, R3, 0x2, P0 ;  /* 0x0000000502057c11 */ /* 0x000fca00080f1403 */
[----:B------:R-:W2:Y:S01]  /*14840*/  LDG.E R6, desc[UR42][R4.64] ;  /* 0x0000002a04067981 */ /* 0x000ea2000c1e1900 */
[----:B------:R-:W-:-:S06]  /*14850*/  ULOP3.LUT UR6, UR40, 0x2, URZ, 0xfc, !UPT ;  /* 0x0000000228067892 */ /* 0x000fcc000f8efc3f */
[----:B------:R-:W-:Y:S02]  /*14860*/  IMAD.U32 R8, RZ, RZ, UR6 ;  /* 0x00000006ff087e24 */ /* 0x000fe4000f8e00ff */
[----:B------:R-:W-:-:S03]  /*14870*/  VIADD R0, R9, 0x1 ;  /* 0x0000000109007836 */ /* 0x000fc60000000000 */
[----:B------:R-:W-:Y:S02]  /*14880*/  ISETP.NE.AND P1, PT, R8, 0x3, PT ;  /* 0x000000030800780c */ /* 0x000fe40003f25270 */
[----:B------:R-:W-:Y:S01]  /*14890*/  ISETP.NE.AND P0, PT, R0, 0x2, PT ;  /* 0x000000020000780c */ /* 0x000fe20003f05270 */
[----:B------:R-:W-:-:S03]  /*148a0*/  VIADD R30, R30, 0xffffffff ;  /* 0xffffffff1e1e7836 */ /* 0x000fc60000000000 */
[----:B------:R-:W-:Y:S02]  /*148b0*/  SEL R29, RZ, 0x1, P0 ;  /* 0x00000001ff1d7807 */ /* 0x000fe40000000000 */
[----:B------:R-:W-:Y:S02]  /*148c0*/  SEL R0, R0, RZ, P0 ;  /* 0x000000ff00007207 */ /* 0x000fe40000000000 */
[----:B------:R-:W-:Y:S02]  /*148d0*/  LOP3.LUT R29, R10, R29, RZ, 0x3c, !PT ;  /* 0x0000001d0a1d7212 */ /* 0x000fe400078e3cff */
[----:B------:R-:W-:Y:S02]  /*148e0*/  ISETP.GT.AND P2, PT, R30, UR51, PT ;  /* 0x000000331e007c0c */ /* 0x000fe4000bf44270 */
[----:B--2---:R-:W-:Y:S01]  /*148f0*/  SHF.R.S32.HI R17, RZ, 0x1f, R6 ;  /* 0x0000001fff117819 */ /* 0x004fe20000011406 */
[----:B------:R-:W-:Y:S10]  /*14900*/  @!P1 BRA `(.L_x_1167) ;  /* 0x0000000000049947 */ /* 0x000ff40003800000 */
[----:B------:R-:W-:Y:S01]  /*14910*/  BPT.TRAP 0x1 ;  /* 0x000000040000795c */ /* 0x000fe20000300000 */
.L_x_1167:
[----:B------:R-:W-:Y:S02]  /*14920*/  LEA R8, R0, UR48, 0x3 ;  /* 0x0000003000087c11 */ /* 0x000fe4000f8e18ff */
[----:B------:R-:W-:-:S04]  /*14930*/  SHF.L.U32 R18, R29, 0x1f, RZ ;  /* 0x0000001f1d127819 */ /* 0x000fc800000006ff */
[----:B------:R-:W0:Y:S02]  /*14940*/  SYNCS.PHASECHK.TRANS64.TRYWAIT P0, [R8+URZ+0x22880], R18 ;  /* 0x02288012080075a7 */ /* 0x000e24000800017f */
[----:B0-----:R-:W-:Y:S05]  /*14950*/  @!P0 BRA `(.L_x_1168) ;  /* 0x0000002c00a48947 */ /* 0x001fea0003800000 */
.L_x_1237:
[----:B------:R-:W2:Y:S01]  /*14960*/  LDL R2, [R1] ;  /* 0x0000000001027983 */ /* 0x000ea20000100800 */
[----:B------:R-:W-:Y:S01]  /*14970*/  ULDC UR4, c[0x0][0x430] ;  /* 0x00010c0000047ab9 */ /* 0x000fe20000000800 */
[----:B------:R-:W-:Y:S01]  /*14980*/  R2UR UR6, R31 ;  /* 0x000000001f0672ca */ /* 0x000fe200000e0000 */
[----:B------:R-:W-:Y:S01]  /*14990*/  UIADD3 UR4, -UR4, URZ, URZ ;  /* 0x0000003f04047290 */ /* 0x000fe2000fffe13f */
[----:B------:R-:W3:Y:S05]  /*149a0*/  S2R R23, SR_TID.X ;  /* 0x0000000000177919 */ /* 0x000eea0000002100 */
[----:B------:R-:W-:Y:S01]  /*149b0*/  IMAD R7, R7, UR4, R28 ;  /* 0x0000000407077c24 */ /* 0x000fe2000f8e021c */
[----:B------:R-:W-:-:S04]  /*149c0*/  ULDC.64 UR4, c[0x0][0x328] ;  /* 0x0000ca0000047ab9 */ /* 0x000fc80000000a00 */
[----:B------:R-:W-:Y:S01]  /*149d0*/  SHF.R.S32.HI R16, RZ, 0x1f, R7 ;  /* 0x0000001fff107819 */ /* 0x000fe20000011407 */
[----:B---3--:R-:W-:-:S05]  /*149e0*/  IMAD.SHL.U32 R23, R23, 0x10, RZ ;  /* 0x0000001017177824 */ /* 0x008fca00078e00ff */
[----:B------:R-:W-:Y:S02]  /*149f0*/  LOP3.LUT R23, R23, 0x30, RZ, 0xc0, !PT ;  /* 0x0000003017177812 */ /* 0x000fe400078ec0ff */
[C---:B--2---:R-:W-:Y:S02]  /*14a00*/  LOP3.LUT P3, RZ, R2.reuse, 0x2, RZ, 0xc0, !PT ;  /* 0x0000000202ff7812 */ /* 0x044fe4000786c0ff */
[----:B------:R-:W-:Y:S01]  /*14a10*/  LOP3.LUT P1, RZ, R2, 0x1, RZ, 0xc0, !PT ;  /* 0x0000000102ff7812 */ /* 0x000fe2000782c0ff */
[----:B------:R-:W-:-:S04]  /*14a20*/  IMAD R2, R16, UR4, RZ ;  /* 0x0000000410027c24 */ /* 0x000fc8000f8e02ff */
[C---:B------:R-:W-:Y:S02]  /*14a30*/  IMAD R5, R7.reuse, UR5, R2 ;  /* 0x0000000507057c24 */ /* 0x040fe4000f8e0202 */
[----:B------:R-:W-:Y:S01]  /*14a40*/  IMAD.WIDE.U32 R2, R7, UR4, RZ ;  /* 0x0000000407027c25 */ /* 0x000fe2000f8e00ff */
        /* <DEDUP_REMOVED lines=13> */
[----:B------:R-:W-:-:S04]  /*14b20*/  IADD3 R19, P0, R2, UR6, RZ ;  /* 0x0000000602137c10 */ /* 0x000fc8000ff1e0ff */
[----:B------:R-:W-:Y:S01]  /*14b30*/  IADD3.X R22, R5, UR4, R3, P0, !PT ;  /* 0x0000000405167c10 */ /* 0x000fe200087fe403 */
[----:B------:R-:W-:-:S03]  /*14b40*/  UMOV UR4, 0xffffffff ;  /* 0xffffffff00047882 */ /* 0x000fc60000000000 */
[----:B------:R-:W-:Y:S05]  /*14b50*/  BRA.DIV UR4, `(.L_x_1169) ;  /* 0x0000002e04387947 */ /* 0x000fea000b800000 */
[----:B-1----:R-:W1:Y:S01]  /*14b60*/  SHFL.IDX PT, R14, R19, RZ, 0x1c1f ;  /* 0x001c1fff130e7589 */ /* 0x002e6200000e0000 */
[----:B------:R-:W-:-:S03]  /*14b70*/  IMAD R20, R0, 0x4000, R36 ;  /* 0x0000400000147824 */ /* 0x000fc600078e0224 */
[----:B------:R-:W2:Y:S01]  /*14b80*/  SHFL.IDX PT, R3, R22, RZ, 0x1c1f ;  /* 0x001c1fff16037589 */ /* 0x000ea200000e0000 */
[----:B------:R-:W-:-:S03]  /*14b90*/  IMAD.IADD R21, R34, 0x1, R20 ;  /* 0x0000000122157824 */ /* 0x000fc600078e0214 */
[----:B------:R-:W-:Y:S01]  /*14ba0*/  SHFL.IDX PT, R5, R22, 0x1, 0x1c1f ;  /* 0x003c1f0016057f89 */ /* 0x000fe200000e0000 */
[----:B-1----:R-:W-:-:S03]  /*14bb0*/  IADD3 R2, P0, R23, R14, RZ ;  /* 0x0000000e17027210 */ /* 0x002fc60007f1e0ff */
[----:B------:R-:W1:Y:S02]  /*14bc0*/  SHFL.IDX PT, R14, R19, 0x1, 0x1c1f ;  /* 0x003c1f00130e7f89 */ /* 0x000e6400000e0000 */
[----:B--2---:R-:W-:-:S05]  /*14bd0*/  IMAD.X R3, RZ, RZ, R3, P0 ;  /* 0x000000ffff037224 */ /* 0x004fca00000e0603 */
[----:B------:R-:W-:Y:S04]  /*14be0*/  LDGSTS.E.BYPASS.LTC128B.128 [R20], desc[UR42][R2.64], !P3 ;  /* 0x0000000002147fae */ /* 0x000fe8000d901d6a */
[----:B------:R2:W-:Y:S01]  /*14bf0*/  LDGSTS.E.BYPASS.LTC128B.128 [R21], desc[UR42][R2.64+0x40], !P1 ;  /* 0x0000004002157fae */ /* 0x0005e2000c901d6a */
[----:B-1----:R-:W-:-:S03]  /*14c00*/  IADD3 R4, P0, R23, R14, RZ ;  /* 0x0000000e17047210 */ /* 0x002fc60007f1e0ff */
[----:B--2---:R-:W-:Y:S04]  /*14c10*/  SHFL.IDX PT, R3, R22, 0x2, 0x1c1f ;  /* 0x005c1f0016037f89 */ /* 0x004fe800000e0000 */
[----:B------:R-:W1:Y:S01]  /*14c20*/  SHFL.IDX PT, R14, R19, 0x2, 0x1c1f ;  /* 0x005c1f00130e7f89 */ /* 0x000e6200000e0000 */
[----:B------:R-:W-:-:S03]  /*14c30*/  IMAD.X R5, RZ, RZ, R5, P0 ;  /* 0x000000ffff057224 */ /* 0x000fc600000e0605 */
[----:B------:R-:W2:Y:S04]  /*14c40*/  SHFL.IDX PT, R22, R22, 0x3, 0x1c1f ;  /* 0x007c1f0016167f89 */ /* 0x000ea800000e0000 */
[----:B------:R3:W-:Y:S04]  /*14c50*/  LDGSTS.E.BYPASS.LTC128B.128 [R20+0x1000], desc[UR42][R4.64], !P3 ;  /* 0x0100000004147fae */ /* 0x0007e8000d901d6a */
[----:B------:R3:W-:Y:S01]  /*14c60*/  LDGSTS.E.BYPASS.LTC128B.128 [R21+0x1000], desc[UR42][R4.64+0x40], !P1 ;  /* 0x0100004004157fae */ /* 0x0007e2000c901d6a */
[----:B-1----:R-:W-:-:S03]  /*14c70*/  IADD3 R2, P0, R23, R14, RZ ;  /* 0x0000000e17027210 */ /* 0x002fc60007f1e0ff */
[----:B------:R3:W1:Y:S02]  /*14c80*/  SHFL.IDX PT, R14, R19, 0x3, 0x1c1f ;  /* 0x007c1f00130e7f89 */ /* 0x00066400000e0000 */
[----:B------:R-:W-:-:S05]  /*14c90*/  IMAD.X R3, RZ, RZ, R3, P0 ;  /* 0x000000ffff037224 */ /* 0x000fca00000e0603 */
[----:B------:R3:W-:Y:S04]  /*14ca0*/  LDGSTS.E.BYPASS.LTC128B.128 [R20+0x2000], desc[UR42][R2.64], !P3 ;  /* 0x0200000002147fae */ /* 0x0007e8000d901d6a */
[----:B--2---:R3:W-:Y:S02]  /*14cb0*/  LDGSTS.E.BYPASS.LTC128B.128 [R21+0x2000], desc[UR42][R2.64+0x40], !P1 ;  /* 0x0200004002157fae */ /* 0x0047e4000c901d6a */
.L_x_1247:
[----:B-1-3--:R-:W-:Y:S02]  /*14cc0*/  IADD3 R2, P0, R23, R14, RZ ;  /* 0x0000000e17027210 */ /* 0x00afe40007f1e0ff */
        /* <DEDUP_REMOVED lines=16> */
.L_x_1170:
[----:B------:R1:W-:Y:S01]  /*14dd0*/  SYNCS.ARRIVE.TRANS64.A1T0 RZ, [R8+URZ+0x22870], RZ ;  /* 0x022870ff08ff79a7 */ /* 0x0003e2000810003f */
[----:B------:R-:W-:Y:S05]  /*14de0*/  @!P1 BRA `(.L_x_1171) ;  /* 0x0000000000049947 */ /* 0x000fea0003800000 */
[----:B------:R-:W-:Y:S01]  /*14df0*/  BPT.TRAP 0x1 ;  /* 0x000000040000795c */ /* 0x000fe20000300000 */
.L_x_1171:
[----:B------:R-:W2:Y:S02]  /*14e00*/  SYNCS.PHASECHK.TRANS64.TRYWAIT P0, [R8+URZ+0x22840], R18 ;  /* 0x02284012080075a7 */ /* 0x000ea4000800017f */
[----:B--2---:R-:W-:Y:S05]  /*14e10*/  @!P0 BRA `(.L_x_1172) ;  /* 0x0000002c00a48947 */ /* 0x004fea0003800000 */
.L_x_1248:
[----:B------:R-:W3:Y:S01]  /*14e20*/  LDL R2, [R1] ;  /* 0x0000000001027983 */ /* 0x000ee20000100800 */
[----:B------:R-:W-:Y:S01]  /*14e30*/  ULDC.64 UR4, c[0x0][0x300] ;  /* 0x0000c00000047ab9 */ /* 0x000fe20000000a00 */
[----:B------:R-:W-:Y:S01]  /*14e40*/  R2UR UR6, R31 ;  /* 0x000000001f0672ca */ /* 0x000fe200000e0000 */
[----:B------:R-:W-:Y:S01]  /*14e50*/  IMAD R16, R16, UR4, RZ ;  /* 0x0000000410107c24 */ /* 0x000fe2000f8e02ff */
[----:B------:R-:W4:Y:S03]  /*14e60*/  S2R R19, SR_TID.X ;  /* 0x0000000000137919 */ /* 0x000f260000002100 */
[----:B------:R-:W-:Y:S02]  /*14e70*/  IMAD R5, R7, UR5, R16 ;  /* 0x0000000507057c24 */ /* 0x000fe4000f8e0210 */
[----:B----4-:R-:W-:-:S05]  /*14e80*/  IMAD.SHL.U32 R19, R19, 0x10, RZ ;  /* 0x0000001013137824 */ /* 0x010fca00078e00ff */
[----:B------:R-:W-:Y:S02]  /*14e90*/  LOP3.LUT R19, R19, 0x30, RZ, 0xc0, !PT ;  /* 0x0000003013137812 */ /* 0x000fe400078ec0ff */
[C---:B---3--:R-:W-:Y:S02]  /*14ea0*/  LOP3.LUT P4, RZ, R2.reuse, 0x10, RZ, 0xc0, !PT ;  /* 0x0000001002ff7812 */ /* 0x048fe4000788c0ff */
[C---:B------:R-:W-:Y:S02]  /*14eb0*/  LOP3.LUT P3, RZ, R2.reuse, 0x8, RZ, 0xc0, !PT ;  /* 0x0000000802ff7812 */ /* 0x040fe4000786c0ff */
[----:B------:R-:W-:Y:S01]  /*14ec0*/  LOP3.LUT P1, RZ, R2, 0x4, RZ, 0xc0, !PT ;  /* 0x0000000402ff7812 */ /* 0x000fe2000782c0ff */
[----:B------:R-:W-:Y:S01]  /*14ed0*/  IMAD.WIDE.U32 R2, R7, UR4, RZ ;  /* 0x0000000407027c25 */ /* 0x000fe2000f8e00ff */
[----:B------:R-:W-:-:S03]  /*14ee0*/  ULDC.64 UR4, c[0x0][0x310] ;  /* 0x0000c40000047ab9 */ /* 0x000fc60000000a00 */
        /* <DEDUP_REMOVED lines=13> */
[----:B------:R-:W-:-:S03]  /*14fc0*/  IMAD R17, R0, 0x6000, R37 ;  /* 0x0000600000117824 */ /* 0x000fc600078e0225 */
[----:B0-2---:R-:W-:Y:S01]  /*14fd0*/  IADD3.X R18, R5, UR4, R3, P0, !PT ;  /* 0x0000000405127c10 */ /* 0x005fe200087fe403 */
[----:B------:R-:W-:-:S03]  /*14fe0*/  UMOV UR4, 0xffffffff ;  /* 0xffffffff00047882 */ /* 0x000fc60000000000 */
[----:B------:R-:W-:Y:S05]  /*14ff0*/  BRA.DIV UR4, `(.L_x_1173) ;  /* 0x0000002e04407947 */ /* 0x000fea000b800000 */
[----:B------:R-:W0:Y:S01]  /*15000*/  SHFL.IDX PT, R14, R16, RZ, 0x1c1f ;  /* 0x001c1fff100e7589 */ /* 0x000e2200000e0000 */
[----:B------:R-:W-:-:S03]  /*15010*/  VIADD R17, R17, UR48 ;  /* 0x0000003011117c36 */ /* 0x000fc60008000000 */
[----:B------:R-:W2:Y:S01]  /*15020*/  SHFL.IDX PT, R3, R18, RZ, 0x1c1f ;  /* 0x001c1fff12037589 */ /* 0x000ea200000e0000 */
[----:B0-----:R-:W-:-:S03]  /*15030*/  IADD3 R6, P0, R19, R14, RZ ;  /* 0x0000000e13067210 */ /* 0x001fc60007f1e0ff */
[----:B------:R-:W0:Y:S02]  /*15040*/  SHFL.IDX PT, R14, R16, 0x1, 0x1c1f ;  /* 0x003c1f00100e7f89 */ /* 0x000e2400000e0000 */
[----:B--2---:R-:W-:Y:S02]  /*15050*/  IMAD.X R7, RZ, RZ, R3, P0 ;  /* 0x000000ffff077224 */ /* 0x004fe400000e0603 */
[----:B------:R-:W2:Y:S04]  /*15060*/  SHFL.IDX PT, R3, R18, 0x1, 0x1c1f ;  /* 0x003c1f0012037f89 */ /* 0x000ea800000e0000 */
[----:B------:R3:W-:Y:S04]  /*15070*/  LDGSTS.E.BYPASS.LTC128B.128 [R17+0x16400], desc[UR42][R6.64], !P4 ;  /* 0x1640000006117fae */ /* 0x0007e8000e101d6a */
[----:B------:R3:W-:Y:S04]  /*15080*/  LDGSTS.E.BYPASS.LTC128B.128 [R17+0x18400], desc[UR42][R6.64+0x40], !P3 ;  /* 0x1840004006117fae */ /* 0x0007e8000d901d6a */
[----:B------:R3:W-:Y:S01]  /*15090*/  LDGSTS.E.BYPASS.LTC128B.128 [R17+0x1a400], desc[UR42][R6.64+0x80], !P1 ;  /* 0x1a40008006117fae */ /* 0x0007e2000c901d6a */
[----:B0-----:R-:W-:-:S03]  /*150a0*/  IADD3 R4, P0, R19, R14, RZ ;  /* 0x0000000e13047210 */ /* 0x001fc60007f1e0ff */
[----:B------:R-:W0:Y:S02]  /*150b0*/  SHFL.IDX PT, R14, R16, 0x2, 0x1c1f ;  /* 0x005c1f00100e7f89 */ /* 0x000e2400000e0000 */
[----:B--2---:R-:W-:Y:S02]  /*150c0*/  IMAD.X R5, RZ, RZ, R3, P0 ;  /* 0x000000ffff057224 */ /* 0x004fe400000e0603 */
[----:B------:R-:W2:Y:S04]  /*150d0*/  SHFL.IDX PT, R3, R18, 0x2, 0x1c1f ;  /* 0x005c1f0012037f89 */ /* 0x000ea800000e0000 */
[----:B------:R3:W-:Y:S04]  /*150e0*/  LDGSTS.E.BYPASS.LTC128B.128 [R17+0x16c00], desc[UR42][R4.64], !P4 ;  /* 0x16c0000004117fae */ /* 0x0007e8000e101d6a */
[----:B------:R3:W-:Y:S04]  /*150f0*/  LDGSTS.E.BYPASS.LTC128B.128 [R17+0x18c00], desc[UR42][R4.64+0x40], !P3 ;  /* 0x18c0004004117fae */ /* 0x0007e8000d901d6a */
[----:B------:R3:W-:Y:S04]  /*15100*/  LDGSTS.E.BYPASS.LTC128B.128 [R17+0x1ac00], desc[UR42][R4.64+0x80], !P1 ;  /* 0x1ac0008004117fae */ /* 0x0007e8000c901d6a */
[----:B------:R-:W4:Y:S01]  /*15110*/  SHFL.IDX PT, R18, R18, 0x3, 0x1c1f ;  /* 0x007c1f0012127f89 */ /* 0x000f2200000e0000 */
[----:B0-----:R-:W-:-:S03]  /*15120*/  IADD3 R2, P0, R19, R14, RZ ;  /* 0x0000000e13027210 */ /* 0x001fc60007f1e0ff */
[----:B------:R3:W0:Y:S02]  /*15130*/  SHFL.IDX PT, R14, R16, 0x3, 0x1c1f ;  /* 0x007c1f00100e7f89 */ /* 0x00062400000e0000 */
[----:B--2---:R-:W-:-:S05]  /*15140*/  IMAD.X R3, RZ, RZ, R3, P0 ;  /* 0x000000ffff037224 */ /* 0x004fca00000e0603 */
[----:B------:R3:W-:Y:S04]  /*15150*/  LDGSTS.E.BYPASS.LTC128B.128 [R17+0x17400], desc[UR42][R2.64], !P4 ;  /* 0x1740000002117fae */ /* 0x0007e8000e101d6a */
[----:B------:R3:W-:Y:S04]  /*15160*/  LDGSTS.E.BYPASS.LTC128B.128 [R17+0x19400], desc[UR42][R2.64+0x40], !P3 ;  /* 0x1940004002117fae */ /* 0x0007e8000d901d6a */
[----:B------:R3:W-:Y:S02]  /*15170*/  LDGSTS.E.BYPASS.LTC128B.128 [R17+0x1b400], desc[UR42][R2.64+0x80], !P1 ;  /* 0x1b40008002117fae */ /* 0x0007e4000c901d6a */
.L_x_1258:
[----:B0--3--:R-:W-:Y:S02]  /*15180*/  IADD3 R2, P0, R19, R14, RZ ;  /* 0x0000000e13027210 */ /* 0x009fe40007f1e0ff */
[----:B------:R-:W-:-:S03]  /*15190*/  R2UR UR4, R8 ;  /* 0x00000000080472ca */ /* 0x000fc600000e0000 */
[----:B----4-:R-:W-:-:S05]  /*151a0*/  IMAD.X R3, RZ, RZ, R18, P0 ;  /* 0x000000ffff037224 */ /* 0x010fca00000e0612 */
        /* <DEDUP_REMOVED lines=15> */
.L_x_1174:
[----:B------:R-:W-:Y:S01]  /*152a0*/  IMAD.U32 R2, RZ, RZ, UR40 ;  /* 0x00000028ff027e24 */ /* 0x000fe2000f8e00ff */
[----:B------:R0:W-:Y:S04]  /*152b0*/  SYNCS.ARRIVE.TRANS64.A1T0 RZ, [R8+URZ+0x22830], RZ ;  /* 0x022830ff08ff79a7 */ /* 0x0001e8000810003f */
[----:B------:R-:W-:-:S04]  /*152c0*/  LOP3.LUT R2, R2, 0x1, RZ, 0xfc, !PT ;  /* 0x0000000102027812 */ /* 0x000fc800078efcff */
[----:B------:R-:W-:-:S13]  /*152d0*/  ISETP.NE.AND P1, PT, R2, 0x3, PT ;  /* 0x000000030200780c */ /* 0x000fda0003f25270 */
[----:B0-----:R-:W-:Y:S05]  /*152e0*/  @!P1 BRA `(.L_x_1175) ;  /* 0x0000000000049947 */ /* 0x001fea0003800000 */
[----:B------:R-:W-:Y:S01]  /*152f0*/  BPT.TRAP 0x1 ;  /* 0x000000040000795c */ /* 0x000fe20000300000 */
.L_x_1175:
[----:B------:R-:W-:Y:S02]  /*15300*/  LOP3.LUT R3, R10, 0x1, RZ, 0x3c, !PT ;  /* 0x000000010a037812 */ /* 0x000fe400078e3cff */
[----:B------:R-:W-:Y:S02]  /*15310*/  LEA R2, R9, UR48, 0x3 ;  /* 0x0000003009027c11 */ /* 0x000fe4000f8e18ff */
[----:B------:R-:W-:-:S04]  /*15320*/  SHF.L.U32 R3, R3, 0x1f, RZ ;  /* 0x0000001f03037819 */ /* 0x000fc800000006ff */
[----:B------:R-:W0:Y:S02]  /*15330*/  SYNCS.PHASECHK.TRANS64.TRYWAIT P0, [R2+URZ+0x22870], R3 ;  /* 0x02287003020075a7 */ /* 0x000e24000800017f */
[----:B0-----:R-:W-:Y:S05]  /*15340*/  @!P0 BRA `(.L_x_1176) ;  /* 0x0000002c00908947 */ /* 0x001fea0003800000 */
.L_x_1259:
[----:B------:R-:W-:-:S06]  /*15350*/  ULOP3.LUT UR4, UR40, 0x2, URZ, 0xfc, !UPT ;  /* 0x0000000228047892 */ /* 0x000fcc000f8efc3f */
[----:B------:R-:W-:-:S05]  /*15360*/  IMAD.U32 R4, RZ, RZ, UR4 ;  /* 0x00000004ff047e24 */ /* 0x000fca000f8e00ff */
[----:B------:R-:W-:-:S13]  /*15370*/  ISETP.NE.AND P0, PT, R4, 0x3, PT ;  /* 0x000000030400780c */ /* 0x000fda0003f05270 */
[----:B------:R-:W-:Y:S05]  /*15380*/  @!P0 BRA `(.L_x_1177) ;  /* 0x0000000000048947 */ /* 0x000fea0003800000 */
[----:B------:R-:W-:Y:S01]  /*15390*/  BPT.TRAP 0x1 ;  /* 0x000000040000795c */ /* 0x000fe20000300000 */
.L_x_1177:
[----:B0-----:R-:W-:Y:S01]  /*153a0*/  SHF.L.U32 R3, R10, 0x1f, RZ ;  /* 0x0000001f0a037819 */ /* 0x001fe200000006ff */
[----:B------:R-:W-:-:S03]  /*153b0*/  IMAD.SHL.U32 R5, R9, 0x4000, RZ ;  /* 0x0000400009057824 */ /* 0x000fc600078e00ff */
[----:B------:R-:W0:Y:S02]  /*153c0*/  SYNCS.PHASECHK.TRANS64.TRYWAIT P0, [R2+URZ+0x22860], R3 ;  /* 0x02286003020075a7 */ /* 0x000e24000800017f */
[----:B0-----:R-:W-:Y:S05]  /*153d0*/  @!P0 BRA `(.L_x_1178) ;  /* 0x0000002c00808947 */ /* 0x001fea0003800000 */
.L_x_1260:
[----:B------:R-:W2:Y:S04]  /*153e0*/  LDL R4, [R1+0xc] ;  /* 0x00000c0001047983 */ /* 0x000ea80000100800 */
[----:B------:R-:W3:Y:S01]  /*153f0*/  LDL R7, [R1+0x8] ;  /* 0x0000080001077983 */ /* 0x000ee20000100800 */
[----:B------:R-:W-:Y:S05]  /*15400*/  WARPSYNC.ALL ;  /* 0x0000000000007948 */ /* 0x000fea0003800000 */
[----:B------:R-:W-:Y:S01]  /*15410*/  ULOP3.LUT UR4, UR40, 0x2, URZ, 0xfc, !UPT ;  /* 0x0000000228047892 */ /* 0x000fe2000f8efc3f */
[----:B--2---:R-:W-:-:S02]  /*15420*/  LOP3.LUT R4, R5, R4, RZ, 0xfc, !PT ;  /* 0x0000000405047212 */ /* 0x004fc400078efcff */
[----:B---3--:R-:W-:-:S03]  /*15430*/  IADD3 R5, R5, UR48, R7 ;  /* 0x0000003005057c10 */ /* 0x008fc6000fffe007 */
[----:B------:R-:W-:Y:S01]  /*15440*/  VIADD R6, R4, UR48 ;  /* 0x0000003004067c36 */ /* 0x000fe20008000000 */
[----:B------:R-:W2:Y:S03]  /*15450*/  LDSM.16.MT88.4 R16, [R4+UR48+0x8400] ;  /* 0x008400300410783b */ /* 0x000ea60008004200 */
[----:B0-----:R-:W-:Y:S01]  /*15460*/  IMAD.IADD R3, R35, 0x1, R6 ;  /* 0x0000000123037824 */ /* 0x001fe200078e0206 */
[----:B------:R-:W-:-:S04]  /*15470*/  IADD3 R6, R33, 0x400, R5 ;  /* 0x0000040021067810 */ /* 0x000fc80007ffe005 */
[----:B-1----:R-:W0:Y:S01]  /*15480*/  LDSM.16.MT88.4 R8, [R3+0x8400] ;  /* 0x008400000308783b */ /* 0x002e220000004200 */
[C-C-:B--2---:R-:W-:Y:S02]  /*15490*/  PRMT R12, R16.reuse, 0x6420, R17.reuse ;  /* 0x00006420100c7816 */ /* 0x144fe40000000011 */
[----:B------:R-:W-:Y:S02]  /*154a0*/  PRMT R13, R16, 0x7531, R17 ;  /* 0x00007531100d7816 */ /* 0x000fe40000000011 */
[C-C-:B------:R-:W-:Y:S02]  /*154b0*/  PRMT R14, R18.reuse, 0x6420, R19.reuse ;  /* 0x00006420120e7816 */ /* 0x140fe40000000013 */
[----:B------:R-:W-:Y:S02]  /*154c0*/  PRMT R15, R18, 0x7531, R19 ;  /* 0x00007531120f7816 */ /* 0x000fe40000000013 */
[C-C-:B0-----:R-:W-:Y:S02]  /*154d0*/  PRMT R20, R8.reuse, 0x6420, R9.reuse ;  /* 0x0000642008147816 */ /* 0x141fe40000000009 */
[----:B------:R-:W-:Y:S01]  /*154e0*/  PRMT R21, R8, 0x7531, R9 ;  /* 0x0000753108157816 */ /* 0x000fe20000000009 */
[----:B------:R-:W-:Y:S01]  /*154f0*/  STSM.16.M88.4 [R5+0x400], R12 ;  /* 0x0004000c05007844 */ /* 0x000fe20000000200 */
[----:B------:R-:W-:-:S02]  /*15500*/  PRMT R22, R10, 0x6420, R11 ;  /* 0x000064200a167816 */ /* 0x000fc4000000000b */
[----:B------:R-:W-:-:S05]  /*15510*/  PRMT R23, R10, 0x7531, R11 ;  /* 0x000075310a177816 */ /* 0x000fca000000000b */
[----:B------:R0:W-:Y:S04]  /*15520*/  STSM.16.M88.4 [R5+0x2400], R20 ;  /* 0x0024001405007844 */ /* 0x0001e80000000200 */
[----:B------:R-:W1:Y:S04]  /*15530*/  LDSM.16.MT88.4 R8, [R4+UR48+0x9400] ;  /* 0x009400300408783b */ /* 0x000e680008004200 */
[----:B------:R-:W2:Y:S01]  /*15540*/  LDSM.16.MT88.4 R12, [R3+0x9400] ;  /* 0x00940000030c783b */ /* 0x000ea20000004200 */
[----:B0-----:R-:W-:Y:S01]  /*15550*/  IADD3 R20, R35, 0x400, R5 ;  /* 0x0000040023147810 */ /* 0x001fe20007ffe005 */
[----:B------:R-:W-:-:S05]  /*15560*/  IMAD.U32 R23, RZ, RZ, UR4 ;  /* 0x00000004ff177e24 */ /* 0x000fca000f8e00ff */
[----:B------:R-:W-:Y:S02]  /*15570*/  ISETP.NE.AND P0, PT, R23, 0x3, PT ;  /* 0x000000031700780c */ /* 0x000fe40003f05270 */
[C-C-:B-1----:R-:W-:Y:S02]  /*15580*/  PRMT R16, R8.reuse, 0x6420, R9.reuse ;  /* 0x0000642008107816 */ /* 0x142fe40000000009 */
[----:B------:R-:W-:Y:S02]  /*15590*/  PRMT R17, R8, 0x7531, R9 ;  /* 0x0000753108117816 */ /* 0x000fe40000000009 */
[C-C-:B------:R-:W-:Y:S02]  /*155a0*/  PRMT R18, R10.reuse, 0x6420, R11.reuse ;  /* 0x000064200a127816 */ /* 0x140fe4000000000b */
[----:B------:R-:W-:Y:S02]  /*155b0*/  PRMT R19, R10, 0x7531, R11 ;  /* 0x000075310a137816 */ /* 0x000fe4000000000b */
[----:B--2---:R-:W-:-:S02]  /*155c0*/  PRMT R24, R12, 0x6420, R13 ;  /* 0x000064200c187816 */ /* 0x004fc4000000000d */
[----:B------:R-:W-:Y:S01]  /*155d0*/  PRMT R25, R12, 0x7531, R13 ;  /* 0x000075310c197816 */ /* 0x000fe2000000000d */
[----:B------:R-:W-:Y:S01]  /*155e0*/  STSM.16.M88.4 [R6], R16 ;  /* 0x0000001006007844 */ /* 0x000fe20000000200 */
        /* <DEDUP_REMOVED lines=11> */
[----:B------:R0:W-:Y:S01]  /*156a0*/  STSM.16.M88.4 [R20], R16 ;  /* 0x0000001014007844 */ /* 0x0001e20000000200 */
[C-C-:B------:R-:W-:Y:S02]  /*156b0*/  PRMT R10, R14.reuse, 0x6420, R15.reuse ;  /* 0x000064200e0a7816 */ /* 0x140fe4000000000f */
[----:B------:R-:W-:-:S05]  /*156c0*/  PRMT R11, R14, 0x7531, R15 ;  /* 0x000075310e0b7816 */ /* 0x000fca000000000f */
[----:B------:R-:W-:Y:S04]  /*156d0*/  STSM.16.M88.4 [R20+0x2000], R8 ;  /* 0x0020000814007844 */ /* 0x000fe80000000200 */
[----:B------:R-:W1:Y:S04]  /*156e0*/  LDSM.16.MT88.4 R4, [R4+UR48+0xb400] ;  /* 0x00b400300404783b */ /* 0x000e680008004200 */
[----:B------:R-:W2:Y:S01]  /*156f0*/  LDSM.16.MT88.4 R8, [R3+0xb400] ;  /* 0x00b400000308783b */ /* 0x000ea20000004200 */
[----:B0-----:R-:W-:Y:S01]  /*15700*/  IMAD.IADD R16, R33, 0x1, R20 ;  /* 0x0000000121107824 */ /* 0x001fe200078e0214 */
[----:B-1----:R-:W-:-:S02]  /*15710*/  PRMT R12, R4, 0x6420, R5 ;  /* 0x00006420040c7816 */ /* 0x002fc40000000005 */
[----:B------:R-:W-:Y:S02]  /*15720*/  PRMT R13, R4, 0x7531, R5 ;  /* 0x00007531040d7816 */ /* 0x000fe40000000005 */
[C-C-:B------:R-:W-:Y:S02]  /*15730*/  PRMT R14, R6.reuse, 0x6420, R7.reuse ;  /* 0x00006420060e7816 */ /* 0x140fe40000000007 */
[----:B------:R-:W-:Y:S02]  /*15740*/  PRMT R15, R6, 0x7531, R7 ;  /* 0x00007531060f7816 */ /* 0x000fe40000000007 */
[C-C-:B--2---:R-:W-:Y:S02]  /*15750*/  PRMT R4, R8.reuse, 0x6420, R9.reuse ;  /* 0x0000642008047816 */ /* 0x144fe40000000009 */
[----:B------:R-:W-:Y:S01]  /*15760*/  PRMT R5, R8, 0x7531, R9 ;  /* 0x0000753108057816 */ /* 0x000fe20000000009 */
[----:B------:R0:W-:Y:S01]  /*15770*/  STSM.16.M88.4 [R16], R12 ;  /* 0x0000000c10007844 */ /* 0x0001e20000000200 */
        /* <DEDUP_REMOVED lines=11> */
.L_x_1179:
[----:B-1----:R1:W-:Y:S01]  /*15830*/  SYNCS.ARRIVE.TRANS64.A1T0 RZ, [R2+URZ+0x22850], RZ ;  /* 0x022850ff02ff79a7 */ /* 0x0023e2000810003f */
[----:B------:R-:W-:Y:S06]  /*15840*/  BAR.SYNC.DEFER_BLOCKING 0x2, 0x80 ;  /* 0x0082000000007b1d */ /* 0x000fec0000010000 */
[----:B------:R-:W-:Y:S05]  /*15850*/  @!P1 BRA `(.L_x_1180) ;  /* 0x0000000000049947 */ /* 0x000fea0003800000 */
[----:B------:R-:W-:Y:S01]  /*15860*/  BPT.TRAP 0x1 ;  /* 0x000000040000795c */ /* 0x000fe20000300000 */
.L_x_1180:
[----:B------:R-:W2:Y:S01]  /*15870*/  S2R R3, SR_CgaCtaId ;  /* 0x0000000000037919 */ /* 0x000ea20000008800 */
[----:B-1----:R-:W-:Y:S02]  /*15880*/  VIADD R2, R2, 0x22880 ;  /* 0x0002288002027836 */ /* 0x002fe40000000000 */
[----:B------:R-:W-:Y:S02]  /*15890*/  VIADD R28, R28, 0xffffff80 ;  /* 0xffffff801c1c7836 */ /* 0x000fe40000000000 */
[----:B------:R-:W-:Y:S02]  /*158a0*/  IMAD.MOV.U32 R9, RZ, RZ, R0 ;  /* 0x000000ffff097224 */ /* 0x000fe400078e0000 */
[----:B------:R-:W-:Y:S01]  /*158b0*/  IMAD.MOV.U32 R10, RZ, RZ, R29 ;  /* 0x000000ffff0a7224 */ /* 0x000fe200078e001d */
[----:B--2---:R-:W-:-:S04]  /*158c0*/  PRMT R2, R3, 0x654, R2 ;  /* 0x0000065403027816 */ /* 0x004fc80000000002 */
[----:B------:R2:W-:Y:S01]  /*158d0*/  SYNCS.ARRIVE.TRANS64.RED.A1T0 RZ, [R2+URZ], RZ ;  /* 0x000000ff02ff79a7 */ /* 0x0005e2000810043f */
[----:B------:R-:W-:Y:S05]  /*158e0*/  @P2 BRA `(.L_x_1181) ;  /* 0xffffffec008c2947 */ /* 0x000fea000383ffff */
[----:B------:R-:W-:Y:S05]  /*158f0*/  BRA `(.L_x_1182) ;  /* 0x0000000000047947 */ /* 0x000fea0003800000 */
.L_x_1166:
[----:B0-----:R-:W-:-:S07]  /*15900*/  IMAD.MOV.U32 R0, RZ, RZ, RZ ;  /* 0x000000ffff007224 */ /* 0x001fce00078e00ff */
.L_x_1182:
[----:B------:R-:W-:-:S06]  /*15910*/  ULOP3.LUT UR4, UR40, 0x1, URZ, 0xfc, !UPT ;  /* 0x0000000128047892 */ /* 0x000fcc000f8efc3f */
[----:B--2---:R-:W-:-:S05]  /*15920*/  IMAD.U32 R2, RZ, RZ, UR4 ;  /* 0x00000004ff027e24 */ /* 0x004fca000f8e00ff */
[----:B------:R-:W-:-:S13]  /*15930*/  ISETP.NE.AND P1, PT, R2, 0x3, PT ;  /* 0x000000030200780c */ /* 0x000fda0003f25270 */
[----:B------:R-:W-:Y:S05]  /*15940*/  @!P1 BRA `(.L_x_1183) ;  /* 0x0000000000049947 */ /* 0x000fea0003800000 */
[----:B------:R-:W-:Y:S01]  /*15950*/  BPT.TRAP 0x1 ;  /* 0x000000040000795c */ /* 0x000fe20000300000 */
.L_x_1183:
[----:B------:R-:W-:Y:S01]  /*15960*/  LOP3.LUT R2, R29, 0x1, RZ, 0x3c, !PT ;  /* 0x000000011d027812 */ /* 0x000fe200078e3cff */
[----:B------:R-:W-:Y:S01]  /*15970*/  BSSY B0, `(.L_x_1184) ;  /* 0x0000005000007945 */ /* 0x000fe20003800000 */
[----:B------:R-:W-:Y:S02]  /*15980*/  LEA R17, R0, UR48, 0x3 ;  /* 0x0000003000117c11 */ /* 0x000fe4000f8e18ff */
[----:B------:R-:W-:-:S04]  /*15990*/  SHF.L.U32 R2, R2, 0x1f, RZ ;  /* 0x0000001f02027819 */ /* 0x000fc800000006ff */
[----:B------:R-:W2:Y:S02]  /*159a0*/  SYNCS.PHASECHK.TRANS64.TRYWAIT P0, [R17+URZ+0x22870], R2 ;  /* 0x02287002110075a7 */ /* 0x000ea4000800017f */
[----:B--2---:R-:W-:Y:S05]  /*159b0*/  @!P0 BRA `(.L_x_1185) ;  /* 0x00000028001c8947 */ /* 0x004fea0003800000 */
.L_x_1261:
[----:B------:R-:W-:Y:S05]  /*159c0*/  BSYNC B0 ;  /* 0x0000000000007941 */ /* 0x000fea0003800000 */
.L_x_1184:
[----:B------:R-:W-:-:S06]  /*159d0*/  ULOP3.LUT UR4, UR40, 0x2, URZ, 0xfc, !UPT ;  /* 0x0000000228047892 */ /* 0x000fcc000f8efc3f */
[----:B------:R-:W-:-:S05]  /*159e0*/  IMAD.U32 R3, RZ, RZ, UR4 ;  /* 0x00000004ff037e24 */ /* 0x000fca000f8e00ff */
[----:B------:R-:W-:-:S13]  /*159f0*/  ISETP.NE.AND P0, PT, R3, 0x3, PT ;  /* 0x000000030300780c */ /* 0x000fda0003f05270 */
[----:B------:R-:W-:Y:S05]  /*15a00*/  @!P0 BRA `(.L_x_1186) ;  /* 0x0000000000048947 */ /* 0x000fea0003800000 */
[----:B------:R-:W-:Y:S01]  /*15a10*/  BPT.TRAP 0x1 ;  /* 0x000000040000795c */ /* 0x000fe20000300000 */
.L_x_1186:
[----:B--2---:R-:W2:Y:S01]  /*15a20*/  LDL.LU R2, [R1+0xc] ;  /* 0x00000c0001027983 */ /* 0x004ea20000300800 */
[----:B0-----:R-:W-:Y:S01]  /*15a30*/  SHF.L.U32 R4, R29, 0x1f, RZ ;  /* 0x0000001f1d047819 */ /* 0x001fe200000006ff */
[----:B------:R-:W-:-:S03]  /*15a40*/  IMAD.SHL.U32 R3, R0, 0x4000, RZ ;  /* 0x0000400000037824 */ /* 0x000fc600078e00ff */
[----:B------:R-:W0:Y:S02]  /*15a50*/  SYNCS.PHASECHK.TRANS64.TRYWAIT P0, [R17+URZ+0x22860], R4 ;  /* 0x02286004110075a7 */ /* 0x000e24000800017f */
[----:B--2---:R-:W-:-:S05]  /*15a60*/  LOP3.LUT R2, R3, R2, RZ, 0xfc, !PT ;  /* 0x0000000203027212 */ /* 0x004fca00078efcff */
[----:B------:R-:W-:-:S04]  /*15a70*/  VIADD R16, R2, UR48 ;  /* 0x0000003002107c36 */ /* 0x000fc80008000000 */
[----:B------:R-:W-:Y:S01]  /*15a80*/  IMAD.IADD R16, R35, 0x1, R16 ;  /* 0x0000000123107824 */ /* 0x000fe200078e0210 */
[----:B0-----:R-:W-:Y:S06]  /*15a90*/  @!P0 BRA `(.L_x_1187) ;  /* 0x0000002400f88947 */ /* 0x001fec0003800000 */
.L_x_1262:
[----:B------:R-:W2:Y:S01]  /*15aa0*/  LDL.LU R12, [R1+0x8] ;  /* 0x00000800010c7983 */ /* 0x000ea20000300800 */
[----:B------:R-:W-:Y:S05]  /*15ab0*/  WARPSYNC.ALL ;  /* 0x0000000000007948 */ /* 0x000fea0003800000 */
[----:B------:R-:W3:Y:S01]  /*15ac0*/  LDSM.16.MT88.4 R8, [R2+UR48+0x8400] ;  /* 0x008400300208783b */ /* 0x000ee20008004200 */
[----:B------:R-:W-:-:S03]  /*15ad0*/  ULOP3.LUT UR4, UR40, 0x2, URZ, 0xfc, !UPT ;  /* 0x0000000228047892 */ /* 0x000fc6000f8efc3f */
[----:B0-----:R-:W0:Y:S03]  /*15ae0*/  LDSM.16.MT88.4 R4, [R16+0x8400] ;  /* 0x008400001004783b */ /* 0x001e260000004200 */
[----:B------:R-:W-:-:S05]  /*15af0*/  IMAD.U32 R19, RZ, RZ, UR4 ;  /* 0x00000004ff137e24 */ /* 0x000fca000f8e00ff */
[----:B------:R-:W-:Y:S02]  /*15b00*/  ISETP.NE.AND P0, PT, R19, 0x3, PT ;  /* 0x000000031300780c */ /* 0x000fe40003f05270 */
[----:B---3--:R-:W-:Y:S02]  /*15b10*/  PRMT R13, R8, 0x7531, R9 ;  /* 0x00007531080d7816 */ /* 0x008fe40000000009 */
[C-C-:B-1----:R-:W-:Y:S02]  /*15b20*/  PRMT R14, R10.reuse, 0x6420, R11.reuse ;  /* 0x000064200a0e7816 */ /* 0x142fe4000000000b */
[----:B------:R-:W-:Y:S02]  /*15b30*/  PRMT R15, R10, 0x7531, R11 ;  /* 0x000075310a0f7816 */ /* 0x000fe4000000000b */
[C-C-:B0-----:R-:W-:Y:S02]  /*15b40*/  PRMT R10, R6.reuse, 0x6420, R7.reuse ;  /* 0x00006420060a7816 */ /* 0x141fe40000000007 */
[----:B------:R-:W-:-:S02]  /*15b50*/  PRMT R11, R6, 0x7531, R7 ;  /* 0x00007531060b7816 */ /* 0x000fc40000000007 */
[----:B--2---:R-:W-:Y:S02]  /*15b60*/  IADD3 R3, R3, UR48, R12 ;  /* 0x0000003003037c10 */ /* 0x004fe4000fffe00c */
[----:B------:R-:W-:Y:S02]  /*15b70*/  PRMT R12, R8, 0x6420, R9 ;  /* 0x00006420080c7816 */ /* 0x000fe40000000009 */
[C-C-:B------:R-:W-:Y:S02]  /*15b80*/  PRMT R8, R4.reuse, 0x6420, R5.reuse ;  /* 0x0000642004087816 */ /* 0x140fe40000000005 */
[----:B------:R-:W-:Y:S01]  /*15b90*/  PRMT R9, R4, 0x7531, R5 ;  /* 0x0000753104097816 */ /* 0x000fe20000000005 */
[----:B------:R-:W-:Y:S01]  /*15ba0*/  STSM.16.M88.4 [R3+0x400], R12 ;  /* 0x0004000c03007844 */ /* 0x000fe20000000200 */
[--C-:B------:R-:W-:Y:S02]  /*15bb0*/  IADD3 R18, R33, 0x400, R3.reuse ;  /* 0x0000040021127810 */ /* 0x100fe40007ffe003 */
[----:B------:R-:W-:Y:S01]  /*15bc0*/  IADD3 R20, R35, 0x400, R3 ;  /* 0x0000040023147810 */ /* 0x000fe20007ffe003 */
[----:B------:R-:W-:Y:S04]  /*15bd0*/  STSM.16.M88.4 [R3+0x2400], R8 ;  /* 0x0024000803007844 */ /* 0x000fe80000000200 */
[----:B------:R-:W0:Y:S01]  /*15be0*/  LDSM.16.MT88.4 R12, [R2+UR48+0x9400] ;  /* 0x00940030020c783b */ /* 0x000e220008004200 */
[----:B------:R-:W-:-:S03]  /*15bf0*/  IMAD.IADD R33, R33, 0x1, R20 ;  /* 0x0000000121217824 */ /* 0x000fc600078e0214 */
[----:B------:R-:W1:Y:S01]  /*15c00*/  LDSM.16.MT88.4 R8, [R16+0x9400] ;  /* 0x009400001008783b */ /* 0x000e620000004200 */
[C-C-:B0-----:R-:W-:Y:S02]  /*15c10*/  PRMT R4, R12.reuse, 0x6420, R13.reuse ;  /* 0x000064200c047816 */ /* 0x141fe4000000000d */
[----:B------:R-:W-:Y:S02]  /*15c20*/  PRMT R5, R12, 0x7531, R13 ;  /* 0x000075310c057816 */ /* 0x000fe4000000000d */
[C-C-:B------:R-:W-:Y:S02]  /*15c30*/  PRMT R6, R14.reuse, 0x6420, R15.reuse ;  /* 0x000064200e067816 */ /* 0x140fe4000000000f */
[----:B------:R-:W-:Y:S02]  /*15c40*/  PRMT R7, R14, 0x7531, R15 ;  /* 0x000075310e077816 */ /* 0x000fe4000000000f */
[C-C-:B-1----:R-:W-:Y:S02]  /*15c50*/  PRMT R12, R8.reuse, 0x6420, R9.reuse ;  /* 0x00006420080c7816 */ /* 0x142fe40000000009 */
[----:B------:R-:W-:Y:S01]  /*15c60*/  PRMT R13, R8, 0x7531, R9 ;  /* 0x00007531080d7816 */ /* 0x000fe20000000009 */
[----:B------:R-:W-:Y:S01]  /*15c70*/  STSM.16.M88.4 [R18], R4 ;  /* 0x0000000412007844 */ /* 0x000fe20000000200 */
        /* <DEDUP_REMOVED lines=35> */
.L_x_1188:
[----:B-1----:R1:W-:Y:S01]  /*15eb0*/  SYNCS.ARRIVE.TRANS64.A1T0 RZ, [R17+URZ+0x22850], RZ ;  /* 0x022850ff11ff79a7 */ /* 0x0023e2000810003f */
[----:B------:R-:W-:Y:S06]  /*15ec0*/  BAR.SYNC.DEFER_BLOCKING 0x2, 0x80 ;  /* 0x0082000000007b1d */ /* 0x000fec0000010000 */
[----:B------:R-:W-:Y:S05]  /*15ed0*/  @!P1 BRA `(.L_x_1189) ;  /* 0x0000000000049947 */ /* 0x000fea0003800000 */
[----:B------:R-:W-:Y:S01]  /*15ee0*/  BPT.TRAP 0x1 ;  /* 0x000000040000795c */ /* 0x000fe20000300000 */
.L_x_1189:
[----:B------:R-:W2:Y:S01]  /*15ef0*/  S2R R2, SR_CgaCtaId ;  /* 0x0000000000027919 */ /* 0x000ea20000008800 */
[----:B-1----:R-:W-:Y:S02]  /*15f00*/  VIADD R17, R17, 0x22880 ;  /* 0x0002288011117836 */ /* 0x002fe40000000000 */
[----:B------:R-:W-:-:S05]  /*15f10*/  VIADD R0, R0, 0x1 ;  /* 0x0000000100007836 */ /* 0x000fca0000000000 */
[----:B------:R-:W-:-:S04]  /*15f20*/  ISETP.NE.AND P0, PT, R0, 0x2, PT ;  /* 0x000000020000780c */ /* 0x000fc80003f05270 */
[----:B0-----:R-:W-:Y:S02]  /*15f30*/  SEL R4, RZ, 0x1, P0 ;  /* 0x00000001ff047807 */ /* 0x001fe40000000000 */
[----:B------:R-:W-:Y:S02]  /*15f40*/  SEL R0, R0, RZ, P0 ;  /* 0x000000ff00007207 */ /* 0x000fe40000000000 */
[----:B------:R-:W-:Y:S02]  /*15f50*/  LOP3.LUT R29, R29, R4, RZ, 0x3c, !PT ;  /* 0x000000041d1d7212 */ /* 0x000fe400078e3cff */
[----:B--2---:R-:W-:Y:S01]  /*15f60*/  PRMT R17, R2, 0x654, R17 ;  /* 0x0000065402117816 */ /* 0x004fe20000000011 */
[----:B------:R-:W-:-:S03]  /*15f70*/  IMAD.MOV.U32 R2, RZ, RZ, RZ ;  /* 0x000000ffff027224 */ /* 0x000fc600078e00ff */
[----:B------:R0:W-:Y:S04]  /*15f80*/  SYNCS.ARRIVE.TRANS64.RED.A1T0 RZ, [R17+URZ], RZ ;  /* 0x000000ff11ff79a7 */ /* 0x0001e8000810043f */
.L_x_1140:
[----:B------:R-:W1:Y:S01]  /*15f90*/  S2R R4, SR_CgaCtaId ;  /* 0x0000000000047919 */ /* 0x000e620000008800 */
[----:B------:R-:W-:Y:S02]  /*15fa0*/  MOV R3, 0x400 ;  /* 0x0000040000037802 */ /* 0x000fe40000000f00 */
[----:B------:R-:W-:Y:S02]  /*15fb0*/  SHF.L.U32 R2, R2, 0x1f, RZ ;  /* 0x0000001f02027819 */ /* 0x000fe400000006ff */
[----:B-1----:R-:W-:-:S04]  /*15fc0*/  LEA R5, R4, R3, 0x18 ;  /* 0x0000000304057211 */ /* 0x002fc800078ec0ff */
[----:B------:R-:W1:Y:S02]  /*15fd0*/  SYNCS.PHASECHK.TRANS64.TRYWAIT P0, [R5+URZ+0x22820], R2 ;  /* 0x02282002050075a7 */ /* 0x000e64000800017f */
[----:B-1----:R-:W-:Y:S05]  /*15fe0*/  @!P0 BRA `(.L_x_1190) ;  /* 0x0000002000b88947 */ /* 0x002fea0003800000 */
.L_x_1263:
[----:B------:R-:W2:Y:S02]  /*15ff0*/  S2R R3, SR_TID.X ;  /* 0x0000000000037919 */ /* 0x000ea40000002100 */
[----:B--2---:R-:W-:-:S04]  /*16000*/  SHF.R.U32.HI R3, RZ, 0x5, R3 ;  /* 0x00000005ff037819 */ /* 0x004fc80000011603 */
[----:B------:R-:W-:-:S05]  /*16010*/  LOP3.LUT R3, R3, 0x3, RZ, 0xc0, !PT ;  /* 0x0000000303037812 */ /* 0x000fca00078ec0ff */
[----:B-1----:R-:W1:Y:S02]  /*16020*/  SHFL.IDX PT, R2, R3, RZ, 0x1f ;  /* 0x00001fff03027589 */ /* 0x002e6400000e0000 */
[----:B-1----:R-:W-:-:S13]  /*16030*/  ISETP.NE.AND P0, PT, R2, RZ, PT ;  /* 0x000000ff0200720c */ /* 0x002fda0003f05270 */
        /* <DEDUP_REMOVED lines=8> */
.L_x_1191:
[C---:B------:R-:W-:Y:S01]  /*160c0*/  IMAD R4, R0.reuse, 0x8, R5 ;  /* 0x0000000800047824 */ /* 0x040fe200078e0205 */
[----:B------:R-:W-:Y:S01]  /*160d0*/  SHF.L.U32 R3, R29, 0x1f, RZ ;  /* 0x0000001f1d037819 */ /* 0x000fe200000006ff */
[----:B------:R-:W-:-:S03]  /*160e0*/  VIADD R0, R0, 0x1 ;  /* 0x0000000100007836 */ /* 0x000fc60000000000 */
[----:B------:R-:W1:Y:S02]  /*160f0*/  SYNCS.PHASECHK.TRANS64.TRYWAIT P1, [R4+URZ+0x22840], R3 ;  /* 0x02284003040075a7 */ /* 0x000e64000802017f */
[----:B------:R-:W-:-:S04]  /*16100*/  ISETP.NE.AND P2, PT, R0, 0x2, PT ;  /* 0x000000020000780c */ /* 0x000fc80003f45270 */
[----:B------:R-:W-:Y:S01]  /*16110*/  SEL R2, RZ, 0x1, P2 ;  /* 0x00000001ff027807 */ /* 0x000fe20001000000 */
[----:B-1----:R-:W-:Y:S08]  /*16120*/  @!P1 BRA `(.L_x_1192) ;  /* 0x00000020007c9947 */ /* 0x002ff00003800000 */
.L_x_1264:
[----:B------:R-:W-:Y:S02]  /*16130*/  SEL R0, R0, RZ, P2 ;  /* 0x000000ff00007207 */ /* 0x000fe40001000000 */
[----:B------:R-:W-:Y:S01]  /*16140*/  LOP3.LUT R2, R29, R2, RZ, 0x3c, !PT ;  /* 0x000000021d027212 */ /* 0x000fe200078e3cff */
[----:B------:R-:W-:Y:S06]  /*16150*/  @!P0 BRA `(.L_x_1193) ;  /* 0x0000000000048947 */ /* 0x000fec0003800000 */
[----:B------:R-:W-:Y:S01]  /*16160*/  BPT.TRAP 0x1 ;  /* 0x000000040000795c */ /* 0x000fe20000300000 */
.L_x_1193:
[----:B------:R-:W-:Y:S01]  /*16170*/  IMAD R5, R0, 0x8, R5 ;  /* 0x0000000800057824 */ /* 0x000fe200078e0205 */
[----:B------:R-:W-:-:S04]  /*16180*/  SHF.L.U32 R0, R2, 0x1f, RZ ;  /* 0x0000001f02007819 */ /* 0x000fc800000006ff */
[----:B------:R-:W2:Y:S02]  /*16190*/  SYNCS.PHASECHK.TRANS64.TRYWAIT P1, [R5+URZ+0x22840], R0 ;  /* 0x02284000050075a7 */ /* 0x000ea4000802017f */
[----:B--2---:R-:W-:Y:S05]  /*161a0*/  @!P1 BRA `(.L_x_1194) ;  /* 0x0000002000709947 */ /* 0x004fea0003800000 */
.L_x_1265:
[----:B------:R-:W-:Y:S05]  /*161b0*/  @!P0 BRA `(.L_x_1195) ;  /* 0x0000000000048947 */ /* 0x000fea0003800000 */
[----:B------:R-:W-:Y:S01]  /*161c0*/  BPT.TRAP 0x1 ;  /* 0x000000040000795c */ /* 0x000fe20000300000 */
.L_x_1195:
[----:B------:R-:W3:Y:S02]  /*161d0*/  SYNCS.PHASECHK.TRANS64.TRYWAIT P1, [R4+URZ+0x22860], R3 ;  /* 0x02286003040075a7 */ /* 0x000ee4000802017f */
[----:B---3--:R-:W-:Y:S05]  /*161e0*/  @!P1 BRA `(.L_x_1196) ;  /* 0x0000002000749947 */ /* 0x008fea0003800000 */
.L_x_1266:
[----:B------:R-:W-:Y:S05]  /*161f0*/  @!P0 BRA `(.L_x_1197) ;  /* 0x0000000000048947 */ /* 0x000fea0003800000 */
[----:B------:R-:W-:Y:S01]  /*16200*/  BPT.TRAP 0x1 ;  /* 0x000000040000795c */ /* 0x000fe20000300000 */
.L_x_1197:
[----:B------:R-:W4:Y:S02]  /*16210*/  SYNCS.PHASECHK.TRANS64.TRYWAIT P1, [R5+URZ+0x22860], R0 ;  /* 0x02286000050075a7 */ /* 0x000f24000802017f */
[----:B----4-:R-:W-:Y:S05]  /*16220*/  @!P1 BRA `(.L_x_1198) ;  /* 0x0000002000789947 */ /* 0x010fea0003800000 */
.L_x_1267:
[----:B------:R-:W-:Y:S05]  /*16230*/  @!P0 BRA `(.L_x_1199) ;  /* 0x0000000000048947 */ /* 0x000fea0003800000 */
[----:B------:R-:W-:Y:S01]  /*16240*/  BPT.TRAP 0x1 ;  /* 0x000000040000795c */ /* 0x000fe20000300000 */
.L_x_1199:
[----:B------:R-:W0:Y:S02]  /*16250*/  SYNCS.PHASECHK.TRANS64.TRYWAIT P1, [R4+URZ+0x22880], R3 ;  /* 0x02288003040075a7 */ /* 0x000e24000802017f */
[----:B0-----:R-:W-:Y:S05]  /*16260*/  @!P1 BRA `(.L_x_1200) ;  /* 0x00000020007c9947 */ /* 0x001fea0003800000 */
.L_x_1268:
[----:B------:R-:W-:Y:S05]  /*16270*/  @!P0 BRA `(.L_x_1201) ;  /* 0x0000000000048947 */ /* 0x000fea0003800000 */
[----:B------:R-:W-:Y:S01]  /*16280*/  BPT.TRAP 0x1 ;  /* 0x000000040000795c */ /* 0x000fe20000300000 */
.L_x_1201:
[----:B------:R0:W0:Y:S02]  /*16290*/  SYNCS.PHASECHK.TRANS64.TRYWAIT P0, [R5+URZ+0x22880], R0 ;  /* 0x02288000050075a7 */ /* 0x000024000800017f */
[----:B0-----:R-:W-:Y:S05]  /*162a0*/  @!P0 NANOSLEEP.SYNCS 0x989680 ;  /* 0x009896800000895d */ /* 0x001fea0003900000 */
[----:B------:R-:W0:Y:S02]  /*162b0*/  @!P0 SYNCS.PHASECHK.TRANS64 P0, [R5+URZ+0x22880], R0 ;  /* 0x02288000050085a7 */ /* 0x000e24000800007f */
[----:B0-----:R-:W-:Y:S05]  /*162c0*/  @!P0 BRA `(.L_x_1201) ;  /* 0xfffffffc00f08947 */ /* 0x001fea000383ffff */
.L_x_1048:
[----:B------:R-:W-:Y:S05]  /*162d0*/  BSYNC B6 ;  /* 0x0000000000067941 */ /* 0x000fea0003800000 */
.L_x_1045:
[----:B------:R-:W-:Y:S05]  /*162e0*/  EXIT ;  /* 0x000000000000794d */ /* 0x000fea0003800000 */
.L_x_1058:
[----:B0-----:R-:W-:-:S04]  /*162f0*/  IMAD.U32 R3, RZ, RZ, UR36 ;  /* 0x00000024ff037e24 */ /* 0x001fc8000f8e00ff */
[----:B------:R0:W1:Y:S03]  /*16300*/  SYNCS.PHASECHK.TRANS64.TRYWAIT P0, [R3+URZ+0x22800], R2 ;  /* 0x02280002030075a7 */ /* 0x000066000800017f */
[----:B-1----:R-:W-:Y:S05]  /*16310*/  @!P0 NANOSLEEP.SYNCS 0x989680 ;  /* 0x009896800000895d */ /* 0x002fea0003900000 */
[----:B------:R-:W1:Y:S02]  /*16320*/  @!P0 SYNCS.PHASECHK.TRANS64 P0, [R3+URZ+0x22800], R2 ;  /* 0x02280002030085a7 */ /* 0x000e64000800007f */
[----:B-1----:R-:W-:Y:S05]  /*16330*/  @!P0 BRA `(.L_x_1058) ;  /* 0xfffffffc00ec8947 */ /* 0x002fea000383ffff */
[----:B------:R-:W-:Y:S05]  /*16340*/  BRA `(.L_x_1202) ;  /* 0xfffffeb400607947 */ /* 0x000fea000383ffff */
.L_x_1062:
[----:B-1----:R-:W-:-:S04]  /*16350*/  IMAD.U32 R3, RZ, RZ, UR36 ;  /* 0x00000024ff037e24 */ /* 0x002fc8000f8e00ff */
[----:B------:R1:W2:Y:S03]  /*16360*/  SYNCS.PHASECHK.TRANS64.TRYWAIT P1, [R3+URZ+0x22830], R2 ;  /* 0x02283002030075a7 */ /* 0x0002a6000802017f */
[----:B--2---:R-:W-:Y:S05]  /*16370*/  @!P1 NANOSLEEP.SYNCS 0x989680 ;  /* 0x009896800000995d */ /* 0x004fea0003900000 */
[----:B------:R-:W2:Y:S02]  /*16380*/  @!P1 SYNCS.PHASECHK.TRANS64 P1, [R3+URZ+0x22830], R2 ;  /* 0x02283002030095a7 */ /* 0x000ea4000802007f */
[----:B--2---:R-:W-:Y:S05]  /*16390*/  @!P1 BRA `(.L_x_1062) ;  /* 0xfffffffc00ec9947 */ /* 0x004fea000383ffff */
[----:B------:R-:W-:Y:S05]  /*163a0*/  BRA `(.L_x_1061) ;  /* 0xfffffeb4007c7947 */ /* 0x000fea000383ffff */
.L_x_1079:
[----:B-1----:R-:W-:-:S04]  /*163b0*/  IMAD.U32 R10, RZ, RZ, UR4 ;  /* 0x00000004ff0a7e24 */ /* 0x002fc8000f8e00ff */
[----:B------:R1:W2:Y:S03]  /*163c0*/  SYNCS.PHASECHK.TRANS64.TRYWAIT P1, [R10+URZ+0x22830], R9 ;  /* 0x022830090a0075a7 */ /* 0x0002a6000802017f */
[----:B--2---:R-:W-:Y:S05]  /*163d0*/  @!P1 NANOSLEEP.SYNCS 0x989680 ;  /* 0x009896800000995d */ /* 0x004fea0003900000 */
[----:B------:R-:W2:Y:S02]  /*163e0*/  @!P1 SYNCS.PHASECHK.TRANS64 P1, [R10+URZ+0x22830], R9 ;  /* 0x022830090a0095a7 */ /* 0x000ea4000802007f */
[----:B--2---:R-:W-:Y:S05]  /*163f0*/  @!P1 BRA `(.L_x_1079) ;  /* 0xfffffffc00ec9947 */ /* 0x004fea000383ffff */
[----:B------:R-:W-:Y:S05]  /*16400*/  BRA `(.L_x_1076) ;  /* 0xfffffef000f07947 */ /* 0x000fea000383ffff */
.L_x_1083:
[----:B-1----:R-:W-:-:S04]  /*16410*/  IMAD.U32 R10, RZ, RZ, UR10 ;  /* 0x0000000aff0a7e24 */ /* 0x002fc8000f8e00ff */
[----:B------:R1:W2:Y:S03]  /*16420*/  SYNCS.PHASECHK.TRANS64.TRYWAIT P1, [R10+URZ+0x22850], R9 ;  /* 0x022850090a0075a7 */ /* 0x0002a6000802017f */
[----:B--2---:R-:W-:Y:S05]  /*16430*/  @!P1 NANOSLEEP.SYNCS 0x989680 ;  /* 0x009896800000995d */ /* 0x004fea0003900000 */
[----:B------:R-:W2:Y:S02]  /*16440*/  @!P1 SYNCS.PHASECHK.TRANS64 P1, [R10+URZ+0x22850], R9 ;  /* 0x022850090a0095a7 */ /* 0x000ea4000802007f */
[----:B--2---:R-:W-:Y:S05]  /*16450*/  @!P1 BRA `(.L_x_1083) ;  /* 0xfffffffc00ec9947 */ /* 0x004fea000383ffff */
[----:B------:R-:W-:Y:S05]  /*16460*/  BRA `(.L_x_1080) ;  /* 0xfffffef400987947 */ /* 0x000fea000383ffff */
.L_x_1102:
[----:B-1----:R-:W-:-:S04]  /*16470*/  IMAD.U32 R10, RZ, RZ, UR4 ;  /* 0x00000004ff0a7e24 */ /* 0x002fc8000f8e00ff */
[----:B------:R1:W2:Y:S03]  /*16480*/  SYNCS.PHASECHK.TRANS64.TRYWAIT P1, [R10+URZ+0x22830], R9 ;  /* 0x022830090a0075a7 */ /* 0x0002a6000802017f */
[----:B--2---:R-:W-:Y:S05]  /*16490*/  @!P1 NANOSLEEP.SYNCS 0x989680 ;  /* 0x009896800000995d */ /* 0x004fea0003900000 */
[----:B------:R-:W2:Y:S02]  /*164a0*/  @!P1 SYNCS.PHASECHK.TRANS64 P1, [R10+URZ+0x22830], R9 ;  /* 0x022830090a0095a7 */ /* 0x000ea4000802007f */
[----:B--2---:R-:W-:Y:S05]  /*164b0*/  @!P1 BRA `(.L_x_1102) ;  /* 0xfffffffc00ec9947 */ /* 0x004fea000383ffff */
[----:B------:R-:W-:Y:S05]  /*164c0*/  BRA `(.L_x_1099) ;  /* 0xffffff2c00287947 */ /* 0x000fea000383ffff */
.L_x_1106:
[----:B-1----:R-:W-:-:S04]  /*164d0*/  IMAD.U32 R10, RZ, RZ, UR10 ;  /* 0x0000000aff0a7e24 */ /* 0x002fc8000f8e00ff */
[----:B------:R1:W2:Y:S03]  /*164e0*/  SYNCS.PHASECHK.TRANS64.TRYWAIT P1, [R10+URZ+0x22850], R9 ;  /* 0x022850090a0075a7 */ /* 0x0002a6000802017f */
[----:B--2---:R-:W-:Y:S05]  /*164f0*/  @!P1 NANOSLEEP.SYNCS 0x989680 ;  /* 0x009896800000995d */ /* 0x004fea0003900000 */
[----:B------:R-:W2:Y:S02]  /*16500*/  @!P1 SYNCS.PHASECHK.TRANS64 P1, [R10+URZ+0x22850], R9 ;  /* 0x022850090a0095a7 */ /* 0x000ea4000802007f */
[----:B--2---:R-:W-:Y:S05]  /*16510*/  @!P1 BRA `(.L_x_1106) ;  /* 0xfffffffc00ec9947 */ /* 0x004fea000383ffff */
[----:B------:R-:W-:Y:S05]  /*16520*/  BRA `(.L_x_1103) ;  /* 0xffffff2c00d07947 */ /* 0x000fea000383ffff */
.L_x_1114:
[----:B-1----:R-:W-:-:S04]  /*16530*/  IMAD.U32 R10, RZ, RZ, UR10 ;  /* 0x0000000aff0a7e24 */ /* 0x002fc8000f8e00ff */
[----:B------:R1:W2:Y:S03]  /*16540*/  SYNCS.PHASECHK.TRANS64.TRYWAIT P1, [R10+URZ+0x22830], R9 ;  /* 0x022830090a0075a7 */ /* 0x0002a6000802017f */
[----:B--2---:R-:W-:Y:S05]  /*16550*/  @!P1 NANOSLEEP.SYNCS 0x989680 ;  /* 0x009896800000995d */ /* 0x004fea0003900000 */
[----:B------:R-:W2:Y:S02]  /*16560*/  @!P1 SYNCS.PHASECHK.TRANS64 P1, [R10+URZ+0x22830], R9 ;  /* 0x022830090a0095a7 */ /* 0x000ea4000802007f */
[----:B--2---:R-:W-:Y:S05]  /*16570*/  @!P1 BRA `(.L_x_1114) ;  /* 0xfffffffc00ec9947 */ /* 0x004fea000383ffff */
[----:B------:R-:W-:Y:S05]  /*16580*/  BRA `(.L_x_1111) ;  /* 0xffffff5000a87947 */ /* 0x000fea000383ffff */
.L_x_1118:
[----:B-1----:R-:W-:-:S04]  /*16590*/  IMAD.U32 R10, RZ, RZ, UR10 ;  /* 0x0000000aff0a7e24 */ /* 0x002fc8000f8e00ff */
[----:B------:R1:W2:Y:S03]  /*165a0*/  SYNCS.PHASECHK.TRANS64.TRYWAIT P1, [R10+URZ+0x22850], R9 ;  /* 0x022850090a0075a7 */ /* 0x0002a6000802017f */
[----:B--2---:R-:W-:Y:S05]  /*165b0*/  @!P1 NANOSLEEP.SYNCS 0x989680 ;  /* 0x009896800000995d */ /* 0x004fea0003900000 */
[----:B------:R-:W2:Y:S02]  /*165c0*/  @!P1 SYNCS.PHASECHK.TRANS64 P1, [R10+URZ+0x22850], R9 ;  /* 0x022850090a0095a7 */ /* 0x000ea4000802007f */
[----:B--2---:R-:W-:Y:S05]  /*165d0*/  @!P1 BRA `(.L_x_1118) ;  /* 0xfffffffc00ec9947 */ /* 0x004fea000383ffff */
[----:B------:R-:W-:Y:S05]  /*165e0*/  BRA `(.L_x_1115) ;  /* 0xffffff5400407947 */ /* 0x000fea000383ffff */
.L_x_1133:
[----:B-1----:R-:W-:-:S04]  /*165f0*/  IMAD.U32 R3, RZ, RZ, UR5 ;  /* 0x00000005ff037e24 */ /* 0x002fc8000f8e00ff */
[----:B------:R1:W3:Y:S03]  /*16600*/  SYNCS.PHASECHK.TRANS64.TRYWAIT P1, [R3+URZ+0x22850], R2 ;  /* 0x02285002030075a7 */ /* 0x0002e6000802017f */
[----:B---3--:R-:W-:Y:S05]  /*16610*/  @!P1 NANOSLEEP.SYNCS 0x989680 ;  /* 0x009896800000995d */ /* 0x008fea0003900000 */
[----:B------:R-:W3:Y:S02]  /*16620*/  @!P1 SYNCS.PHASECHK.TRANS64 P1, [R3+URZ+0x22850], R2 ;  /* 0x02285002030095a7 */ /* 0x000ee4000802007f */
[----:B---3--:R-:W-:Y:S05]  /*16630*/  @!P1 BRA `(.L_x_1133) ;  /* 0xfffffffc00ec9947 */ /* 0x008fea000383ffff */
[----:B------:R-:W-:Y:S05]  /*16640*/  BRA `(.L_x_1132) ;  /* 0xffffff8400fc7947 */ /* 0x000fea000383ffff */
.L_x_1152:
[----:B------:R-:W-:Y:S02]  /*16650*/  IMAD.MOV.U32 R13, RZ, RZ, R27 ;  /* 0x000000ffff0d7224 */ /* 0x000fe400078e001b */
[----:B0-----:R-:W-:Y:S02]  /*16660*/  IMAD.MOV.U32 R12, RZ, RZ, RZ ;  /* 0x000000ffff0c7224 */ /* 0x001fe400078e00ff */
[----:B------:R-:W-:Y:S02]  /*16670*/  IMAD.MOV.U32 R11, RZ, RZ, 0x1f ;  /* 0x0000001fff0b7424 */ /* 0x000fe400078e00ff */
[----:B------:R-:W-:-:S07]  /*16680*/  IMAD.MOV.U32 R15, RZ, RZ, -0x1 ;  /* 0xffffffffff0f7424 */ /* 0x000fce00078e00ff */
[----:B-----5:R-:W-:Y:S05]  /*16690*/  WARPSYNC.COLLECTIVE R15, `(.L_x_1203) ;  /* 0x000000000f087348 */ /* 0x020fea0003c00000 */
[----:B------:R0:W1:Y:S02]  /*166a0*/  SHFL.IDX P6, R14, R13, R12, R11 ;  /* 0x0000000c0d0e7389 */ /* 0x00006400000c000b */
[----:B01---5:R-:W-:Y:S01]  /*166b0*/  ENDCOLLECTIVE ;  /* 0x000000000000791b */ /* 0x023fe20003800000 */
.L_x_1203:
[----:B------:R-:W-:Y:S05]  /*166c0*/  BRA `(.L_x_1204) ;  /* 0xffffffc800847947 */ /* 0x000fea000383ffff */
.L_x_1154:
[----:B--2---:R-:W-:-:S04]  /*166d0*/  IMAD.U32 R2, RZ, RZ, UR48 ;  /* 0x00000030ff027e24 */ /* 0x004fc8000f8e00ff */
[----:B------:R2:W3:Y:S03]  /*166e0*/  SYNCS.PHASECHK.TRANS64.TRYWAIT P0, [R2+URZ+0x22880], R27 ;  /* 0x0228801b020075a7 */ /* 0x0004e6000800017f */
[----:B---3--:R-:W-:Y:S05]  /*166f0*/  @!P0 NANOSLEEP.SYNCS 0x989680 ;  /* 0x009896800000895d */ /* 0x008fea0003900000 */
[----:B------:R-:W3:Y:S02]  /*16700*/  @!P0 SYNCS.PHASECHK.TRANS64 P0, [R2+URZ+0x22880], R27 ;  /* 0x0228801b020085a7 */ /* 0x000ee4000800007f */
[----:B---3--:R-:W-:Y:S05]  /*16710*/  @!P0 BRA `(.L_x_1154) ;  /* 0xfffffffc00ec8947 */ /* 0x008fea000383ffff */
[----:B------:R-:W-:Y:S05]  /*16720*/  BRA `(.L_x_1205) ;  /* 0xffffffc800c87947 */ /* 0x000fea000383ffff */
.L_x_1155:
[----:B------:R-:W-:Y:S01]  /*16730*/  BSSY B0, `(.L_x_1206) ;  /* 0x0000008000007945 */ /* 0x000fe20003800000 */
[----:B------:R-:W-:Y:S02]  /*16740*/  IMAD.MOV.U32 R13, RZ, RZ, R9 ;  /* 0x000000ffff0d7224 */ /* 0x000fe400078e0009 */
[----:B------:R-:W-:Y:S02]  /*16750*/  IMAD.MOV.U32 R12, RZ, RZ, RZ ;  /* 0x000000ffff0c7224 */ /* 0x000fe400078e00ff */
[----:B------:R-:W-:Y:S02]  /*16760*/  IMAD.MOV.U32 R11, RZ, RZ, 0x1c1f ;  /* 0x00001c1fff0b7424 */ /* 0x000fe400078e00ff */
[----:B------:R-:W-:-:S07]  /*16770*/  IMAD.MOV.U32 R15, RZ, RZ, -0x1 ;  /* 0xffffffffff0f7424 */ /* 0x000fce00078e00ff */
[----:B------:R-:W-:Y:S05]  /*16780*/  WARPSYNC.COLLECTIVE R15, `(.L_x_1207) ;  /* 0x000000000f087348 */ /* 0x000fea0003c00000 */
[----:B------:R0:W1:Y:S02]  /*16790*/  SHFL.IDX P6, R14, R13, R12, R11 ;  /* 0x0000000c0d0e7389 */ /* 0x00006400000c000b */
[----:B01----:R-:W-:Y:S01]  /*167a0*/  ENDCOLLECTIVE ;  /* 0x000000000000791b */ /* 0x003fe20003800000 */
.L_x_1207:
[----:B------:R-:W-:Y:S05]  /*167b0*/  BSYNC B0 ;  /* 0x0000000000007941 */ /* 0x000fea0003800000 */
.L_x_1206:
[----:B------:R-:W-:Y:S01]  /*167c0*/  IMAD.MOV.U32 R13, RZ, RZ, R8 ;  /* 0x000000ffff0d7224 */ /* 0x000fe200078e0008 */
[----:B------:R-:W-:Y:S01]  /*167d0*/  LOP3.LUT P1, RZ, R30, 0x2, RZ, 0xc0, !PT ;  /* 0x000000021eff7812 */ /* 0x000fe2000782c0ff */
[----:B------:R-:W-:Y:S01]  /*167e0*/  IMAD.MOV.U32 R12, RZ, RZ, RZ ;  /* 0x000000ffff0c7224 */ /* 0x000fe200078e00ff */
[C---:B------:R-:W-:Y:S01]  /*167f0*/  ISETP.GE.AND P2, PT, R7.reuse, 0x21, PT ;  /* 0x000000210700780c */ /* 0x040fe20003f46270 */
[----:B------:R-:W-:Y:S01]  /*16800*/  IMAD.MOV.U32 R11, RZ, RZ, 0x1c1f ;  /* 0x00001c1fff0b7424 */ /* 0x000fe200078e00ff */
[----:B------:R-:W-:Y:S01]  /*16810*/  ISETP.GE.AND P4, PT, R7, 0x61, PT ;  /* 0x000000610700780c */ /* 0x000fe20003f86270 */
[----:B------:R-:W-:Y:S02]  /*16820*/  IMAD.MOV.U32 R15, RZ, RZ, -0x1 ;  /* 0xffffffffff0f7424 */ /* 0x000fe400078e00ff */
[----:B------:R-:W-:Y:S02]  /*16830*/  IMAD.MOV.U32 R3, RZ, RZ, R14 ;  /* 0x000000ffff037224 */ /* 0x000fe400078e000e */
[----:B------:R-:W-:-:S08]  /*16840*/  VIADD R5, R5, UR48 ;  /* 0x0000003005057c36 */ /* 0x000fd00008000000 */
[----:B------:R-:W-:Y:S05]  /*16850*/  WARPSYNC.COLLECTIVE R15, `(.L_x_1208) ;  /* 0x000000000f087348 */ /* 0x000fea0003c00000 */
[----:B------:R0:W1:Y:S02]  /*16860*/  SHFL.IDX P6, R14, R13, R12, R11 ;  /* 0x0000000c0d0e7389 */ /* 0x00006400000c000b */
[----:B01----:R-:W-:Y:S01]  /*16870*/  ENDCOLLECTIVE ;  /* 0x000000000000791b */ /* 0x003fe20003800000 */
.L_x_1208:
[----:B------:R-:W-:Y:S02]  /*16880*/  IMAD.IADD R6, R34, 0x1, R5 ;  /* 0x0000000122067824 */ /* 0x000fe400078e0205 */
[----:B------:R-:W-:Y:S02]  /*16890*/  VIADD R36, R5, 0x8400 ;  /* 0x0000840005247836 */ /* 0x000fe40000000000 */
[----:B------:R-:W-:Y:S02]  /*168a0*/  IMAD.MOV.U32 R13, RZ, RZ, R9 ;  /* 0x000000ffff0d7224 */ /* 0x000fe400078e0009 */
[----:B------:R-:W-:Y:S01]  /*168b0*/  IMAD.MOV.U32 R12, RZ, RZ, 0x1 ;  /* 0x00000001ff0c7424 */ /* 0x000fe200078e00ff */
[----:B------:R-:W-:-:S13]  /*168c0*/  IADD3 R2, P0, R29, R14, RZ ;  /* 0x0000000e1d027210 */ /* 0x000fda0007f1e0ff */
[----:B------:R-:W-:Y:S05]  /*168d0*/  WARPSYNC.COLLECTIVE R15, `(.L_x_1209) ;  /* 0x000000000f087348 */ /* 0x000fea0003c00000 */
[----:B------:R0:W1:Y:S02]  /*168e0*/  SHFL.IDX P6, R14, R13, R12, R11 ;  /* 0x0000000c0d0e7389 */ /* 0x00006400000c000b */
[----:B01----:R-:W-:Y:S01]  /*168f0*/  ENDCOLLECTIVE ;  /* 0x000000000000791b */ /* 0x003fe20003800000 */
.L_x_1209:
        /* <DEDUP_REMOVED lines=13> */
.L_x_1210:
[----:B------:R-:W-:Y:S02]  /*169d0*/  IMAD.MOV.U32 R13, RZ, RZ, R9 ;  /* 0x000000ffff0d7224 */ /* 0x000fe400078e0009 */
[----:B------:R-:W-:Y:S01]  /*169e0*/  IMAD.MOV.U32 R12, RZ, RZ, 0x2 ;  /* 0x00000002ff0c7424 */ /* 0x000fe200078e00ff */
[----:B------:R-:W-:-:S13]  /*169f0*/  IADD3 R2, P0, R29, R14, RZ ;  /* 0x0000000e1d027210 */ /* 0x000fda0007f1e0ff */
[----:B------:R-:W-:Y:S05]  /*16a00*/  WARPSYNC.COLLECTIVE R15, `(.L_x_1211) ;  /* 0x000000000f087348 */ /* 0x000fea0003c00000 */
[----:B------:R0:W1:Y:S02]  /*16a10*/  SHFL.IDX P6, R14, R13, R12, R11 ;  /* 0x0000000c0d0e7389 */ /* 0x00006400000c000b */
[----:B01----:R-:W-:Y:S01]  /*16a20*/  ENDCOLLECTIVE ;  /* 0x000000000000791b */ /* 0x003fe20003800000 */
.L_x_1211:
        /* <DEDUP_REMOVED lines=13> */
.L_x_1212:
[----:B------:R-:W-:Y:S02]  /*16b00*/  IMAD.MOV.U32 R13, RZ, RZ, R9 ;  /* 0x000000ffff0d7224 */ /* 0x000fe400078e0009 */
[----:B------:R-:W-:Y:S01]  /*16b10*/  IMAD.MOV.U32 R12, RZ, RZ, 0x3 ;  /* 0x00000003ff0c7424 */ /* 0x000fe200078e00ff */
[----:B------:R-:W-:-:S13]  /*16b20*/  IADD3 R2, P0, R29, R14, RZ ;  /* 0x0000000e1d027210 */ /* 0x000fda0007f1e0ff */
[----:B------:R-:W-:Y:S05]  /*16b30*/  WARPSYNC.COLLECTIVE R15, `(.L_x_1213) ;  /* 0x000000000f087348 */ /* 0x000fea0003c00000 */
[----:B------:R0:W1:Y:S02]  /*16b40*/  SHFL.IDX P6, R14, R13, R12, R11 ;  /* 0x0000000c0d0e7389 */ /* 0x00006400000c000b */
[----:B01----:R-:W-:Y:S01]  /*16b50*/  ENDCOLLECTIVE ;  /* 0x000000000000791b */ /* 0x003fe20003800000 */
.L_x_1213:
        /* <DEDUP_REMOVED lines=8> */
[----:B------:R-:W-:Y:S01]  /*16be0*/  ISETP.LT.OR P0, PT, R7, 0x41, P5 ;  /* 0x000000410700780c */ /* 0x000fe20002f01670 */
[----:B------:R-:W-:-:S12]  /*16bf0*/  IMAD.MOV.U32 R9, RZ, RZ, R14 ;  /* 0x000000ffff097224 */ /* 0x000fd800078e000e */
[----:B0-----:R-:W-:Y:S05]  /*16c00*/  WARPSYNC.COLLECTIVE R15, `(.L_x_1214) ;  /* 0x000000000f087348 */ /* 0x001fea0003c00000 */
[----:B------:R1:W2:Y:S02]  /*16c10*/  SHFL.IDX P6, R14, R13, R12, R11 ;  /* 0x0000000c0d0e7389 */ /* 0x0002a400000c000b */
[----:B012---:R-:W-:Y:S01]  /*16c20*/  ENDCOLLECTIVE ;  /* 0x000000000000791b */ /* 0x007fe20003800000 */
.L_x_1214:
[----:B------:R-:W-:Y:S01]  /*16c30*/  @!PT LDS RZ, [RZ] ;  /* 0x00000000fffff984 */ /* 0x000fe20000000800 */
[----:B------:R-:W-:Y:S01]  /*16c40*/  @!PT LDS RZ, [RZ] ;  /* 0x00000000fffff984 */ /* 0x000fe20000000800 */
[----:B------:R-:W-:Y:S01]  /*16c50*/  @!PT LDS RZ, [RZ] ;  /* 0x00000000fffff984 */ /* 0x000fe20000000800 */
[----:B------:R0:W-:Y:S01]  /*16c60*/  LDGSTS.E.BYPASS.LTC128B.128 [R6+0xa400], desc[UR42][R2.64+0x40], !P0 ;  /* 0x0a40004002067fae */ /* 0x0001e2000c101d6a */
[----:B------:R-:W-:Y:S05]  /*16c70*/  BRA `(.L_x_1215) ;  /* 0xffffffc800887947 */ /* 0x000fea000383ffff */
.L_x_1158:
[----:B0-----:R-:W-:-:S04]  /*16c80*/  IMAD.U32 R2, RZ, RZ, UR48 ;  /* 0x00000030ff027e24 */ /* 0x001fc8000f8e00ff */
[----:B------:R0:W1:Y:S03]  /*16c90*/  SYNCS.PHASECHK.TRANS64.TRYWAIT P0, [R2+URZ+0x22840], R27 ;  /* 0x0228401b020075a7 */ /* 0x000066000800017f */
[----:B-1----:R-:W-:Y:S05]  /*16ca0*/  @!P0 NANOSLEEP.SYNCS 0x989680 ;  /* 0x009896800000895d */ /* 0x002fea0003900000 */
[----:B------:R-:W1:Y:S02]  /*16cb0*/  @!P0 SYNCS.PHASECHK.TRANS64 P0, [R2+URZ+0x22840], R27 ;  /* 0x0228401b020085a7 */ /* 0x000e64000800007f */
[----:B-1----:R-:W-:Y:S05]  /*16cc0*/  @!P0 BRA `(.L_x_1158) ;  /* 0xfffffffc00ec8947 */ /* 0x002fea000383ffff */
[----:B------:R-:W-:Y:S05]  /*16cd0*/  BRA `(.L_x_1216) ;  /* 0xffffffc800d07947 */ /* 0x000fea000383ffff */
.L_x_1159:
        /* <DEDUP_REMOVED lines=8> */
.L_x_1218:
[----:B------:R-:W-:Y:S05]  /*16d60*/  BSYNC B0 ;  /* 0x0000000000007941 */ /* 0x000fea0003800000 */
.L_x_1217:
[----:B------:R-:W-:Y:S01]  /*16d70*/  IMAD.MOV.U32 R13, RZ, RZ, R0 ;  /* 0x000000ffff0d7224 */ /* 0x000fe200078e0000 */
[----:B------:R-:W-:Y:S01]  /*16d80*/  P2R R5, PR, RZ, 0x10 ;  /* 0x00000010ff057803 */ /* 0x000fe20000000000 */
[----:B------:R-:W-:Y:S01]  /*16d90*/  IMAD.MOV.U32 R12, RZ, RZ, RZ ;  /* 0x000000ffff0c7224 */ /* 0x000fe200078e00ff */
[----:B------:R-:W-:Y:S01]  /*16da0*/  LOP3.LUT P4, RZ, R8, 0x8, RZ, 0xc0, !PT ;  /* 0x0000000808ff7812 */ /* 0x000fe2000788c0ff */
[----:B------:R-:W-:Y:S02]  /*16db0*/  IMAD.MOV.U32 R11, RZ, RZ, 0x1c1f ;  /* 0x00001c1fff0b7424 */ /* 0x000fe400078e00ff */
[----:B------:R-:W-:Y:S02]  /*16dc0*/  IMAD.MOV.U32 R15, RZ, RZ, -0x1 ;  /* 0xffffffffff0f7424 */ /* 0x000fe400078e00ff */
[----:B------:R-:W-:Y:S02]  /*16dd0*/  IMAD.MOV.U32 R2, RZ, RZ, R14 ;  /* 0x000000ffff027224 */ /* 0x000fe400078e000e */
[----:B------:R-:W-:-:S07]  /*16de0*/  @P3 VIADD R7, R37, UR48 ;  /* 0x0000003025073c36 */ /* 0x000fce0008000000 */
[----:B------:R-:W-:Y:S05]  /*16df0*/  WARPSYNC.COLLECTIVE R15, `(.L_x_1219) ;  /* 0x000000000f087348 */ /* 0x000fea0003c00000 */
[----:B------:R0:W1:Y:S02]  /*16e00*/  SHFL.IDX P6, R14, R13, R12, R11 ;  /* 0x0000000c0d0e7389 */ /* 0x00006400000c000b */
[----:B01----:R-:W-:Y:S01]  /*16e10*/  ENDCOLLECTIVE ;  /* 0x000000000000791b */ /* 0x003fe20003800000 */
.L_x_1219:
[----:B------:R-:W-:Y:S02]  /*16e20*/  @P2 VIADD R21, R37, UR48 ;  /* 0x0000003025152c36 */ /* 0x000fe40008000000 */
[----:B------:R-:W-:Y:S02]  /*16e30*/  IMAD.MOV.U32 R13, RZ, RZ, R4 ;  /* 0x000000ffff0d7224 */ /* 0x000fe400078e0004 */
[----:B------:R-:W-:Y:S01]  /*16e40*/  IMAD.MOV.U32 R12, RZ, RZ, 0x1 ;  /* 0x00000001ff0c7424 */ /* 0x000fe200078e00ff */
[----:B------:R-:W-:Y:S02]  /*16e50*/  LOP3.LUT P6, RZ, R8, 0x10, RZ, 0xc0, !PT ;  /* 0x0000001008ff7812 */ /* 0x000fe400078cc0ff */
[----:B------:R-:W-:-:S05]  /*16e60*/  @P3 IADD3 R14, P0, R29, R14, RZ ;  /* 0x0000000e1d0e3210 */ /* 0x000fca0007f1e0ff */
[----:B------:R-:W-:Y:S02]  /*16e70*/  @P3 IMAD.X R3, RZ, RZ, R2, P0 ;  /* 0x000000ffff033224 */ /* 0x000fe400000e0602 */
[----:B------:R-:W-:-:S05]  /*16e80*/  @P3 IMAD.MOV.U32 R2, RZ, RZ, R14 ;  /* 0x000000ffff023224 */ /* 0x000fca00078e000e */
[----:B------:R-:W-:Y:S01]  /*16e90*/  @!PT LDS RZ, [RZ] ;  /* 0x00000000fffff984 */ /* 0x000fe20000000800 */
[----:B------:R-:W-:Y:S01]  /*16ea0*/  @!PT LDS RZ, [RZ] ;  /* 0x00000000fffff984 */ /* 0x000fe20000000800 */
[----:B------:R-:W-:Y:S01]  /*16eb0*/  @!PT LDS RZ, [RZ] ;  /* 0x00000000fffff984 */ /* 0x000fe20000000800 */
[----:B------:R0:W-:Y:S02]  /*16ec0*/  @P3 LDGSTS.E.BYPASS.LTC128B.128 [R7+0x16400], desc[UR42][R2.64], !P6 ;  /* 0x1640000002073fae */ /* 0x0001e4000f101d6a */
[----:B0-----:R-:W-:Y:S05]  /*16ed0*/  WARPSYNC.COLLECTIVE R15, `(.L_x_1220) ;  /* 0x000000000f087348 */ /* 0x001fea0003c00000 */
[----:B------:R1:W2:Y:S02]  /*16ee0*/  SHFL.IDX P6, R14, R13, R12, R11 ;  /* 0x0000000c0d0e7389 */ /* 0x0002a400000c000b */
[----:B012---:R-:W-:Y:S01]  /*16ef0*/  ENDCOLLECTIVE ;  /* 0x000000000000791b */ /* 0x007fe20003800000 */
.L_x_1220:
[----:B------:R-:W-:Y:S01]  /*16f00*/  @!PT LDS RZ, [RZ] ;  /* 0x00000000fffff984 */ /* 0x000fe20000000800 */
[----:B------:R-:W-:Y:S01]  /*16f10*/  @!PT LDS RZ, [RZ] ;  /* 0x00000000fffff984 */ /* 0x000fe20000000800 */
[----:B------:R-:W-:Y:S01]  /*16f20*/  @!PT LDS RZ, [RZ] ;  /* 0x00000000fffff984 */ /* 0x000fe20000000800 */
[----:B------:R0:W-:Y:S04]  /*16f30*/  @P3 LDGSTS.E.BYPASS.LTC128B.128 [R7+0x18400], desc[UR42][R2.64+0x40], !P4 ;  /* 0x1840004002073fae */ /* 0x0001e8000e101d6a */
[----:B------:R0:W-:Y:S01]  /*16f40*/  @P3 LDGSTS.E.BYPASS.LTC128B.128 [R7+0x1a400], desc[UR42][R2.64+0x80], !P5 ;  /* 0x1a40008002073fae */ /* 0x0001e2000e901d6a */
[----:B------:R-:W-:Y:S01]  /*16f50*/  LOP3.LUT P3, RZ, R8, 0x10, RZ, 0xc0, !PT ;  /* 0x0000001008ff7812 */ /* 0x000fe2000786c0ff */
[----:B------:R-:W-:Y:S02]  /*16f60*/  IMAD.MOV.U32 R13, RZ, RZ, R0 ;  /* 0x000000ffff0d7224 */ /* 0x000fe400078e0000 */
[----:B------:R-:W-:-:S10]  /*16f70*/  IMAD.MOV.U32 R6, RZ, RZ, R14 ;  /* 0x000000ffff067224 */ /* 0x000fd400078e000e */
[----:B0-----:R-:W-:Y:S05]  /*16f80*/  WARPSYNC.COLLECTIVE R15, `(.L_x_1221) ;  /* 0x000000000f087348 */ /* 0x001fea0003c00000 */
[----:B------:R1:W2:Y:S02]  /*16f90*/  SHFL.IDX P6, R14, R13, R12, R11 ;  /* 0x0000000c0d0e7389 */ /* 0x0002a400000c000b */
[----:B012---:R-:W-:Y:S01]  /*16fa0*/  ENDCOLLECTIVE ;  /* 0x000000000000791b */ /* 0x007fe20003800000 */
.L_x_1221:
[----:B------:R-:W-:Y:S02]  /*16fb0*/  IMAD.MOV.U32 R13, RZ, RZ, R4 ;  /* 0x000000ffff0d7224 */ /* 0x000fe400078e0004 */
[----:B------:R-:W-:Y:S01]  /*16fc0*/  IMAD.MOV.U32 R12, RZ, RZ, 0x2 ;  /* 0x00000002ff0c7424 */ /* 0x000fe200078e00ff */
[----:B------:R-:W-:-:S05]  /*16fd0*/  @P2 IADD3 R14, P0, R29, R14, RZ ;  /* 0x0000000e1d0e2210 */ /* 0x000fca0007f1e0ff */
[----:B------:R-:W-:-:S08]  /*16fe0*/  @P2 IMAD.MOV.U32 R2, RZ, RZ, R14 ;  /* 0x000000ffff022224 */ /* 0x000fd000078e000e */
[----:B------:R-:W-:Y:S05]  /*16ff0*/  WARPSYNC.COLLECTIVE R15, `(.L_x_1222) ;  /* 0x000000000f087348 */ /* 0x000fea0003c00000 */
[----:B------:R0:W1:Y:S02]  /*17000*/  SHFL.IDX P6, R14, R13, R12, R11 ;  /* 0x0000000c0d0e7389 */ /* 0x00006400000c000b */
[----:B01----:R-:W-:Y:S01]  /*17010*/  ENDCOLLECTIVE ;  /* 0x000000000000791b */ /* 0x003fe20003800000 */
.L_x_1222:
[----:B------:R-:W-:-:S04]  /*17020*/  @P2 IMAD.X R9, RZ, RZ, R6, P0 ;  /* 0x000000ffff092224 */ /* 0x000fc800000e0606 */
[----:B------:R-:W-:Y:S02]  /*17030*/  @P2 IMAD.MOV.U32 R3, RZ, RZ, R9 ;  /* 0x000000ffff032224 */ /* 0x000fe400078e0009 */
[----:B------:R-:W-:-:S03]  /*17040*/  @P1 VIADD R9, R37, UR48 ;  /* 0x0000003025091c36 */ /* 0x000fc60008000000 */
        /* <DEDUP_REMOVED lines=11> */
.L_x_1223:
[----:B------:R-:W-:Y:S02]  /*17100*/  IMAD.MOV.U32 R13, RZ, RZ, R4 ;  /* 0x000000ffff0d7224 */ /* 0x000fe400078e0004 */
[----:B------:R-:W-:Y:S01]  /*17110*/  IMAD.MOV.U32 R12, RZ, RZ, 0x3 ;  /* 0x00000003ff0c7424 */ /* 0x000fe200078e00ff */
[----:B------:R-:W-:-:S05]  /*17120*/  @P1 IADD3 R14, P0, R29, R14, RZ ;  /* 0x0000000e1d0e1210 */ /* 0x000fca0007f1e0ff */
[----:B------:R-:W-:-:S08]  /*17130*/  @P1 IMAD.MOV.U32 R2, RZ, RZ, R14 ;  /* 0x000000ffff021224 */ /* 0x000fd000078e000e */
[----:B------:R-:W-:Y:S05]  /*17140*/  WARPSYNC.COLLECTIVE R15, `(.L_x_1224) ;  /* 0x000000000f087348 */ /* 0x000fea0003c00000 */
[----:B------:R0:W1:Y:S02]  /*17150*/  SHFL.IDX P6, R14, R13, R12, R11 ;  /* 0x0000000c0d0e7389 */ /* 0x00006400000c000b */
[----:B01----:R-:W-:Y:S01]  /*17160*/  ENDCOLLECTIVE ;  /* 0x000000000000791b */ /* 0x003fe20003800000 */
.L_x_1224:
[----:B------:R-:W-:-:S04]  /*17170*/  @P1 IMAD.X R7, RZ, RZ, R6, P0 ;  /* 0x000000ffff071224 */ /* 0x000fc800000e0606 */
[----:B------:R-:W-:-:S05]  /*17180*/  @P1 IMAD.MOV.U32 R3, RZ, RZ, R7 ;  /* 0x000000ffff031224 */ /* 0x000fca00078e0007 */
[----:B------:R-:W-:Y:S01]  /*17190*/  @!PT LDS RZ, [RZ] ;  /* 0x00000000fffff984 */ /* 0x000fe20000000800 */
[----:B------:R-:W-:Y:S01]  /*171a0*/  @!PT LDS RZ, [RZ] ;  /* 0x00000000fffff984 */ /* 0x000fe20000000800 */
[----:B------:R-:W-:Y:S01]  /*171b0*/  @!PT LDS RZ, [RZ] ;  /* 0x00000000fffff984 */ /* 0x000fe20000000800 */
[----:B------:R0:W-:Y:S01]  /*171c0*/  @P1 LDGSTS.E.BYPASS.LTC128B.128 [R9+0x17400], desc[UR42][R2.64], !P3 ;  /* 0x1740000002091fae */ /* 0x0001e2000d901d6a */
[----:B------:R-:W-:-:S03]  /*171d0*/  IMAD.MOV.U32 R13, RZ, RZ, R0 ;  /* 0x000000ffff0d7224 */ /* 0x000fc600078e0000 */
[----:B------:R0:W-:Y:S01]  /*171e0*/  @P1 LDGSTS.E.BYPASS.LTC128B.128 [R9+0x19400], desc[UR42][R2.64+0x40], !P4 ;  /* 0x1940004002091fae */ /* 0x0001e2000e101d6a */
[----:B------:R-:W-:-:S03]  /*171f0*/  ISETP.NE.AND P4, PT, R5, RZ, PT ;  /* 0x000000ff0500720c */ /* 0x000fc60003f85270 */
[----:B------:R0:W-:Y:S01]  /*17200*/  @P1 LDGSTS.E.BYPASS.LTC128B.128 [R9+0x1b400], desc[UR42][R2.64+0x80], !P5 ;  /* 0x1b40008002091fae */ /* 0x0001e2000e901d6a */
[----:B------:R-:W-:-:S09]  /*17210*/  IMAD.MOV.U32 R5, RZ, RZ, R14 ;  /* 0x000000ffff057224 */ /* 0x000fd200078e000e */
[----:B0-----:R-:W-:Y:S05]  /*17220*/  WARPSYNC.COLLECTIVE R15, `(.L_x_1225) ;  /* 0x000000000f087348 */ /* 0x001fea0003c00000 */
[----:B------:R1:W2:Y:S02]  /*17230*/  SHFL.IDX P6, R14, R13, R12, R11 ;  /* 0x0000000c0d0e7389 */ /* 0x0002a400000c000b */
[----:B012---:R-:W-:Y:S01]  /*17240*/  ENDCOLLECTIVE ;  /* 0x000000000000791b */ /* 0x007fe20003800000 */
.L_x_1225:
[----:B------:R-:W-:Y:S05]  /*17250*/  BRA `(.L_x_1226) ;  /* 0xffffffc800887947 */ /* 0x000fea000383ffff */
.L_x_1162:
[----:B------:R-:W-:Y:S02]  /*17260*/  IMAD.MOV.U32 R13, RZ, RZ, R5 ;  /* 0x000000ffff0d7224 */ /* 0x000fe400078e0005 */
[----:B------:R-:W-:Y:S02]  /*17270*/  IMAD.MOV.U32 R12, RZ, RZ, RZ ;  /* 0x000000ffff0c7224 */ /* 0x000fe400078e00ff */
[----:B------:R-:W-:Y:S02]  /*17280*/  IMAD.MOV.U32 R11, RZ, RZ, 0x1c1f ;  /* 0x00001c1fff0b7424 */ /* 0x000fe400078e00ff */
[----:B------:R-:W-:-:S07]  /*17290*/  IMAD.MOV.U32 R15, RZ, RZ, -0x1 ;  /* 0xffffffffff0f7424 */ /* 0x000fce00078e00ff */
[----:B------:R-:W-:Y:S05]  /*172a0*/  WARPSYNC.COLLECTIVE R15, `(.L_x_1227) ;  /* 0x000000000f087348 */ /* 0x000fea0003c00000 */
[----:B------:R0:W1:Y:S02]  /*172b0*/  SHFL.IDX P6, R14, R13, R12, R11 ;  /* 0x0000000c0d0e7389 */ /* 0x00006400000c000b */
[----:B01----:R-:W-:Y:S01]  /*172c0*/  ENDCOLLECTIVE ;  /* 0x000000000000791b */ /* 0x003fe20003800000 */
.L_x_1227:
[----:B------:R-:W-:Y:S02]  /*172d0*/  IMAD.MOV.U32 R13, RZ, RZ, R4 ;  /* 0x000000ffff0d7224 */ /* 0x000fe400078e0004 */
[----:B------:R-:W-:-:S07]  /*172e0*/  IMAD.MOV.U32 R2, RZ, RZ, R14 ;  /* 0x000000ffff027224 */ /* 0x000fce00078e000e */
[----:B------:R-:W-:Y:S05]  /*172f0*/  WARPSYNC.COLLECTIVE R15, `(.L_x_1228) ;  /* 0x000000000f087348 */ /* 0x000fea0003c00000 */
[----:B------:R0:W1:Y:S02]  /*17300*/  SHFL.IDX P6, R14, R13, R12, R11 ;  /* 0x0000000c0d0e7389 */ /* 0x00006400000c000b */
[----:B01----:R-:W-:Y:S01]  /*17310*/  ENDCOLLECTIVE ;  /* 0x000000000000791b */ /* 0x003fe20003800000 */
.L_x_1228:
[----:B------:R-:W-:Y:S02]  /*17320*/  ULDC UR4, c[0x0][0x288] ;  /* 0x0000a20000047ab9 */ /* 0x000fe40000000800 */
[----:B------:R-:W-:Y:S02]  /*17330*/  IMAD R7, R0, UR4, RZ ;  /* 0x0000000400077c24 */ /* 0x000fe4000f8e02ff */
[----:B------:R-:W-:-:S04]  /*17340*/  VIADD R0, R23, UR41 ;  /* 0x0000002917007c36 */ /* 0x000fc80008000000 */
[C---:B------:R-:W-:Y:S01]  /*17350*/  VIADD R6, R0.reuse, 0x20 ;  /* 0x0000002000067836 */ /* 0x040fe20000000000 */
[----:B------:R-:W-:Y:S01]  /*17360*/  ISETP.GE.AND P0, PT, R0, R7, PT ;  /* 0x000000070000720c */ /* 0x000fe20003f06270 */
[----:B------:R-:W-:Y:S02]  /*17370*/  IMAD.MOV.U32 R13, RZ, RZ, R5 ;  /* 0x000000ffff0d7224 */ /* 0x000fe400078e0005 */
[----:B------:R-:W-:-:S10]  /*17380*/  IMAD.MOV.U32 R12, RZ, RZ, 0x1 ;  /* 0x00000001ff0c7424 */ /* 0x000fd400078e00ff */
[----:B------:R-:W-:Y:S01]  /*17390*/  @!P0 VIADD R19, R37, UR48 ;  /* 0x0000003025138c36 */ /* 0x000fe20008000000 */
[----:B------:R-:W-:-:S05]  /*173a0*/  @!P0 IADD3 R14, P4, R29, R14, RZ ;  /* 0x0000000e1d0e8210 */ /* 0x000fca0007f9e0ff */
[----:B------:R-:W-:Y:S02]  /*173b0*/  @!P0 IMAD.X R3, RZ, RZ, R2, P4 ;  /* 0x000000ffff038224 */ /* 0x000fe400020e0602 */
[----:B------:R-:W-:-:S07]  /*173c0*/  @!P0 IMAD.MOV.U32 R2, RZ, RZ, R14 ;  /* 0x000000ffff028224 */ /* 0x000fce00078e000e */
[----:B------:R-:W-:Y:S05]  /*173d0*/  WARPSYNC.COLLECTIVE R15, `(.L_x_1229) ;  /* 0x000000000f087348 */ /* 0x000fea0003c00000 */
[----:B------:R0:W1:Y:S02]  /*173e0*/  SHFL.IDX P6, R14, R13, R12, R11 ;  /* 0x0000000c0d0e7389 */ /* 0x00006400000c000b */
[----:B01----:R-:W-:Y:S01]  /*173f0*/  ENDCOLLECTIVE ;  /* 0x000000000000791b */ /* 0x003fe20003800000 */
.L_x_1229:
[----:B------:R-:W-:Y:S01]  /*17400*/  @!PT LDS RZ, [RZ] ;  /* 0x00000000fffff984 */ /* 0x000fe20000000800 */
[----:B------:R-:W-:Y:S01]  /*17410*/  @!PT LDS RZ, [RZ] ;  /* 0x00000000fffff984 */ /* 0x000fe20000000800 */
[----:B------:R-:W-:Y:S01]  /*17420*/  @!PT LDS RZ, [RZ] ;  /* 0x00000000fffff984 */ /* 0x000fe20000000800 */
[----:B------:R0:W-:Y:S04]  /*17430*/  @!P0 LDGSTS.E.BYPASS.LTC128B.128 [R19+0x10400], desc[UR42][R2.64], !P3 ;  /* 0x1040000002138fae */ /* 0x0001e8000d901d6a */
[----:B------:R0:W-:Y:S04]  /*17440*/  @!P0 LDGSTS.E.BYPASS.LTC128B.128 [R19+0x12400], desc[UR42][R2.64+0x40], !P2 ;  /* 0x1240004002138fae */ /* 0x0001e8000d101d6a */
[----:B------:R0:W-:Y:S01]  /*17450*/  @!P0 LDGSTS.E.BYPASS.LTC128B.128 [R19+0x14400], desc[UR42][R2.64+0x80], !P1 ;  /* 0x1440008002138fae */ /* 0x0001e2000c901d6a */
[----:B------:R-:W-:Y:S01]  /*17460*/  ISETP.GE.AND P0, PT, R6, R7, PT ;  /* 0x000000070600720c */ /* 0x000fe20003f06270 */
[----:B------:R-:W-:-:S02]  /*17470*/  IMAD.MOV.U32 R13, RZ, RZ, R4 ;  /* 0x000000ffff0d7224 */ /* 0x000fc400078e0004 */
[----:B------:R-:W-:-:S10]  /*17480*/  IMAD.MOV.U32 R6, RZ, RZ, R14 ;  /* 0x000000ffff067224 */ /* 0x000fd400078e000e */
[----:B0-----:R-:W-:Y:S05]  /*17490*/  WARPSYNC.COLLECTIVE R15, `(.L_x_1230) ;  /* 0x000000000f087348 */ /* 0x001fea0003c00000 */
[----:B------:R1:W2:Y:S02]  /*174a0*/  SHFL.IDX P6, R14, R13, R12, R11 ;  /* 0x0000000c0d0e7389 */ /* 0x0002a400000c000b */
[----:B012---:R-:W-:Y:S01]  /*174b0*/  ENDCOLLECTIVE ;  /* 0x000000000000791b */ /* 0x007fe20003800000 */
.L_x_1230:
        /* <DEDUP_REMOVED lines=8> */
.L_x_1231:
[----:B------:R-:W-:Y:S02]  /*17540*/  @!P0 IMAD.X R9, RZ, RZ, R6, P4 ;  /* 0x000000ffff098224 */ /* 0x000fe400020e0606 */
[----:B------:R-:W-:Y:S02]  /*17550*/  VIADD R6, R0, 0x40 ;  /* 0x0000004000067836 */ /* 0x000fe40000000000 */
        /* <DEDUP_REMOVED lines=8> */
[----:B------:R-:W-:Y:S01]  /*175e0*/  ISETP.GE.AND P0, PT, R6, R7, PT ;  /* 0x000000070600720c */ /* 0x000fe20003f06270 */
[----:B------:R-:W-:-:S12]  /*175f0*/  IMAD.MOV.U32 R6, RZ, RZ, R14 ;  /* 0x000000ffff067224 */ /* 0x000fd800078e000e */
[----:B0-----:R-:W-:Y:S05]  /*17600*/  WARPSYNC.COLLECTIVE R15, `(.L_x_1232) ;  /* 0x000000000f087348 */ /* 0x001fea0003c00000 */
[----:B------:R1:W2:Y:S02]  /*17610*/  SHFL.IDX P6, R14, R13, R12, R11 ;  /* 0x0000000c0d0e7389 */ /* 0x0002a400000c000b */
[----:B012---:R-:W-:Y:S01]  /*17620*/  ENDCOLLECTIVE ;  /* 0x000000000000791b */ /* 0x007fe20003800000 */
.L_x_1232:
        /* <DEDUP_REMOVED lines=8> */
.L_x_1233:
        /* <DEDUP_REMOVED lines=13> */
.L_x_1234:
[----:B------:R-:W-:Y:S05]  /*17780*/  BRA `(.L_x_1235) ;  /* 0xffffffcc00447947 */ /* 0x000fea000383ffff */
.L_x_1165:
[----:B0-2---:R-:W-:-:S04]  /*17790*/  IMAD.U32 R3, RZ, RZ, UR48 ;  /* 0x00000030ff037e24 */ /* 0x005fc8000f8e00ff */
[----:B------:R0:W2:Y:S03]  /*177a0*/  SYNCS.PHASECHK.TRANS64.TRYWAIT P0, [R3+URZ+0x22820], R0 ;  /* 0x02282000030075a7 */ /* 0x0000a6000800017f */
[----:B--2---:R-:W-:Y:S05]  /*177b0*/  @!P0 NANOSLEEP.SYNCS 0x989680 ;  /* 0x009896800000895d */ /* 0x004fea0003900000 */
[----:B------:R-:W2:Y:S02]  /*177c0*/  @!P0 SYNCS.PHASECHK.TRANS64 P0, [R3+URZ+0x22820], R0 ;  /* 0x02282000030085a7 */ /* 0x000ea4000800007f */
[----:B--2---:R-:W-:Y:S05]  /*177d0*/  @!P0 BRA `(.L_x_1165) ;  /* 0xfffffffc00ec8947 */ /* 0x004fea000383ffff */
[----:B------:R-:W-:Y:S05]  /*177e0*/  BRA `(.L_x_1236) ;  /* 0xffffffcc00907947 */ /* 0x000fea000383ffff */
.L_x_1168:
[----:B0-----:R0:W2:Y:S02]  /*177f0*/  SYNCS.PHASECHK.TRANS64.TRYWAIT P0, [R8+URZ+0x22880], R18 ;  /* 0x02288012080075a7 */ /* 0x0010a4000800017f */
[----:B--2---:R-:W-:Y:S05]  /*17800*/  @!P0 NANOSLEEP.SYNCS 0x989680 ;  /* 0x009896800000895d */ /* 0x004fea0003900000 */
[----:B------:R-:W2:Y:S02]  /*17810*/  @!P0 SYNCS.PHASECHK.TRANS64 P0, [R8+URZ+0x22880], R18 ;  /* 0x02288012080085a7 */ /* 0x000ea4000800007f */
[----:B--2---:R-:W-:Y:S05]  /*17820*/  @!P0 BRA `(.L_x_1168) ;  /* 0xfffffffc00f08947 */ /* 0x004fea000383ffff */
[----:B------:R-:W-:Y:S05]  /*17830*/  BRA `(.L_x_1237) ;  /* 0xffffffd000487947 */ /* 0x000fea000383ffff */
.L_x_1169:
[----:B------:R-:W-:Y:S01]  /*17840*/  BSSY B0, `(.L_x_1238) ;  /* 0x0000008000007945 */ /* 0x000fe20003800000 */
[----:B------:R-:W-:Y:S02]  /*17850*/  IMAD.MOV.U32 R13, RZ, RZ, R22 ;  /* 0x000000ffff0d7224 */ /* 0x000fe400078e0016 */
[----:B------:R-:W-:Y:S02]  /*17860*/  IMAD.MOV.U32 R12, RZ, RZ, RZ ;  /* 0x000000ffff0c7224 */ /* 0x000fe400078e00ff */
[----:B------:R-:W-:Y:S02]  /*17870*/  IMAD.MOV.U32 R11, RZ, RZ, 0x1c1f ;  /* 0x00001c1fff0b7424 */ /* 0x000fe400078e00ff */
[----:B------:R-:W-:-:S07]  /*17880*/  IMAD.MOV.U32 R15, RZ, RZ, -0x1 ;  /* 0xffffffffff0f7424 */ /* 0x000fce00078e00ff */
[----:B01----:R-:W-:Y:S05]  /*17890*/  WARPSYNC.COLLECTIVE R15, `(.L_x_1239) ;  /* 0x000000000f087348 */ /* 0x003fea0003c00000 */
[----:B-1----:R1:W2:Y:S02]  /*178a0*/  SHFL.IDX P6, R14, R13, R12, R11 ;  /* 0x0000000c0d0e7389 */ /* 0x0022a400000c000b */
[----:B012---:R-:W-:Y:S01]  /*178b0*/  ENDCOLLECTIVE ;  /* 0x000000000000791b */ /* 0x007fe20003800000 */
.L_x_1239:
[----:B------:R-:W-:Y:S05]  /*178c0*/  BSYNC B0 ;  /* 0x0000000000007941 */ /* 0x000fea0003800000 */
.L_x_1238:
[----:B------:R-:W-:Y:S02]  /*178d0*/  IMAD.MOV.U32 R13, RZ, RZ, R19 ;  /* 0x000000ffff0d7224 */ /* 0x000fe400078e0013 */
        /* <DEDUP_REMOVED lines=8> */
.L_x_1240:
[----:B------:R-:W-:Y:S02]  /*17960*/  IMAD.IADD R21, R34, 0x1, R20 ;  /* 0x0000000122157824 */ /* 0x000fe400078e0214 */
[----:B------:R-:W-:Y:S02]  /*17970*/  IMAD.MOV.U32 R13, RZ, RZ, R22 ;  /* 0x000000ffff0d7224 */ /* 0x000fe400078e0016 */
[----:B------:R-:W-:Y:S01]  /*17980*/  IMAD.MOV.U32 R12, RZ, RZ, 0x1 ;  /* 0x00000001ff0c7424 */ /* 0x000fe200078e00ff */
[----:B------:R-:W-:-:S13]  /*17990*/  IADD3 R2, P0, R23, R14, RZ ;  /* 0x0000000e17027210 */ /* 0x000fda0007f1e0ff */
[----:B------:R-:W-:Y:S05]  /*179a0*/  WARPSYNC.COLLECTIVE R15, `(.L_x_1241) ;  /* 0x000000000f087348 */ /* 0x000fea0003c00000 */
[----:B------:R0:W1:Y:S02]  /*179b0*/  SHFL.IDX P6, R14, R13, R12, R11 ;  /* 0x0000000c0d0e7389 */ /* 0x00006400000c000b */
[----:B01----:R-:W-:Y:S01]  /*179c0*/  ENDCOLLECTIVE ;  /* 0x000000000000791b */ /* 0x003fe20003800000 */
.L_x_1241:
[----:B------:R-:W-:-:S05]  /*179d0*/  IMAD.X R3, RZ, RZ, R3, P0 ;  /* 0x000000ffff037224 */ /* 0x000fca00000e0603 */
[----:B------:R-:W-:Y:S01]  /*179e0*/  @!PT LDS RZ, [RZ] ;  /* 0x00000000fffff984 */ /* 0x000fe20000000800 */
[----:B------:R-:W-:Y:S01]  /*179f0*/  @!PT LDS RZ, [RZ] ;  /* 0x00000000fffff984 */ /* 0x000fe20000000800 */
[----:B------:R-:W-:Y:S01]  /*17a00*/  @!PT LDS RZ, [RZ] ;  /* 0x00000000fffff984 */ /* 0x000fe20000000800 */
[----:B------:R0:W-:Y:S04]  /*17a10*/  LDGSTS.E.BYPASS.LTC128B.128 [R20], desc[UR42][R2.64], !P3 ;  /* 0x0000000002147fae */ /* 0x0001e8000d901d6a */
[----:B------:R0:W-:Y:S01]  /*17a20*/  LDGSTS.E.BYPASS.LTC128B.128 [R21], desc[UR42][R2.64+0x40], !P1 ;  /* 0x0000004002157fae */ /* 0x0001e2000c901d6a */
[----:B------:R-:W-:Y:S02]  /*17a30*/  IMAD.MOV.U32 R13, RZ, RZ, R19 ;  /* 0x000000ffff0d7224 */ /* 0x000fe400078e0013 */
[----:B------:R-:W-:-:S07]  /*17a40*/  IMAD.MOV.U32 R5, RZ, RZ, R14 ;  /* 0x000000ffff057224 */ /* 0x000fce00078e000e */
[----:B0-----:R-:W-:Y:S05]  /*17a50*/  WARPSYNC.COLLECTIVE R15, `(.L_x_1242) ;  /* 0x000000000f087348 */ /* 0x001fea0003c00000 */
[----:B------:R1:W2:Y:S02]  /*17a60*/  SHFL.IDX P6, R14, R13, R12, R11 ;  /* 0x0000000c0d0e7389 */ /* 0x0002a400000c000b */
[----:B012---:R-:W-:Y:S01]  /*17a70*/  ENDCOLLECTIVE ;  /* 0x000000000000791b */ /* 0x007fe20003800000 */
.L_x_1242:
[----:B------:R-:W-:Y:S02]  /*17a80*/  IMAD.MOV.U32 R13, RZ, RZ, R22 ;  /* 0x000000ffff0d7224 */ /* 0x000fe400078e0016 */
[----:B------:R-:W-:Y:S01]  /*17a90*/  IMAD.MOV.U32 R12, RZ, RZ, 0x2 ;  /* 0x00000002ff0c7424 */ /* 0x000fe200078e00ff */
[----:B------:R-:W-:-:S13]  /*17aa0*/  IADD3 R2, P0, R23, R14, RZ ;  /* 0x0000000e17027210 */ /* 0x000fda0007f1e0ff */
[----:B------:R-:W-:Y:S05]  /*17ab0*/  WARPSYNC.COLLECTIVE R15, `(.L_x_1243) ;  /* 0x000000000f087348 */ /* 0x000fea0003c00000 */
[----:B------:R0:W1:Y:S02]  /*17ac0*/  SHFL.IDX P6, R14, R13, R12, R11 ;  /* 0x0000000c0d0e7389 */ /* 0x00006400000c000b */
[----:B01----:R-:W-:Y:S01]  /*17ad0*/  ENDCOLLECTIVE ;  /* 0x000000000000791b */ /* 0x003fe20003800000 */
.L_x_1243:
[----:B------:R-:W-:-:S05]  /*17ae0*/  IMAD.X R3, RZ, RZ, R5, P0 ;  /* 0x000000ffff037224 */ /* 0x000fca00000e0605 */
[----:B------:R-:W-:Y:S01]  /*17af0*/  @!PT LDS RZ, [RZ] ;  /* 0x00000000fffff984 */ /* 0x000fe20000000800 */
[----:B------:R-:W-:Y:S01]  /*17b00*/  @!PT LDS RZ, [RZ] ;  /* 0x00000000fffff984 */ /* 0x000fe20000000800 */
[----:B------:R-:W-:Y:S01]  /*17b10*/  @!PT LDS RZ, [RZ] ;  /* 0x00000000fffff984 */ /* 0x000fe20000000800 */
[----:B------:R-:W-:Y:S04]  /*17b20*/  LDGSTS.E.BYPASS.LTC128B.128 [R20+0x1000], desc[UR42][R2.64], !P3 ;  /* 0x0100000002147fae */ /* 0x000fe8000d901d6a */
[----:B------:R0:W-:Y:S01]  /*17b30*/  LDGSTS.E.BYPASS.LTC128B.128 [R21+0x1000], desc[UR42][R2.64+0x40], !P1 ;  /* 0x0100004002157fae */ /* 0x0001e2000c901d6a */
[----:B------:R-:W-:Y:S02]  /*17b40*/  IMAD.MOV.U32 R13, RZ, RZ, R19 ;  /* 0x000000ffff0d7224 */ /* 0x000fe400078e0013 */
[----:B0-----:R-:W-:-:S07]  /*17b50*/  IMAD.MOV.U32 R3, RZ, RZ, R14 ;  /* 0x000000ffff037224 */ /* 0x001fce00078e000e */
[----:B------:R-:W-:Y:S05]  /*17b60*/  WARPSYNC.COLLECTIVE R15, `(.L_x_1244) ;  /* 0x000000000f087348 */ /* 0x000fea0003c00000 */
[----:B------:R0:W1:Y:S02]  /*17b70*/  SHFL.IDX P6, R14, R13, R12, R11 ;  /* 0x0000000c0d0e7389 */ /* 0x00006400000c000b */
[----:B01----:R-:W-:Y:S01]  /*17b80*/  ENDCOLLECTIVE ;  /* 0x000000000000791b */ /* 0x003fe20003800000 */
.L_x_1244:
[----:B------:R-:W-:Y:S02]  /*17b90*/  IMAD.MOV.U32 R13, RZ, RZ, R22 ;  /* 0x000000ffff0d7224 */ /* 0x000fe400078e0016 */
[----:B------:R-:W-:Y:S01]  /*17ba0*/  IMAD.MOV.U32 R12, RZ, RZ, 0x3 ;  /* 0x00000003ff0c7424 */ /* 0x000fe200078e00ff */
[----:B------:R-:W-:-:S13]  /*17bb0*/  IADD3 R2, P0, R23, R14, RZ ;  /* 0x0000000e17027210 */ /* 0x000fda0007f1e0ff */
[----:B------:R-:W-:Y:S05]  /*17bc0*/  WARPSYNC.COLLECTIVE R15, `(.L_x_1245) ;  /* 0x000000000f087348 */ /* 0x000fea0003c00000 */
[----:B------:R0:W1:Y:S02]  /*17bd0*/  SHFL.IDX P6, R14, R13, R12, R11 ;  /* 0x0000000c0d0e7389 */ /* 0x00006400000c000b */
[----:B01----:R-:W-:Y:S01]  /*17be0*/  ENDCOLLECTIVE ;  /* 0x000000000000791b */ /* 0x003fe20003800000 */
.L_x_1245:
[----:B------:R-:W-:-:S05]  /*17bf0*/  IMAD.X R3, RZ, RZ, R3, P0 ;  /* 0x000000ffff037224 */ /* 0x000fca00000e0603 */
[----:B------:R-:W-:Y:S01]  /*17c00*/  @!PT LDS RZ, [RZ] ;  /* 0x00000000fffff984 */ /* 0x000fe20000000800 */
[----:B------:R-:W-:Y:S01]  /*17c10*/  @!PT LDS RZ, [RZ] ;  /* 0x00000000fffff984 */ /* 0x000fe20000000800 */
[----:B------:R-:W-:Y:S01]  /*17c20*/  @!PT LDS RZ, [RZ] ;  /* 0x00000000fffff984 */ /* 0x000fe20000000800 */
[----:B------:R0:W-:Y:S04]  /*17c30*/  LDGSTS.E.BYPASS.LTC128B.128 [R20+0x2000], desc[UR42][R2.64], !P3 ;  /* 0x0200000002147fae */ /* 0x0001e8000d901d6a */
[----:B------:R0:W-:Y:S01]  /*17c40*/  LDGSTS.E.BYPASS.LTC128B.128 [R21+0x2000], desc[UR42][R2.64+0x40], !P1 ;  /* 0x0200004002157fae */ /* 0x0001e2000c901d6a */
[----:B------:R-:W-:Y:S02]  /*17c50*/  IMAD.MOV.U32 R13, RZ, RZ, R19 ;  /* 0x000000ffff0d7224 */ /* 0x000fe400078e0013 */
[----:B------:R-:W-:-:S07]  /*17c60*/  IMAD.MOV.U32 R22, RZ, RZ, R14 ;  /* 0x000000ffff167224 */ /* 0x000fce00078e000e */
[----:B0-----:R-:W-:Y:S05]  /*17c70*/  WARPSYNC.COLLECTIVE R15, `(.L_x_1246) ;  /* 0x000000000f087348 */ /* 0x001fea0003c00000 */
[----:B------:R1:W2:Y:S02]  /*17c80*/  SHFL.IDX P6, R14, R13, R12, R11 ;  /* 0x0000000c0d0e7389 */ /* 0x0002a400000c000b */
[----:B012---:R-:W-:Y:S01]  /*17c90*/  ENDCOLLECTIVE ;  /* 0x000000000000791b */ /* 0x007fe20003800000 */
.L_x_1246:
[----:B------:R-:W-:Y:S05]  /*17ca0*/  BRA `(.L_x_1247) ;  /* 0xffffffd000047947 */ /* 0x000fea000383ffff */
.L_x_1172:
[----:B--2---:R2:W3:Y:S02]  /*17cb0*/  SYNCS.PHASECHK.TRANS64.TRYWAIT P0, [R8+URZ+0x22840], R18 ;  /* 0x02284012080075a7 */ /* 0x0044e4000800017f */
[----:B---3--:R-:W-:Y:S05]  /*17cc0*/  @!P0 NANOSLEEP.SYNCS 0x989680 ;  /* 0x009896800000895d */ /* 0x008fea0003900000 */
[----:B------:R-:W3:Y:S02]  /*17cd0*/  @!P0 SYNCS.PHASECHK.TRANS64 P0, [R8+URZ+0x22840], R18 ;  /* 0x02284012080085a7 */ /* 0x000ee4000800007f */
[----:B---3--:R-:W-:Y:S05]  /*17ce0*/  @!P0 BRA `(.L_x_1172) ;  /* 0xfffffffc00f08947 */ /* 0x008fea000383ffff */
[----:B------:R-:W-:Y:S05]  /*17cf0*/  BRA `(.L_x_1248) ;  /* 0xffffffd000487947 */ /* 0x000fea000383ffff */
.L_x_1173:
[----:B------:R-:W-:Y:S01]  /*17d00*/  BSSY B0, `(.L_x_1249) ;  /* 0x0000008000007945 */ /* 0x000fe20003800000 */
[----:B------:R-:W-:Y:S02]  /*17d10*/  IMAD.MOV.U32 R13, RZ, RZ, R18 ;  /* 0x000000ffff0d7224 */ /* 0x000fe400078e0012 */
[----:B------:R-:W-:Y:S02]  /*17d20*/  IMAD.MOV.U32 R12, RZ, RZ, RZ ;  /* 0x000000ffff0c7224 */ /* 0x000fe400078e00ff */
[----:B------:R-:W-:Y:S02]  /*17d30*/  IMAD.MOV.U32 R11, RZ, RZ, 0x1c1f ;  /* 0x00001c1fff0b7424 */ /* 0x000fe400078e00ff */
[----:B------:R-:W-:-:S07]  /*17d40*/  IMAD.MOV.U32 R15, RZ, RZ, -0x1 ;  /* 0xffffffffff0f7424 */ /* 0x000fce00078e00ff */
[----:B-1----:R-:W-:Y:S05]  /*17d50*/  WARPSYNC.COLLECTIVE R15, `(.L_x_1250) ;  /* 0x000000000f087348 */ /* 0x002fea0003c00000 */
[----:B------:R0:W2:Y:S02]  /*17d60*/  SHFL.IDX P6, R14, R13, R12, R11 ;  /* 0x0000000c0d0e7389 */ /* 0x0000a400000c000b */
[----:B012---:R-:W-:Y:S01]  /*17d70*/  ENDCOLLECTIVE ;  /* 0x000000000000791b */ /* 0x007fe20003800000 */
.L_x_1250:
[----:B------:R-:W-:Y:S05]  /*17d80*/  BSYNC B0 ;  /* 0x0000000000007941 */ /* 0x000fea0003800000 */
.L_x_1249:
[----:B------:R-:W-:Y:S02]  /*17d90*/  IMAD.MOV.U32 R13, RZ, RZ, R16 ;  /* 0x000000ffff0d7224 */ /* 0x000fe400078e0010 */
[----:B------:R-:W-:Y:S02]  /*17da0*/  IMAD.MOV.U32 R12, RZ, RZ, RZ ;  /* 0x000000ffff0c7224 */ /* 0x000fe400078e00ff */
[----:B------:R-:W-:Y:S02]  /*17db0*/  IMAD.MOV.U32 R11, RZ, RZ, 0x1c1f ;  /* 0x00001c1fff0b7424 */ /* 0x000fe400078e00ff */
[----:B------:R-:W-:Y:S02]  /*17dc0*/  IMAD.MOV.U32 R15, RZ, RZ, -0x1 ;  /* 0xffffffffff0f7424 */ /* 0x000fe400078e00ff */
[----:B------:R-:W-:Y:S02]  /*17dd0*/  IMAD.MOV.U32 R3, RZ, RZ, R14 ;  /* 0x000000ffff037224 */ /* 0x000fe400078e000e */
[----:B------:R-:W-:-:S07]  /*17de0*/  VIADD R17, R17, UR48 ;  /* 0x0000003011117c36 */ /* 0x000fce0008000000 */
[----:B------:R-:W-:Y:S05]  /*17df0*/  WARPSYNC.COLLECTIVE R15, `(.L_x_1251) ;  /* 0x000000000f087348 */ /* 0x000fea0003c00000 */
[----:B------:R0:W1:Y:S02]  /*17e00*/  SHFL.IDX P6, R14, R13, R12, R11 ;  /* 0x0000000c0d0e7389 */ /* 0x00006400000c000b */
[----:B01----:R-:W-:Y:S01]  /*17e10*/  ENDCOLLECTIVE ;  /* 0x000000000000791b */ /* 0x003fe20003800000 */
.L_x_1251:
[----:B------:R-:W-:Y:S02]  /*17e20*/  IMAD.MOV.U32 R13, RZ, RZ, R18 ;  /* 0x000000ffff0d7224 */ /* 0x000fe400078e0012 */
[----:B------:R-:W-:Y:S01]  /*17e30*/  IMAD.MOV.U32 R12, RZ, RZ, 0x1 ;  /* 0x00000001ff0c7424 */ /* 0x000fe200078e00ff */
[----:B------:R-:W-:-:S13]  /*17e40*/  IADD3 R2, P0, R19, R14, RZ ;  /* 0x0000000e13027210 */ /* 0x000fda0007f1e0ff */
[----:B------:R-:W-:Y:S05]  /*17e50*/  WARPSYNC.COLLECTIVE R15, `(.L_x_1252) ;  /* 0x000000000f087348 */ /* 0x000fea0003c00000 */
[----:B------:R0:W1:Y:S02]  /*17e60*/  SHFL.IDX P6, R14, R13, R12, R11 ;  /* 0x0000000c0d0e7389 */ /* 0x00006400000c000b */
[----:B01----:R-:W-:Y:S01]  /*17e70*/  ENDCOLLECTIVE ;  /* 0x000000000000791b */ /* 0x003fe20003800000 */
.L_x_1252:
        /* <DEDUP_REMOVED lines=12> */
.L_x_1253:
[----:B------:R-:W-:Y:S02]  /*17f40*/  IMAD.MOV.U32 R13, RZ, RZ, R18 ;  /* 0x000000ffff0d7224 */ /* 0x000fe400078e0012 */
[----:B------:R-:W-:Y:S01]  /*17f50*/  IMAD.MOV.U32 R12, RZ, RZ, 0x2 ;  /* 0x00000002ff0c7424 */ /* 0x000fe200078e00ff */
[----:B------:R-:W-:-:S13]  /*17f60*/  IADD3 R2, P0, R19, R14, RZ ;  /* 0x0000000e13027210 */ /* 0x000fda0007f1e0ff */
[----:B------:R-:W-:Y:S05]  /*17f70*/  WARPSYNC.COLLECTIVE R15, `(.L_x_1254) ;  /* 0x000000000f087348 */ /* 0x000fea0003c00000 */
[----:B------:R0:W1:Y:S02]  /*17f80*/  SHFL.IDX P6, R14, R13, R12, R11 ;  /* 0x0000000c0d0e7389 */ /* 0x00006400000c000b */
[----:B01----:R-:W-:Y:S01]  /*17f90*/  ENDCOLLECTIVE ;  /* 0x000000000000791b */ /* 0x003fe20003800000 */
.L_x_1254:
        /* <DEDUP_REMOVED lines=12> */
.L_x_1255:
[----:B------:R-:W-:Y:S02]  /*18060*/  IMAD.MOV.U32 R13, RZ, RZ, R18 ;  /* 0x000000ffff0d7224 */ /* 0x000fe400078e0012 */
[----:B------:R-:W-:Y:S01]  /*18070*/  IMAD.MOV.U32 R12, RZ, RZ, 0x3 ;  /* 0x00000003ff0c7424 */ /* 0x000fe200078e00ff */
[----:B------:R-:W-:-:S13]  /*18080*/  IADD3 R2, P0, R19, R14, RZ ;  /* 0x0000000e13027210 */ /* 0x000fda0007f1e0ff */
[----:B------:R-:W-:Y:S05]  /*18090*/  WARPSYNC.COLLECTIVE R15, `(.L_x_1256) ;  /* 0x000000000f087348 */ /* 0x000fea0003c00000 */
[----:B------:R0:W1:Y:S02]  /*180a0*/  SHFL.IDX P6, R14, R13, R12, R11 ;  /* 0x0000000c0d0e7389 */ /* 0x00006400000c000b */
[----:B01----:R-:W-:Y:S01]  /*180b0*/  ENDCOLLECTIVE ;  /* 0x000000000000791b */ /* 0x003fe20003800000 */
.L_x_1256:
        /* <DEDUP_REMOVED lines=12> */
.L_x_1257:
[----:B------:R-:W-:Y:S05]  /*18180*/  BRA `(.L_x_1258) ;  /* 0xffffffcc00fc7947 */ /* 0x000fea000383ffff */
.L_x_1176:
[----:B0-----:R0:W2:Y:S02]  /*18190*/  SYNCS.PHASECHK.TRANS64.TRYWAIT P0, [R2+URZ+0x22870], R3 ;  /* 0x02287003020075a7 */ /* 0x0010a4000800017f */
[----:B--2---:R-:W-:Y:S05]  /*181a0*/  @!P0 NANOSLEEP.SYNCS 0x989680 ;  /* 0x009896800000895d */ /* 0x004fea0003900000 */
[----:B------:R-:W2:Y:S02]  /*181b0*/  @!P0 SYNCS.PHASECHK.TRANS64 P0, [R2+URZ+0x22870], R3 ;  /* 0x02287003020085a7 */ /* 0x000ea4000800007f */
[----:B--2---:R-:W-:Y:S05]  /*181c0*/  @!P0 BRA `(.L_x_1176) ;  /* 0xfffffffc00f08947 */ /* 0x004fea000383ffff */
[----:B------:R-:W-:Y:S05]  /*181d0*/  BRA `(.L_x_1259) ;  /* 0xffffffd0005c7947 */ /* 0x000fea000383ffff */
.L_x_1178:
[----:B0-----:R0:W2:Y:S02]  /*181e0*/  SYNCS.PHASECHK.TRANS64.TRYWAIT P0, [R2+URZ+0x22860], R3 ;  /* 0x02286003020075a7 */ /* 0x0010a4000800017f */
[----:B--2---:R-:W-:Y:S05]  /*181f0*/  @!P0 NANOSLEEP.SYNCS 0x989680 ;  /* 0x009896800000895d */ /* 0x004fea0003900000 */
[----:B------:R-:W2:Y:S02]  /*18200*/  @!P0 SYNCS.PHASECHK.TRANS64 P0, [R2+URZ+0x22860], R3 ;  /* 0x02286003020085a7 */ /* 0x000ea4000800007f */
[----:B--2---:R-:W-:Y:S05]  /*18210*/  @!P0 BRA `(.L_x_1178) ;  /* 0xfffffffc00f08947 */ /* 0x004fea000383ffff */
[----:B------:R-:W-:Y:S05]  /*18220*/  BRA `(.L_x_1260) ;  /* 0xffffffd0006c7947 */ /* 0x000fea000383ffff */
.L_x_1185:
[----:B--2---:R2:W3:Y:S02]  /*18230*/  SYNCS.PHASECHK.TRANS64.TRYWAIT P0, [R17+URZ+0x22870], R2 ;  /* 0x02287002110075a7 */ /* 0x0044e4000800017f */
[----:B---3--:R-:W-:Y:S05]  /*18240*/  @!P0 NANOSLEEP.SYNCS 0x989680 ;  /* 0x009896800000895d */ /* 0x008fea0003900000 */
[----:B------:R-:W3:Y:S02]  /*18250*/  @!P0 SYNCS.PHASECHK.TRANS64 P0, [R17+URZ+0x22870], R2 ;  /* 0x02287002110085a7 */ /* 0x000ee4000800007f */
[----:B---3--:R-:W-:Y:S05]  /*18260*/  @!P0 BRA `(.L_x_1185) ;  /* 0xfffffffc00f08947 */ /* 0x008fea000383ffff */
[----:B------:R-:W-:Y:S05]  /*18270*/  BRA `(.L_x_1261) ;  /* 0xffffffd400d07947 */ /* 0x000fea000383ffff */
.L_x_1187:
[----:B0-----:R0:W2:Y:S02]  /*18280*/  SYNCS.PHASECHK.TRANS64.TRYWAIT P0, [R17+URZ+0x22860], R4 ;  /* 0x02286004110075a7 */ /* 0x0010a4000800017f */
[----:B--2---:R-:W-:Y:S05]  /*18290*/  @!P0 NANOSLEEP.SYNCS 0x989680 ;  /* 0x009896800000895d */ /* 0x004fea0003900000 */
[----:B------:R-:W2:Y:S02]  /*182a0*/  @!P0 SYNCS.PHASECHK.TRANS64 P0, [R17+URZ+0x22860], R4 ;  /* 0x02286004110085a7 */ /* 0x000ea4000800007f */
[----:B--2---:R-:W-:Y:S05]  /*182b0*/  @!P0 BRA `(.L_x_1187) ;  /* 0xfffffffc00f08947 */ /* 0x004fea000383ffff */
[----:B------:R-:W-:Y:S05]  /*182c0*/  BRA `(.L_x_1262) ;  /* 0xffffffd400f47947 */ /* 0x000fea000383ffff */
.L_x_1190:
[----:B-1----:R1:W2:Y:S02]  /*182d0*/  SYNCS.PHASECHK.TRANS64.TRYWAIT P0, [R5+URZ+0x22820], R2 ;  /* 0x02282002050075a7 */ /* 0x0022a4000800017f */
[----:B--2---:R-:W-:Y:S05]  /*182e0*/  @!P0 NANOSLEEP.SYNCS 0x989680 ;  /* 0x009896800000895d */ /* 0x004fea0003900000 */
[----:B------:R-:W2:Y:S02]  /*182f0*/  @!P0 SYNCS.PHASECHK.TRANS64 P0, [R5+URZ+0x22820], R2 ;  /* 0x02282002050085a7 */ /* 0x000ea4000800007f */
[----:B--2---:R-:W-:Y:S05]  /*18300*/  @!P0 BRA `(.L_x_1190) ;  /* 0xfffffffc00f08947 */ /* 0x004fea000383ffff */
[----:B------:R-:W-:Y:S05]  /*18310*/  BRA `(.L_x_1263) ;  /* 0xffffffdc00347947 */ /* 0x000fea000383ffff */
.L_x_1192:
[----:B-1----:R1:W2:Y:S02]  /*18320*/  SYNCS.PHASECHK.TRANS64.TRYWAIT P1, [R4+URZ+0x22840], R3 ;  /* 0x02284003040075a7 */ /* 0x0022a4000802017f */
[----:B--2---:R-:W-:Y:S05]  /*18330*/  @!P1 NANOSLEEP.SYNCS 0x989680 ;  /* 0x009896800000995d */ /* 0x004fea0003900000 */
[----:B------:R-:W2:Y:S02]  /*18340*/  @!P1 SYNCS.PHASECHK.TRANS64 P1, [R4+URZ+0x22840], R3 ;  /* 0x02284003040095a7 */ /* 0x000ea4000802007f */
[----:B--2---:R-:W-:Y:S05]  /*18350*/  @!P1 BRA `(.L_x_1192) ;  /* 0xfffffffc00f09947 */ /* 0x004fea000383ffff */
[----:B------:R-:W-:Y:S05]  /*18360*/  BRA `(.L_x_1264) ;  /* 0xffffffdc00707947 */ /* 0x000fea000383ffff */
.L_x_1194:
[----:B--2---:R2:W3:Y:S02]  /*18370*/  SYNCS.PHASECHK.TRANS64.TRYWAIT P1, [R5+URZ+0x22840], R0 ;  /* 0x02284000050075a7 */ /* 0x0044e4000802017f */
[----:B---3--:R-:W-:Y:S05]  /*18380*/  @!P1 NANOSLEEP.SYNCS 0x989680 ;  /* 0x009896800000995d */ /* 0x008fea0003900000 */
[----:B------:R-:W3:Y:S02]  /*18390*/  @!P1 SYNCS.PHASECHK.TRANS64 P1, [R5+URZ+0x22840], R0 ;  /* 0x02284000050095a7 */ /* 0x000ee4000802007f */
[----:B---3--:R-:W-:Y:S05]  /*183a0*/  @!P1 BRA `(.L_x_1194) ;  /* 0xfffffffc00f09947 */ /* 0x008fea000383ffff */
[----:B------:R-:W-:Y:S05]  /*183b0*/  BRA `(.L_x_1265) ;  /* 0xffffffdc007c7947 */ /* 0x000fea000383ffff */
.L_x_1196:
[----:B---3--:R3:W4:Y:S02]  /*183c0*/  SYNCS.PHASECHK.TRANS64.TRYWAIT P1, [R4+URZ+0x22860], R3 ;  /* 0x02286003040075a7 */ /* 0x008724000802017f */
[----:B----4-:R-:W-:Y:S05]  /*183d0*/  @!P1 NANOSLEEP.SYNCS 0x989680 ;  /* 0x009896800000995d */ /* 0x010fea0003900000 */
[----:B------:R-:W4:Y:S02]  /*183e0*/  @!P1 SYNCS.PHASECHK.TRANS64 P1, [R4+URZ+0x22860], R3 ;  /* 0x02286003040095a7 */ /* 0x000f24000802007f */
[----:B----4-:R-:W-:Y:S05]  /*183f0*/  @!P1 BRA `(.L_x_1196) ;  /* 0xfffffffc00f09947 */ /* 0x010fea000383ffff */
[----:B------:R-:W-:Y:S05]  /*18400*/  BRA `(.L_x_1266) ;  /* 0xffffffdc00787947 */ /* 0x000fea000383ffff */
.L_x_1198:
[----:B----4-:R4:W0:Y:S02]  /*18410*/  SYNCS.PHASECHK.TRANS64.TRYWAIT P1, [R5+URZ+0x22860], R0 ;  /* 0x02286000050075a7 */ /* 0x010824000802017f */
[----:B0-----:R-:W-:Y:S05]  /*18420*/  @!P1 NANOSLEEP.SYNCS 0x989680 ;  /* 0x009896800000995d */ /* 0x001fea0003900000 */
[----:B------:R-:W0:Y:S02]  /*18430*/  @!P1 SYNCS.PHASECHK.TRANS64 P1, [R5+URZ+0x22860], R0 ;  /* 0x02286000050095a7 */ /* 0x000e24000802007f */
[----:B0-----:R-:W-:Y:S05]  /*18440*/  @!P1 BRA `(.L_x_1198) ;  /* 0xfffffffc00f09947 */ /* 0x001fea000383ffff */
[----:B------:R-:W-:Y:S05]  /*18450*/  BRA `(.L_x_1267) ;  /* 0xffffffdc00747947 */ /* 0x000fea000383ffff */
.L_x_1200:
[----:B------:R0:W0:Y:S02]  /*18460*/  SYNCS.PHASECHK.TRANS64.TRYWAIT P1, [R4+URZ+0x22880], R3 ;  /* 0x02288003040075a7 */ /* 0x000024000802017f */
[----:B0-----:R-:W-:Y:S05]  /*18470*/  @!P1 NANOSLEEP.SYNCS 0x989680 ;  /* 0x009896800000995d */ /* 0x001fea0003900000 */
[----:B------:R-:W0:Y:S02]  /*18480*/  @!P1 SYNCS.PHASECHK.TRANS64 P1, [R4+URZ+0x22880], R3 ;  /* 0x02288003040095a7 */ /* 0x000e24000802007f */
[----:B0-----:R-:W-:Y:S05]  /*18490*/  @!P1 BRA `(.L_x_1200) ;  /* 0xfffffffc00f09947 */ /* 0x001fea000383ffff */
[----:B------:R-:W-:Y:S05]  /*184a0*/  BRA `(.L_x_1268) ;  /* 0xffffffdc00707947 */ /* 0x000fea000383ffff */
.L_x_1269:
        /* <DEDUP_REMOVED lines=13> */
.L_x_3317:


//--------------------- .text._ZN7cutlass13device_kernelIN5flash11enable_sm90INS1_16FlashAttnFwdSm90INS1_25CollectiveMainloopFwdSm90ILi2EN4cute5tupleIJNS5_1CILi1EEES8_S8_EEENS6_IJNS7_ILi128EEESA_NS7_ILi192EEEEEELi128ENS_12float_e4m3_tEfNS_4arch4Sm90ELb0ELb1ELb1ELb1ELb1ELb0ELb0ELb1ELb1ELb1ELb1ELb0EEENS1_21CollectiveEpilogueFwdINS6_IJSA_SA_SA_EEES9_NS_10bfloat16_tESF_Li256ELb1ELb1ELb1ELb1EEENS1_36VarlenDynamicPersistentTileSchedulerILi128ELi128ELi256ELi128ELb1ELb1ELb1ELb1ELb0ELb1EEEEEEEEEvNT_6ParamsE --------------------------
	.section	.text._ZN7cutlass13device_kernelIN5flash11enable_sm90INS1_16FlashAttnFwdSm90INS1_25CollectiveMainloopFwdSm90ILi2EN4cute5tupleIJNS5_1CILi1EEES8_S8_EEENS6_IJNS7_ILi128EEESA_NS7_ILi192EEEEEELi128ENS_12float_e4m3_tEfNS_4arch4Sm90ELb0ELb1ELb1ELb1ELb1ELb0ELb0ELb1ELb1ELb1ELb1ELb0EEENS1_21CollectiveEpilogueFwdINS6_IJSA_SA_SA_EEES9_NS_10bfloat16_tESF_Li256ELb1ELb1ELb1ELb1EEENS1_36VarlenDynamicPersistentTileSchedulerILi128ELi128ELi256ELi128ELb1ELb1ELb1ELb1ELb0ELb1EEEEEEEEEvNT_6ParamsE,"ax",@progbits
	.align	128
.text._ZN7cutlass13device_kernelIN5flash11enable_sm90INS1_16FlashAttnFwdSm90INS1_25CollectiveMainloopFwdSm90ILi2EN4cute5tupleIJNS5_1CILi1EEES8_S8_EEENS6_IJNS7_ILi128EEESA_NS7_ILi192EEEEEELi128ENS_12float_e4m3_tEfNS_4arch4Sm90ELb0ELb1ELb1ELb1ELb1ELb0ELb0ELb1ELb1ELb1ELb1ELb0EEENS1_21CollectiveEpilogueFwdINS6_IJSA_SA_SA_EEES9_NS_10bfloat16_tESF_Li256ELb1ELb1ELb1ELb1EEENS1_36VarlenDynamicPersistentTileSchedulerILi128ELi128ELi256ELi128ELb1ELb1ELb1ELb1ELb0ELb1EEEEEEEEEvNT_6ParamsE:
        .type           _ZN7cutlass13device_kernelIN5flash11enable_sm90INS1_16FlashAttnFwdSm90INS1_25CollectiveMainloopFwdSm90ILi2EN4cute5tupleIJNS5_1CILi1EEES8_S8_EEENS6_IJNS7_ILi128EEESA_NS7_ILi192EEEEEELi128ENS_12float_e4m3_tEfNS_4arch4Sm90ELb0ELb1ELb1ELb1ELb1ELb0ELb0ELb1ELb1ELb1ELb1ELb0EEENS1_21CollectiveEpilogueFwdINS6_IJSA_SA_SA_EEES9_NS_10bfloat16_tESF_Li256ELb1ELb1ELb1ELb1EEENS1_36VarlenDynamicPersistentTileSchedulerILi128ELi128ELi256ELi128ELb1ELb1ELb1ELb1ELb0ELb1EEEEEEEEEvNT_6ParamsE,@function
        .size           _ZN7cutlass13device_kernelIN5flash11enable_sm90INS1_16FlashAttnFwdSm90INS1_25CollectiveMainloopFwdSm90ILi2EN4cute5tupleIJNS5_1CILi1EEES8_S8_EEENS6_IJNS7_ILi128EEESA_NS7_ILi192EEEEEELi128ENS_12float_e4m3_tEfNS_4arch4Sm90ELb0ELb1ELb1ELb1ELb1ELb0ELb0ELb1ELb1ELb1ELb1ELb0EEENS1_21CollectiveEpilogueFwdINS6_IJSA_SA_SA_EEES9_NS_10bfloat16_tESF_Li256ELb1ELb1ELb1ELb1EEENS1_36VarlenDynamicPersistentTileSchedulerILi128ELi128ELi256ELi128ELb1ELb1ELb1ELb1ELb0ELb1EEEEEEEEEvNT_6ParamsE,(.L_x_3318 - _ZN7cutlass13device_kernelIN5flash11enable_sm90INS1_16FlashAttnFwdSm90INS1_25CollectiveMainloopFwdSm90ILi2EN4cute5tupleIJNS5_1CILi1EEES8_S8_EEENS6_IJNS7_ILi128EEESA_NS7_ILi192EEEEEELi128ENS_12float_e4m3_tEfNS_4arch4Sm90ELb0ELb1ELb1ELb1ELb1ELb0ELb0ELb1ELb1ELb1ELb1ELb0EEENS1_21CollectiveEpilogueFwdINS6_IJSA_SA_SA_EEES9_NS_10bfloat16_tESF_Li256ELb1ELb1ELb1ELb1EEENS1_36VarlenDynamicPersistentTileSchedulerILi128ELi128ELi256ELi128ELb1ELb1ELb1ELb1ELb0ELb1EEEEEEEEEvNT_6ParamsE)
        .other          _ZN7cutlass13device_kernelIN5flash11enable_sm90INS1_16FlashAttnFwdSm90INS1_25CollectiveMainloopFwdSm90ILi2EN4cute5tupleIJNS5_1CILi1EEES8_S8_EEENS6_IJNS7_ILi128EEESA_NS7_ILi192EEEEEELi128ENS_12float_e4m3_tEfNS_4arch4Sm90ELb0ELb1ELb1ELb1ELb1ELb0ELb0ELb1ELb1ELb1ELb1ELb0EEENS1_21CollectiveEpilogueFwdINS6_IJSA_SA_SA_EEES9_NS_10bfloat16_tESF_Li256ELb1ELb1ELb1ELb1EEENS1_36VarlenDynamicPersistentTileSchedulerILi128ELi128ELi256ELi128ELb1ELb1ELb1ELb1ELb0ELb1EEEEEEEEEvNT_6ParamsE,@"STO_CUDA_ENTRY STV_DEFAULT"
_ZN7cutlass13device_kernelIN5flash11enable_sm90INS1_16FlashAttnFwdSm90INS1_25CollectiveMainloopFwdSm90ILi2EN4cute5tupleIJNS5_1CILi1EEES8_S8_EEENS6_IJNS7_ILi128EEESA_NS7_ILi192EEEEEELi128ENS_12float_e4m3_tEfNS_4arch4Sm90ELb0ELb1ELb1ELb1ELb1ELb0ELb0ELb1ELb1ELb1ELb1ELb0EEENS1_21CollectiveEpilogueFwdINS6_IJSA_SA_SA_EEES9_NS_10bfloat16_tESF_Li256ELb1ELb1ELb1ELb1EEENS1_36VarlenDynamicPersistentTileSchedulerILi128ELi128ELi256ELi128ELb1ELb1ELb1ELb1ELb0ELb1EEEEEEEEEvNT_6ParamsE:
        /* <DEDUP_REMOVED lines=45> */
.L_x_1270:
        /* <DEDUP_REMOVED lines=22> */
.L_x_1271:
        /* <DEDUP_REMOVED lines=18> */
.L_x_1272:
        /* <DEDUP_REMOVED lines=22> */
.L_x_1273:
        /* <DEDUP_REMOVED lines=24> */
.L_x_1274:
        /* <DEDUP_REMOVED lines=8> */
.L_x_1276:
        /* <DEDUP_REMOVED lines=25> */
[----:B------:R-:W-:Y:S01]  /*0a40*/  R2UR UR52, R15 ;  /* 0x000000000f3472ca */ /* 0x000fe200000e0000 */
[----:B------:R-:W-:Y:S01]  /*0a50*/  UMOV UR48, URZ ;  /* 0x0000003f00307c82 */ /* 0x000fe20008000000 */
[CC--:B------:R-:W-:Y:S02]  /*0a60*/  LEA.HI R3, R0.reuse, R205.reuse, RZ, 0x7 ;  /* 0x000000cd00037211 */ /* 0x0c0fe400078f38ff */
[----:B------:R-:W-:-:S02]  /*0a70*/  LEA.HI R4, R0, R205, RZ, 0x5 ;  /* 0x000000cd00047211 */ /* 0x000fc400078f28ff */
[----:B------:R-:W-:Y:S02]  /*0a80*/  LOP3.LUT R2, R3, 0xffffff80, RZ, 0xc0, !PT ;  /* 0xffffff8003027812 */ /* 0x000fe400078ec0ff */
[----:B------:R-:W-:Y:S01]  /*0a90*/  SHF.R.S32.HI R200, RZ, 0x7, R3 ;  /* 0x00000007ffc87819 */ /* 0x000fe20000011403 */
[----:B------:R-:W-:Y:S02]  /*0aa0*/  IMAD.SHL.U32 R6, R4, 0x20, RZ ;  /* 0x0000002004067824 */ /* 0x000fe400078e00ff */
[----:B------:R-:W-:Y:S01]  /*0ab0*/  IMAD.IADD R183, R205, 0x1, -R2 ;  /* 0x00000001cdb77824 */ /* 0x000fe200078e0a02 */
[----:B------:R-:W-:Y:S02]  /*0ac0*/  LEA.HI R2, R0, R205, RZ, 0x4 ;  /* 0x000000cd00027211 */ /* 0x000fe400078f20ff */
[----:B------:R-:W-:Y:S02]  /*0ad0*/  LOP3.LUT R7, R6, 0xfffffc00, RZ, 0xc0, !PT ;  /* 0xfffffc0006077812 */ /* 0x000fe400078ec0ff */
[----:B------:R-:W-:-:S02]  /*0ae0*/  LOP3.LUT R4, R2, 0x3fffff0, RZ, 0xc0, !PT ;  /* 0x03fffff002047812 */ /* 0x000fc400078ec0ff */
[----:B------:R-:W-:Y:S02]  /*0af0*/  SHF.R.S32.HI R5, RZ, 0x4, R2 ;  /* 0x00000004ff057819 */ /* 0x000fe40000011402 */
[----:B------:R-:W-:Y:S01]  /*0b00*/  SHF.R.S32.HI R8, RZ, 0x1f, R183 ;  /* 0x0000001fff087819 */ /* 0x000fe200000114b7 */
[----:B------:R-:W-:Y:S01]  /*0b10*/  IMAD.IADD R4, R205, 0x1, -R4 ;  /* 0x00000001cd047824 */ /* 0x000fe200078e0a04 */
[----:B------:R-:W-:Y:S02]  /*0b20*/  LEA.HI R2, R2, R5, RZ, 0x1 ;  /* 0x0000000502027211 */ /* 0x000fe400078f08ff */
[----:B------:R-:W-:Y:S01]  /*0b30*/  LEA.HI R9, R8, R183, RZ, 0x2 ;  /* 0x000000b708097211 */ /* 0x000fe200078f10ff */
[----:B------:R-:W-:Y:S01]  /*0b40*/  IMAD R7, R4, 0x40, R7 ;  /* 0x0000004004077824 */ /* 0x000fe200078e0207 */
[----:B------:R-:W-:Y:S02]  /*0b50*/  LEA.HI R4, R0, R205, RZ, 0x2 ;  /* 0x000000cd00047211 */ /* 0x000fe400078f10ff */
[----:B------:R-:W-:-:S02]  /*0b60*/  LOP3.LUT R2, R2, 0x1ffffffe, RZ, 0xc0, !PT ;  /* 0x1ffffffe02027812 */ /* 0x000fc400078ec0ff */
[----:B------:R-:W-:Y:S02]  /*0b70*/  LOP3.LUT R4, R4, 0xfffffffc, RZ, 0xc0, !PT ;  /* 0xfffffffc04047812 */ /* 0x000fe400078ec0ff */
[--C-:B------:R-:W-:Y:S01]  /*0b80*/  SHF.R.S32.HI R6, RZ, 0x2, R9.reuse ;  /* 0x00000002ff067819 */ /* 0x100fe20000011409 */
[----:B------:R-:W-:Y:S01]  /*0b90*/  IMAD.IADD R2, R5, 0x1, -R2 ;  /* 0x0000000105027824 */ /* 0x000fe200078e0a02 */
[----:B------:R-:W-:Y:S01]  /*0ba0*/  SHF.R.S32.HI R11, RZ, 0x1f, R9 ;  /* 0x0000001fff0b7819 */ /* 0x000fe20000011409 */
[----:B------:R-:W-:Y:S01]  /*0bb0*/  IMAD.IADD R4, R205, 0x1, -R4 ;  /* 0x00000001cd047824 */ /* 0x000fe200078e0a04 */
[----:B------:R-:W-:Y:S01]  /*0bc0*/  LEA.HI R0, R0, R205, RZ, 0x3 ;  /* 0x000000cd00007211 */ /* 0x000fe200078f18ff */
[----:B------:R-:W-:Y:S01]  /*0bd0*/  IMAD R202, R2, 0x8, R7 ;  /* 0x0000000802ca7824 */ /* 0x000fe200078e0207 */
[----:B------:R-:W-:Y:S02]  /*0be0*/  LEA.HI R11, R11, R6, RZ, 0x3 ;  /* 0x000000060b0b7211 */ /* 0x000fe400078f18ff */
[----:B------:R-:W-:-:S02]  /*0bf0*/  LEA.HI R2, R4, R4, RZ, 0x1 ;  /* 0x0000000404027211 */ /* 0x000fc400078f08ff */
[----:B------:R-:W-:Y:S02]  /*0c00*/  LOP3.LUT R22, R0, 0xfffffff8, RZ, 0xc0, !PT ;  /* 0xfffffff800167812 */ /* 0x000fe400078ec0ff */
[----:B------:R-:W-:Y:S02]  /*0c10*/  LOP3.LUT R5, R2, 0x1ffffffe, RZ, 0xc0, !PT ;  /* 0x1ffffffe02057812 */ /* 0x000fe400078ec0ff */
[----:B------:R-:W-:Y:S01]  /*0c20*/  LOP3.LUT R2, R9, 0x7ffffffc, RZ, 0xc0, !PT ;  /* 0x7ffffffc09027812 */ /* 0x000fe200078ec0ff */
[----:B------:R-:W-:Y:S01]  /*0c30*/  IMAD.IADD R22, R205, 0x1, -R22 ;  /* 0x00000001cd167824 */ /* 0x000fe200078e0a16 */
[----:B------:R-:W-:Y:S01]  /*0c40*/  LOP3.LUT R11, R11, 0xfffffff8, RZ, 0xc0, !PT ;  /* 0xfffffff80b0b7812 */ /* 0x000fe200078ec0ff */
[----:B------:R-:W-:Y:S01]  /*0c50*/  IMAD.IADD R4, R4, 0x1, -R5 ;  /* 0x0000000104047824 */ /* 0x000fe200078e0a05 */
[----:B------:R-:W-:Y:S01]  /*0c60*/  LEA.HI R8, R8, R183, RZ, 0x5 ;  /* 0x000000b708087211 */ /* 0x000fe200078f28ff */
[----:B------:R-:W-:Y:S01]  /*0c70*/  IMAD.IADD R2, R183, 0x1, -R2 ;  /* 0x00000001b7027824 */ /* 0x000fe200078e0a02 */
[----:B------:R-:W-:Y:S01]  /*0c80*/  LEA.HI R3, R3, R200, RZ, 0x1 ;  /* 0x000000c803037211 */ /* 0x000fe200078f08ff */
[----:B------:R-:W-:Y:S01]  /*0c90*/  IMAD.IADD R11, R6, 0x1, -R11 ;  /* 0x00000001060b7824 */ /* 0x000fe200078e0a0b */
[----:B------:R-:W-:Y:S01]  /*0ca0*/  SHF.R.S32.HI R8, RZ, 0x5, R8 ;  /* 0x00000005ff087819 */ /* 0x000fe20000011408 */
[----:B------:R-:W-:Y:S01]  /*0cb0*/  IMAD.SHL.U32 R18, R22, 0x8, RZ ;  /* 0x0000000816127824 */ /* 0x000fe200078e00ff */
[----:B------:R-:W-:Y:S01]  /*0cc0*/  LOP3.LUT R3, R3, 0x3fffffe, RZ, 0xc0, !PT ;  /* 0x03fffffe03037812 */ /* 0x000fe200078ec0ff */
[----:B------:R-:W-:Y:S01]  /*0cd0*/  IMAD.SHL.U32 R16, R2, 0x2, RZ ;  /* 0x0000000202107824 */ /* 0x000fe200078e00ff */
[----:B------:R-:W-:Y:S01]  /*0ce0*/  SHF.R.S32.HI R182, RZ, 0x3, R0 ;  /* 0x00000003ffb67819 */ /* 0x000fe20000011400 */
[----:B------:R-:W-:Y:S01]  /*0cf0*/  IMAD R8, R8, 0x10, R11 ;  /* 0x0000001008087824 */ /* 0x000fe200078e020b */
[----:B------:R-:W-:Y:S01]  /*0d00*/  SHF.R.S32.HI R204, RZ, 0x1f, R18 ;  /* 0x0000001fffcc7819 */ /* 0x000fe20000011412 */
[----:B------:R-:W-:Y:S01]  /*0d10*/  IMAD.IADD R3, R200, 0x1, -R3 ;  /* 0x00000001c8037824 */ /* 0x000fe200078e0a03 */
[----:B------:R-:W-:Y:S01]  /*0d20*/  SHF.R.S32.HI R199, RZ, 0x1f, R16 ;  /* 0x0000001fffc77819 */ /* 0x000fe20000011410 */
[----:B------:R-:W-:-:S02]  /*0d30*/  VIADD R19, R18, 0x40 ;  /* 0x0000004012137836 */ /* 0x000fc40000000000 */
        /* <DEDUP_REMOVED lines=33> */
.L_x_1388:
[----:B------:R-:W-:Y:S01]  /*0f50*/  ULDC.64 UR8, c[0x0][0xa28] ;  /* 0x00028a0000087ab9 */ /* 0x000fe20000000a00 */
[----:B------:R-:W-:Y:S01]  /*0f60*/  ULDC UR4, c[0x0][0x424] ;  /* 0x0001090000047ab9 */ /* 0x000fe20000000800 */
[----:B------:R-:W-:Y:S01]  /*0f70*/  UISETP.NE.U32.AND UP0, UPT, UR8, URZ, UPT ;  /* 0x0000003f0800728c */ /* 0x000fe2000bf05070 */
[----:B------:R-:W-:-:S03]  /*0f80*/  ULDC UR7, c[0x0][0x2f0] ;  /* 0x0000bc0000077ab9 */ /* 0x000fc60000000800 */
[----:B------:R-:W-:-:S03]  /*0f90*/  UISETP.NE.AND.EX UP0, UPT, UR9, URZ, UPT, UP0 ;  /* 0x0000003f0900728c */ /* 0x000fc6000bf05300 */
[----:B------:R-:W-:Y:S02]  /*0fa0*/  ULDC.64 UR8, c[0x0][0xa18] ;  /* 0x0002860000087ab9 */ /* 0x000fe40000000a00 */
[----:B------:R-:W-:Y:S01]  /*0fb0*/  UISETP.NE.U32.AND UP1, UPT, UR8, URZ, UPT ;  /* 0x0000003f0800728c */ /* 0x000fe2000bf25070 */
[----:B------:R-:W-:-:S03]  /*0fc0*/  PLOP3.LUT P0, PT, PT, PT, UP0, 0x80, 0x0 ;  /* 0x000000000000781c */ /* 0x000fc60003f0f008 */
[----:B------:R-:W-:-:S03]  /*0fd0*/  UISETP.NE.AND.EX UP1, UPT, UR9, URZ, UPT, UP1 ;  /* 0x0000003f0900728c */ /* 0x000fc6000bf25310 */
[----:B------:R-:W-:Y:S02]  /*0fe0*/  @UP0 ULDC.64 UR8, c[0x0][0xa28] ;  /* 0x00028a0000080ab9 */ /* 0x000fe40000000a00 */
[----:B------:R-:W-:Y:S01]  /*0ff0*/  @UP0 UIMAD.WIDE UR8, UR52, 0x4, UR8 ;  /* 0x00000004340808a5 */ /* 0x000fe2000f8e0208 */
[----:B------:R-:W-:-:S05]  /*1000*/  PLOP3.LUT P2, PT, PT, PT, UP1, 0x80, 0x0 ;  /* 0x000000000000781c */ /* 0x000fca0003f4f018 */
[----:B0-2-4-:R-:W-:Y:S02]  /*1010*/  IMAD.U32 R2, RZ, RZ, UR8 ;  /* 0x00000008ff027e24 */ /* 0x015fe4000f8e00ff */
[----:B------:R-:W-:Y:S01]  /*1020*/  IMAD.U32 R3, RZ, RZ, UR9 ;  /* 0x00000009ff037e24 */ /* 0x000fe2000f8e00ff */
[----:B------:R-:W-:Y:S02]  /*1030*/  @UP1 ULDC.64 UR8, c[0x0][0xa18] ;  /* 0x0002860000081ab9 */ /* 0x000fe40000000a00 */
[----:B------:R-:W-:Y:S02]  /*1040*/  @UP1 UIMAD.WIDE UR8, UR52, 0x4, UR8 ;  /* 0x00000004340818a5 */ /* 0x000fe4000f8e0208 */
[----:B------:R-:W2:Y:S04]  /*1050*/  @P0 LDG.E R2, desc[UR56][R2.64] ;  /* 0x0000003802020981 */ /* 0x000ea8000c1e1900 */
[----:B------:R-:W-:-:S02]  /*1060*/  IMAD.U32 R4, RZ, RZ, UR8 ;  /* 0x00000008ff047e24 */ /* 0x000fc4000f8e00ff */
[----:B------:R-:W-:Y:S01]  /*1070*/  IMAD.U32 R5, RZ, RZ, UR9 ;  /* 0x00000009ff057e24 */ /* 0x000fe2000f8e00ff */
[----:B------:R-:W-:-:S04]  /*1080*/  ULDC.64 UR8, c[0x0][0x418] ;  /* 0x0001060000087ab9 */ /* 0x000fc80000000a00 */
[----:B---3--:R-:W3:Y:S01]  /*1090*/  @P2 LDG.E R4, desc[UR56][R4.64] ;  /* 0x0000003804042981 */ /* 0x008ee2000c1e1900 */
[----:B------:R-:W-:Y:S01]  /*10a0*/  UISETP.NE.U32.AND UP0, UPT, UR8, URZ, UPT ;  /* 0x0000003f0800728c */ /* 0x000fe2000bf05070 */
[----:B------:R-:W-:Y:S01]  /*10b0*/  UMOV UR40, URZ ;  /* 0x0000003f00287c82 */ /* 0x000fe20008000000 */
[----:B------:R-:W-:Y:S02]  /*10c0*/  ULOP3.LUT UR43, UR5, 0xffff, URZ, 0xc0, !UPT ;  /* 0x0000ffff052b7892 */ /* 0x000fe4000f8ec03f */
[----:B------:R-:W-:-:S03]  /*10d0*/  UISETP.NE.AND.EX UP0, UPT, UR9, URZ, UPT, UP0 ;  /* 0x0000003f0900728c */ /* 0x000fc6000bf05300 */
[----:B------:R-:W-:Y:S01]  /*10e0*/  ULDC.64 UR8, c[0x0][0xa20] ;  /* 0x0002880000087ab9 */ /* 0x000fe20000000a00 */
[----:B------:R-:W-:Y:S01]  /*10f0*/  USEL UR4, UR4, 0x1, UP0 ;  /* 0x0000000104047887 */ /* 0x000fe20008000000 */
[----:B------:R-:W-:-:S03]  /*1100*/  ISETP.NE.U32.AND P1, PT, RZ, UR8, PT ;  /* 0x00000008ff007c0c */ /* 0x000fc6000bf25070 */
[----:B------:R-:W-:Y:S01]  /*1110*/  UIMAD UR4, UR4, UR7, URZ ;  /* 0x00000007040472a4 */ /* 0x000fe2000f8e023f */
[----:B------:R-:W-:Y:S02]  /*1120*/  ISETP.NE.AND.EX P1, PT, RZ, UR9, PT, P1 ;  /* 0x00000009ff007c0c */ /* 0x000fe4000bf25310 */
[----:B--2---:R-:W-:Y:S02]  /*1130*/  @P0 R2UR UR40, R2 ;  /* 0x00000000022802ca */ /* 0x004fe400000e0000 */
[----:B---3--:R-:W-:Y:S01]  /*1140*/  @P2 R2UR UR47, R4 ;  /* 0x00000000042f22ca */ /* 0x008fe200000e0000 */
[----:B-1---5:R-:W-:-:S14]  /*1150*/  @P2 BRA `(.L_x_1277) ;  /* 0x0000000000382947 */ /* 0x022fdc0003800000 */
[----:B------:R-:W-:Y:S01]  /*1160*/  ULDC.64 UR8, c[0x0][0xa00] ;  /* 0x0002800000087ab9 */ /* 0x000fe20000000a00 */
[----:B------:R-:W-:Y:S01]  /*1170*/  ULDC UR47, c[0x0][0x288] ;  /* 0x0000a200002f7ab9 */ /* 0x000fe20000000800 */
        /* <DEDUP_REMOVED lines=12> */
.L_x_1277:
[----:B------:R-:W-:Y:S01]  /*1240*/  UMOV UR42, UR52 ;  /* 0x00000034002a7c82 */ /* 0x000fe20008000000 */
[----:B------:R-:W-:Y:S05]  /*1250*/  @!P1 BRA `(.L_x_1278) ;  /* 0x00000000001c9947 */ /* 0x000fea0003800000 */
[----:B------:R-:W-:Y:S02]  /*1260*/  ULDC.64 UR8, c[0x0][0xa20] ;  /* 0x0002880000087ab9 */ /* 0x000fe40000000a00 */
[----:B------:R-:W-:-:S06]  /*1270*/  UIMAD.WIDE UR8, UR52, 0x4, UR8 ;  /* 0x00000004340878a5 */ /* 0x000fcc000f8e0208 */
[----:B------:R-:W-:Y:S02]  /*1280*/  IMAD.U32 R2, RZ, RZ, UR8 ;  /* 0x00000008ff027e24 */ /* 0x000fe4000f8e00ff */
[----:B------:R-:W-:-:S05]  /*1290*/  IMAD.U32 R3, RZ, RZ, UR9 ;  /* 0x00000009ff037e24 */ /* 0x000fca000f8e00ff */
[----:B------:R-:W2:Y:S02]  /*12a0*/  LDG.E R2, desc[UR56][R2.64] ;  /* 0x0000003802027981 */ /* 0x000ea4000c1e1900 */
[----:B--2---:R-:W-:Y:S01]  /*12b0*/  R2UR UR4, R2 ;  /* 0x00000000020472ca */ /* 0x004fe200000e0000 */
[----:B------:R-:W-:-:S14]  /*12c0*/  BRA `(.L_x_1279) ;  /* 0x0000000000347947 */ /* 0x000fdc0003800000 */
.L_x_1278:
        /* <DEDUP_REMOVED lines=13> */
.L_x_1279:
[----:B------:R-:W-:Y:S01]  /*13a0*/  ULDC UR7, c[0x0][0x448] ;  /* 0x0001120000077ab9 */ /* 0x000fe20000000800 */
[----:B------:R-:W-:Y:S02]  /*13b0*/  USHF.L.U32 UR41, UR6, 0x7, URZ ;  /* 0x0000000706297899 */ /* 0x000fe4000800063f */
[----:B------:R-:W-:Y:S02]  /*13c0*/  UISETP.NE.AND UP0, UPT, UR7, 0x1, UPT ;  /* 0x000000010700788c */ /* 0x000fe4000bf05270 */
[----:B------:R-:W-:Y:S01]  /*13d0*/  UIADD3 UR10, UR41, 0x7f, URZ ;  /* 0x0000007f290a7890 */ /* 0x000fe2000fffe03f */
[----:B------:R-:W-:Y:S01]  /*13e0*/  ULDC.64 UR6, c[0x0][0x9e0] ;  /* 0x0002780000067ab9 */ /* 0x000fe20000000a00 */
[----:B------:R-:W-:Y:S02]  /*13f0*/  UP2UR UR54, UPR, URZ, 0x1 ;  /* 0x000000013f367883 */ /* 0x000fe40008000000 */
[----:B------:R-:W-:-:S05]  /*1400*/  UIADD3 UR40, -UR40, UR4, URZ ;  /* 0x0000000428287290 */ /* 0x000fca000fffe13f */
[----:B------:R-:W-:Y:S01]  /*1410*/  @UP0 ULDC UR8, c[0x0][0x44c] ;  /* 0x0001130000080ab9 */ /* 0x000fe20000000800 */
[----:B------:R-:W-:Y:S01]  /*1420*/  @UP0 ULDC UR11, c[0x0][0x450] ;  /* 0x00011400000b0ab9 */ /* 0x000fe20000000800 */
[----:B------:R-:W-:Y:S02]  /*1430*/  UIMAD.WIDE.U32 UR8, UR10, UR8, URZ ;  /* 0x000000080a0872a5 */ /* 0x000fe4000f8e003f */
[----:B------:R-:W-:Y:S02]  /*1440*/  UIADD3 UR4, UR40, 0x1, -UR47 ;  /* 0x0000000128047890 */ /* 0x000fe4000fffe82f */
[----:B------:R-:W-:Y:S02]  /*1450*/  @UP0 USHF.R.U32.HI UR10, URZ, UR11, UR9 ;  /* 0x0000000b3f0a0299 */ /* 0x000fe40008011609 */
[----:B------:R-:W-:Y:S02]  /*1460*/  UISETP.GE.AND UP0, UPT, UR7, 0x1, UPT ;  /* 0x000000010700788c */ /* 0x000fe4000bf06270 */
[----:B------:R-:W-:-:S02]  /*1470*/  UIADD3 UR10, UR4, UR10, URZ ;  /* 0x0000000a040a7290 */ /* 0x000fc4000fffe03f */
[----:B------:R-:W-:Y:S02]  /*1480*/  UP2UR UR53, UPR, URZ, 0x1 ;  /* 0x000000013f357883 */ /* 0x000fe40008000000 */
[----:B------:R-:W-:Y:S01]  /*1490*/  PLOP3.LUT P0, PT, PT, PT, UP0, 0x40, 0x0 ;  /* 0x000000000000781c */ /* 0x000fe20003f0e808 */
[----:B------:R-:W-:-:S12]  /*14a0*/  UIADD3 UR6, UR10, UR6, URZ ;  /* 0x000000060a067290 */ /* 0x000fd8000fffe03f */
[----:B------:R-:W-:Y:S05]  /*14b0*/  @P0 BRA `(.L_x_1280) ;  /* 0x0000000000440947 */ /* 0x000fea0003800000 */
        /* <DEDUP_REMOVED lines=10> */
.L_x_1281:
[----:B------:R-:W-:-:S11]  /*1560*/  UISETP.NE.AND UP0, UPT, UR7, 0x1, UPT ;  /* 0x000000010700788c */ /* 0x000fd6000bf05270 */
[----:B------:R-:W-:Y:S02]  /*1570*/  @UP0 ULDC.64 UR10, c[0x0][0x9e8] ;  /* 0x00027a00000a0ab9 */ /* 0x000fe40000000a00 */
[----:B------:R-:W-:-:S04]  /*1580*/  UIMAD.WIDE.U32 UR8, UR4, UR10, URZ ;  /* 0x0000000a040872a5 */ /* 0x000fc8000f8e003f */
[----:B------:R-:W-:-:S12]  /*1590*/  @UP0 USHF.R.U32.HI UR4, URZ, UR11, UR9 ;  /* 0x0000000b3f040299 */ /* 0x000fd80008011609 */
.L_x_1282:
[----:B------:R-:W-:-:S04]  /*15a0*/  UIMAD UR4, UR4, UR7, UR7 ;  /* 0x00000007040472a4 */ /* 0x000fc8000f8e0207 */
[----:B------:R-:W-:-:S04]  /*15b0*/  UISETP.LT.AND UP0, UPT, UR6, UR4, UPT ;  /* 0x000000040600728c */ /* 0x000fc8000bf01270 */
[----:B------:R-:W-:-:S12]  /*15c0*/  USEL UR6, UR6, UR4, UP0 ;  /* 0x0000000406067287 */ /* 0x000fd80008000000 */
.L_x_1280:
[----:B------:R-:W-:Y:S02]  /*15d0*/  UISETP.NE.AND UP0, UPT, UR54, URZ, UPT ;  /* 0x0000003f3600728c */ /* 0x000fe4000bf05270 */
[----:B------:R-:W-:Y:S02]  /*15e0*/  UIADD3 UR4, UR40, 0x7f, URZ ;  /* 0x0000007f28047890 */ /* 0x000fe4000fffe03f */
[----:B------:R-:W-:Y:S02]  /*15f0*/  UIADD3 UR10, UR6, 0x7f, URZ ;  /* 0x0000007f060a7890 */ /* 0x000fe4000fffe03f */
[----:B------:R-:W-:Y:S02]  /*1600*/  UISETP.GE.AND UP1, UPT, UR7, 0x1, UPT ;  /* 0x000000010700788c */ /* 0x000fe4000bf26270 */
[----:B------:R-:W-:Y:S02]  /*1610*/  USHF.R.S32.HI UR6, URZ, 0x1f, UR4 ;  /* 0x0000001f3f067899 */ /* 0x000fe40008011404 */
[----:B------:R-:W-:Y:S01]  /*1620*/  USHF.R.S32.HI UR11, URZ, 0x1f, UR10 ;  /* 0x0000001f3f0b7899 */ /* 0x000fe2000801140a */
[----:B------:R-:W-:Y:S01]  /*1630*/  @UP0 ULDC UR8, c[0x0][0x44c] ;  /* 0x0001130000080ab9 */ /* 0x000fe20000000800 */
[----:B------:R-:W-:Y:S01]  /*1640*/  ULEA.HI UR6, UR6, UR4, URZ, 0x7 ;  /* 0x0000000406067291 */ /* 0x000fe2000f8f383f */
[----:B------:R-:W-:Y:S01]  /*1650*/  PLOP3.LUT P0, PT, PT, PT, UP1, 0x40, 0x0 ;  /* 0x000000000000781c */ /* 0x000fe20003f0e818 */
[----:B------:R-:W-:-:S02]  /*1660*/  UIMAD.WIDE.U32 UR8, UR41, UR8, URZ ;  /* 0x00000008290872a5 */ /* 0x000fc4000f8e003f */
[----:B------:R-:W-:Y:S01]  /*1670*/  ULEA.HI UR11, UR11, UR10, URZ, 0x7 ;  /* 0x0000000a0b0b7291 */ /* 0x000fe2000f8f383f */
[----:B------:R-:W-:Y:S01]  /*1680*/  @UP0 ULDC UR13, c[0x0][0x450] ;  /* 0x00011400000d0ab9 */ /* 0x000fe20000000800 */
[----:B------:R-:W-:Y:S01]  /*1690*/  UMOV UR12, UR41 ;  /* 0x00000029000c7c82 */ /* 0x000fe20008000000 */
[----:B------:R-:W-:Y:S02]  /*16a0*/  UIADD3 UR55, UR40, -UR47, URZ ;  /* 0x8000002f28377290 */ /* 0x000fe4000fffe03f */
[----:B------:R-:W-:Y:S02]  /*16b0*/  USHF.R.S32.HI UR6, URZ, 0x7, UR6 ;  /* 0x000000073f067899 */ /* 0x000fe40008011406 */
[----:B------:R-:W-:Y:S02]  /*16c0*/  USHF.R.S32.HI UR11, URZ, 0x7, UR11 ;  /* 0x000000073f0b7899 */ /* 0x000fe4000801140b */
[----:B------:R-:W-:Y:S02]  /*16d0*/  @UP0 USHF.R.U32.HI UR12, URZ, UR13, UR9 ;  /* 0x0000000d3f0c0299 */ /* 0x000fe40008011609 */
[----:B------:R-:W-:-:S02]  /*16e0*/  UISETP.LT.AND UP0, UPT, UR6, UR11, UPT ;  /* 0x0000000b0600728c */ /* 0x000fc4000bf01270 */
[----:B------:R-:W-:Y:S01]  /*16f0*/  UIADD3 UR4, UR55, UR12, URZ ;  /* 0x0000000c37047290 */ /* 0x000fe2000fffe03f */
[----:B------:R-:W-:Y:S01]  /*1700*/  ULDC UR10, c[0x0][0x9dc] ;  /* 0x00027700000a7ab9 */ /* 0x000fe20000000800 */
[----:B------:R-:W-:Y:S02]  /*1710*/  USEL UR6, UR6, UR11, UP0 ;  /* 0x0000000b06067287 */ /* 0x000fe40008000000 */
[----:B------:R-:W-:Y:S01]  /*1720*/  UIADD3 UR10, UR4, -UR10, URZ ;  /* 0x8000000a040a7290 */ /* 0x000fe2000fffe03f */
[----:B------:R-:W-:Y:S11]  /*1730*/  @P0 BRA `(.L_x_1283) ;  /* 0x0000000000440947 */ /* 0x000ff60003800000 */
        /* <DEDUP_REMOVED lines=10> */
.L_x_1284:
[----:B------:R-:W-:-:S11]  /*17e0*/  UISETP.NE.AND UP0, UPT, UR7, 0x1, UPT ;  /* 0x000000010700788c */ /* 0x000fd6000bf05270 */
[----:B------:R-:W-:Y:S02]  /*17f0*/  @UP0 ULDC.64 UR12, c[0x0][0x9e8] ;  /* 0x00027a00000c0ab9 */ /* 0x000fe40000000a00 */
[----:B------:R-:W-:-:S04]  /*1800*/  UIMAD.WIDE.U32 UR8, UR4, UR12, URZ ;  /* 0x0000000c040872a5 */ /* 0x000fc8000f8e003f */
[----:B------:R-:W-:-:S12]  /*1810*/  @UP0 USHF.R.U32.HI UR4, URZ, UR13, UR9 ;  /* 0x0000000d3f040299 */ /* 0x000fd80008011609 */
.L_x_1285:
[----:B------:R-:W-:-:S04]  /*1820*/  UIMAD UR4, UR4, UR7, URZ ;  /* 0x00000007040472a4 */ /* 0x000fc8000f8e023f */
[----:B------:R-:W-:-:S04]  /*1830*/  UISETP.LT.AND UP0, UPT, UR10, UR4, UPT ;  /* 0x000000040a00728c */ /* 0x000fc8000bf01270 */
[----:B------:R-:W-:-:S12]  /*1840*/  USEL UR10, UR10, UR4, !UP0 ;  /* 0x000000040a0a7287 */ /* 0x000fd8000c000000 */
.L_x_1283:
[----:B------:R-:W-:-:S04]  /*1850*/  USHF.R.S32.HI UR4, URZ, 0x1f, UR10 ;  /* 0x0000001f3f047899 */ /* 0x000fc8000801140a */
[----:B------:R-:W-:-:S04]  /*1860*/  ULEA.HI UR4, UR4, UR10, URZ, 0x7 ;  /* 0x0000000a04047291 */ /* 0x000fc8000f8f383f */
[----:B------:R-:W-:Y:S02]  /*1870*/  USHF.R.S32.HI UR7, URZ, 0x7, UR4 ;  /* 0x000000073f077899 */ /* 0x000fe40008011404 */
[----:B------:R-:W-:Y:S02]  /*1880*/  ULOP3.LUT UR4, UR5, 0xff000000, URZ, 0xc0, !UPT ;  /* 0xff00000005047892 */ /* 0x000fe4000f8ec03f */
[----:B------:R-:W-:Y:S02]  /*1890*/  UISETP.LT.AND UP0, UPT, URZ, UR7, UPT ;  /* 0x000000073f00728c */ /* 0x000fe4000bf01270 */
[----:B------:R-:W-:Y:S02]  /*18a0*/  ULOP3.LUT UR5, UR5, 0xff0000, URZ, 0xc0, !UPT ;  /* 0x00ff000005057892 */ /* 0x000fe4000f8ec03f */
[----:B------:R-:W-:Y:S02]  /*18b0*/  USEL UR38, URZ, UR7, !UP0 ;  /* 0x000000073f267287 */ /* 0x000fe4000c000000 */
[----:B------:R-:W-:-:S02]  /*18c0*/  USHF.R.U32.HI UR4, URZ, 0x8, UR4 ;  /* 0x000000083f047899 */ /* 0x000fc40008011604 */
[----:B------:R-:W-:Y:S02]  /*18d0*/  UISETP.GT.AND UP0, UPT, UR6, UR38, UPT ;  /* 0x000000260600728c */ /* 0x000fe4000bf04270 */
[----:B------:R-:W-:-:S03]  /*18e0*/  ULEA.HI UR5, UR5, UR4, URZ, 0x10 ;  /* 0x0000000405057291 */ /* 0x000fc6000f8f803f */
[----:B------:R-:W-:Y:S01]  /*18f0*/  UMOV UR4, URZ ;  /* 0x0000003f00047c82 */ /* 0x000fe20008000000 */
[----:B------:R-:W-:Y:S01]  /*1900*/  PLOP3.LUT P0, PT, PT, PT, UP0, 0x80, 0x0 ;  /* 0x000000000000781c */ /* 0x000fe20003f0f008 */
[----:B------:R-:W-:Y:S02]  /*1910*/  ULOP3.LUT UR39, UR5, 0xff, URZ, 0xc0, !UPT ;  /* 0x000000ff05277892 */ /* 0x000fe4000f8ec03f */
[----:B------:R-:W-:-:S10]  /*1920*/  USHF.R.U32.HI UR46, URZ, 0x10, UR5 ;  /* 0x000000103f2e7899 */ /* 0x000fd40008011605 */
[----:B------:R-:W-:Y:S05]  /*1930*/  @!P0 BRA `(.L_x_1286) ;  /* 0x0000000000948947 */ /* 0x000fea0003800000 */
[----:B------:R-:W-:Y:S01]  /*1940*/  UISETP.NE.AND UP0, UPT, UR46, URZ, UPT ;  /* 0x0000003f2e00728c */ /* 0x000fe2000bf05270 */
[----:B------:R-:W-:-:S03]  /*1950*/  ULDC UR4, c[0x0][0x9f0] ;  /* 0x00027c0000047ab9 */ /* 0x000fc60000000800 */
[----:B------:R-:W-:-:S04]  /*1960*/  USEL UR10, UR46, UR4, UP0 ;  /* 0x000000042e0a7287 */ /* 0x000fc80008000000 */
[----:B------:R-:W-:Y:S02]  /*1970*/  UIADD3 UR4, UR10, -0x1, UR6 ;  /* 0xffffffff0a047890 */ /* 0x000fe4000fffe006 */
[----:B------:R-:W-:Y:S02]  /*1980*/  IMAD.U32 R3, RZ, RZ, UR10 ;  /* 0x0000000aff037e24 */ /* 0x000fe4000f8e00ff */
[----:B------:R-:W-:-:S03]  /*1990*/  UIADD3 UR7, -UR38, UR4, URZ ;  /* 0x0000000426077290 */ /* 0x000fc6000fffe13f */
[-C--:B------:R-:W-:Y:S01]  /*19a0*/  IABS R0, R3.reuse ;  /* 0x0000000300007213 */ /* 0x080fe20000000000 */
[----:B------:R-:W-:Y:S01]  /*19b0*/  UMOV UR4, URZ ;  /* 0x0000003f00047c82 */ /* 0x000fe20008000000 */
[----:B------:R-:W-:Y:S01]  /*19c0*/  IABS R5, R3 ;  /* 0x0000000300057213 */ /* 0x000fe20000000000 */
[----:B------:R-:W-:Y:S01]  /*19d0*/  IMAD.U32 R4, RZ, RZ, UR7 ;  /* 0x00000007ff047e24 */ /* 0x000fe2000f8e00ff */
[----:B------:R-:W-:Y:S01]  /*19e0*/  R2UR UR11, R0 ;  /* 0x00000000000b72ca */ /* 0x000fe200000e0000 */
[----:B------:R-:W-:-:S03]  /*19f0*/  ULOP3.LUT UR7, UR7, UR10, URZ, 0x3c, !UPT ;  /* 0x0000000a07077292 */ /* 0x000fc6000f8e3c3f */
[----:B------:R-:W-:-:S05]  /*1a00*/  IABS R4, R4 ;  /* 0x0000000400047213 */ /* 0x000fca0000000000 */
[----:B------:R-:W-:-:S04]  /*1a10*/  IMAD.MOV.U32 R3, RZ, RZ, R4 ;  /* 0x000000ffff037224 */ /* 0x000fc800078e0004 */
[----:B------:R-:W0:Y:S01]  /*1a20*/  I2F.RP R0, UR11 ;  /* 0x0000000b00007d06 */ /* 0x000e220008209400 */
[----:B------:R-:W-:-:S07]  /*1a30*/  R2UR UR9, R3 ;  /* 0x00000000030972ca */ /* 0x000fce00000e0000 */
[----:B0-----:R-:W0:Y:S02]  /*1a40*/  MUFU.RCP R0, R0 ;  /* 0x0000000000007308 */ /* 0x001e240000001000 */
[----:B0-----:R-:W-:Y:S02]  /*1a50*/  VIADD R2, R0, 0xffffffe ;  /* 0x0ffffffe00027836 */ /* 0x001fe40000000000 */
        /* <DEDUP_REMOVED lines=19> */
.L_x_1286:
[----:B------:R-:W-:Y:S01]  /*1b90*/  UIMAD UR38, UR39, UR4, UR38 ;  /* 0x00000004272672a4 */ /* 0x000fe2000f8e0226 */
[----:B------:R-:W-:Y:S01]  /*1ba0*/  IMAD.U32 R88, RZ, RZ, UR6 ;  /* 0x00000006ff587e24 */ /* 0x000fe2000f8e00ff */
[----:B------:R-:W-:Y:S01]  /*1bb0*/  PLOP3.LUT P0, PT, PT, PT, PT, 0x80, 0x0 ;  /* 0x000000000000781c */ /* 0x000fe20003f0f070 */
[----:B------:R-:W-:Y:S01]  /*1bc0*/  IMAD.U32 R3, RZ, RZ, UR4 ;  /* 0x00000004ff037e24 */ /* 0x000fe2000f8e00ff */
[----:B------:R-:W-:Y:S01]  /*1bd0*/  CS2R R26, SRZ ;  /* 0x00000000001a7805 */ /* 0x000fe2000001ff00 */
[----:B------:R-:W-:Y:S01]  /*1be0*/  IMAD.MOV.U32 R0, RZ, RZ, RZ ;  /* 0x000000ffff007224 */ /* 0x000fe200078e00ff */
[----:B------:R-:W-:Y:S01]  /*1bf0*/  CS2R R42, SRZ ;  /* 0x00000000002a7805 */ /* 0x000fe2000001ff00 */
[----:B------:R-:W-:Y:S01]  /*1c00*/  IMAD.MOV.U32 R2, RZ, RZ, RZ ;  /* 0x000000ffff027224 */ /* 0x000fe200078e00ff */
[----:B------:R-:W-:Y:S01]  /*1c10*/  VIADDMNMX R88, R3, UR38, R88, PT ;  /* 0x0000002603587c46 */ /* 0x000fe2000b800158 */
[----:B------:R-:W-:Y:S01]  /*1c20*/  IMAD.MOV.U32 R15, RZ, RZ, RZ ;  /* 0x000000ffff0f7224 */ /* 0x000fe200078e00ff */
[----:B------:R-:W-:Y:S01]  /*1c30*/  CS2R R100, SRZ ;  /* 0x0000000000647805 */ /* 0x000fe2000001ff00 */
[----:B------:R-:W-:Y:S01]  /*1c40*/  IMAD.MOV.U32 R6, RZ, RZ, RZ ;  /* 0x000000ffff067224 */ /* 0x000fe200078e00ff */
[----:B------:R-:W-:Y:S01]  /*1c50*/  ISETP.GT.AND P1, PT, R88, UR38, PT ;  /* 0x0000002658007c0c */ /* 0x000fe2000bf24270 */
[----:B------:R-:W-:Y:S01]  /*1c60*/  IMAD.MOV.U32 R8, RZ, RZ, RZ ;  /* 0x000000ffff087224 */ /* 0x000fe200078e00ff */
[----:B------:R-:W-:Y:S01]  /*1c70*/  CS2R R44, SRZ ;  /* 0x00000000002c7805 */ /* 0x000fe2000001ff00 */
        /* <DEDUP_REMOVED lines=29> */
[----:B------:R-:W-:Y:S02]  /*1e50*/  IMAD.MOV.U32 R137, RZ, RZ, RZ ;  /* 0x000000ffff897224 */ /* 0x000fe400078e00ff */
[----:B------:R-:W-:-:S02]  /*1e60*/  IMAD.MOV.U32 R143, RZ, RZ, RZ ;  /* 0x000000ffff8f7224 */ /* 0x000fc400078e00ff */
[----:B------:R-:W-:Y:S02]  /*1e70*/  IMAD.MOV.U32 R56, RZ, RZ, RZ ;  /* 0x000000ffff387224 */ /* 0x000fe400078e00ff */
[----:B------:R-:W-:Y:S02]  /*1e80*/  IMAD.MOV.U32 R58, RZ, RZ, RZ ;  /* 0x000000ffff3a7224 */ /* 0x000fe400078e00ff */
[----:B------:R-:W-:Y:S01]  /*1e90*/  IMAD.MOV.U32 R60, RZ, RZ, RZ ;  /* 0x000000ffff3c7224 */ /* 0x000fe200078e00ff */
        /* <DEDUP_REMOVED lines=32> */
.L_x_1288:
        /* <DEDUP_REMOVED lines=10> */
[----:B------:R-:W-:Y:S02]  /*2140*/  @UP0 USHF.R.S32.HI UR14, URZ, 0x1f, UR52 ;  /* 0x0000001f3f0e0899 */ /* 0x000fe40008011434 */
[----:B------:R-:W-:Y:S01]  /*2150*/  @UP1 USHF.R.S32.HI UR15, URZ, 0x1f, UR52 ;  /* 0x0000001f3f0f1899 */ /* 0x000fe20008011434 */
[----:B------:R-:W-:Y:S01]  /*2160*/  @UP0 ULDC.64 UR10, c[0x0][0x9a8] ;  /* 0x00026a00000a0ab9 */ /* 0x000fe20000000a00 */
[----:B------:R-:W-:Y:S01]  /*2170*/  @UP1 ULDC.64 UR8, c[0x0][0x9b8] ;  /* 0x00026e0000081ab9 */ /* 0x000fe20000000a00 */
[----:B------:R-:W-:Y:S02]  /*2180*/  @UP0 UIMAD.WIDE.U32 UR12, UR52, UR10, URZ ;  /* 0x0000000a340c02a5 */ /* 0x000fe4000f8e003f */
[----:B------:R-:W-:Y:S02]  /*2190*/  @UP0 UIMAD UR14, UR14, UR10, URZ ;  /* 0x0000000a0e0e02a4 */ /* 0x000fe4000f8e023f */
[----:B------:R-:W-:Y:S02]  /*21a0*/  @UP1 UIMAD UR10, UR15, UR8, URZ ;  /* 0x000000080f0a12a4 */ /* 0x000fe4000f8e023f */
[----:B------:R-:W-:-:S02]  /*21b0*/  @UP0 UIMAD UR11, UR52, UR11, UR14 ;  /* 0x0000000b340b02a4 */ /* 0x000fc4000f8e020e */
[----:B------:R-:W-:Y:S02]  /*21c0*/  @UP1 UIMAD UR9, UR52, UR9, UR10 ;  /* 0x00000009340912a4 */ /* 0x000fe4000f8e020a */
[----:B------:R-:W-:Y:S02]  /*21d0*/  @UP1 UIMAD.WIDE.U32 UR14, UR52, UR8, URZ ;  /* 0x00000008340e12a5 */ /* 0x000fe4000f8e003f */
[----:B------:R-:W-:Y:S02]  /*21e0*/  @UP0 UIADD3 UR13, UR13, UR11, URZ ;  /* 0x0000000b0d0d0290 */ /* 0x000fe4000fffe03f */
[----:B------:R-:W-:Y:S01]  /*21f0*/  @UP1 UIADD3 UR15, UR15, UR9, URZ ;  /* 0x000000090f0f1290 */ /* 0x000fe2000fffe03f */
[----:B------:R-:W-:Y:S02]  /*2200*/  @UP1 ULDC.64 UR10, c[0x0][0x9c0] ;  /* 0x00027000000a1ab9 */ /* 0x000fe40000000a00 */
[----:B------:R-:W-:Y:S01]  /*2210*/  @UP0 ULDC.64 UR8, c[0x0][0x9b0] ;  /* 0x00026c0000080ab9 */ /* 0x000fe20000000a00 */
[----:B------:R-:W-:-:S02]  /*2220*/  @UP1 UIMAD.WIDE.U32 UR14, UR43, UR10, UR14 ;  /* 0x0000000a2b0e12a5 */ /* 0x000fc4000f8e000e */
[----:B------:R-:W-:Y:S02]  /*2230*/  @UP0 UIMAD.WIDE.U32 UR12, UR43, UR8, UR12 ;  /* 0x000000082b0c02a5 */ /* 0x000fe4000f8e000c */
[----:B------:R-:W-:Y:S02]  /*2240*/  @UP1 UIMAD UR11, UR43, UR11, UR15 ;  /* 0x0000000b2b0b12a4 */ /* 0x000fe4000f8e020f */
[----:B------:R-:W-:Y:S02]  /*2250*/  @UP0 UIMAD UR9, UR43, UR9, UR13 ;  /* 0x000000092b0902a4 */ /* 0x000fe4000f8e020d */
[----:B------:R-:W-:Y:S02]  /*2260*/  @UP0 ULEA UR6, UP2, UR12, UR6, 0x2 ;  /* 0x000000060c060291 */ /* 0x000fe4000f84103f */
[----:B------:R-:W-:Y:S02]  /*2270*/  @UP1 ULEA UR4, UP3, UR14, UR4, 0x2 ;  /* 0x000000040e041291 */ /* 0x000fe4000f86103f */
[----:B------:R-:W-:-:S02]  /*2280*/  @UP0 ULEA.HI.X UR7, UR12, UR7, UR9, 0x2, UP2 ;  /* 0x000000070c070291 */ /* 0x000fc400090f1409 */
[----:B------:R-:W-:Y:S01]  /*2290*/  @UP1 ULEA.HI.X UR5, UR14, UR5, UR11, 0x2, UP3 ;  /* 0x000000050e051291 */ /* 0x000fe200098f140b */
[----:B------:R-:W-:Y:S02]  /*22a0*/  IMAD.U32 R2, RZ, RZ, UR6 ;  /* 0x00000006ff027e24 */ /* 0x000fe4000f8e00ff */
[----:B------:R-:W-:Y:S02]  /*22b0*/  IMAD.U32 R4, RZ, RZ, UR4 ;  /* 0x00000004ff047e24 */ /* 0x000fe4000f8e00ff */
[----:B------:R-:W-:Y:S02]  /*22c0*/  IMAD.U32 R3, RZ, RZ, UR7 ;  /* 0x00000007ff037e24 */ /* 0x000fe4000f8e00ff */
[----:B------:R-:W-:-:S03]  /*22d0*/  IMAD.U32 R5, RZ, RZ, UR5 ;  /* 0x00000005ff057e24 */ /* 0x000fc6000f8e00ff */
[----:B------:R-:W2:Y:S04]  /*22e0*/  @P0 LDG.E R7, desc[UR56][R2.64] ;  /* 0x0000003802070981 */ /* 0x000ea8000c1e1900 */
[----:B------:R-:W2:Y:S01]  /*22f0*/  @P1 LDG.E R0, desc[UR56][R4.64] ;  /* 0x0000003804001981 */ /* 0x000ea2000c1e1900 */
[----:B------:R-:W-:Y:S01]  /*2300*/  ULEA.HI UR4, UR50, UR50, URZ, 0x1 ;  /* 0x0000003232047291 */ /* 0x000fe2000f8f083f */
[----:B------:R-:W-:-:S03]  /*2310*/  IMAD.U32 R8, RZ, RZ, UR51 ;  /* 0x00000033ff087e24 */ /* 0x000fc6000f8e00ff */
[----:B------:R-:W-:Y:S02]  /*2320*/  ULOP3.LUT UR4, UR4, 0xfffffffe, URZ, 0xc0, !UPT ;  /* 0xfffffffe04047892 */ /* 0x000fe4000f8ec03f */
[----:B------:R-:W-:Y:S02]  /*2330*/  ISETP.NE.AND P0, PT, R8, 0x3, PT ;  /* 0x000000030800780c */ /* 0x000fe40003f05270 */
[----:B------:R-:W-:-:S06]  /*2340*/  UIADD3 UR4, UR50, -UR4, URZ ;  /* 0x8000000432047290 */ /* 0x000fcc000fffe03f */
[----:B------:R-:W-:Y:S01]  /*2350*/  IMAD.U32 R6, RZ, RZ, UR4 ;  /* 0x00000004ff067e24 */ /* 0x000fe2000f8e00ff */
[----:B------:R-:W-:-:S04]  /*2360*/  ULDC UR4, c[0x0][0x9d8] ;  /* 0x0002760000047ab9 */ /* 0x000fc80000000800 */
[----:B------:R-:W-:-:S04]  /*2370*/  SHF.L.U32 R6, R6, 0x1f, RZ ;  /* 0x0000001f06067819 */ /* 0x000fc800000006ff */
[----:B------:R-:W0:Y:S01]  /*2380*/  SYNCS.PHASECHK.TRANS64.TRYWAIT P1, [UR36+0x22800], R6 ;  /* 0x02280006ff0075a7 */ /* 0x000e220008020164 */
[----:B--2---:R-:W-:-:S04]  /*2390*/  FMUL.FTZ R0, R7, R0 ;  /* 0x0000000007007220 */ /* 0x004fc80000410000 */
[----:B------:R-:W-:Y:S01]  /*23a0*/  FMUL.FTZ R0, R0, UR4 ;  /* 0x0000000400007c20 */ /* 0x000fe20008410000 */
[----:B0-----:R-:W-:Y:S06]  /*23b0*/  @!P1 BRA `(.L_x_1289) ;  /* 0x00000188001c9947 */ /* 0x001fec0003800000 */
.L_x_1497:
[----:B------:R-:W-:Y:S05]  /*23c0*/  @!P0 BRA `(.L_x_1290) ;  /* 0x0000000000048947 */ /* 0x000fea0003800000 */
[----:B------:R-:W-:Y:S01]  /*23d0*/  BPT.TRAP 0x1 ;  /* 0x000000040000795c */ /* 0x000fe20000300000 */
.L_x_1290:
[----:B------:R-:W-:Y:S02]  /*23e0*/  IMAD.U32 R91, RZ, RZ, UR48 ;  /* 0x00000030ff5b7e24 */ /* 0x000fe4000f8e00ff */
[----:B------:R-:W-:-:S03]  /*23f0*/  IMAD.U32 R2, RZ, RZ, UR49 ;  /* 0x00000031ff027e24 */ /* 0x000fc6000f8e00ff */
[----:B------:R-:W-:Y:S02]  /*2400*/  LEA R91, R91, UR36, 0x3 ;  /* 0x000000245b5b7c11 */ /* 0x000fe4000f8e18ff */
[----:B------:R-:W-:-:S04]  /*2410*/  SHF.L.U32 R2, R2, 0x1f, RZ ;  /* 0x0000001f02027819 */ /* 0x000fc800000006ff */
[----:B------:R1:W2:Y:S01]  /*2420*/  SYNCS.PHASECHK.TRANS64.TRYWAIT P1, [R91+URZ+0x22830], R2 ;  /* 0x022830025b0075a7 */ /* 0x0002a2000802017f */
[----:B------:R-:W-:Y:S05]  /*2430*/  @!P0 BRA `(.L_x_1291) ;  /* 0x0000000000048947 */ /* 0x000fea0003800000 */
[----:B------:R-:W-:Y:S01]  /*2440*/  BPT.TRAP 0x1 ;  /* 0x000000040000795c */ /* 0x000fe20000300000 */
.L_x_1291:
[----:B--2---:R-:W-:Y:S05]  /*2450*/  @P1 BRA `(.L_x_1292) ;  /* 0x0000000000081947 */ /* 0x004fea0003800000 */
[----:B------:R-:W2:Y:S02]  /*2460*/  SYNCS.PHASECHK.TRANS64.TRYWAIT P1, [R91+URZ+0x22830], R2 ;  /* 0x022830025b0075a7 */ /* 0x000ea4000802017f */
[----:B--2---:R-:W-:Y:S05]  /*2470*/  @!P1 BRA `(.L_x_1293) ;  /* 0x0000018800049947 */ /* 0x004fea0003800000 */
.L_x_1292:
        /* <DEDUP_REMOVED lines=8> */
[----:B------:R-:W-:Y:S01]  /*2500*/  UMOV UR5, 0x80000020 ;  /* 0x8000002000057882 */ /* 0x000fe20000000000 */
[----:B------:R-:W-:Y:S02]  /*2510*/  UMOV UR7, 0x80000020 ;  /* 0x8000002000077882 */ /* 0x000fe40000000000 */
[----:B------:R-:W-:Y:S02]  /*2520*/  ULOP3.LUT UR28, UR4, 0x10000, URZ, 0xfc, !UPT ;  /* 0x00010000041c7892 */ /* 0x000fe4000f8efc3f */
[----:B------:R-:W-:Y:S02]  /*2530*/  UIADD3 UR4, UR24, 0x2, URZ ;  /* 0x0000000218047890 */ /* 0x000fe4000fffe03f */
[----:B------:R-:W-:Y:S02]  /*2540*/  UIMAD UR26, UR48, 0x600, UR28 ;  /* 0x00000600301a78a4 */ /* 0x000fe4000f8e021c */
[----:B------:R-:W-:-:S02]  /*2550*/  UIADD3 UR8, UR24, 0x200, URZ ;  /* 0x0000020018087890 */ /* 0x000fc4000fffe03f */
[----:B------:R-:W-:Y:S02]  /*2560*/  UIADD3 UR6, UR26, 0x2, URZ ;  /* 0x000000021a067890 */ /* 0x000fe4000fffe03f */
[----:B------:R-:W-:Y:S01]  /*2570*/  UIADD3 UR10, UR26, 0x200, URZ ;  /* 0x000002001a0a7890 */ /* 0x000fe2000fffe03f */
[----:B------:R-:W-:Y:S02]  /*2580*/  UMOV UR9, 0x80000020 ;  /* 0x8000002000097882 */ /* 0x000fe40000000000 */
[----:B------:R-:W-:Y:S01]  /*2590*/  QGMMA.64x128x32.F32.E4M3.E4M3 R24, gdesc[UR24], RZ, !UPT, gsb0 ;  /* 0x01e00000181879f3 */ /* 0x000fe2000c0008ff */
[----:B------:R-:W-:Y:S01]  /*25a0*/  UMOV UR11, 0x80000020 ;  /* 0x80000020000b7882 */ /* 0x000fe20000000000 */
[----:B------:R-:W-:Y:S02]  /*25b0*/  UIADD3 UR12, UR24, 0x202, URZ ;  /* 0x00000202180c7890 */ /* 0x000fe4000fffe03f */
[----:B------:R-:W-:Y:S01]  /*25c0*/  UIADD3 UR14, UR26, 0x202, URZ ;  /* 0x000002021a0e7890 */ /* 0x000fe2000fffe03f */
[----:B------:R-:W-:Y:S01]  /*25d0*/  UMOV UR13, 0x80000020 ;  /* 0x80000020000d7882 */ /* 0x000fe20000000000 */
[----:B------:R-:W-:Y:S01]  /*25e0*/  UMOV UR15, 0x80000020 ;  /* 0x80000020000f7882 */ /* 0x000fe20000000000 */
[----:B------:R-:W-:-:S02]  /*25f0*/  UIADD3 UR16, UR24, 0x400, URZ ;  /* 0x0000040018107890 */ /* 0x000fc4000fffe03f */
[----:B------:R-:W-:Y:S01]  /*2600*/  UIADD3 UR18, UR26, 0x400, URZ ;  /* 0x000004001a127890 */ /* 0x000fe2000fffe03f */
[----:B------:R-:W-:Y:S01]  /*2610*/  UMOV UR17, 0x80000020 ;  /* 0x8000002000117882 */ /* 0x000fe20000000000 */
[----:B------:R-:W-:Y:S01]  /*2620*/  UMOV UR19, 0x80000020 ;  /* 0x8000002000137882 */ /* 0x000fe20000000000 */
[----:B------:R-:W-:Y:S02]  /*2630*/  UIADD3 UR20, UR24, 0x402, URZ ;  /* 0x0000040218147890 */ /* 0x000fe4000fffe03f */
[----:B------:R-:W-:Y:S01]  /*2640*/  UIADD3 UR22, UR26, 0x402, URZ ;  /* 0x000004021a167890 */ /* 0x000fe2000fffe03f */
[----:B------:R-:W-:Y:S01]  /*2650*/  UMOV UR21, 0x80000020 ;  /* 0x8000002000157882 */ /* 0x000fe20000000000 */
[----:B------:R-:W-:Y:S01]  /*2660*/  UMOV UR23, 0x80000020 ;  /* 0x8000002000177882 */ /* 0x000fe20000000000 */
[----:B------:R-:W-:Y:S02]  /*2670*/  WARPGROUP.DEPBAR.LE gsb0, 0x0 ;  /* 0x00008000000079c5 */ /* 0x000fe40000010000 */
        /* <DEDUP_REMOVED lines=17> */
.L_x_1294:
[----:B------:R-:W-:Y:S01]  /*2790*/  UISETP.NE.AND UP1, UPT, UR54, URZ, UPT ;  /* 0x0000003f3600728c */ /* 0x000fe2000bf25270 */
[C---:B------:R-:W-:Y:S01]  /*27a0*/  FMUL.FTZ R69, R0.reuse, R69 ;  /* 0x0000004500457220 */ /* 0x040fe20000410000 */
[----:B------:R-:W-:Y:S01]  /*27b0*/  R2UR UR6, R91 ;  /* 0x000000005b0672ca */ /* 0x000fe200000e0000 */
[C---:B------:R-:W-:Y:S01]  /*27c0*/  FMUL.FTZ R7, R0.reuse, R34 ;  /* 0x0000002200077220 */ /* 0x040fe20000410000 */
[C---:B------:R-:W-:Y:S01]  /*27d0*/  FMUL.FTZ R4, R0.reuse, R24 ;  /* 0x0000001800047220 */ /* 0x040fe20000410000 */
[----:B------:R3:W4:Y:S01]  /*27e0*/  MUFU.TANH R97, R69 ;  /* 0x0000004500617308 */ /* 0x0007220000002400 */
[----:B------:R-:W-:Y:S01]  /*27f0*/  PLOP3.LUT P1, PT, PT, PT, UP1, 0x80, 0x0 ;  /* 0x000000000000781c */ /* 0x000fe20003f2f018 */
[C---:B------:R-:W-:Y:S01]  /*2800*/  FMUL.FTZ R24, R0.reuse, R28 ;  /* 0x0000001c00187220 */ /* 0x040fe20000410000 */
[----:B------:R-:W-:Y:S01]  /*2810*/  PLOP3.LUT P2, PT, PT, PT, UP1, 0x80, 0x0 ;  /* 0x000000000000781c */ /* 0x000fe20003f4f018 */
[C---:B------:R-:W-:Y:S01]  /*2820*/  FMUL.FTZ R28, R0.reuse, R58 ;  /* 0x0000003a001c7220 */ /* 0x040fe20000410000 */
[C---:B------:R-:W-:Y:S01]  /*2830*/  FMUL.FTZ R10, R0.reuse, R39 ;  /* 0x00000027000a7220 */ /* 0x040fe20000410000 */
[----:B------:R-:W-:Y:S01]  /*2840*/  @UP1 ULDC UR7, c[0x0][0x44c] ;  /* 0x0001130000071ab9 */ /* 0x000fe20000000800 */
[----:B------:R-:W-:Y:S01]  /*2850*/  FMUL.FTZ R15, R0, R25 ;  /* 0x00000019000f7220 */ /* 0x000fe20000410000 */
[----:B------:R-:W-:-:S02]  /*2860*/  IMAD.MOV.U32 R39, RZ, RZ, -0x80 ;  /* 0xffffff80ff277424 */ /* 0x000fc400078e00ff */
[C---:B------:R-:W-:Y:S01]  /*2870*/  FMUL.FTZ R25, R0.reuse, R29 ;  /* 0x0000001d00197220 */ /* 0x040fe20000410000 */
[----:B---3--:R-:W-:Y:S01]  /*2880*/  VIADD R69, R17, UR41 ;  /* 0x0000002911457c36 */ /* 0x008fe20008000000 */
[----:B------:R-:W-:Y:S01]  /*2890*/  UIADD3 UR6, UR6, 0x22840, URZ ;  /* 0x0002284006067890 */ /* 0x000fe2000fffe03f */
[----:B------:R-:W-:Y:S01]  /*28a0*/  FMUL.FTZ R11, R0, R42 ;  /* 0x0000002a000b7220 */ /* 0x000fe20000410000 */
[----:B------:R-:W-:Y:S01]  /*28b0*/  UISETP.NE.AND UP0, UPT, UR53, URZ, UPT ;  /* 0x0000003f3500728c */ /* 0x000fe2000bf05270 */
[----:B------:R-:W-:Y:S01]  /*28c0*/  @P1 IMAD.HI.U32 R34, R69, UR7, RZ ;  /* 0x0000000745221c27 */ /* 0x000fe2000f8e00ff */
[----:B------:R-:W-:-:S03]  /*28d0*/  @UP1 ULDC UR7, c[0x0][0x450] ;  /* 0x0001140000071ab9 */ /* 0x000fc60000000800 */
[C---:B------:R-:W-:Y:S01]  /*28e0*/  FMUL.FTZ R42, R0.reuse, R44 ;  /* 0x0000002c002a7220 */ /* 0x040fe20000410000 */
[C---:B------:R-:W-:Y:S01]  /*28f0*/  FMUL.FTZ R29, R0.reuse, R59 ;  /* 0x0000003b001d7220 */ /* 0x040fe20000410000 */
[C---:B-12---:R-:W-:Y:S01]  /*2900*/  FMUL.FTZ R2, R0.reuse, R26 ;  /* 0x0000001a00027220 */ /* 0x046fe20000410000 */
[----:B------:R-:W-:Y:S01]  /*2910*/  @P2 SHF.R.U32.HI R69, RZ, UR7, R34 ;  /* 0x00000007ff452c19 */ /* 0x000fe20008011622 */
[C---:B0-----:R-:W-:Y:S01]  /*2920*/  FMUL.FTZ R3, R0.reuse, R27 ;  /* 0x0000001b00037220 */ /* 0x041fe20000410000 */
[C---:B------:R-:W-:Y:S01]  /*2930*/  FMUL.FTZ R12, R0.reuse, R43 ;  /* 0x0000002b000c7220 */ /* 0x040fe20000410000 */
[C---:B------:R-:W-:Y:S01]  /*2940*/  FMUL.FTZ R13, R0.reuse, R46 ;  /* 0x0000002e000d7220 */ /* 0x040fe20000410000 */
[C---:B------:R-:W-:Y:S01]  /*2950*/  FMUL.FTZ R14, R0.reuse, R47 ;  /* 0x0000002f000e7220 */ /* 0x040fe20000410000 */
[----:B------:R-:W0:Y:S01]  /*2960*/  SHFL.IDX PT, R58, R69, RZ, 0x1c1f ;  /* 0x001c1fff453a7589 */ /* 0x000e2200000e0000 */
[C---:B------:R-:W-:Y:S01]  /*2970*/  FMUL.FTZ R44, R0.reuse, R48 ;  /* 0x00000030002c7220 */ /* 0x040fe20000410000 */
[C---:B------:R-:W-:Y:S01]  /*2980*/  FMUL.FTZ R20, R0.reuse, R50 ;  /* 0x0000003200147220 */ /* 0x040fe20000410000 */
[C---:B------:R-:W-:Y:S01]  /*2990*/  FMUL.FTZ R59, R0.reuse, R75 ;  /* 0x0000004b003b7220 */ /* 0x040fe20000410000 */
[----:B------:R-:W-:Y:S01]  /*29a0*/  UPRMT UR6, UR37, 0x654, UR6 ;  /* 0x0000065425067896 */ /* 0x000fe20008000006 */
        /* <DEDUP_REMOVED lines=13> */
[----:B------:R-:W-:-:S02]  /*2a80*/  IMAD R75, R88, R39, 0x80 ;  /* 0x00000080584b7424 */ /* 0x000fc400078e0227 */
        /* <DEDUP_REMOVED lines=32> */
[----:B------:R-:W-:Y:S01]  /*2c90*/  IMAD.U32 R39, RZ, RZ, UR47 ;  /* 0x0000002fff277e24 */ /* 0x000fe2000f8e00ff */
[----:B------:R-:W-:Y:S01]  /*2ca0*/  PLOP3.LUT P1, PT, PT, PT, UP0, 0x40, 0x0 ;  /* 0x000000000000781c */ /* 0x000fe20003f2e808 */
[----:B------:R-:W1:Y:S01]  /*2cb0*/  MUFU.TANH R4, R4 ;  /* 0x0000000400047308 */ /* 0x000e620000002400 */
[C-C-:B------:R-:W-:Y:S01]  /*2cc0*/  IADD3 R38, -R16.reuse, 0x1, R75.reuse ;  /* 0x0000000110267810 */ /* 0x140fe20007ffe14b */
[----:B------:R-:W-:Y:S01]  /*2cd0*/  ULDC UR31, c[0x0][0x9dc] ;  /* 0x00027700001f7ab9 */ /* 0x000fe20000000800 */
[----:B------:R-:W-:Y:S01]  /*2ce0*/  SYNCS.ARRIVE.TRANS64.RED.A1T0 RZ, [UR6], RZ ;  /* 0x000000ffffff79a7 */ /* 0x000fe20008100406 */
[----:B------:R-:W-:Y:S01]  /*2cf0*/  ULOP3.LUT UR6, URZ, UR31, URZ, 0x33, !UPT ;  /* 0x0000001f3f067292 */ /* 0x000fe2000f8e333f */
[----:B------:R-:W-:Y:S01]  /*2d00*/  IADD3 R38, -R39, UR40, R38 ;  /* 0x0000002827267c10 */ /* 0x000fe2000fffe126 */
[----:B------:R-:W-:Y:S01]  /*2d10*/  ULDC UR14, c[0x0][0x9e0] ;  /* 0x00027800000e7ab9 */ /* 0x000fe20000000800 */
[----:B------:R-:W-:Y:S01]  /*2d20*/  IADD3 R79, -R16, UR40, R75 ;  /* 0x00000028104f7c10 */ /* 0x000fe2000fffe14b */
[----:B------:R-:W2:Y:S01]  /*2d30*/  MUFU.TANH R15, R15 ;  /* 0x0000000f000f7308 */ /* 0x000ea20000002400 */
[----:B------:R-:W-:Y:S01]  /*2d40*/  LEA R78, R88, 0xffffff80, 0x7 ;  /* 0xffffff80584e7811 */ /* 0x000fe200078e38ff */
[----:B------:R-:W-:-:S02]  /*2d50*/  VIADD R82, R38, UR14 ;  /* 0x0000000e26527c36 */ /* 0x000fc40008000000 */
[----:B------:R-:W-:-:S03]  /*2d60*/  VIADD R83, R38, UR6 ;  /* 0x0000000626537c36 */ /* 0x000fc60008000000 */
[----:B0-----:R-:W-:Y:S01]  /*2d70*/  VIADDMNMX R49, R58, R82, R79, PT ;  /* 0x000000523a317246 */ /* 0x001fe2000380014f */
[----:B------:R-:W0:Y:S01]  /*2d80*/  MUFU.TANH R2, R2 ;  /* 0x0000000200027308 */ /* 0x000e220000002400 */
[----:B------:R-:W-:-:S07]  /*2d90*/  IMAD.IADD R62, R83, 0x1, R58 ;  /* 0x00000001533e7824 */ /* 0x000fce00078e023a */
[----:B------:R-:W3:Y:S08]  /*2da0*/  MUFU.TANH R3, R3 ;  /* 0x0000000300037308 */ /* 0x000ef00000002400 */
        /* <DEDUP_REMOVED lines=33> */
[----:B------:R0:W0:Y:S08]  /*2fc0*/  MUFU.TANH R93, R61 ;  /* 0x0000003d005d7308 */ /* 0x0000300000002400 */
[----:B------:R-:W0:Y:S08]  /*2fd0*/  MUFU.TANH R51, R51 ;  /* 0x0000003300337308 */ /* 0x000e300000002400 */
[----:B------:R-:W0:Y:S08]  /*2fe0*/  MUFU.TANH R52, R52 ;  /* 0x0000003400347308 */ /* 0x000e300000002400 */
[----:B------:R0:W0:Y:S08]  /*2ff0*/  MUFU.TANH R94, R64 ;  /* 0x00000040005e7308 */ /* 0x0000300000002400 */
[----:B------:R0:W0:Y:S08]  /*3000*/  MUFU.TANH R95, R65 ;  /* 0x00000041005f7308 */ /* 0x0000300000002400 */
[----:B------:R-:W0:Y:S08]  /*3010*/  MUFU.TANH R53, R53 ;  /* 0x0000003500357308 */ /* 0x000e300000002400 */
[----:B------:R-:W0:Y:S08]  /*3020*/  MUFU.TANH R54, R54 ;  /* 0x0000003600367308 */ /* 0x000e300000002400 */
[----:B------:R0:W0:Y:S08]  /*3030*/  MUFU.TANH R96, R68 ;  /* 0x0000004400607308 */ /* 0x0000300000002400 */
[----:B------:R-:W0:Y:S08]  /*3040*/  MUFU.TANH R55, R55 ;  /* 0x0000003700377308 */ /* 0x000e300000002400 */
[----:B------:R-:W0:Y:S08]  /*3050*/  MUFU.TANH R56, R56 ;  /* 0x0000003800387308 */ /* 0x000e300000002400 */
[----:B------:R0:W0:Y:S08]  /*3060*/  MUFU.TANH R71, R72 ;  /* 0x0000004800477308 */ /* 0x0000300000002400 */
[----:B------:R0:W0:Y:S08]  /*3070*/  MUFU.TANH R98, R73 ;  /* 0x0000004900627308 */ /* 0x0000300000002400 */
        /* <DEDUP_REMOVED lines=14> */
[----:B-1234-:R-:W-:Y:S05]  /*3160*/  @P1 BRA `(.L_x_1295) ;  /* 0x0000000000641947 */ /* 0x01efea0003800000 */
[----:B0-----:R-:W-:Y:S01]  /*3170*/  IMAD.U32 R61, RZ, RZ, UR47 ;  /* 0x0000002fff3d7e24 */ /* 0x001fe2000f8e00ff */
[----:B------:R-:W-:Y:S04]  /*3180*/  BSSY B0, `(.L_x_1296) ;  /* 0x0000013000007945 */ /* 0x000fe80003800000 */
[----:B------:R-:W-:-:S04]  /*3190*/  IADD3 R61, -R61, UR40, R58 ;  /* 0x000000283d3d7c10 */ /* 0x000fc8000fffe13a */
        /* <DEDUP_REMOVED lines=11> */
.L_x_1297:
[----:B------:R-:W-:Y:S02]  /*3250*/  ULDC UR6, c[0x0][0x9e4] ;  /* 0x0002790000067ab9 */ /* 0x000fe40000000800 */
[----:B------:R-:W-:-:S05]  /*3260*/  IMAD.U32 R58, RZ, RZ, UR6 ;  /* 0x00000006ff3a7e24 */ /* 0x000fca000f8e00ff */
[----:B------:R-:W-:-:S13]  /*3270*/  ISETP.NE.AND P1, PT, R58, 0x1, PT ;  /* 0x000000013a00780c */ /* 0x000fda0003f25270 */
[----:B------:R-:W0:Y:S02]  /*3280*/  @P1 LDC.64 R38, c[0x0][0x9e8] ;  /* 0x00027a00ff261b82 */ /* 0x000e240000000a00 */
[----:B0-----:R-:W-:-:S05]  /*3290*/  @P1 IMAD.HI.U32 R38, R61, R38, RZ ;  /* 0x000000263d261227 */ /* 0x001fca00078e00ff */
[----:B------:R-:W-:-:S07]  /*32a0*/  @P1 SHF.R.U32.HI R61, RZ, R39, R38 ;  /* 0x00000027ff3d1219 */ /* 0x000fce0000011626 */
.L_x_1298:
[----:B------:R-:W-:Y:S05]  /*32b0*/  BSYNC B0 ;  /* 0x0000000000007941 */ /* 0x000fea0003800000 */
.L_x_1296:
[----:B------:R-:W-:-:S04]  /*32c0*/  IMAD R61, R61, R58, -R78 ;  /* 0x0000003a3d3d7224 */ /* 0x000fc800078e0a4e */
[----:B------:R-:W-:-:S05]  /*32d0*/  IMAD.IADD R61, R61, 0x1, -R16 ;  /* 0x000000013d3d7824 */ /* 0x000fca00078e0a10 */
[----:B------:R-:W-:Y:S02]  /*32e0*/  VIADDMNMX R49, R61, R58, R49, PT ;  /* 0x0000003a3d317246 */ /* 0x000fe40003800131 */
[----:B------:R-:W-:-:S07]  /*32f0*/  VIMNMX R62, R62, R61, !PT ;  /* 0x0000003d3e3e7248 */ /* 0x000fce0007fe0100 */
.L_x_1295:
[C---:B------:R-:W-:Y:S01]  /*3300*/  ISETP.GE.AND P2, PT, R75.reuse, 0x9, PT ;  /* 0x000000094b00780c */ /* 0x040fe20003f46270 */
[----:B------:R-:W-:Y:S01]  /*3310*/  UISETP.NE.AND UP0, UPT, UR53, URZ, UPT ;  /* 0x0000003f3500728c */ /* 0x000fe2000bf05270 */
[----:B------:R-:W-:Y:S02]  /*3320*/  ISETP.GE.AND P1, PT, R75, 0x2, PT ;  /* 0x000000024b00780c */ /* 0x000fe40003f26270 */
[C---:B------:R-:W-:Y:S02]  /*3330*/  ISETP.GT.AND P3, PT, R62.reuse, 0x8, !P2 ;  /* 0x000000083e00780c */ /* 0x040fe40005764270 */
[----:B------:R-:W-:Y:S02]  /*3340*/  ISETP.GT.AND P4, PT, R62, 0x1, !P1 ;  /* 0x000000013e00780c */ /* 0x000fe40004f84270 */
[----:B------:R-:W-:Y:S02]  /*3350*/  ISETP.LT.OR P3, PT, R49, 0x9, P3 ;  /* 0x000000093100780c */ /* 0x000fe40001f61670 */
[----:B------:R-:W-:-:S02]  /*3360*/  ISETP.GE.AND P5, PT, R75, 0x11, PT ;  /* 0x000000114b00780c */ /* 0x000fc40003fa6270 */
[----:B0-----:R-:W-:Y:S02]  /*3370*/  FSEL R66, R24, -INF , !P3 ;  /* 0xff80000018427808 */ /* 0x001fe40005800000 */
[----:B------:R-:W-:Y:S01]  /*3380*/  ISETP.LT.OR P4, PT, R49, 0x2, P4 ;  /* 0x000000023100780c */ /* 0x000fe20002781670 */
[----:B------:R-:W0:Y:S01]  /*3390*/  SHFL.IDX PT, R24, R69, 0x1, 0x1c1f ;  /* 0x003c1f0045187f89 */ /* 0x000e2200000e0000 */
[----:B------:R-:W-:Y:S02]  /*33a0*/  ISETP.GT.AND P3, PT, R62, 0x10, !P5 ;  /* 0x000000103e00780c */ /* 0x000fe40006f64270 */
[----:B------:R-:W-:Y:S02]  /*33b0*/  ISETP.GE.AND P6, PT, R75, 0xa, PT ;  /* 0x0000000a4b00780c */ /* 0x000fe40003fc6270 */
[----:B------:R-:W-:Y:S02]  /*33c0*/  FSEL R67, R15, -INF , !P4 ;  /* 0xff8000000f437808 */ /* 0x000fe40006000000 */
[----:B------:R-:W-:-:S02]  /*33d0*/  P2R R99, PR, RZ, 0x20 ;  /* 0x00000020ff637803 */ /* 0x000fc40000000000 */
[----:B------:R-:W-:Y:S02]  /*33e0*/  ISETP.LT.OR P3, PT, R49, 0x11, P3 ;  /* 0x000000113100780c */ /* 0x000fe40001f61670 */
[C---:B------:R-:W-:Y:S02]  /*33f0*/  ISETP.GT.AND P4, PT, R62.reuse, 0x9, !P6 ;  /* 0x000000093e00780c */ /* 0x040fe40007784270 */
[----:B------:R-:W-:Y:S02]  /*3400*/  ISETP.GE.AND P5, PT, R75, 0x12, PT ;  /* 0x000000124b00780c */ /* 0x000fe40003fa6270 */
[----:B------:R-:W-:Y:S02]  /*3410*/  FSEL R89, R89, -INF , !P3 ;  /* 0xff80000059597808 */ /* 0x000fe40005800000 */
[----:B------:R-:W-:Y:S02]  /*3420*/  ISETP.LT.OR P4, PT, R49, 0xa, P4 ;  /* 0x0000000a3100780c */ /* 0x000fe40002781670 */
[----:B------:R-:W-:-:S02]  /*3430*/  ISETP.GT.AND P3, PT, R62, 0x11, !P5 ;  /* 0x000000113e00780c */ /* 0x000fc40006f64270 */
[----:B------:R-:W-:Y:S02]  /*3440*/  FSEL R68, R25, -INF , !P4 ;  /* 0xff80000019447808 */ /* 0x000fe40006000000 */
        /* <DEDUP_REMOVED lines=11> */
[----:B------:R-:W-:Y:S02]  /*3500*/  ISETP.GE.AND P4, PT, R75, 0x21, PT ;  /* 0x000000214b00780c */ /* 0x000fe40003f86270 */
        /* <DEDUP_REMOVED lines=101> */
[----:B------:R-:W-:Y:S02]  /*3b60*/  ISETP.GE.AND P3, PT, R75, 0x71, PT ;  /* 0x000000714b00780c */ /* 0x000fe40003f66270 */
[----:B------:R-:W-:Y:S02]  /*3b70*/  P2R R91, PR, RZ, 0x40 ;  /* 0x00000040ff5b7803 */ /* 0x000fe40000000000 */
[----:B------:R-:W-:-:S04]  /*3b80*/  ISETP.GT.AND P4, PT, R62, 0x70, !P3 ;  /* 0x000000703e00780c */ /* 0x000fc80005f84270 */
[----:B------:R-:W-:-:S04]  /*3b90*/  ISETP.LT.OR P4, PT, R49, 0x71, P4 ;  /* 0x000000713100780c */ /* 0x000fc80002781670 */
[----:B------:R-:W-:Y:S02]  /*3ba0*/  FSEL R37, R80, -INF , !P4 ;  /* 0xff80000050257808 */ /* 0x000fe40006000000 */
[----:B------:R-:W-:-:S04]  /*3bb0*/  ISETP.GE.AND P4, PT, R75, 0x72, PT ;  /* 0x000000724b00780c */ /* 0x000fc80003f86270 */
        /* <DEDUP_REMOVED lines=8> */
[----:B------:R-:W-:Y:S02]  /*3c40*/  P2R R71, PR, RZ, 0x40 ;  /* 0x00000040ff477803 */ /* 0x000fe40000000000 */
[----:B------:R-:W-:-:S04]  /*3c50*/  ISETP.GT.AND P6, PT, R62, RZ, !P6 ;  /* 0x000000ff3e00720c */ /* 0x000fc800077c4270 */
[----:B------:R-:W-:-:S04]  /*3c60*/  ISETP.LT.OR P6, PT, R49, 0x1, P6 ;  /* 0x000000013100780c */ /* 0x000fc800037c1670 */
[----:B------:R-:W-:Y:S02]  /*3c70*/  FSEL R80, R4, -INF , !P6 ;  /* 0xff80000004507808 */ /* 0x000fe40007000000 */
[----:B------:R-:W-:-:S04]  /*3c80*/  ISETP.GE.AND P6, PT, R75, 0x7a, PT ;  /* 0x0000007a4b00780c */ /* 0x000fc80003fc6270 */
[----:B------:R-:W-:Y:S02]  /*3c90*/  P2R R75, PR, RZ, 0x40 ;  /* 0x00000040ff4b7803 */ /* 0x000fe40000000000 */
[----:B------:R-:W-:Y:S01]  /*3ca0*/  ISETP.GT.AND P6, PT, R62, 0x79, !P6 ;  /* 0x000000793e00780c */ /* 0x000fe200077c4270 */
[----:B0-----:R-:W-:-:S03]  /*3cb0*/  IMAD.IADD R62, R83, 0x1, R24 ;  /* 0x00000001533e7824 */ /* 0x001fc600078e0218 */
[----:B------:R-:W-:Y:S02]  /*3cc0*/  ISETP.LT.OR P6, PT, R49, 0x7a, P6 ;  /* 0x0000007a3100780c */ /* 0x000fe400037c1670 */
[----:B------:R-:W-:Y:S02]  /*3cd0*/  VIADDMNMX R49, R24, R82, R79, PT ;  /* 0x0000005218317246 */ /* 0x000fe4000380014f */
[----:B------:R-:W-:Y:S02]  /*3ce0*/  FSEL R4, R85, -INF , !P6 ;  /* 0xff80000055047808 */ /* 0x000fe40007000000 */
[----:B------:R-:W-:-:S13]  /*3cf0*/  PLOP3.LUT P6, PT, PT, PT, UP0, 0x40, 0x0 ;  /* 0x000000000000781c */ /* 0x000fda0003fce808 */
[----:B------:R-:W-:Y:S05]  /*3d00*/  @P6 BRA `(.L_x_1299) ;  /* 0x0000000000646947 */ /* 0x000fea0003800000 */
[----:B------:R-:W-:Y:S01]  /*3d10*/  IMAD.U32 R69, RZ, RZ, UR47 ;  /* 0x0000002fff457e24 */ /* 0x000fe2000f8e00ff */
        /* <DEDUP_REMOVED lines=13> */
.L_x_1301:
[----:B------:R-:W-:Y:S02]  /*3df0*/  ULDC UR6, c[0x0][0x9e4] ;  /* 0x0002790000067ab9 */ /* 0x000fe40000000800 */
[----:B------:R-:W-:-:S05]  /*3e00*/  IMAD.U32 R76, RZ, RZ, UR6 ;  /* 0x00000006ff4c7e24 */ /* 0x000fca000f8e00ff */
[----:B------:R-:W-:-:S13]  /*3e10*/  ISETP.NE.AND P6, PT, R76, 0x1, PT ;  /* 0x000000014c00780c */ /* 0x000fda0003fc5270 */
[----:B------:R-:W0:Y:S02]  /*3e20*/  @P6 LDC.64 R24, c[0x0][0x9e8] ;  /* 0x00027a00ff186b82 */ /* 0x000e240000000a00 */
[----:B0-----:R-:W-:-:S05]  /*3e30*/  @P6 IMAD.HI.U32 R24, R69, R24, RZ ;  /* 0x0000001845186227 */ /* 0x001fca00078e00ff */
[----:B------:R-:W-:-:S07]  /*3e40*/  @P6 SHF.R.U32.HI R69, RZ, R25, R24 ;  /* 0x00000019ff456219 */ /* 0x000fce0000011618 */
.L_x_1302:
[----:B------:R-:W-:Y:S05]  /*3e50*/  BSYNC B0 ;  /* 0x0000000000007941 */ /* 0x000fea0003800000 */
.L_x_1300:
[----:B------:R-:W-:-:S04]  /*3e60*/  IMAD R69, R69, R76, -R78 ;  /* 0x0000004c45457224 */ /* 0x000fc800078e0a4e */
[----:B------:R-:W-:-:S05]  /*3e70*/  IMAD.IADD R69, R69, 0x1, -R16 ;  /* 0x0000000145457824 */ /* 0x000fca00078e0a10 */
[----:B------:R-:W-:Y:S02]  /*3e80*/  VIADDMNMX R49, R69, R76, R49, PT ;  /* 0x0000004c45317246 */ /* 0x000fe40003800131 */
[----:B------:R-:W-:-:S07]  /*3e90*/  VIMNMX R62, R62, R69, !PT ;  /* 0x000000453e3e7248 */ /* 0x000fce0007fe0100 */
.L_x_1299:
[C---:B------:R-:W-:Y:S01]  /*3ea0*/  ISETP.GT.AND P1, PT, R62.reuse, 0x1, !P1 ;  /* 0x000000013e00780c */ /* 0x040fe20004f24270 */
[----:B------:R-:W-:Y:S01]  /*3eb0*/  ULDC UR29, c[0x0][0x988] ;  /* 0x00026200001d7ab9 */ /* 0x000fe20000000800 */
[----:B------:R-:W-:Y:S01]  /*3ec0*/  ISETP.NE.AND P6, PT, R91, RZ, PT ;  /* 0x000000ff5b00720c */ /* 0x000fe20003fc5270 */
[----:B------:R-:W-:Y:S01]  /*3ed0*/  UISETP.NE.AND UP1, UPT, UR54, URZ, UPT ;  /* 0x0000003f3600728c */ /* 0x000fe2000bf25270 */
[----:B------:R-:W-:Y:S01]  /*3ee0*/  ISETP.LT.OR P1, PT, R49, 0x2, P1 ;  /* 0x000000023100780c */ /* 0x000fe20000f21670 */
[----:B------:R-:W-:Y:S01]  /*3ef0*/  UISETP.NE.AND UP0, UPT, UR53, URZ, UPT ;  /* 0x0000003f3500728c */ /* 0x000fe2000bf05270 */
[C---:B------:R-:W-:Y:S01]  /*3f00*/  ISETP.GT.AND P2, PT, R62.reuse, 0x8, !P2 ;  /* 0x000000083e00780c */ /* 0x040fe20005744270 */
[----:B------:R-:W-:Y:S01]  /*3f10*/  UMOV UR10, UR41 ;  /* 0x00000029000a7c82 */ /* 0x000fe20008000000 */
[----:B------:R-:W-:Y:S02]  /*3f20*/  FSEL R3, R3, -INF , !P1 ;  /* 0xff80000003037808 */ /* 0x000fe40004800000 */
[----:B------:R-:W-:-:S02]  /*3f30*/  ISETP.GT.AND P1, PT, R62, 0x9, !P6 ;  /* 0x000000093e00780c */ /* 0x000fc40007724270 */
[C---:B------:R-:W-:Y:S02]  /*3f40*/  ISETP.LT.OR P2, PT, R49.reuse, 0x9, P2 ;  /* 0x000000093100780c */ /* 0x040fe40001741670 */
[----:B------:R-:W-:Y:S01]  /*3f50*/  ISETP.LT.OR P1, PT, R49, 0xa, P1 ;  /* 0x0000000a3100780c */ /* 0x000fe20000f21670 */
[----:B------:R-:W-:Y:S01]  /*3f60*/  @UP1 ULDC UR6, c[0x0][0x44c] ;  /* 0x0001130000061ab9 */ /* 0x000fe20000000800 */
[----:B------:R-:W-:Y:S01]  /*3f70*/  FSEL R5, R5, -INF , !P2 ;  /* 0xff80000005057808 */ /* 0x000fe20005000000 */
[----:B------:R-:W-:Y:S01]  /*3f80*/  UIMAD.WIDE.U32 UR6, UR41, UR6, URZ ;  /* 0x00000006290672a5 */ /* 0x000fe2000f8e003f */
[----:B------:R-:W-:Y:S01]  /*3f90*/  FSEL R6, R6, -INF , !P1 ;  /* 0xff80000006067808 */ /* 0x000fe20004800000 */
[----:B------:R-:W-:Y:S01]  /*3fa0*/  @UP1 ULDC UR11, c[0x0][0x450] ;  /* 0x00011400000b1ab9 */ /* 0x000fe20000000800 */
[----:B------:R-:W-:Y:S01]  /*3fb0*/  ISETP.NE.AND P1, PT, R99, RZ, PT ;  /* 0x000000ff6300720c */ /* 0x000fe20003f25270 */
[----:B------:R-:W-:Y:S01]  /*3fc0*/  @UP1 USHF.R.U32.HI UR10, URZ, UR11, UR7 ;  /* 0x0000000b3f0a1299 */ /* 0x000fe20008011607 */
[----:B------:R-:W-:-:S02]  /*3fd0*/  ISETP.NE.AND P2, PT, R108, RZ, PT ;  /* 0x000000ff6c00720c */ /* 0x000fc40003f45270 */
[C---:B------:R-:W-:Y:S01]  /*3fe0*/  ISETP.GT.AND P1, PT, R62.reuse, 0x10, !P1 ;  /* 0x000000103e00780c */ /* 0x040fe20004f24270 */
[----:B------:R-:W-:Y:S01]  /*3ff0*/  UIADD3 UR55, UR55, UR10, URZ ;  /* 0x0000000a37377290 */ /* 0x000fe2000fffe03f */
[----:B------:R-:W-:Y:S02]  /*4000*/  ISETP.NE.AND P6, PT, R109, RZ, PT ;  /* 0x000000ff6d00720c */ /* 0x000fe40003fc5270 */
[----:B------:R-:W-:Y:S01]  /*4010*/  ISETP.LT.OR P1, PT, R49, 0x11, P1 ;  /* 0x000000113100780c */ /* 0x000fe20000f21670 */
[----:B------:R-:W-:Y:S01]  /*4020*/  UIADD3 UR14, UR55, UR14, URZ ;  /* 0x0000000e370e7290 */ /* 0x000fe2000fffe03f */
[----:B------:R-:W-:Y:S02]  /*4030*/  ISETP.GT.AND P3, PT, R62, 0x70, !P3 ;  /* 0x000000703e00780c */ /* 0x000fe40005f64270 */
[----:B------:R-:W-:Y:S02]  /*4040*/  FSEL R25, R7, -INF , !P1 ;  /* 0xff80000007197808 */ /* 0x000fe40004800000 */
[----:B------:R-:W-:-:S02]  /*4050*/  ISETP.NE.AND P1, PT, R100, RZ, PT ;  /* 0x000000ff6400720c */ /* 0x000fc40003f25270 */
[----:B------:R-:W-:Y:S02]  /*4060*/  FMNMX.FTZ R7, R80, R67, !PT ;  /* 0x0000004350077209 */ /* 0x000fe40007810000 */
[----:B------:R-:W-:Y:S02]  /*4070*/  ISETP.GT.AND P1, PT, R62, 0x11, !P1 ;  /* 0x000000113e00780c */ /* 0x000fe40004f24270 */
[----:B------:R-:W-:Y:S02]  /*4080*/  FMNMX.FTZ R7, R66, R7, !PT ;  /* 0x0000000742077209 */ /* 0x000fe40007810000 */
[----:B------:R-:W-:Y:S02]  /*4090*/  ISETP.LT.OR P1, PT, R49, 0x12, P1 ;  /* 0x000000123100780c */ /* 0x000fe40000f21670 */
[----:B------:R-:W-:Y:S02]  /*40a0*/  ISETP.GT.AND P4, PT, R62, 0x71, !P4 ;  /* 0x000000713e00780c */ /* 0x000fe40006784270 */
        /* <DEDUP_REMOVED lines=70> */
[----:B------:R-:W-:Y:S01]  /*4510*/  ISETP.NE.AND P2, PT, R97, RZ, PT ;  /* 0x000000ff6100720c */ /* 0x000fe20003f45270 */
[----:B------:R-:W0:Y:S01]  /*4520*/  SHFL.BFLY PT, R8, R7, 0x2, 0x1f ;  /* 0x0c401f0007087f89 */ /* 0x000e2200000e0000 */
[----:B------:R-:W-:Y:S02]  /*4530*/  ISETP.LT.OR P1, PT, R49, 0x41, P1 ;  /* 0x000000413100780c */ /* 0x000fe40000f21670 */
[----:B------:R-:W-:-:S02]  /*4540*/  ISETP.NE.AND P6, PT, R114, RZ, PT ;  /* 0x000000ff7200720c */ /* 0x000fc40003fc5270 */
[----:B------:R-:W-:Y:S02]  /*4550*/  FSEL R28, R28, -INF , !P1 ;  /* 0xff8000001c1c7808 */ /* 0x000fe40004800000 */
[----:B------:R-:W-:Y:S02]  /*4560*/  ISETP.NE.AND P1, PT, R112, RZ, PT ;  /* 0x000000ff7000720c */ /* 0x000fe40003f25270 */
[C---:B------:R-:W-:Y:S02]  /*4570*/  ISETP.LT.OR P3, PT, R49.reuse, 0x71, P3 ;  /* 0x000000713100780c */ /* 0x040fe40001f61670 */
[C---:B------:R-:W-:Y:S02]  /*4580*/  ISETP.GT.AND P1, PT, R62.reuse, 0x41, !P1 ;  /* 0x000000413e00780c */ /* 0x040fe40004f24270 */
[----:B------:R-:W-:Y:S02]  /*4590*/  ISETP.GT.AND P5, PT, R62, 0x78, !P5 ;  /* 0x000000783e00780c */ /* 0x000fe40006fa4270 */
[----:B------:R-:W-:-:S02]  /*45a0*/  ISETP.LT.OR P1, PT, R49, 0x42, P1 ;  /* 0x000000423100780c */ /* 0x000fc40000f21670 */
[----:B------:R-:W-:Y:S02]  /*45b0*/  ISETP.LT.OR P4, PT, R49, 0x72, P4 ;  /* 0x000000723100780c */ /* 0x000fe40002781670 */
[----:B------:R-:W-:Y:S02]  /*45c0*/  FSEL R29, R29, -INF , !P1 ;  /* 0xff8000001d1d7808 */ /* 0x000fe40004800000 */
[----:B------:R-:W-:Y:S02]  /*45d0*/  ISETP.NE.AND P1, PT, R113, RZ, PT ;  /* 0x000000ff7100720c */ /* 0x000fe40003f25270 */
[----:B------:R-:W-:Y:S02]  /*45e0*/  FSEL R32, R32, -INF , !P3 ;  /* 0xff80000020207808 */ /* 0x000fe40005800000 */
[----:B------:R-:W-:Y:S02]  /*45f0*/  ISETP.GT.AND P1, PT, R62, 0x48, !P1 ;  /* 0x000000483e00780c */ /* 0x000fe40004f24270 */
[----:B0-----:R-:W-:-:S02]  /*4600*/  FMNMX.FTZ R69, R7, R8, !PT ;  /* 0x0000000807457209 */ /* 0x001fc40007810000 */
[C---:B------:R-:W-:Y:S02]  /*4610*/  ISETP.LT.OR P1, PT, R49.reuse, 0x49, P1 ;  /* 0x000000493100780c */ /* 0x040fe40000f21670 */
[----:B------:R-:W-:Y:S01]  /*4620*/  ISETP.LT.OR P5, PT, R49, 0x79, P5 ;  /* 0x000000793100780c */ /* 0x000fe20002fa1670 */
[----:B------:R-:W0:Y:S01]  /*4630*/  SHFL.BFLY PT, R8, R69, 0x1, 0x1f ;  /* 0x0c201f0045087f89 */ /* 0x000e2200000e0000 */
[----:B------:R-:W-:Y:S02]  /*4640*/  FSEL R51, R51, -INF , !P1 ;  /* 0xff80000033337808 */ /* 0x000fe40004800000 */
[----:B------:R-:W-:Y:S02]  /*4650*/  ISETP.NE.AND P1, PT, R92, RZ, PT ;  /* 0x000000ff5c00720c */ /* 0x000fe40003f25270 */
[----:B------:R-:W-:Y:S02]  /*4660*/  FSEL R33, R33, -INF , !P4 ;  /* 0xff80000021217808 */ /* 0x000fe40006000000 */
[----:B------:R-:W-:-:S02]  /*4670*/  ISETP.GT.AND P1, PT, R62, 0x49, !P1 ;  /* 0x000000493e00780c */ /* 0x000fc40004f24270 */
[----:B------:R-:W-:Y:S02]  /*4680*/  FSEL R35, R35, -INF , !P5 ;  /* 0xff80000023237808 */ /* 0x000fe40006800000 */
[----:B------:R-:W-:-:S04]  /*4690*/  ISETP.LT.OR P1, PT, R49, 0x4a, P1 ;  /* 0x0000004a3100780c */ /* 0x000fc80000f21670 */
[----:B------:R-:W-:Y:S02]  /*46a0*/  FSEL R52, R52, -INF , !P1 ;  /* 0xff80000034347808 */ /* 0x000fe40004800000 */
[----:B------:R-:W-:-:S04]  /*46b0*/  ISETP.NE.AND P1, PT, R93, RZ, PT ;  /* 0x000000ff5d00720c */ /* 0x000fc80003f25270 */
[----:B------:R-:W-:Y:S02]  /*46c0*/  ISETP.GT.AND P1, PT, R62, 0x50, !P1 ;  /* 0x000000503e00780c */ /* 0x000fe40004f24270 */
[----:B0-----:R-:W-:Y:S02]  /*46d0*/  FMNMX.FTZ R8, R69, R8, !PT ;  /* 0x0000000845087209 */ /* 0x001fe40007810000 */
        /* <DEDUP_REMOVED lines=14> */
[C---:B------:R-:W-:Y:S02]  /*47c0*/  ISETP.GT.AND P1, PT, R62.reuse, 0x60, !P2 ;  /* 0x000000603e00780c */ /* 0x040fe40005724270 */
[----:B------:R-:W-:Y:S02]  /*47d0*/  ISETP.NE.AND P2, PT, R87, RZ, PT ;  /* 0x000000ff5700720c */ /* 0x000fe40003f45270 */
[----:B------:R-:W-:Y:S02]  /*47e0*/  ISETP.LT.OR P1, PT, R49, 0x61, P1 ;  /* 0x000000613100780c */ /* 0x000fe40000f21670 */
[----:B------:R-:W-:Y:S02]  /*47f0*/  ISETP.GT.AND P2, PT, R62, 0x69, !P2 ;  /* 0x000000693e00780c */ /* 0x000fe40005744270 */
[----:B------:R-:W-:-:S02]  /*4800*/  FSEL R57, R57, -INF , !P1 ;  /* 0xff80000039397808 */ /* 0x000fc40004800000 */
[----:B------:R-:W-:Y:S02]  /*4810*/  ISETP.GT.AND P1, PT, R62, 0x61, !P6 ;  /* 0x000000613e00780c */ /* 0x000fe40007724270 */
[----:B------:R-:W-:Y:S01]  /*4820*/  ISETP.NE.AND P6, PT, R71, RZ, PT ;  /* 0x000000ff4700720c */ /* 0x000fe20003fc5270 */
[----:B------:R-:W-:Y:S01]  /*4830*/  IMAD.U32 R71, RZ, RZ, UR29 ;  /* 0x0000001dff477e24 */ /* 0x000fe2000f8e00ff */
[C---:B------:R-:W-:Y:S02]  /*4840*/  ISETP.LT.OR P1, PT, R49.reuse, 0x62, P1 ;  /* 0x000000623100780c */ /* 0x040fe40000f21670 */
[----:B------:R-:W-:Y:S01]  /*4850*/  ISETP.LT.OR P2, PT, R49, 0x6a, P2 ;  /* 0x0000006a3100780c */ /* 0x000fe20001741670 */
[----:B------:R-:W-:-:S01]  /*4860*/  FFMA.FTZ R71, R8, R71, -8 ;  /* 0xc100000008477423 */ /* 0x000fc20000010047 */
[----:B------:R-:W-:Y:S02]  /*4870*/  FSEL R59, R59, -INF , !P1 ;  /* 0xff8000003b3b7808 */ /* 0x000fe40004800000 */
[----:B------:R-:W-:-:S02]  /*4880*/  FSETP.NEU.FTZ.AND P1, PT, R8, -INF , PT ;  /* 0xff8000000800780b */ /* 0x000fc40003f3d000 */
[----:B------:R-:W-:Y:S02]  /*4890*/  FSEL R30, R30, -INF , !P2 ;  /* 0xff8000001e1e7808 */ /* 0x000fe40005000000 */
[----:B------:R-:W-:Y:S02]  /*48a0*/  FSEL R77, R71, RZ, P1 ;  /* 0x000000ff474d7208 */ /* 0x000fe40000800000 */
[----:B------:R-:W-:Y:S02]  /*48b0*/  ISETP.GT.AND P1, PT, R62, RZ, !P6 ;  /* 0x000000ff3e00720c */ /* 0x000fe40007724270 */
[----:B------:R-:W-:Y:S01]  /*48c0*/  ISETP.NE.AND P6, PT, R75, RZ, PT ;  /* 0x000000ff4b00720c */ /* 0x000fe20003fc5270 */
[--C-:B------:R-:W-:Y:S01]  /*48d0*/  FFMA.FTZ R69, R68, UR29, -R77.reuse ;  /* 0x0000001d44457c23 */ /* 0x100fe2000801084d */
[----:B------:R-:W-:Y:S01]  /*48e0*/  ISETP.LT.OR P1, PT, R49, 0x1, P1 ;  /* 0x000000013100780c */ /* 0x000fe20000f21670 */
[--C-:B------:R-:W-:Y:S01]  /*48f0*/  FFMA.FTZ R75, R74, UR29, -R77.reuse ;  /* 0x0000001d4a4b7c23 */ /* 0x100fe2000801084d */
[----:B------:R-:W-:-:S01]  /*4900*/  FFMA.FTZ R61, R61, UR29, -R77 ;  /* 0x0000001d3d3d7c23 */ /* 0x000fc2000801084d */
[----:B------:R-:W-:Y:S01]  /*4910*/  ISETP.GT.AND P6, PT, R62, 0x79, !P6 ;  /* 0x000000793e00780c */ /* 0x000fe200077c4270 */
[----:B------:R-:W-:-:S01]  /*4920*/  FFMA.FTZ R67, R67, UR29, -R77 ;  /* 0x0000001d43437c23 */ /* 0x000fc2000801084d */
[----:B------:R-:W-:Y:S01]  /*4930*/  FSEL R76, R2, -INF , !P1 ;  /* 0xff800000024c7808 */ /* 0x000fe20004800000 */
[----:B------:R-:W-:-:S01]  /*4940*/  FFMA.FTZ R2, R80, UR29, -R77 ;  /* 0x0000001d50027c23 */ /* 0x000fc2000801084d */
[----:B------:R-:W-:Y:S01]  /*4950*/  ISETP.NE.AND P1, PT, R86, RZ, PT ;  /* 0x000000ff5600720c */ /* 0x000fe20003f25270 */
[----:B------:R-:W-:-:S01]  /*4960*/  FFMA.FTZ R66, R66, UR29, -R77 ;  /* 0x0000001d42427c23 */ /* 0x000fc2000801084d */
[----:B------:R-:W-:Y:S01]  /*4970*/  FMNMX.FTZ R68, R76, R3, !PT ;  /* 0x000000034c447209 */ /* 0x000fe20007810000 */
[----:B------:R-:W-:Y:S01]  /*4980*/  MUFU.EX2 R67, R67 ;  /* 0x0000004300437308 */ /* 0x000fe20000000800 */
[----:B------:R-:W-:Y:S01]  /*4990*/  ISETP.GT.AND P1, PT, R62, 0x68, !P1 ;  /* 0x000000683e00780c */ /* 0x000fe20004f24270 */
[--C-:B------:R-:W-:Y:S01]  /*49a0*/  FFMA.FTZ R89, R89, UR29, -R77.reuse ;  /* 0x0000001d59597c23 */ /* 0x100fe2000801084d */
[----:B------:R-:W-:Y:S01]  /*49b0*/  FMNMX.FTZ R7, R5, R68, !PT ;  /* 0x0000004405077209 */ /* 0x000fe20007810000 */
[--C-:B------:R-:W-:Y:S01]  /*49c0*/  FFMA.FTZ R71, R90, UR29, -R77.reuse ;  /* 0x0000001d5a477c23 */ /* 0x100fe2000801084d */
[----:B------:R-:W-:Y:S01]  /*49d0*/  ISETP.LT.OR P1, PT, R49, 0x69, P1 ;  /* 0x000000693100780c */ /* 0x000fe20000f21670 */
[--C-:B------:R-:W-:Y:S01]  /*49e0*/  FFMA.FTZ R70, R70, UR29, -R77.reuse ;  /* 0x0000001d46467c23 */ /* 0x100fe2000801084d */
[----:B------:R-:W-:Y:S01]  /*49f0*/  FMNMX.FTZ R78, R6, R7, !PT ;  /* 0x00000007064e7209 */ /* 0x000fe20007810000 */
[----:B------:R-:W0:Y:S01]  /*4a00*/  MUFU.EX2 R2, R2 ;  /* 0x0000000200027308 */ /* 0x000e220000000800 */
[----:B------:R-:W-:Y:S01]  /*4a10*/  FSEL R31, R31, -INF , !P1 ;  /* 0xff8000001f1f7808 */ /* 0x000fe20004800000 */
[--C-:B------:R-:W-:Y:S01]  /*4a20*/  FFMA.FTZ R73, R73, UR29, -R77.reuse ;  /* 0x0000001d49497c23 */ /* 0x100fe2000801084d */
[----:B------:R-:W-:Y:S01]  /*4a30*/  FMNMX.FTZ R7, R25, R78, !PT ;  /* 0x0000004e19077209 */ /* 0x000fe20007810000 */
[--C-:B------:R-:W-:Y:S01]  /*4a40*/  FFMA.FTZ R72, R72, UR29, -R77.reuse ;  /* 0x0000001d48487c23 */ /* 0x100fe2000801084d */
[----:B------:R-:W-:Y:S01]  /*4a50*/  ISETP.LT.OR P6, PT, R49, 0x7a, P6 ;  /* 0x0000007a3100780c */ /* 0x000fe200037c1670 */
[--C-:B------:R-:W-:Y:S01]  /*4a60*/  FFMA.FTZ R65, R65, UR29, -R77.reuse ;  /* 0x0000001d41417c23 */ /* 0x100fe2000801084d */
[----:B------:R-:W-:Y:S01]  /*4a70*/  FMNMX.FTZ R78, R24, R7, !PT ;  /* 0x00000007184e7209 */ /* 0x000fe20007810000 */
[----:B------:R-:W1:Y:S01]  /*4a80*/  MUFU.EX2 R66, R66 ;  /* 0x0000004200427308 */ /* 0x000e620000000800 */
[----:B------:R-:W-:Y:S01]  /*4a90*/  FSEL R34, R34, -INF , !P6 ;  /* 0xff80000022227808 */ /* 0x000fe20007000000 */
[--C-:B------:R-:W-:Y:S01]  /*4aa0*/  FFMA.FTZ R64, R64, UR29, -R77.reuse ;  /* 0x0000001d40407c23 */ /* 0x100fe2000801084d */
[----:B------:R-:W-:Y:S01]  /*4ab0*/  FMNMX.FTZ R7, R9, R78, !PT ;  /* 0x0000004e09077209 */ /* 0x000fe20007810000 */
[--C-:B------:R-:W-:Y:S01]  /*4ac0*/  FFMA.FTZ R63, R63, UR29, -R77.reuse ;  /* 0x0000001d3f3f7c23 */ /* 0x100fe2000801084d */
[----:B------:R-:W-:-:S01]  /*4ad0*/  FFMA.FTZ R60, R60, UR29, -R77 ;  /* 0x0000001d3c3c7c23 */ /* 0x000fc2000801084d */
[--C-:B------:R-:W-:Y:S01]  /*4ae0*/  FFMA.FTZ R50, R50, UR29, -R77.reuse ;  /* 0x0000001d32327c23 */ /* 0x100fe2000801084d */
[----:B------:R-:W-:Y:S01]  /*4af0*/  FMNMX.FTZ R78, R10, R7, !PT ;  /* 0x000000070a4e7209 */ /* 0x000fe20007810000 */
[----:B------:R-:W2:Y:S01]  /*4b00*/  MUFU.EX2 R69, R69 ;  /* 0x0000004500457308 */ /* 0x000ea20000000800 */
[----:B------:R-:W-:-:S01]  /*4b10*/  FFMA.FTZ R47, R47, UR29, -R77 ;  /* 0x0000001d2f2f7c23 */ /* 0x000fc2000801084d */
[--C-:B------:R-:W-:Y:S01]  /*4b20*/  FFMA.FTZ R46, R46, UR29, -R77.reuse ;  /* 0x0000001d2e2e7c23 */ /* 0x100fe2000801084d */
[----:B------:R-:W-:Y:S01]  /*4b30*/  FMNMX.FTZ R7, R11, R78, !PT ;  /* 0x0000004e0b077209 */ /* 0x000fe20007810000 */
[--C-:B------:R-:W-:Y:S01]  /*4b40*/  FFMA.FTZ R45, R45, UR29, -R77.reuse ;  /* 0x0000001d2d2d7c23 */ /* 0x100fe2000801084d */
[----:B------:R-:W-:-:S01]  /*4b50*/  FFMA.FTZ R44, R44, UR29, -R77 ;  /* 0x0000001d2c2c7c23 */ /* 0x000fc2000801084d */
[--C-:B------:R-:W-:Y:S01]  /*4b60*/  FFMA.FTZ R43, R43, UR29, -R77.reuse ;  /* 0x0000001d2b2b7c23 */ /* 0x100fe2000801084d */
[----:B------:R-:W-:Y:S01]  /*4b70*/  FMNMX.FTZ R78, R12, R7, !PT ;  /* 0x000000070c4e7209 */ /* 0x000fe20007810000 */
[----:B------:R-:W3:Y:S01]  /*4b80*/  MUFU.EX2 R68, R89 ;  /* 0x0000005900447308 */ /* 0x000ee20000000800 */
        /* <DEDUP_REMOVED lines=12> */
[----:B------:R-:W-:-:S02]  /*4c50*/  FFMA.FTZ R4, R4, UR29, -R77 ;  /* 0x0000001d04047c23 */ /* 0x000fc4000801084d */
        /* <DEDUP_REMOVED lines=13> */
[----:B------:R4:W-:Y:S03]  /*4d30*/  MUFU.EX2 R74, R61 ;  /* 0x0000003d004a7308 */ /* 0x0009e60000000800 */
[----:B------:R-:W-:-:S04]  /*4d40*/  FMNMX.FTZ R7, R55, R78, !PT ;  /* 0x0000004e37077209 */ /* 0x000fc80007810000 */
[----:B------:R-:W-:Y:S01]  /*4d50*/  FMNMX.FTZ R78, R56, R7, !PT ;  /* 0x00000007384e7209 */ /* 0x000fe20007810000 */
[----:B------:R-:W-:Y:S01]  /*4d60*/  MUFU.EX2 R64, R64 ;  /* 0x0000004000407308 */ /* 0x000fe20000000800 */
[----:B----4-:R-:W-:-:S01]  /*4d70*/  FFMA.FTZ R61, R58, UR29, -R77 ;  /* 0x0000001d3a3d7c23 */ /* 0x010fc2000801084d */
[----:B------:R-:W-:Y:S01]  /*4d80*/  FFMA.FTZ R58, R48, UR29, -R77 ;  /* 0x0000001d303a7c23 */ /* 0x000fe2000801084d */
[----:B------:R-:W-:-:S04]  /*4d90*/  FMNMX.FTZ R78, R57, R78, !PT ;  /* 0x0000004e394e7209 */ /* 0x000fc80007810000 */
[----:B------:R-:W-:Y:S01]  /*4da0*/  FMNMX.FTZ R78, R59, R78, !PT ;  /* 0x0000004e3b4e7209 */ /* 0x000fe20007810000 */
[----:B------:R4:W-:Y:S03]  /*4db0*/  MUFU.EX2 R49, R58 ;  /* 0x0000003a00317308 */ /* 0x0009e60000000800 */
        /* <DEDUP_REMOVED lines=13> */
[----:B-----5:R-:W-:-:S07]  /*4e90*/  FMNMX.FTZ R48, R7, R48, !PT ;  /* 0x0000003007307209 */ /* 0x020fce0007810000 */
[----:B------:R-:W-:Y:S01]  /*4ea0*/  MUFU.EX2 R50, R50 ;  /* 0x0000003200327308 */ /* 0x000fe20000000800 */
[----:B------:R-:W5:Y:S07]  /*4eb0*/  SHFL.BFLY PT, R7, R48, 0x1, 0x1f ;  /* 0x0c201f0030077f89 */ /* 0x000f6e00000e0000 */
[----:B------:R-:W-:Y:S08]  /*4ec0*/  MUFU.EX2 R43, R43 ;  /* 0x0000002b002b7308 */ /* 0x000ff00000000800 */
[----:B------:R-:W-:Y:S08]  /*4ed0*/  MUFU.EX2 R42, R42 ;  /* 0x0000002a002a7308 */ /* 0x000ff00000000800 */
[----:B------:R-:W-:Y:S01]  /*4ee0*/  MUFU.EX2 R45, R45 ;  /* 0x0000002d002d7308 */ /* 0x000fe20000000800 */
[----:B-----5:R-:W-:Y:S01]  /*4ef0*/  FMNMX.FTZ R7, R48, R7, !PT ;  /* 0x0000000730077209 */ /* 0x020fe20007810000 */
[----:B------:R-:W-:-:S03]  /*4f00*/  IMAD.U32 R48, RZ, RZ, UR29 ;  /* 0x0000001dff307e24 */ /* 0x000fc6000f8e00ff */
[C---:B------:R-:W-:Y:S01]  /*4f10*/  FSETP.NEU.FTZ.AND P1, PT, R7.reuse, -INF , PT ;  /* 0xff8000000700780b */ /* 0x040fe20003f3d000 */
[----:B------:R-:W-:-:S02]  /*4f20*/  FFMA.FTZ R48, R7, R48, -8 ;  /* 0xc100000007307423 */ /* 0x000fc40000010030 */
[----:B------:R-:W-:Y:S03]  /*4f30*/  MUFU.EX2 R44, R44 ;  /* 0x0000002c002c7308 */ /* 0x000fe60000000800 */
[----:B----4-:R-:W-:Y:S02]  /*4f40*/  FSEL R58, R48, RZ, P1 ;  /* 0x000000ff303a7208 */ /* 0x010fe40000800000 */
[----:B------:R-:W-:-:S03]  /*4f50*/  PLOP3.LUT P1, PT, PT, PT, UP0, 0x40, 0x0 ;  /* 0x000000000000781c */ /* 0x000fc60003f2e808 */
[--C-:B------:R-:W-:Y:S01]  /*4f60*/  FFMA.FTZ R48, R76, UR29, -R58.reuse ;  /* 0x0000001d4c307c23 */ /* 0x100fe2000801083a */
[----:B------:R-:W-:-:S01]  /*4f70*/  FFMA.FTZ R3, R3, UR29, -R58 ;  /* 0x0000001d03037c23 */ /* 0x000fc2000801083a */
[--C-:B------:R-:W-:Y:S01]  /*4f80*/  FFMA.FTZ R62, R5, UR29, -R58.reuse ;  /* 0x0000001d053e7c23 */ /* 0x100fe2000801083a */
[----:B------:R-:W-:-:S01]  /*4f90*/  FFMA.FTZ R5, R25, UR29, -R58 ;  /* 0x0000001d19057c23 */ /* 0x000fc2000801083a */
[----:B------:R-:W-:Y:S01]  /*4fa0*/  FFMA.FTZ R12, R12, UR29, -R58 ;  /* 0x0000001d0c0c7c23 */ /* 0x000fe2000801083a */
[----:B0-----:R-:W-:-:S01]  /*4fb0*/  FADD.FTZ R25, R2, R67 ;  /* 0x0000004302197221 */ /* 0x001fc20000010000 */
        /* <DEDUP_REMOVED lines=16> */
[----:B------:R1:W-:Y:S01]  /*50c0*/  MUFU.EX2 R11, R12 ;  /* 0x0000000c000b7308 */ /* 0x0003e20000000800 */
[----:B------:R-:W-:-:S01]  /*50d0*/  FFMA.FTZ R52, R52, UR29, -R58 ;  /* 0x0000001d34347c23 */ /* 0x000fc2000801083a */
[--C-:B------:R-:W-:Y:S01]  /*50e0*/  FFMA.FTZ R53, R53, UR29, -R58.reuse ;  /* 0x0000001d35357c23 */ /* 0x100fe2000801083a */
[----:B------:R-:W-:-:S01]  /*50f0*/  FFMA.FTZ R54, R54, UR29, -R58 ;  /* 0x0000001d36367c23 */ /* 0x000fc2000801083a */
[--C-:B------:R-:W-:Y:S01]  /*5100*/  FFMA.FTZ R55, R55, UR29, -R58.reuse ;  /* 0x0000001d37377c23 */ /* 0x100fe2000801083a */
[----:B------:R-:W-:-:S01]  /*5110*/  FFMA.FTZ R56, R56, UR29, -R58 ;  /* 0x0000001d38387c23 */ /* 0x000fc2000801083a */
[--C-:B------:R-:W-:Y:S01]  /*5120*/  FFMA.FTZ R57, R57, UR29, -R58.reuse ;  /* 0x0000001d39397c23 */ /* 0x100fe2000801083a */
[----:B------:R-:W-:-:S01]  /*5130*/  FFMA.FTZ R59, R59, UR29, -R58 ;  /* 0x0000001d3b3b7c23 */ /* 0x000fc2000801083a */
[----:B------:R-:W4:Y:S01]  /*5140*/  MUFU.EX2 R62, R62 ;  /* 0x0000003e003e7308 */ /* 0x000f220000000800 */
[----:B-1----:R-:W-:-:S01]  /*5150*/  FADD.FTZ R12, R66, R25 ;  /* 0x00000019420c7221 */ /* 0x002fc20000010000 */
[--C-:B------:R-:W-:Y:S01]  /*5160*/  FFMA.FTZ R31, R31, UR29, -R58.reuse ;  /* 0x0000001d1f1f7c23 */ /* 0x100fe2000801083a */
[----:B------:R-:W-:-:S01]  /*5170*/  FFMA.FTZ R30, R30, UR29, -R58 ;  /* 0x0000001d1e1e7c23 */ /* 0x000fc2000801083a */
[----:B------:R-:W-:Y:S01]  /*5180*/  FFMA.FTZ R32, R32, UR29, -R58 ;  /* 0x0000001d20207c23 */ /* 0x000fe2000801083a */
[----:B--2---:R-:W-:-:S01]  /*5190*/  FADD.FTZ R25, R69, R12 ;  /* 0x0000000c45197221 */ /* 0x004fc20000010000 */
[----:B------:R-:W-:Y:S01]  /*51a0*/  F2FP.SATFINITE.E4M3.F32.PACK_AB_MERGE_C R69, R69, R66, RZ ;  /* 0x000000424545723e */ /* 0x000fe200048070ff */
[----:B------:R-:W-:-:S01]  /*51b0*/  FFMA.FTZ R33, R33, UR29, -R58 ;  /* 0x0000001d21217c23 */ /* 0x000fc2000801083a */
[----:B------:R1:W2:Y:S01]  /*51c0*/  MUFU.EX2 R77, R76 ;  /* 0x0000004c004d7308 */ /* 0x0002a20000000800 */
[----:B---3--:R-:W-:-:S01]  /*51d0*/  FADD.FTZ R12, R68, R25 ;  /* 0x00000019440c7221 */ /* 0x008fc20000010000 */
[----:B0-----:R-:W-:Y:S01]  /*51e0*/  FADD.FTZ R25, R48, R3 ;  /* 0x0000000330197221 */ /* 0x001fe20000010000 */
[----:B------:R-:W-:Y:S01]  /*51f0*/  F2FP.SATFINITE.E4M3.F32.PACK_AB_MERGE_C R164, R67, R2, R69 ;  /* 0x0000000243a4723e */ /* 0x000fe20004807045 */
[----:B------:R-:W-:Y:S01]  /*5200*/  FFMA.FTZ R35, R35, UR29, -R58 ;  /* 0x0000001d23237c23 */ /* 0x000fe2000801083a */
[----:B------:R-:W-:-:S01]  /*5210*/  FADD.FTZ R79, R71, R12 ;  /* 0x0000000c474f7221 */ /* 0x000fc20000010000 */
[----:B------:R-:W-:-:S02]  /*5220*/  FFMA.FTZ R34, R34, UR29, -R58 ;  /* 0x0000001d22227c23 */ /* 0x000fc4000801083a */
[----:B------:R-:W0:Y:S01]  /*5230*/  MUFU.EX2 R5, R5 ;  /* 0x0000000500057308 */ /* 0x000e220000000800 */
[----:B-1----:R-:W-:-:S01]  /*5240*/  FADD.FTZ R76, R70, R79 ;  /* 0x0000004f464c7221 */ /* 0x002fc20000010000 */
[----:B----4-:R-:W-:Y:S01]  /*5250*/  FADD.FTZ R12, R62, R25 ;  /* 0x000000193e0c7221 */ /* 0x010fe20000010000 */
[C---:B------:R-:W-:Y:S02]  /*5260*/  F2FP.SATFINITE.E4M3.F32.PACK_AB_MERGE_C R70, R73.reuse, R70, RZ ;  /* 0x000000464946723e */ /* 0x040fe400048070ff */
[----:B------:R-:W-:Y:S02]  /*5270*/  FADD.FTZ R25, R73, R76 ;  /* 0x0000004c49197221 */ /* 0x000fe40000010000 */
[----:B------:R-:W-:Y:S01]  /*5280*/  F2FP.SATFINITE.E4M3.F32.PACK_AB_MERGE_C R166, R71, R68, R70 ;  /* 0x0000004447a6723e */ /* 0x000fe20004807046 */
[----:B------:R-:W1:Y:S01]  /*5290*/  MUFU.EX2 R24, R24 ;  /* 0x0000001800187308 */ /* 0x000e620000000800 */
[----:B--2---:R-:W-:-:S01]  /*52a0*/  FADD.FTZ R12, R77, R12 ;  /* 0x0000000c4d0c7221 */ /* 0x004fc20000010000 */
[----:B------:R-:W-:Y:S01]  /*52b0*/  FADD.FTZ R66, R72, R25 ;  /* 0x0000001948427221 */ /* 0x000fe20000010000 */
[----:B------:R-:W-:-:S03]  /*52c0*/  F2FP.SATFINITE.E4M3.F32.PACK_AB_MERGE_C R62, R77, R62, RZ ;  /* 0x0000003e4d3e723e */ /* 0x000fc600048070ff */
[----:B------:R-:W-:Y:S01]  /*52d0*/  FADD.FTZ R66, R75, R66 ;  /* 0x000000424b427221 */ /* 0x000fe20000010000 */
[----:B------:R-:W-:Y:S01]  /*52e0*/  F2FP.SATFINITE.E4M3.F32.PACK_AB_MERGE_C R165, R3, R48, R62 ;  /* 0x0000003003a5723e */ /* 0x000fe2000480703e */
[----:B------:R-:W2:Y:S01]  /*52f0*/  MUFU.EX2 R9, R9 ;  /* 0x0000000900097308 */ /* 0x000ea20000000800 */
[----:B0-----:R-:W-:-:S01]  /*5300*/  FADD.FTZ R25, R5, R12 ;  /* 0x0000000c05197221 */ /* 0x001fc20000010000 */
[----:B------:R-:W-:Y:S01]  /*5310*/  F2FP.SATFINITE.E4M3.F32.PACK_AB_MERGE_C R12, R64, R65, RZ ;  /* 0x00000041400c723e */ /* 0x000fe200048070ff */
[----:B------:R-:W-:-:S03]  /*5320*/  FADD.FTZ R67, R65, R66 ;  /* 0x0000004241437221 */ /* 0x000fc60000010000 */
[----:B------:R-:W-:Y:S01]  /*5330*/  F2FP.SATFINITE.E4M3.F32.PACK_AB_MERGE_C R160, R75, R72, R12 ;  /* 0x000000484ba0723e */ /* 0x000fe2000480700c */
[----:B------:R-:W-:-:S01]  /*5340*/  FADD.FTZ R64, R64, R67 ;  /* 0x0000004340407221 */ /* 0x000fc20000010000 */
[----:B------:R-:W0:Y:S01]  /*5350*/  MUFU.EX2 R10, R10 ;  /* 0x0000000a000a7308 */ /* 0x000e220000000800 */
[----:B-1----:R-:W-:-:S01]  /*5360*/  FADD.FTZ R2, R24, R25 ;  /* 0x0000001918027221 */ /* 0x002fc20000010000 */
[----:B------:R-:W-:Y:S01]  /*5370*/  F2FP.SATFINITE.E4M3.F32.PACK_AB_MERGE_C R12, R61, R60, RZ ;  /* 0x0000003c3d0c723e */ /* 0x000fe200048070ff */
[----:B------:R-:W-:-:S03]  /*5380*/  FADD.FTZ R65, R63, R64 ;  /* 0x000000403f417221 */ /* 0x000fc60000010000 */
[C---:B------:R-:W-:Y:S01]  /*5390*/  F2FP.SATFINITE.E4M3.F32.PACK_AB_MERGE_C R162, R74.reuse, R63, R12 ;  /* 0x0000003f4aa2723e */ /* 0x040fe2000480700c */
[----:B------:R-:W-:-:S01]  /*53a0*/  FADD.FTZ R65, R74, R65 ;  /* 0x000000414a417221 */ /* 0x000fc20000010000 */
[----:B------:R-:W1:Y:S01]  /*53b0*/  MUFU.EX2 R6, R6 ;  /* 0x0000000600067308 */ /* 0x000e620000000800 */
[----:B--2---:R-:W-:-:S01]  /*53c0*/  FADD.FTZ R25, R9, R2 ;  /* 0x0000000209197221 */ /* 0x004fc20000010000 */
[----:B------:R-:W-:Y:S01]  /*53d0*/  F2FP.SATFINITE.E4M3.F32.PACK_AB_MERGE_C R12, R46, R47, RZ ;  /* 0x0000002f2e0c723e */ /* 0x000fe200048070ff */
[----:B------:R-:W-:-:S03]  /*53e0*/  FADD.FTZ R60, R60, R65 ;  /* 0x000000413c3c7221 */ /* 0x000fc60000010000 */
[----:B------:R-:W-:Y:S01]  /*53f0*/  F2FP.SATFINITE.E4M3.F32.PACK_AB_MERGE_C R156, R49, R50, R12 ;  /* 0x00000032319c723e */ /* 0x000fe2000480700c */
[----:B------:R-:W-:-:S01]  /*5400*/  FADD.FTZ R61, R61, R60 ;  /* 0x0000003c3d3d7221 */ /* 0x000fc20000010000 */
[----:B------:R-:W2:Y:S01]  /*5410*/  MUFU.EX2 R13, R13 ;  /* 0x0000000d000d7308 */ /* 0x000ea20000000800 */
[----:B0-----:R-:W-:-:S07]  /*5420*/  FADD.FTZ R25, R10, R25 ;  /* 0x000000190a197221 */ /* 0x001fce0000010000 */
[----:B------:R-:W0:Y:S01]  /*5430*/  MUFU.EX2 R14, R14 ;  /* 0x0000000e000e7308 */ /* 0x000e220000000800 */
[----:B-1----:R-:W-:-:S04]  /*5440*/  FADD.FTZ R2, R6, R25 ;  /* 0x0000001906027221 */ /* 0x002fc80000010000 */
[----:B------:R-:W-:-:S03]  /*5450*/  FADD.FTZ R2, R11, R2 ;  /* 0x000000020b027221 */ /* 0x000fc60000010000 */
[----:B------:R-:W1:Y:S01]  /*5460*/  MUFU.EX2 R20, R20 ;  /* 0x0000001400147308 */ /* 0x000e620000000800 */
[----:B--2---:R-:W-:-:S01]  /*5470*/  FADD.FTZ R25, R13, R2 ;  /* 0x000000020d197221 */ /* 0x004fc20000010000 */
[----:B------:R-:W-:-:S04]  /*5480*/  FADD.FTZ R2, R50, R61 ;  /* 0x0000003d32027221 */ /* 0x000fc80000010000 */
[----:B------:R-:W-:Y:S01]  /*5490*/  FADD.FTZ R50, R49, R2 ;  /* 0x0000000231327221 */ /* 0x000fe20000010000 */
[----:B------:R-:W-:Y:S01]  /*54a0*/  F2FP.SATFINITE.E4M3.F32.PACK_AB_MERGE_C R49, R42, R43, RZ ;  /* 0x0000002b2a31723e */ /* 0x000fe200048070ff */
[----:B------:R-:W2:Y:S01]  /*54b0*/  MUFU.EX2 R21, R21 ;  /* 0x0000001500157308 */ /* 0x000ea20000000800 */
[----:B0-----:R-:W-:-:S01]  /*54c0*/  FADD.FTZ R25, R14, R25 ;  /* 0x000000190e197221 */ /* 0x001fc20000010000 */
[----:B------:R-:W-:Y:S01]  /*54d0*/  FADD.FTZ R47, R47, R50 ;  /* 0x000000322f2f7221 */ /* 0x000fe20000010000 */
[----:B------:R-:W-:Y:S02]  /*54e0*/  F2FP.SATFINITE.E4M3.F32.PACK_AB_MERGE_C R158, R44, R45, R49 ;  /* 0x0000002d2c9e723e */ /* 0x000fe40004807031 */
[----:B------:R-:W-:Y:S01]  /*54f0*/  F2FP.SATFINITE.E4M3.F32.PACK_AB_MERGE_C R13, R14, R13, RZ ;  /* 0x0000000d0e0d723e */ /* 0x000fe200048070ff */
[----:B------:R-:W-:-:S02]  /*5500*/  FADD.FTZ R46, R46, R47 ;  /* 0x0000002f2e2e7221 */ /* 0x000fc40000010000 */
[----:B------:R-:W0:Y:S01]  /*5510*/  MUFU.EX2 R26, R26 ;  /* 0x0000001a001a7308 */ /* 0x000e220000000800 */
[----:B-1----:R-:W-:-:S01]  /*5520*/  FADD.FTZ R12, R20, R25 ;  /* 0x00000019140c7221 */ /* 0x002fc20000010000 */
[----:B------:R-:W-:Y:S01]  /*5530*/  FADD.FTZ R45, R45, R46 ;  /* 0x0000002e2d2d7221 */ /* 0x000fe20000010000 */
[----:B------:R-:W-:-:S03]  /*5540*/  F2FP.SATFINITE.E4M3.F32.PACK_AB_MERGE_C R161, R11, R6, R13 ;  /* 0x000000060ba1723e */ /* 0x000fc6000480700d */
[----:B------:R-:W-:Y:S02]  /*5550*/  FADD.FTZ R44, R44, R45 ;  /* 0x0000002d2c2c7221 */ /* 0x000fe40000010000 */
[----:B------:R-:W1:Y:S01]  /*5560*/  MUFU.EX2 R27, R27 ;  /* 0x0000001b001b7308 */ /* 0x000e620000000800 */
[----:B--2---:R-:W-:-:S01]  /*5570*/  FADD.FTZ R25, R21, R12 ;  /* 0x0000000c15197221 */ /* 0x004fc20000010000 */
[----:B------:R-:W-:-:S04]  /*5580*/  FADD.FTZ R43, R43, R44 ;  /* 0x0000002c2b2b7221 */ /* 0x000fc80000010000 */
[----:B------:R-:W-:Y:S02]  /*5590*/  FADD.FTZ R42, R42, R43 ;  /* 0x0000002b2a2a7221 */ /* 0x000fe40000010000 */
[----:B------:R-:W2:Y:S01]  /*55a0*/  MUFU.EX2 R28, R28 ;  /* 0x0000001c001c7308 */ /* 0x000ea20000000800 */
[----:B0-----:R-:W-:-:S07]  /*55b0*/  FADD.FTZ R12, R26, R25 ;  /* 0x000000191a0c7221 */ /* 0x001fce0000010000 */
[----:B------:R-:W0:Y:S01]  /*55c0*/  MUFU.EX2 R29, R29 ;  /* 0x0000001d001d7308 */ /* 0x000e220000000800 */
[----:B-1----:R-:W-:-:S01]  /*55d0*/  FADD.FTZ R25, R27, R12 ;  /* 0x0000000c1b197221 */ /* 0x002fc20000010000 */
[----:B------:R-:W-:-:S04]  /*55e0*/  F2FP.SATFINITE.E4M3.F32.PACK_AB_MERGE_C R26, R27, R26, RZ ;  /* 0x0000001a1b1a723e */ /* 0x000fc800048070ff */
[----:B------:R-:W-:Y:S02]  /*55f0*/  F2FP.SATFINITE.E4M3.F32.PACK_AB_MERGE_C R163, R21, R20, R26 ;  /* 0x0000001415a3723e */ /* 0x000fe4000480701a */
[----:B------:R-:W1:Y:S01]  /*5600*/  MUFU.EX2 R51, R51 ;  /* 0x0000003300337308 */ /* 0x000e620000000800 */
[----:B--2---:R-:W-:-:S01]  /*5610*/  FADD.FTZ R12, R28, R25 ;  /* 0x000000191c0c7221 */ /* 0x004fc20000010000 */
[----:B------:R-:W-:-:S04]  /*5620*/  F2FP.SATFINITE.E4M3.F32.PACK_AB_MERGE_C R25, R10, R9, RZ ;  /* 0x000000090a19723e */ /* 0x000fc800048070ff */
[----:B------:R-:W-:Y:S02]  /*5630*/  F2FP.SATFINITE.E4M3.F32.PACK_AB_MERGE_C R167, R24, R5, R25 ;  /* 0x0000000518a7723e */ /* 0x000fe40004807019 */
[----:B------:R-:W2:Y:S01]  /*5640*/  MUFU.EX2 R52, R52 ;  /* 0x0000003400347308 */ /* 0x000ea20000000800 */
[----:B0-----:R-:W-:-:S07]  /*5650*/  FADD.FTZ R12, R29, R12 ;  /* 0x0000000c1d0c7221 */ /* 0x001fce0000010000 */
[----:B------:R-:W0:Y:S01]  /*5660*/  MUFU.EX2 R53, R53 ;  /* 0x0000003500357308 */ /* 0x000e220000000800 */
[----:B-1----:R-:W-:-:S07]  /*5670*/  FADD.FTZ R9, R51, R12 ;  /* 0x0000000c33097221 */ /* 0x002fce0000010000 */
[----:B------:R-:W1:Y:S01]  /*5680*/  MUFU.EX2 R54, R54 ;  /* 0x0000003600367308 */ /* 0x000e620000000800 */
[----:B--2---:R-:W-:-:S01]  /*5690*/  FADD.FTZ R10, R52, R9 ;  /* 0x00000009340a7221 */ /* 0x004fc20000010000 */
[----:B------:R-:W-:-:S04]  /*56a0*/  F2FP.SATFINITE.E4M3.F32.PACK_AB_MERGE_C R51, R52, R51, RZ ;  /* 0x000000333433723e */ /* 0x000fc800048070ff */
[----:B------:R-:W-:Y:S02]  /*56b0*/  F2FP.SATFINITE.E4M3.F32.PACK_AB_MERGE_C R157, R29, R28, R51 ;  /* 0x0000001c1d9d723e */ /* 0x000fe40004807033 */
[----:B------:R-:W2:Y:S01]  /*56c0*/  MUFU.EX2 R55, R55 ;  /* 0x0000003700377308 */ /* 0x000ea20000000800 */
[----:B0-----:R-:W-:-:S07]  /*56d0*/  FADD.FTZ R9, R53, R10 ;  /* 0x0000000a35097221 */ /* 0x001fce0000010000 */
[----:B------:R-:W-:Y:S01]  /*56e0*/  MUFU.EX2 R39, R39 ;  /* 0x0000002700277308 */ /* 0x000fe20000000800 */
[----:B-1----:R-:W-:-:S07]  /*56f0*/  FADD.FTZ R10, R54, R9 ;  /* 0x00000009360a7221 */ /* 0x002fce0000010000 */
[----:B------:R-:W0:Y:S01]  /*5700*/  MUFU.EX2 R38, R38 ;  /* 0x0000002600267308 */ /* 0x000e220000000800 */
[----:B--2---:R-:W-:-:S07]  /*5710*/  FADD.FTZ R3, R55, R10 ;  /* 0x0000000a37037221 */ /* 0x004fce0000010000 */
[----:B------:R-:W1:Y:S08]  /*5720*/  MUFU.EX2 R56, R56 ;  /* 0x0000003800387308 */ /* 0x000e700000000800 */
[----:B------:R-:W-:Y:S01]  /*5730*/  MUFU.EX2 R41, R41 ;  /* 0x0000002900297308 */ /* 0x000fe20000000800 */
[----:B0-----:R-:W-:-:S07]  /*5740*/  F2FP.SATFINITE.E4M3.F32.PACK_AB_MERGE_C R12, R38, R39, RZ ;  /* 0x00000027260c723e */ /* 0x001fce00048070ff */
[----:B------:R-:W0:Y:S01]  /*5750*/  MUFU.EX2 R40, R40 ;  /* 0x0000002800287308 */ /* 0x000e220000000800 */
[C---:B-1----:R-:W-:Y:S01]  /*5760*/  F2FP.SATFINITE.E4M3.F32.PACK_AB_MERGE_C R55, R56.reuse, R55, RZ ;  /* 0x000000373837723e */ /* 0x042fe200048070ff */
[----:B------:R-:W-:-:S03]  /*5770*/  FADD.FTZ R56, R56, R3 ;  /* 0x0000000338387221 */ /* 0x000fc60000010000 */
[----:B------:R-:W-:-:S03]  /*5780*/  F2FP.SATFINITE.E4M3.F32.PACK_AB_MERGE_C R159, R54, R53, R55 ;  /* 0x00000035369f723e */ /* 0x000fc60004807037 */
[----:B------:R-:W1:Y:S08]  /*5790*/  MUFU.EX2 R57, R57 ;  /* 0x0000003900397308 */ /* 0x000e700000000800 */
[----:B------:R-:W2:Y:S01]  /*57a0*/  MUFU.EX2 R2, R59 ;  /* 0x0000003b00027308 */ /* 0x000ea20000000800 */
[----:B0-----:R-:W-:Y:S01]  /*57b0*/  F2FP.SATFINITE.E4M3.F32.PACK_AB_MERGE_C R152, R40, R41, R12 ;  /* 0x000000292898723e */ /* 0x001fe2000480700c */
[----:B------:R-:W-:-:S04]  /*57c0*/  FADD.FTZ R41, R41, R42 ;  /* 0x0000002a29297221 */ /* 0x000fc80000010000 */
[----:B------:R-:W-:Y:S02]  /*57d0*/  FADD.FTZ R40, R40, R41 ;  /* 0x0000002928287221 */ /* 0x000fe40000010000 */
[----:B------:R-:W0:Y:S01]  /*57e0*/  MUFU.EX2 R31, R31 ;  /* 0x0000001f001f7308 */ /* 0x000e220000000800 */
[----:B-1----:R-:W-:-:S01]  /*57f0*/  FADD.FTZ R3, R57, R56 ;  /* 0x0000003839037221 */ /* 0x002fc20000010000 */
[----:B------:R-:W-:-:S04]  /*5800*/  FADD.FTZ R39, R39, R40 ;  /* 0x0000002827277221 */ /* 0x000fc80000010000 */
[----:B------:R-:W-:Y:S02]  /*5810*/  FADD.FTZ R38, R38, R39 ;  /* 0x0000002726267221 */ /* 0x000fe40000010000 */
[----:B------:R-:W-:Y:S01]  /*5820*/  MUFU.EX2 R15, R15 ;  /* 0x0000000f000f7308 */ /* 0x000fe20000000800 */
[----:B--2---:R-:W-:-:S07]  /*5830*/  FADD.FTZ R6, R2, R3 ;  /* 0x0000000302067221 */ /* 0x004fce0000010000 */
[----:B------:R-:W1:Y:S01]  /*5840*/  MUFU.EX2 R4, R4 ;  /* 0x0000000400047308 */ /* 0x000e620000000800 */
[----:B0-----:R-:W-:-:S01]  /*5850*/  FADD.FTZ R3, R31, R6 ;  /* 0x000000061f037221 */ /* 0x001fc20000010000 */
[----:B------:R-:W-:-:S06]  /*5860*/  VIADD R6, R88, 0xfffffffe ;  /* 0xfffffffe58067836 */ /* 0x000fcc0000000000 */
[----:B------:R-:W0:Y:S08]  /*5870*/  MUFU.EX2 R30, R30 ;  /* 0x0000001e001e7308 */ /* 0x000e300000000800 */
[----:B------:R-:W-:Y:S01]  /*5880*/  MUFU.EX2 R37, R37 ;  /* 0x0000002500257308 */ /* 0x000fe20000000800 */
[----:B-1----:R-:W-:-:S07]  /*5890*/  F2FP.SATFINITE.E4M3.F32.PACK_AB_MERGE_C R5, R4, R15, RZ ;  /* 0x0000000f0405723e */ /* 0x002fce00048070ff */
[----:B------:R-:W1:Y:S01]  /*58a0*/  MUFU.EX2 R36, R36 ;  /* 0x0000002400247308 */ /* 0x000e620000000800 */
[C---:B0-----:R-:W-:Y:S01]  /*58b0*/  F2FP.SATFINITE.E4M3.F32.PACK_AB_MERGE_C R31, R30.reuse, R31, RZ ;  /* 0x0000001f1e1f723e */ /* 0x041fe200048070ff */
[----:B------:R-:W-:-:S03]  /*58c0*/  FADD.FTZ R3, R30, R3 ;  /* 0x000000031e037221 */ /* 0x000fc60000010000 */
[----:B------:R-:W-:-:S03]  /*58d0*/  F2FP.SATFINITE.E4M3.F32.PACK_AB_MERGE_C R153, R2, R57, R31 ;  /* 0x000000390299723e */ /* 0x000fc6000480701f */
[----:B------:R-:W0:Y:S08]  /*58e0*/  MUFU.EX2 R32, R32 ;  /* 0x0000002000207308 */ /* 0x000e300000000800 */
[----:B------:R-:W2:Y:S01]  /*58f0*/  MUFU.EX2 R33, R33 ;  /* 0x0000002100217308 */ /* 0x000ea20000000800 */
[----:B-1----:R-:W-:Y:S01]  /*5900*/  F2FP.SATFINITE.E4M3.F32.PACK_AB_MERGE_C R154, R36, R37, R5 ;  /* 0x00000025249a723e */ /* 0x002fe20004807005 */
[----:B------:R-:W-:-:S04]  /*5910*/  FADD.FTZ R37, R37, R38 ;  /* 0x0000002625257221 */ /* 0x000fc80000010000 */
[----:B------:R-:W-:Y:S02]  /*5920*/  FADD.FTZ R36, R36, R37 ;  /* 0x0000002524247221 */ /* 0x000fe40000010000 */
[----:B------:R-:W-:Y:S01]  /*5930*/  MUFU.EX2 R35, R35 ;  /* 0x0000002300237308 */ /* 0x000fe20000000800 */
[----:B0-----:R-:W-:-:S01]  /*5940*/  FADD.FTZ R2, R32, R3 ;  /* 0x0000000320027221 */ /* 0x001fc20000010000 */
[----:B------:R-:W-:-:S04]  /*5950*/  FADD.FTZ R3, R15, R36 ;  /* 0x000000240f037221 */ /* 0x000fc80000010000 */
[----:B------:R-:W-:Y:S02]  /*5960*/  FADD.FTZ R3, R4, R3 ;  /* 0x0000000304037221 */ /* 0x000fe40000010000 */
[----:B------:R-:W0:Y:S01]  /*5970*/  MUFU.EX2 R34, R34 ;  /* 0x0000002200227308 */ /* 0x000e220000000800 */
[----:B--2---:R-:W-:-:S01]  /*5980*/  FADD.FTZ R2, R33, R2 ;  /* 0x0000000221027221 */ /* 0x004fc20000010000 */
[----:B0-----:R-:W-:-:S03]  /*5990*/  F2FP.SATFINITE.E4M3.F32.PACK_AB_MERGE_C R5, R34, R35, RZ ;  /* 0x000000232205723e */ /* 0x001fc600048070ff */
[----:B------:R-:W-:Y:S01]  /*59a0*/  FADD.FTZ R35, R35, R2 ;  /* 0x0000000223237221 */ /* 0x000fe20000010000 */
[----:B------:R-:W-:-:S03]  /*59b0*/  F2FP.SATFINITE.E4M3.F32.PACK_AB_MERGE_C R155, R33, R32, R5 ;  /* 0x00000020219b723e */ /* 0x000fc60004807005 */
[----:B------:R-:W-:Y:S01]  /*59c0*/  FADD.FTZ R2, R34, R35 ;  /* 0x0000002322027221 */ /* 0x000fe20000010000 */
[----:B------:R-:W-:Y:S06]  /*59d0*/  @P1 BRA `(.L_x_1303) ;  /* 0x00000000004c1947 */ /* 0x000fec0003800000 */
[----:B------:R-:W-:Y:S01]  /*59e0*/  ISETP.LT.AND P1, PT, RZ, UR55, PT ;  /* 0x00000037ff007c0c */ /* 0x000fe2000bf21270 */
[----:B------:R-:W-:-:S12]  /*59f0*/  UIADD3 UR15, UR55, -0x1, URZ ;  /* 0xffffffff370f7890 */ /* 0x000fd8000fffe03f */
[----:B------:R-:W-:Y:S05]  /*5a00*/  @P1 BRA `(.L_x_1304) ;  /* 0x0000000000201947 */ /* 0x000fea0003800000 */
[----:B------:R-:W-:Y:S01]  /*5a10*/  ULDC UR18, c[0x0][0x9e4] ;  /* 0x0002790000127ab9 */ /* 0x000fe20000000800 */
[----:B------:R-:W-:Y:S02]  /*5a20*/  UIADD3 UR15, -UR55, URZ, URZ ;  /* 0x0000003f370f7290 */ /* 0x000fe4000fffe13f */
[----:B------:R-:W-:-:S11]  /*5a30*/  UISETP.NE.AND UP0, UPT, UR18, 0x1, UPT ;  /* 0x000000011200788c */ /* 0x000fd6000bf05270 */
[----:B------:R-:W-:Y:S02]  /*5a40*/  @UP0 ULDC.64 UR6, c[0x0][0x9e8] ;  /* 0x00027a0000060ab9 */ /* 0x000fe40000000a00 */
[----:B------:R-:W-:-:S04]  /*5a50*/  UIMAD.WIDE.U32 UR10, UR15, UR6, URZ ;  /* 0x000000060f0a72a5 */ /* 0x000fc8000f8e003f */
[----:B------:R-:W-:-:S04]  /*5a60*/  @UP0 USHF.R.U32.HI UR15, URZ, UR7, UR11 ;  /* 0x000000073f0f0299 */ /* 0x000fc8000801160b */
[----:B------:R-:W-:Y:S01]  /*5a70*/  ULOP3.LUT UR15, URZ, UR15, URZ, 0x33, !UPT ;  /* 0x0000000f3f0f7292 */ /* 0x000fe2000f8e333f */
[----:B------:R-:W-:Y:S11]  /*5a80*/  BRA `(.L_x_1305) ;  /* 0x0000000000147947 */ /* 0x000ff60003800000 */
.L_x_1304:
[----:B------:R-:W-:Y:S02]  /*5a90*/  ULDC UR18, c[0x0][0x9e4] ;  /* 0x0002790000127ab9 */ /* 0x000fe40000000800 */
[----:B------:R-:W-:-:S11]  /*5aa0*/  UISETP.NE.AND UP0, UPT, UR18, 0x1, UPT ;  /* 0x000000011200788c */ /* 0x000fd6000bf05270 */
[----:B------:R-:W-:Y:S02]  /*5ab0*/  @UP0 ULDC.64 UR6, c[0x0][0x9e8] ;  /* 0x00027a0000060ab9 */ /* 0x000fe40000000a00 */
[----:B------:R-:W-:-:S04]  /*5ac0*/  UIMAD.WIDE.U32 UR10, UR15, UR6, URZ ;  /* 0x000000060f0a72a5 */ /* 0x000fc8000f8e003f */
[----:B------:R-:W-:-:S12]  /*5ad0*/  @UP0 USHF.R.U32.HI UR15, URZ, UR7, UR11 ;  /* 0x000000073f0f0299 */ /* 0x000fd8000801160b */
.L_x_1305:
[----:B------:R-:W-:-:S04]  /*5ae0*/  UIMAD UR15, UR15, UR18, UR18 ;  /* 0x000000120f0f72a4 */ /* 0x000fc8000f8e0212 */
[----:B------:R-:W-:-:S04]  /*5af0*/  UISETP.LT.AND UP0, UPT, UR14, UR15, UPT ;  /* 0x0000000f0e00728c */ /* 0x000fc8000bf01270 */
[----:B------:R-:W-:-:S12]  /*5b00*/  USEL UR14, UR14, UR15, UP0 ;  /* 0x0000000f0e0e7287 */ /* 0x000fd80008000000 */
.L_x_1303:
[----:B------:R-:W-:Y:S01]  /*5b10*/  USHF.R.S32.HI UR6, URZ, 0x1f, UR14 ;  /* 0x0000001f3f067899 */ /* 0x000fe2000801140e */
[----:B------:R-:W-:Y:S02]  /*5b20*/  CS2R R88, SRZ ;  /* 0x0000000000587805 */ /* 0x000fe4000001ff00 */
[----:B------:R-:W-:Y:S02]  /*5b30*/  CS2R R90, SRZ ;  /* 0x00000000005a7805 */ /* 0x000fe4000001ff00 */
[----:B------:R-:W-:Y:S01]  /*5b40*/  CS2R R92, SRZ ;  /* 0x00000000005c7805 */ /* 0x000fe2000001ff00 */
[----:B------:R-:W-:Y:S01]  /*5b50*/  ULEA.HI UR6, UR6, UR14, URZ, 0x7 ;  /* 0x0000000e06067291 */ /* 0x000fe2000f8f383f */
[----:B------:R-:W-:Y:S02]  /*5b60*/  CS2R R94, SRZ ;  /* 0x00000000005e7805 */ /* 0x000fe4000001ff00 */
[----:B------:R-:W-:Y:S02]  /*5b70*/  CS2R R96, SRZ ;  /* 0x0000000000607805 */ /* 0x000fe4000001ff00 */
[----:B------:R-:W-:Y:S01]  /*5b80*/  CS2R R98, SRZ ;  /* 0x0000000000627805 */ /* 0x000fe2000001ff00 */
[----:B------:R-:W-:Y:S01]  /*5b90*/  USHF.R.S32.HI UR6, URZ, 0x7, UR6 ;  /* 0x000000073f067899 */ /* 0x000fe20008011406 */
[----:B------:R-:W-:-:S02]  /*5ba0*/  CS2R R100, SRZ ;  /* 0x0000000000647805 */ /* 0x000fc4000001ff00 */
[----:B------:R-:W-:Y:S02]  /*5bb0*/  CS2R R102, SRZ ;  /* 0x0000000000667805 */ /* 0x000fe4000001ff00 */
[----:B------:R-:W-:Y:S01]  /*5bc0*/  CS2R R104, SRZ ;  /* 0x0000000000687805 */ /* 0x000fe2000001ff00 */
[----:B------:R-:W-:Y:S01]  /*5bd0*/  UISETP.LT.AND UP0, UPT, UR38, UR6, UPT ;  /* 0x000000062600728c */ /* 0x000fe2000bf01270 */
[----:B------:R-:W-:Y:S02]  /*5be0*/  CS2R R106, SRZ ;  /* 0x00000000006a7805 */ /* 0x000fe4000001ff00 */
[----:B------:R-:W-:Y:S02]  /*5bf0*/  CS2R R108, SRZ ;  /* 0x00000000006c7805 */ /* 0x000fe4000001ff00 */
[----:B------:R-:W-:Y:S01]  /*5c00*/  CS2R R110, SRZ ;  /* 0x00000000006e7805 */ /* 0x000fe2000001ff00 */
[----:B------:R-:W-:Y:S01]  /*5c10*/  USEL UR33, UR38, UR6, !UP0 ;  /* 0x0000000626217287 */ /* 0x000fe2000c000000 */
[----:B------:R-:W-:-:S02]  /*5c20*/  CS2R R112, SRZ ;  /* 0x0000000000707805 */ /* 0x000fc4000001ff00 */
[----:B------:R-:W-:Y:S02]  /*5c30*/  CS2R R114, SRZ ;  /* 0x0000000000727805 */ /* 0x000fe4000001ff00 */
[----:B------:R-:W-:Y:S02]  /*5c40*/  CS2R R116, SRZ ;  /* 0x0000000000747805 */ /* 0x000fe4000001ff00 */
[----:B------:R-:W-:Y:S02]  /*5c50*/  CS2R R118, SRZ ;  /* 0x0000000000767805 */ /* 0x000fe4000001ff00 */
[----:B------:R-:W-:Y:S02]  /*5c60*/  CS2R R120, SRZ ;  /* 0x0000000000787805 */ /* 0x000fe4000001ff00 */
[----:B------:R-:W-:Y:S02]  /*5c70*/  ISETP.GE.AND P1, PT, R6, UR33, PT ;  /* 0x0000002106007c0c */ /* 0x000fe4000bf26270 */
        /* <DEDUP_REMOVED lines=52> */
[----:B------:R-:W-:Y:S01]  /*5fc0*/  ULDC UR30, c[0x0][0x9e4] ;  /* 0x00027900001e7ab9 */ /* 0x000fe20000000800 */
[----:B------:R-:W-:Y:S01]  /*5fd0*/  ULDC UR31, c[0x0][0x9dc] ;  /* 0x00027700001f7ab9 */ /* 0x000fe20000000800 */
[----:B------:R-:W-:Y:S01]  /*5fe0*/  ULDC UR29, c[0x0][0x988] ;  /* 0x00026200001d7ab9 */ /* 0x000fe20000000800 */
[----:B------:R-:W-:-:S05]  /*5ff0*/  ULDC UR32, c[0x0][0x9e0] ;  /* 0x0002780000207ab9 */ /* 0x000fca0000000800 */
.L_x_1325:
[----:B------:R-:W-:Y:S01]  /*6000*/  ISETP.NE.AND P2, PT, RZ, UR45, PT ;  /* 0x0000002dff007c0c */ /* 0x000fe2000bf45270 */
[----:B------:R-:W-:-:S04]  /*6010*/  UISETP.NE.AND UP0, UPT, UR34, 0x1, UPT ;  /* 0x000000012200788c */ /* 0x000fc8000bf05270 */
[----:B------:R-:W-:-:S04]  /*6020*/  USEL UR49, URZ, 0x1, UP0 ;  /* 0x000000013f317887 */ /* 0x000fc80008000000 */
[----:B------:R-:W-:-:S04]  /*6030*/  ULOP3.LUT UR49, UR35, UR49, URZ, 0x3c, !UPT ;  /* 0x0000003123317292 */ /* 0x000fc8000f8e3c3f */
[----:B------:R-:W-:Y:S08]  /*6040*/  @P2 BRA `(.L_x_1307) ;  /* 0x0000000000382947 */ /* 0x000ff00003800000 */
[----:B------:R-:W-:Y:S05]  /*6050*/  @!P0 BRA `(.L_x_1308) ;  /* 0x0000000000048947 */ /* 0x000fea0003800000 */
[----:B------:R-:W-:Y:S01]  /*6060*/  BPT.TRAP 0x1 ;  /* 0x000000040000795c */ /* 0x000fe20000300000 */
.L_x_1308:
        /* <DEDUP_REMOVED lines=9> */
.L_x_1309:
[----:B-1----:R-:W-:Y:S05]  /*6100*/  @P1 BRA `(.L_x_1307) ;  /* 0x0000000000081947 */ /* 0x002fea0003800000 */
[----:B------:R-:W1:Y:S02]  /*6110*/  SYNCS.PHASECHK.TRANS64.TRYWAIT P1, [UR6+0x22830], R7 ;  /* 0x02283007ff0075a7 */ /* 0x000e640008020146 */
[----:B-1----:R-:W-:Y:S05]  /*6120*/  @!P1 BRA `(.L_x_1310) ;  /* 0x0000014800ec9947 */ /* 0x002fea0003800000 */
.L_x_1307:
[----:B-1----:R-:W1:Y:S01]  /*6130*/  S2R R8, SR_TID.X ;  /* 0x0000000000087919 */ /* 0x002e620000002100 */
[----:B------:R-:W-:Y:S01]  /*6140*/  UIADD3 UR48, UR34, 0x1, URZ ;  /* 0x0000000122307890 */ /* 0x000fe2000fffe03f */
[----:B------:R-:W-:Y:S01]  /*6150*/  UMOV UR27, 0x80000020 ;  /* 0x80000020001b7882 */ /* 0x000fe20000000000 */
[----:B------:R-:W-:Y:S02]  /*6160*/  UMOV UR7, 0x80000020 ;  /* 0x8000002000077882 */ /* 0x000fe40000000000 */
[----:B------:R-:W-:Y:S01]  /*6170*/  UISETP.NE.AND UP0, UPT, UR48, 0x2, UPT ;  /* 0x000000023000788c */ /* 0x000fe2000bf05270 */
[----:B------:R-:W-:Y:S01]  /*6180*/  UMOV UR11, 0x80000020 ;  /* 0x80000020000b7882 */ /* 0x000fe20000000000 */
[----:B------:R-:W-:Y:S02]  /*6190*/  UMOV UR15, 0x80000020 ;  /* 0x80000020000f7882 */ /* 0x000fe40000000000 */
[----:B------:R-:W-:Y:S01]  /*61a0*/  USEL UR48, UR48, URZ, UP0 ;  /* 0x0000003f30307287 */ /* 0x000fe20008000000 */
[----:B------:R-:W-:Y:S01]  /*61b0*/  UMOV UR19, 0x80000020 ;  /* 0x8000002000137882 */ /* 0x000fe20000000000 */
[----:B------:R-:W-:-:S02]  /*61c0*/  UMOV UR23, 0x80000020 ;  /* 0x8000002000177882 */ /* 0x000fc40000000000 */
[----:B------:R-:W-:-:S04]  /*61d0*/  UIMAD UR26, UR48, 0x600, UR28 ;  /* 0x00000600301a78a4 */ /* 0x000fc8000f8e021c */
[----:B------:R-:W-:Y:S02]  /*61e0*/  UIADD3 UR6, UR26, 0x2, URZ ;  /* 0x000000021a067890 */ /* 0x000fe4000fffe03f */
[----:B------:R-:W-:Y:S02]  /*61f0*/  UIADD3 UR10, UR26, 0x200, URZ ;  /* 0x000002001a0a7890 */ /* 0x000fe4000fffe03f */
[----:B------:R-:W-:Y:S02]  /*6200*/  UIADD3 UR14, UR26, 0x202, URZ ;  /* 0x000002021a0e7890 */ /* 0x000fe4000fffe03f */
[----:B------:R-:W-:Y:S02]  /*6210*/  UIADD3 UR18, UR26, 0x400, URZ ;  /* 0x000004001a127890 */ /* 0x000fe4000fffe03f */
[----:B------:R-:W-:Y:S01]  /*6220*/  UIADD3 UR22, UR26, 0x402, URZ ;  /* 0x000004021a167890 */ /* 0x000fe2000fffe03f */
[----:B-1----:R-:W-:-:S05]  /*6230*/  SHF.R.U32.HI R8, RZ, 0x7, R8 ;  /* 0x00000007ff087819 */ /* 0x002fca0000011608 */
[----:B0-----:R-:W-:-:S05]  /*6240*/  VIADD R7, R8, 0x8 ;  /* 0x0000000808077836 */ /* 0x001fca0000000000 */
[----:B------:R0:W-:Y:S06]  /*6250*/  BAR.SYNC.DEFER_BLOCKING R7, 0x100 ;  /* 0x000400070000751d */ /* 0x0001ec0000010000 */
        /* <DEDUP_REMOVED lines=21> */
.L_x_1312:
[----:B------:R-:W-:Y:S01]  /*63b0*/  ULEA UR6, UR34, UR36, 0x3 ;  /* 0x0000002422067291 */ /* 0x000fe2000f8e183f */
[----:B------:R-:W-:-:S05]  /*63c0*/  IMAD.U32 R7, RZ, RZ, UR35 ;  /* 0x00000023ff077e24 */ /* 0x000fca000f8e00ff */
[----:B------:R-:W-:-:S04]  /*63d0*/  SHF.L.U32 R7, R7, 0x1f, RZ ;  /* 0x0000001f07077819 */ /* 0x000fc800000006ff */
[----:B------:R0:W1:Y:S01]  /*63e0*/  SYNCS.PHASECHK.TRANS64.TRYWAIT P1, [UR6+0x22850], R7 ;  /* 0x02285007ff0075a7 */ /* 0x0000620008020146 */
[----:B------:R-:W-:Y:S05]  /*63f0*/  @!P0 BRA `(.L_x_1313) ;  /* 0x0000000000048947 */ /* 0x000fea0003800000 */
[----:B------:R-:W-:Y:S01]  /*6400*/  BPT.TRAP 0x1 ;  /* 0x000000040000795c */ /* 0x000fe20000300000 */
.L_x_1313:
[----:B-1----:R-:W-:Y:S05]  /*6410*/  @P1 BRA `(.L_x_1311) ;  /* 0x0000000000081947 */ /* 0x002fea0003800000 */
[----:B------:R-:W1:Y:S02]  /*6420*/  SYNCS.PHASECHK.TRANS64.TRYWAIT P1, [UR6+0x22850], R7 ;  /* 0x02285007ff0075a7 */ /* 0x000e640008020146 */
[----:B-1----:R-:W-:Y:S05]  /*6430*/  @!P1 BRA `(.L_x_1314) ;  /* 0x0000014800409947 */ /* 0x002fea0003800000 */
.L_x_1311:
[----:B------:R-:W-:Y:S01]  /*6440*/  UIADD3 UR6, UR36, 0x400, URZ ;  /* 0x0000040024067890 */ /* 0x000fe2000fffe03f */
[----:B------:R-:W-:Y:S01]  /*6450*/  WARPGROUP.ARRIVE ;  /* 0x00000000000079c5 */ /* 0x000fe20000000000 */
[----:B------:R-:W-:-:S05]  /*6460*/  UMOV UR7, 0x40000040 ;  /* 0x4000004000077882 */ /* 0x000fca0000000000 */
[----:B-1----:R-:W1:Y:S01]  /*6470*/  S2R R8, SR_TID.X ;  /* 0x0000000000087919 */ /* 0x002e620000002100 */
        /* <DEDUP_REMOVED lines=8> */
[----:B-1----:R-:W-:-:S04]  /*6500*/  SHF.R.U32.HI R8, RZ, 0x7, R8 ;  /* 0x00000007ff087819 */ /* 0x002fc80000011608 */
[----:B0-----:R-:W-:Y:S01]  /*6510*/  IADD3 R7, -R8, 0xb, RZ ;  /* 0x0000000b08077810 */ /* 0x001fe20007ffe1ff */
        /* <DEDUP_REMOVED lines=17> */
.L_x_1315:
[----:B------:R-:W-:Y:S01]  /*6630*/  UISETP.NE.AND UP1, UPT, UR54, URZ, UPT ;  /* 0x0000003f3600728c */ /* 0x000fe2000bf25270 */
[C---:B------:R-:W-:Y:S01]  /*6640*/  FMUL.FTZ R13, R0.reuse, R34 ;  /* 0x00000022000d7220 */ /* 0x040fe20000410000 */
[C---:B------:R-:W-:Y:S01]  /*6650*/  FMUL.FTZ R34, R0.reuse, R63 ;  /* 0x0000003f00227220 */ /* 0x040fe20000410000 */
[----:B------:R-:W-:Y:S01]  /*6660*/  VIADD R63, R17, UR41 ;  /* 0x00000029113f7c36 */ /* 0x000fe20008000000 */
[----:B------:R-:W-:Y:S01]  /*6670*/  ULEA UR6, UR48, UR36, 0x3 ;  /* 0x0000002430067291 */ /* 0x000fe2000f8e183f */
[C---:B------:R-:W-:Y:S01]  /*6680*/  FMUL.FTZ R155, R0.reuse, R29 ;  /* 0x0000001d009b7220 */ /* 0x040fe20000410000 */
[----:B------:R-:W-:Y:S01]  /*6690*/  PLOP3.LUT P1, PT, PT, PT, UP1, 0x80, 0x0 ;  /* 0x000000000000781c */ /* 0x000fe20003f2f018 */
[C---:B------:R-:W-:Y:S01]  /*66a0*/  FMUL.FTZ R29, R0.reuse, R54 ;  /* 0x00000036001d7220 */ /* 0x040fe20000410000 */
[----:B------:R-:W-:Y:S01]  /*66b0*/  PLOP3.LUT P2, PT, PT, PT, UP1, 0x80, 0x0 ;  /* 0x000000000000781c */ /* 0x000fe20003f4f018 */
[C---:B------:R-:W-:Y:S01]  /*66c0*/  FMUL.FTZ R54, R0.reuse, R65 ;  /* 0x0000004100367220 */ /* 0x040fe20000410000 */
[----:B------:R-:W-:Y:S01]  /*66d0*/  UIADD3 UR6, UR6, 0x22840, URZ ;  /* 0x0002284006067890 */ /* 0x000fe2000fffe03f */
[C---:B0-----:R-:W-:Y:S01]  /*66e0*/  FMUL.FTZ R7, R0.reuse, R26 ;  /* 0x0000001a00077220 */ /* 0x041fe20000410000 */
[----:B------:R-:W-:Y:S01]  /*66f0*/  @UP1 ULDC UR7, c[0x0][0x44c] ;  /* 0x0001130000071ab9 */ /* 0x000fe20000000800 */
[C---:B------:R-:W-:Y:S01]  /*6700*/  FMUL.FTZ R10, R0.reuse, R27 ;  /* 0x0000001b000a7220 */ /* 0x040fe20000410000 */
[C---:B------:R-:W-:Y:S01]  /*6710*/  FMUL.FTZ R11, R0.reuse, R30 ;  /* 0x0000001e000b7220 */ /* 0x040fe20000410000 */
[C---:B------:R-:W-:Y:S01]  /*6720*/  FMUL.FTZ R26, R0.reuse, R47 ;  /* 0x0000002f001a7220 */ /* 0x040fe20000410000 */
[C---:B------:R-:W-:Y:S01]  /*6730*/  FMUL.FTZ R27, R0.reuse, R50 ;  /* 0x00000032001b7220 */ /* 0x040fe20000410000 */
[----:B------:R-:W-:Y:S01]  /*6740*/  UISETP.NE.AND UP0, UPT, UR53, URZ, UPT ;  /* 0x0000003f3500728c */ /* 0x000fe2000bf05270 */
[----:B------:R-:W-:Y:S01]  /*6750*/  FMUL.FTZ R154, R0, R28 ;  /* 0x0000001c009a7220 */ /* 0x000fe20000410000 */
[----:B------:R-:W-:Y:S01]  /*6760*/  @P1 IMAD.HI.U32 R8, R63, UR7, RZ ;  /* 0x000000073f081c27 */ /* 0x000fe2000f8e00ff */
[----:B------:R-:W-:-:S03]  /*6770*/  @UP1 ULDC UR7, c[0x0][0x450] ;  /* 0x0001140000071ab9 */ /* 0x000fc60000000800 */
[C---:B------:R-:W-:Y:S01]  /*6780*/  FMUL.FTZ R12, R0.reuse, R31 ;  /* 0x0000001f000c7220 */ /* 0x040fe20000410000 */
[C---:B------:R-:W-:Y:S01]  /*6790*/  FMUL.FTZ R47, R0.reuse, R49 ;  /* 0x00000031002f7220 */ /* 0x040fe20000410000 */
[C---:B------:R-:W-:Y:S01]  /*67a0*/  FMUL.FTZ R50, R0.reuse, R52 ;  /* 0x0000003400327220 */ /* 0x040fe20000410000 */
[----:B------:R-:W-:Y:S01]  /*67b0*/  @P2 SHF.R.U32.HI R63, RZ, UR7, R8 ;  /* 0x00000007ff3f2c19 */ /* 0x000fe20008011608 */
        /* <DEDUP_REMOVED lines=51> */
[----:B------:R-:W-:-:S02]  /*6af0*/  IMAD.SHL.U32 R81, R6, 0x80, RZ ;  /* 0x0000008006517824 */ /* 0x000fc400078e00ff */
[----:B------:R-:W-:Y:S01]  /*6b00*/  FMUL.FTZ R46, R0, R87 ;  /* 0x00000057002e7220 */ /* 0x000fe20000410000 */
[----:B------:R-:W-:Y:S01]  /*6b10*/  PLOP3.LUT P1, PT, PT, PT, UP0, 0x40, 0x0 ;  /* 0x000000000000781c */ /* 0x000fe20003f2e808 */
[----:B------:R-:W-:Y:S01]  /*6b20*/  IMAD.U32 R9, RZ, RZ, UR47 ;  /* 0x0000002fff097e24 */ /* 0x000fe2000f8e00ff */
[----:B------:R-:W1:Y:S01]  /*6b30*/  MUFU.TANH R152, R152 ;  /* 0x0000009800987308 */ /* 0x000e620000002400 */
[----:B------:R-:W-:Y:S01]  /*6b40*/  IADD3 R8, -R16, 0x1, -R81 ;  /* 0x0000000110087810 */ /* 0x000fe20007ffe951 */
[----:B------:R-:W-:Y:S01]  /*6b50*/  SYNCS.ARRIVE.TRANS64.RED.A1T0 RZ, [UR6], RZ ;  /* 0x000000ffffff79a7 */ /* 0x000fe20008100406 */
[----:B------:R-:W-:Y:S02]  /*6b60*/  ULOP3.LUT UR6, URZ, UR31, URZ, 0x33, !UPT ;  /* 0x0000001f3f067292 */ /* 0x000fe4000f8e333f */
[----:B------:R-:W-:-:S03]  /*6b70*/  IADD3 R8, -R9, UR40, R8 ;  /* 0x0000002809087c10 */ /* 0x000fc6000fffe108 */
[----:B------:R-:W2:Y:S02]  /*6b80*/  MUFU.TANH R153, R153 ;  /* 0x0000009900997308 */ /* 0x000ea40000002400 */
[C---:B------:R-:W-:Y:S02]  /*6b90*/  VIADD R76, R8.reuse, UR32 ;  /* 0x00000020084c7c36 */ /* 0x040fe40008000000 */
[----:B------:R-:W-:Y:S02]  /*6ba0*/  VIADD R78, R8, UR6 ;  /* 0x00000006084e7c36 */ /* 0x000fe40008000000 */
[--C-:B0-----:R-:W-:Y:S02]  /*6bb0*/  IMAD.IADD R66, R76, 0x1, R65.reuse ;  /* 0x000000014c427824 */ /* 0x101fe400078e0241 */
[----:B------:R-:W0:Y:S01]  /*6bc0*/  MUFU.TANH R7, R7 ;  /* 0x0000000700077308 */ /* 0x000e220000002400 */
[----:B------:R-:W-:-:S07]  /*6bd0*/  IMAD.IADD R74, R78, 0x1, R65 ;  /* 0x000000014e4a7824 */ /* 0x000fce00078e0241 */
[----:B------:R-:W3:Y:S08]  /*6be0*/  MUFU.TANH R10, R10 ;  /* 0x0000000a000a7308 */ /* 0x000ef00000002400 */
[----:B------:R-:W4:Y:S08]  /*6bf0*/  MUFU.TANH R154, R154 ;  /* 0x0000009a009a7308 */ /* 0x000f300000002400 */
        /* <DEDUP_REMOVED lines=60> */
[----:B------:R-:W-:Y:S01]  /*6fc0*/  IMAD.U32 R8, RZ, RZ, UR47 ;  /* 0x0000002fff087e24 */ /* 0x000fe2000f8e00ff */
[----:B------:R-:W-:Y:S04]  /*6fd0*/  BSSY B0, `(.L_x_1317) ;  /* 0x0000011000007945 */ /* 0x000fe80003800000 */
[----:B------:R-:W-:-:S04]  /*6fe0*/  IADD3 R65, -R8, UR40, R65 ;  /* 0x0000002808417c10 */ /* 0x000fc8000fffe141 */
        /* <DEDUP_REMOVED lines=10> */
.L_x_1318:
[----:B------:R-:W-:-:S05]  /*7090*/  IMAD.U32 R80, RZ, RZ, UR30 ;  /* 0x0000001eff507e24 */ /* 0x000fca000f8e00ff */
[----:B------:R-:W-:-:S13]  /*70a0*/  ISETP.NE.AND P1, PT, R80, 0x1, PT ;  /* 0x000000015000780c */ /* 0x000fda0003f25270 */
[----:B------:R-:W1:Y:S02]  /*70b0*/  @P1 LDC.64 R8, c[0x0][0x9e8] ;  /* 0x00027a00ff081b82 */ /* 0x000e640000000a00 */
[----:B-1----:R-:W-:-:S05]  /*70c0*/  @P1 IMAD.HI.U32 R8, R65, R8, RZ ;  /* 0x0000000841081227 */ /* 0x002fca00078e00ff */
[----:B------:R-:W-:-:S07]  /*70d0*/  @P1 SHF.R.U32.HI R65, RZ, R9, R8 ;  /* 0x00000009ff411219 */ /* 0x000fce0000011608 */
.L_x_1319:
[----:B------:R-:W-:Y:S05]  /*70e0*/  BSYNC B0 ;  /* 0x0000000000007941 */ /* 0x000fea0003800000 */
.L_x_1317:
[----:B------:R-:W-:-:S04]  /*70f0*/  IMAD R65, R65, R80, -R81 ;  /* 0x0000005041417224 */ /* 0x000fc800078e0a51 */
[----:B------:R-:W-:-:S05]  /*7100*/  IMAD.IADD R65, R65, 0x1, -R16 ;  /* 0x0000000141417824 */ /* 0x000fca00078e0a10 */
[----:B------:R-:W-:Y:S02]  /*7110*/  VIADDMNMX R66, R65, R80, R66, PT ;  /* 0x0000005041427246 */ /* 0x000fe40003800142 */
[----:B------:R-:W-:-:S07]  /*7120*/  VIMNMX R74, R74, R65, !PT ;  /* 0x000000414a4a7248 */ /* 0x000fce0007fe0100 */
.L_x_1316:
[----:B------:R-:W-:Y:S01]  /*7130*/  ISETP.GT.AND P1, PT, R6, -0x1, PT ;  /* 0xffffffff0600780c */ /* 0x000fe20003f24270 */
[----:B------:R1:W2:Y:S01]  /*7140*/  SHFL.IDX PT, R9, R63, 0x1, 0x1c1f ;  /* 0x003c1f003f097f89 */ /* 0x0002a200000e0000 */
[----:B------:R-:W-:Y:S02]  /*7150*/  UISETP.NE.AND UP0, UPT, UR53, URZ, UPT ;  /* 0x0000003f3500728c */ /* 0x000fe4000bf05270 */
[C---:B------:R-:W-:Y:S02]  /*7160*/  ISETP.GT.AND P3, PT, R74.reuse, 0x8, P1 ;  /* 0x000000084a00780c */ /* 0x040fe40000f64270 */
[----:B------:R-:W-:Y:S02]  /*7170*/  ISETP.GT.AND P6, PT, R74, RZ, P1 ;  /* 0x000000ff4a00720c */ /* 0x000fe40000fc4270 */
[----:B------:R-:W-:Y:S02]  /*7180*/  ISETP.LT.OR P3, PT, R66, 0x9, P3 ;  /* 0x000000094200780c */ /* 0x000fe40001f61670 */
[----:B------:R-:W-:-:S02]  /*7190*/  ISETP.GT.AND P2, PT, R74, 0x1, P1 ;  /* 0x000000014a00780c */ /* 0x000fc40000f44270 */
[----:B------:R-:W-:Y:S02]  /*71a0*/  ISETP.GT.AND P5, PT, R74, 0x9, P1 ;  /* 0x000000094a00780c */ /* 0x000fe40000fa4270 */
[----:B------:R-:W-:Y:S02]  /*71b0*/  FSEL R83, R154, -INF , !P3 ;  /* 0xff8000009a537808 */ /* 0x000fe40005800000 */
[----:B------:R-:W-:Y:S02]  /*71c0*/  ISETP.GT.AND P3, PT, R74, 0x19, P1 ;  /* 0x000000194a00780c */ /* 0x000fe40000f64270 */
[C---:B------:R-:W-:Y:S02]  /*71d0*/  ISETP.LT.OR P6, PT, R66.reuse, 0x1, P6 ;  /* 0x000000014200780c */ /* 0x040fe400037c1670 */
[C---:B------:R-:W-:Y:S02]  /*71e0*/  ISETP.LT.OR P2, PT, R66.reuse, 0x2, P2 ;  /* 0x000000024200780c */ /* 0x040fe40001741670 */
[----:B------:R-:W-:-:S02]  /*71f0*/  ISETP.LT.OR P5, PT, R66, 0xa, P5 ;  /* 0x0000000a4200780c */ /* 0x000fc40002fa1670 */
[----:B------:R-:W-:Y:S02]  /*7200*/  ISETP.LT.OR P3, PT, R66, 0x1a, P3 ;  /* 0x0000001a4200780c */ /* 0x000fe40001f61670 */
[----:B------:R-:W-:Y:S02]  /*7210*/  FSEL R85, R152, -INF , !P6 ;  /* 0xff80000098557808 */ /* 0x000fe40007000000 */
[----:B------:R-:W-:Y:S02]  /*7220*/  FSEL R153, R153, -INF , !P2 ;  /* 0xff80000099997808 */ /* 0x000fe40005000000 */
[C---:B------:R-:W-:Y:S02]  /*7230*/  ISETP.GT.AND P4, PT, R74.reuse, 0x10, P1 ;  /* 0x000000104a00780c */ /* 0x040fe40000f84270 */
[C---:B------:R-:W-:Y:S02]  /*7240*/  ISETP.GT.AND P6, PT, R74.reuse, 0x11, P1 ;  /* 0x000000114a00780c */ /* 0x040fe40000fc4270 */
[----:B------:R-:W-:-:S02]  /*7250*/  ISETP.GT.AND P2, PT, R74, 0x18, P1 ;  /* 0x000000184a00780c */ /* 0x000fc40000f44270 */
[----:B0-----:R-:W-:Y:S02]  /*7260*/  FSEL R155, R155, -INF , !P5 ;  /* 0xff8000009b9b7808 */ /* 0x001fe40006800000 */
[----:B------:R-:W-:Y:S02]  /*7270*/  ISETP.GT.AND P5, PT, R74, 0x20, P1 ;  /* 0x000000204a00780c */ /* 0x000fe40000fa4270 */
[----:B------:R-:W-:Y:S02]  /*7280*/  FSEL R77, R158, -INF , !P3 ;  /* 0xff8000009e4d7808 */ /* 0x000fe40005800000 */
[----:B------:R-:W-:Y:S02]  /*7290*/  ISETP.GT.AND P3, PT, R74, 0x30, P1 ;  /* 0x000000304a00780c */ /* 0x000fe40000f64270 */
[C---:B------:R-:W-:Y:S02]  /*72a0*/  ISETP.LT.OR P4, PT, R66.reuse, 0x11, P4 ;  /* 0x000000114200780c */ /* 0x040fe40002781670 */
[----:B------:R-:W-:-:S02]  /*72b0*/  ISETP.LT.OR P6, PT, R66, 0x12, P6 ;  /* 0x000000124200780c */ /* 0x000fc400037c1670 */
        /* <DEDUP_REMOVED lines=8> */
[C---:B------:R-:W-:Y:S02]  /*7340*/  ISETP.GT.AND P2, PT, R74.reuse, 0x29, P1 ;  /* 0x000000294a00780c */ /* 0x040fe40000f44270 */
[----:B------:R-:W-:Y:S02]  /*7350*/  FSEL R161, R161, -INF , !P5 ;  /* 0xff800000a1a17808 */ /* 0x000fe40006800000 */
[----:B------:R-:W-:Y:S02]  /*7360*/  ISETP.GT.AND P5, PT, R74, 0x31, P1 ;  /* 0x000000314a00780c */ /* 0x000fe40000fa4270 */
[----:B------:R-:W-:-:S02]  /*7370*/  FSEL R71, R48, -INF , !P3 ;  /* 0xff80000030477808 */ /* 0x000fc40005800000 */
[----:B------:R-:W-:Y:S02]  /*7380*/  ISETP.GT.AND P3, PT, R74, 0x41, P1 ;  /* 0x000000414a00780c */ /* 0x000fe40000f64270 */
[C---:B------:R-:W-:Y:S02]  /*7390*/  ISETP.LT.OR P4, PT, R66.reuse, 0x22, P4 ;  /* 0x000000224200780c */ /* 0x040fe40002781670 */
[C---:B------:R-:W-:Y:S02]  /*73a0*/  ISETP.LT.OR P6, PT, R66.reuse, 0x29, P6 ;  /* 0x000000294200780c */ /* 0x040fe400037c1670 */
        /* <DEDUP_REMOVED lines=9> */
[----:B------:R-:W-:Y:S02]  /*7440*/  FSEL R69, R47, -INF , !P5 ;  /* 0xff8000002f457808 */ /* 0x000fe40006800000 */
        /* <DEDUP_REMOVED lines=8> */
[----:B-1----:R-:W-:Y:S02]  /*74d0*/  FSEL R63, R52, -INF , !P2 ;  /* 0xff800000343f7808 */ /* 0x002fe40005000000 */
[C---:B------:R-:W-:Y:S02]  /*74e0*/  ISETP.GT.AND P5, PT, R74.reuse, 0x48, P1 ;  /* 0x000000484a00780c */ /* 0x040fe40000fa4270 */
[----:B------:R-:W-:-:S02]  /*74f0*/  ISETP.GT.AND P4, PT, R74, 0x49, P1 ;  /* 0x000000494a00780c */ /* 0x000fc40000f84270 */
[C---:B------:R-:W-:Y:S02]  /*7500*/  ISETP.GT.AND P6, PT, R74.reuse, 0x50, P1 ;  /* 0x000000504a00780c */ /* 0x040fe40000fc4270 */
[C---:B------:R-:W-:Y:S02]  /*7510*/  ISETP.GT.AND P2, PT, R74.reuse, 0x51, P1 ;  /* 0x000000514a00780c */ /* 0x040fe40000f44270 */
        /* <DEDUP_REMOVED lines=10> */
[----:B------:R-:W-:Y:S02]  /*75c0*/  FSEL R51, R54, -INF , !P2 ;  /* 0xff80000036337808 */ /* 0x000fe40005000000 */
[C---:B------:R-:W-:Y:S02]  /*75d0*/  ISETP.GT.AND P5, PT, R74.reuse, 0x59, P1 ;  /* 0x000000594a00780c */ /* 0x040fe40000fa4270 */
[C---:B------:R-:W-:Y:S02]  /*75e0*/  ISETP.GT.AND P4, PT, R74.reuse, 0x60, P1 ;  /* 0x000000604a00780c */ /* 0x040fe40000f84270 */
[C---:B------:R-:W-:Y:S02]  /*75f0*/  ISETP.GT.AND P6, PT, R74.reuse, 0x61, P1 ;  /* 0x000000614a00780c */ /* 0x040fe40000fc4270 */
[----:B------:R-:W-:Y:S02]  /*7600*/  ISETP.GT.AND P2, PT, R74, 0x68, P1 ;  /* 0x000000684a00780c */ /* 0x000fe40000f44270 */
[----:B------:R-:W-:Y:S01]  /*7610*/  FSEL R49, R62, -INF , !P3 ;  /* 0xff8000003e317808 */ /* 0x000fe20005800000 */
[----:B--2---:R-:W-:Y:S01]  /*7620*/  IMAD.IADD R62, R76, 0x1, R9 ;  /* 0x000000014c3e7824 */ /* 0x004fe200078e0209 */
[----:B------:R-:W-:-:S02]  /*7630*/  PLOP3.LUT P3, PT, PT, PT, UP0, 0x40, 0x0 ;  /* 0x000000000000781c */ /* 0x000fc40003f6e808 */
[C---:B------:R-:W-:Y:S02]  /*7640*/  ISETP.LT.OR P5, PT, R66.reuse, 0x5a, P5 ;  /* 0x0000005a4200780c */ /* 0x040fe40002fa1670 */
[C---:B------:R-:W-:Y:S02]  /*7650*/  ISETP.LT.OR P4, PT, R66.reuse, 0x61, P4 ;  /* 0x000000614200780c */ /* 0x040fe40002781670 */
[C---:B------:R-:W-:Y:S02]  /*7660*/  ISETP.LT.OR P6, PT, R66.reuse, 0x62, P6 ;  /* 0x000000624200780c */ /* 0x040fe400037c1670 */
[----:B------:R-:W-:Y:S02]  /*7670*/  ISETP.LT.OR P2, PT, R66, 0x69, P2 ;  /* 0x000000694200780c */ /* 0x000fe40001741670 */
[----:B------:R-:W-:Y:S02]  /*7680*/  FSEL R53, R57, -INF , !P5 ;  /* 0xff80000039357808 */ /* 0x000fe40006800000 */
[----:B------:R-:W-:-:S02]  /*7690*/  FSEL R54, R58, -INF , !P4 ;  /* 0xff8000003a367808 */ /* 0x000fc40006000000 */
[----:B------:R-:W-:Y:S02]  /*76a0*/  FSEL R55, R59, -INF , !P6 ;  /* 0xff8000003b377808 */ /* 0x000fe40007000000 */
[----:B------:R-:W-:Y:S02]  /*76b0*/  FSEL R50, R60, -INF , !P2 ;  /* 0xff8000003c327808 */ /* 0x000fe40005000000 */
[C---:B------:R-:W-:Y:S02]  /*76c0*/  ISETP.GT.AND P5, PT, R74.reuse, 0x70, P1 ;  /* 0x000000704a00780c */ /* 0x040fe40000fa4270 */
[C---:B------:R-:W-:Y:S02]  /*76d0*/  ISETP.GT.AND P4, PT, R74.reuse, 0x71, P1 ;  /* 0x000000714a00780c */ /* 0x040fe40000f84270 */
[C---:B------:R-:W-:Y:S02]  /*76e0*/  ISETP.GT.AND P6, PT, R74.reuse, 0x78, P1 ;  /* 0x000000784a00780c */ /* 0x040fe40000fc4270 */
[----:B------:R-:W-:-:S02]  /*76f0*/  ISETP.GT.AND P2, PT, R74, 0x79, P1 ;  /* 0x000000794a00780c */ /* 0x000fc40000f44270 */
[C---:B------:R-:W-:Y:S02]  /*7700*/  ISETP.LT.OR P5, PT, R66.reuse, 0x71, P5 ;  /* 0x000000714200780c */ /* 0x040fe40002fa1670 */
[C---:B------:R-:W-:Y:S02]  /*7710*/  ISETP.LT.OR P4, PT, R66.reuse, 0x72, P4 ;  /* 0x000000724200780c */ /* 0x040fe40002781670 */
[C---:B------:R-:W-:Y:S02]  /*7720*/  ISETP.LT.OR P6, PT, R66.reuse, 0x79, P6 ;  /* 0x000000794200780c */ /* 0x040fe400037c1670 */
[----:B------:R-:W-:Y:S01]  /*7730*/  ISETP.LT.OR P2, PT, R66, 0x7a, P2 ;  /* 0x0000007a4200780c */ /* 0x000fe20001741670 */
[----:B------:R-:W-:Y:S01]  /*7740*/  IMAD.IADD R66, R78, 0x1, R9 ;  /* 0x000000014e427824 */ /* 0x000fe200078e0209 */
[----:B------:R-:W-:Y:S02]  /*7750*/  FSEL R58, R64, -INF , !P5 ;  /* 0xff800000403a7808 */ /* 0x000fe40006800000 */
[----:B------:R-:W-:-:S02]  /*7760*/  FSEL R59, R68, -INF , !P4 ;  /* 0xff800000443b7808 */ /* 0x000fc40006000000 */
[----:B------:R-:W-:Y:S02]  /*7770*/  FSEL R60, R70, -INF , !P6 ;  /* 0xff800000463c7808 */ /* 0x000fe40007000000 */
[----:B------:R-:W-:Y:S01]  /*7780*/  FSEL R57, R72, -INF , !P2 ;  /* 0xff80000048397808 */ /* 0x000fe20005000000 */
[----:B------:R-:W-:Y:S06]  /*7790*/  @P3 BRA `(.L_x_1320) ;  /* 0x00000000005c3947 */ /* 0x000fec0003800000 */
        /* <DEDUP_REMOVED lines=13> */
.L_x_1322:
[----:B------:R-:W-:-:S05]  /*7870*/  IMAD.U32 R68, RZ, RZ, UR30 ;  /* 0x0000001eff447e24 */ /* 0x000fca000f8e00ff */
[----:B------:R-:W-:-:S13]  /*7880*/  ISETP.NE.AND P2, PT, R68, 0x1, PT ;  /* 0x000000014400780c */ /* 0x000fda0003f45270 */
[----:B------:R-:W0:Y:S02]  /*7890*/  @P2 LDC.64 R8, c[0x0][0x9e8] ;  /* 0x00027a00ff082b82 */ /* 0x000e240000000a00 */
[----:B0-----:R-:W-:-:S05]  /*78a0*/  @P2 IMAD.HI.U32 R8, R64, R8, RZ ;  /* 0x0000000840082227 */ /* 0x001fca00078e00ff */
[----:B------:R-:W-:-:S07]  /*78b0*/  @P2 SHF.R.U32.HI R64, RZ, R9, R8 ;  /* 0x00000009ff402219 */ /* 0x000fce0000011608 */
.L_x_1323:
[----:B------:R-:W-:Y:S05]  /*78c0*/  BSYNC B0 ;  /* 0x0000000000007941 */ /* 0x000fea0003800000 */
.L_x_1321:
[----:B------:R-:W-:-:S04]  /*78d0*/  IMAD R81, R64, R68, -R81 ;  /* 0x0000004440517224 */ /* 0x000fc800078e0a51 */
[----:B------:R-:W-:-:S05]  /*78e0*/  IMAD.IADD R81, R81, 0x1, -R16 ;  /* 0x0000000151517824 */ /* 0x000fca00078e0a10 */
[----:B------:R-:W-:Y:S02]  /*78f0*/  VIADDMNMX R62, R81, R68, R62, PT ;  /* 0x00000044513e7246 */ /* 0x000fe4000380013e */
[----:B------:R-:W-:-:S07]  /*7900*/  VIMNMX R66, R66, R81, !PT ;  /* 0x0000005142427248 */ /* 0x000fce0007fe0100 */
.L_x_1320:
[----:B------:R-:W-:Y:S01]  /*7910*/  FMNMX.FTZ R8, R85, R4, !PT ;  /* 0x0000000455087209 */ /* 0x000fe20007810000 */
[----:B------:R-:W-:Y:S01]  /*7920*/  IMAD.U32 R87, RZ, RZ, UR29 ;  /* 0x0000001dff577e24 */ /* 0x000fe2000f8e00ff */
[----:B------:R-:W-:Y:S02]  /*7930*/  ISETP.GT.AND P5, PT, R66, 0x10, P1 ;  /* 0x000000104200780c */ /* 0x000fe40000fa4270 */
[----:B------:R-:W-:Y:S02]  /*7940*/  FMNMX.FTZ R8, R153, R8, !PT ;  /* 0x0000000899087209 */ /* 0x000fe40007810000 */
[----:B------:R-:W-:Y:S02]  /*7950*/  ISETP.LT.OR P5, PT, R62, 0x11, P5 ;  /* 0x000000113e00780c */ /* 0x000fe40002fa1670 */
[----:B------:R-:W-:Y:S02]  /*7960*/  FMNMX.FTZ R8, R83, R8, !PT ;  /* 0x0000000853087209 */ /* 0x000fe40007810000 */
[----:B------:R-:W-:-:S02]  /*7970*/  FSEL R13, R13, -INF , !P5 ;  /* 0xff8000000d0d7808 */ /* 0x000fc40006800000 */
[----:B------:R-:W-:Y:S02]  /*7980*/  FMNMX.FTZ R8, R155, R8, !PT ;  /* 0x000000089b087209 */ /* 0x000fe40007810000 */
[----:B------:R-:W-:Y:S02]  /*7990*/  ISETP.GT.AND P5, PT, R66, 0x20, P1 ;  /* 0x000000204200780c */ /* 0x000fe40000fa4270 */
[----:B------:R-:W-:Y:S02]  /*79a0*/  FMNMX.FTZ R8, R157, R8, !PT ;  /* 0x000000089d087209 */ /* 0x000fe40007810000 */
[----:B------:R-:W-:Y:S02]  /*79b0*/  ISETP.LT.OR P5, PT, R62, 0x21, P5 ;  /* 0x000000213e00780c */ /* 0x000fe40002fa1670 */
[----:B------:R-:W-:Y:S02]  /*79c0*/  FMNMX.FTZ R8, R79, R8, !PT ;  /* 0x000000084f087209 */ /* 0x000fe40007810000 */
[----:B------:R-:W-:-:S02]  /*79d0*/  FSEL R21, R21, -INF , !P5 ;  /* 0xff80000015157808 */ /* 0x000fc40006800000 */
[----:B------:R-:W-:Y:S02]  /*79e0*/  FMNMX.FTZ R8, R159, R8, !PT ;  /* 0x000000089f087209 */ /* 0x000fe40007810000 */
[C---:B------:R-:W-:Y:S02]  /*79f0*/  ISETP.GT.AND P5, PT, R66.reuse, RZ, P1 ;  /* 0x000000ff4200720c */ /* 0x040fe40000fa4270 */
[----:B------:R-:W-:Y:S02]  /*7a00*/  FMNMX.FTZ R8, R77, R8, !PT ;  /* 0x000000084d087209 */ /* 0x000fe40007810000 */
[----:B------:R-:W-:Y:S02]  /*7a10*/  ISETP.GT.AND P2, PT, R66, 0x1, P1 ;  /* 0x000000014200780c */ /* 0x000fe40000f44270 */
[----:B------:R-:W-:Y:S02]  /*7a20*/  FMNMX.FTZ R8, R161, R8, !PT ;  /* 0x00000008a1087209 */ /* 0x000fe40007810000 */
[----:B------:R-:W-:-:S02]  /*7a30*/  ISETP.LT.OR P5, PT, R62, 0x1, P5 ;  /* 0x000000013e00780c */ /* 0x000fc40002fa1670 */
[----:B------:R-:W-:Y:S02]  /*7a40*/  FMNMX.FTZ R8, R75, R8, !PT ;  /* 0x000000084b087209 */ /* 0x000fe40007810000 */
        /* <DEDUP_REMOVED lines=12> */
[----:B------:R-:W-:Y:S02]  /*7b10*/  FMNMX.FTZ R7, R72, R5, !PT ;  /* 0x0000000548077209 */ /* 0x000fe40007810000 */
[----:B------:R-:W-:Y:S02]  /*7b20*/  FMNMX.FTZ R8, R63, R8, !PT ;  /* 0x000000083f087209 */ /* 0x000fe40007810000 */
[----:B------:R-:W-:Y:S02]  /*7b30*/  ISETP.LT.OR P4, PT, R62, 0xa, P4 ;  /* 0x0000000a3e00780c */ /* 0x000fe40002781670 */
[----:B------:R-:W-:Y:S02]  /*7b40*/  FMNMX.FTZ R9, R47, R8, !PT ;  /* 0x000000082f097209 */ /* 0x000fe40007810000 */
[----:B------:R-:W-:-:S02]  /*7b50*/  FSEL R11, R11, -INF , !P3 ;  /* 0xff8000000b0b7808 */ /* 0x000fc40005800000 */
[----:B------:R-:W-:Y:S02]  /*7b60*/  FMNMX.FTZ R8, R48, R9, !PT ;  /* 0x0000000930087209 */ /* 0x000fe40007810000 */
[----:B------:R-:W-:Y:S02]  /*7b70*/  FMNMX.FTZ R74, R10, R7, !PT ;  /* 0x000000070a4a7209 */ /* 0x000fe40007810000 */
[----:B------:R-:W-:Y:S02]  /*7b80*/  FMNMX.FTZ R9, R61, R8, !PT ;  /* 0x000000083d097209 */ /* 0x000fe40007810000 */
[----:B------:R-:W-:Y:S02]  /*7b90*/  ISETP.GT.AND P2, PT, R66, 0x11, P1 ;  /* 0x000000114200780c */ /* 0x000fe40000f44270 */
[----:B------:R-:W-:Y:S02]  /*7ba0*/  FMNMX.FTZ R8, R56, R9, !PT ;  /* 0x0000000938087209 */ /* 0x000fe40007810000 */
[----:B------:R-:W-:-:S02]  /*7bb0*/  FMNMX.FTZ R74, R11, R74, !PT ;  /* 0x0000004a0b4a7209 */ /* 0x000fc40007810000 */
[----:B------:R-:W-:Y:S02]  /*7bc0*/  FMNMX.FTZ R9, R51, R8, !PT ;  /* 0x0000000833097209 */ /* 0x000fe40007810000 */
[----:B------:R-:W-:Y:S02]  /*7bd0*/  ISETP.GT.AND P3, PT, R66, 0x18, P1 ;  /* 0x000000184200780c */ /* 0x000fe40000f64270 */
        /* <DEDUP_REMOVED lines=19> */
[C---:B------:R-:W-:Y:S02]  /*7d10*/  ISETP.GT.AND P5, PT, R66.reuse, 0x38, P1 ;  /* 0x000000384200780c */ /* 0x040fe40000fa4270 */
[----:B------:R-:W-:Y:S01]  /*7d20*/  ISETP.GT.AND P2, PT, R66, 0x30, P1 ;  /* 0x000000304200780c */ /* 0x000fe20000f44270 */
[----:B------:R-:W0:Y:S01]  /*7d30*/  SHFL.BFLY PT, R8, R9, 0x2, 0x1f ;  /* 0x0c401f0009087f89 */ /* 0x000e2200000e0000 */
[----:B------:R-:W-:-:S02]  /*7d40*/  FSEL R25, R25, -INF , !P3 ;  /* 0xff80000019197808 */ /* 0x000fc40005800000 */
[----:B------:R-:W-:Y:S02]  /*7d50*/  ISETP.LT.OR P5, PT, R62, 0x39, P5 ;  /* 0x000000393e00780c */ /* 0x000fe40002fa1670 */
[----:B------:R-:W-:Y:S02]  /*7d60*/  ISETP.GT.AND P3, PT, R66, 0x31, P1 ;  /* 0x000000314200780c */ /* 0x000fe40000f64270 */
[C---:B------:R-:W-:Y:S02]  /*7d70*/  ISETP.LT.OR P2, PT, R62.reuse, 0x31, P2 ;  /* 0x000000313e00780c */ /* 0x040fe40001741670 */
[----:B------:R-:W-:Y:S02]  /*7d80*/  ISETP.LT.OR P3, PT, R62, 0x32, P3 ;  /* 0x000000323e00780c */ /* 0x000fe40001f61670 */
[----:B------:R-:W-:Y:S02]  /*7d90*/  FSEL R27, R27, -INF , !P2 ;  /* 0xff8000001b1b7808 */ /* 0x000fe40005000000 */
[----:B------:R-:W-:-:S02]  /*7da0*/  FSEL R28, R28, -INF , !P3 ;  /* 0xff8000001c1c7808 */ /* 0x000fc40005800000 */
[C---:B------:R-:W-:Y:S02]  /*7db0*/  ISETP.GT.AND P2, PT, R66.reuse, 0x40, P1 ;  /* 0x000000404200780c */ /* 0x040fe40000f44270 */
[----:B------:R-:W-:Y:S02]  /*7dc0*/  ISETP.GT.AND P3, PT, R66, 0x41, P1 ;  /* 0x000000414200780c */ /* 0x000fe40000f64270 */
[C---:B------:R-:W-:Y:S02]  /*7dd0*/  ISETP.LT.OR P2, PT, R62.reuse, 0x41, P2 ;  /* 0x000000413e00780c */ /* 0x040fe40001741670 */
[----:B------:R-:W-:Y:S02]  /*7de0*/  ISETP.LT.OR P3, PT, R62, 0x42, P3 ;  /* 0x000000423e00780c */ /* 0x000fe40001f61670 */
[----:B------:R-:W-:Y:S02]  /*7df0*/  FSEL R31, R31, -INF , !P2 ;  /* 0xff8000001f1f7808 */ /* 0x000fe40005000000 */
[----:B0-----:R-:W-:-:S02]  /*7e00*/  FMNMX.FTZ R64, R9, R8, !PT ;  /* 0x0000000809407209 */ /* 0x001fc40007810000 */
[----:B------:R-:W-:Y:S02]  /*7e10*/  FSEL R9, R12, -INF , !P4 ;  /* 0xff8000000c097808 */ /* 0x000fe40006000000 */
[----:B------:R-:W-:Y:S01]  /*7e20*/  ISETP.GT.AND P4, PT, R66, 0x19, P1 ;  /* 0x000000194200780c */ /* 0x000fe20000f84270 */
[----:B------:R-:W0:Y:S01]  /*7e30*/  SHFL.BFLY PT, R81, R64, 0x1, 0x1f ;  /* 0x0c201f0040517f89 */ /* 0x000e2200000e0000 */
        /* <DEDUP_REMOVED lines=8> */
[----:B------:R-:W-:Y:S02]  /*7ec0*/  FSEL R32, R32, -INF , !P3 ;  /* 0xff80000020207808 */ /* 0x000fe40005800000 */
[----:B------:R-:W-:-:S02]  /*7ed0*/  ISETP.GT.AND P2, PT, R66, 0x50, P1 ;  /* 0x000000504200780c */ /* 0x000fc40000f44270 */
[----:B------:R-:W-:Y:S02]  /*7ee0*/  ISETP.GT.AND P3, PT, R66, 0x51, P1 ;  /* 0x000000514200780c */ /* 0x000fe40000f64270 */
[----:B------:R-:W-:Y:S02]  /*7ef0*/  ISETP.LT.OR P2, PT, R62, 0x51, P2 ;  /* 0x000000513e00780c */ /* 0x000fe40001741670 */
[----:B0-----:R-:W-:Y:S02]  /*7f00*/  FMNMX.FTZ R8, R64, R81, !PT ;  /* 0x0000005140087209 */ /* 0x001fe40007810000 */
[----:B------:R-:W-:Y:S02]  /*7f10*/  FSEL R35, R35, -INF , !P2 ;  /* 0xff80000023237808 */ /* 0x000fe40005000000 */
[C---:B------:R-:W-:Y:S01]  /*7f20*/  FSETP.NEU.FTZ.AND P6, PT, R8.reuse, -INF , PT ;  /* 0xff8000000800780b */ /* 0x040fe20003fdd000 */
[----:B------:R-:W-:-:S01]  /*7f30*/  FFMA.FTZ R68, R8, R87, -8 ;  /* 0xc100000008447423 */ /* 0x000fc20000010057 */
[----:B------:R-:W-:-:S02]  /*7f40*/  ISETP.LT.OR P3, PT, R62, 0x52, P3 ;  /* 0x000000523e00780c */ /* 0x000fc40001f61670 */
[----:B------:R-:W-:Y:S02]  /*7f50*/  ISETP.GT.AND P2, PT, R66, 0x60, P1 ;  /* 0x000000604200780c */ /* 0x000fe40000f44270 */
[----:B------:R-:W-:Y:S02]  /*7f60*/  FSEL R64, R68, RZ, P6 ;  /* 0x000000ff44407208 */ /* 0x000fe40003000000 */
[----:B------:R-:W-:Y:S02]  /*7f70*/  FSEL R68, R20, -INF , !P4 ;  /* 0xff80000014447808 */ /* 0x000fe40006000000 */
[----:B------:R-:W-:Y:S01]  /*7f80*/  ISETP.GT.AND P4, PT, R66, 0x29, P1 ;  /* 0x000000294200780c */ /* 0x000fe20000f84270 */
[----:B------:R-:W-:-:S01]  /*7f90*/  FFMA.FTZ R80, R77, UR29, -R64 ;  /* 0x0000001d4d507c23 */ /* 0x000fc20008010840 */
[----:B------:R-:W-:Y:S01]  /*7fa0*/  FMNMX.FTZ R78, R68, R7, !PT ;  /* 0x00000007444e7209 */ /* 0x000fe20007810000 */
[----:B------:R-:W-:-:S01]  /*7fb0*/  FFMA.FTZ R82, R73, UR29, -R64 ;  /* 0x0000001d49527c23 */ /* 0x000fc20008010840 */
[----:B------:R-:W-:Y:S01]  /*7fc0*/  ISETP.LT.OR P4, PT, R62, 0x2a, P4 ;  /* 0x0000002a3e00780c */ /* 0x000fe20002781670 */
[----:B------:R0:W-:Y:S01]  /*7fd0*/  MUFU.EX2 R29, R80 ;  /* 0x00000050001d7308 */ /* 0x0001e20000000800 */
[----:B------:R-:W-:Y:S01]  /*7fe0*/  FMNMX.FTZ R7, R21, R78, !PT ;  /* 0x0000004e15077209 */ /* 0x000fe20007810000 */
[--C-:B------:R-:W-:Y:S01]  /*7ff0*/  FFMA.FTZ R70, R83, UR29, -R64.reuse ;  /* 0x0000001d53467c23 */ /* 0x100fe20008010840 */
[----:B------:R-:W-:Y:S01]  /*8000*/  FSEL R26, R26, -INF , !P4 ;  /* 0xff8000001a1a7808 */ /* 0x000fe20006000000 */
[--C-:B------:R-:W-:Y:S01]  /*8010*/  FFMA.FTZ R85, R85, UR29, -R64.reuse ;  /* 0x0000001d55557c23 */ /* 0x100fe20008010840 */
[----:B------:R-:W-:Y:S01]  /*8020*/  FMNMX.FTZ R78, R24, R7, !PT ;  /* 0x00000007184e7209 */ /* 0x000fe20007810000 */
[--C-:B------:R-:W-:Y:S01]  /*8030*/  FFMA.FTZ R81, R153, UR29, -R64.reuse ;  /* 0x0000001d99517c23 */ /* 0x100fe20008010840 */
[----:B------:R-:W-:Y:S01]  /*8040*/  ISETP.GT.AND P4, PT, R66, 0x39, P1 ;  /* 0x000000394200780c */ /* 0x000fe20000f84270 */
[----:B------:R1:W-:Y:S01]  /*8050*/  MUFU.EX2 R20, R70 ;  /* 0x0000004600147308 */ /* 0x0003e20000000800 */
[----:B------:R-:W-:Y:S01]  /*8060*/  FMNMX.FTZ R7, R25, R78, !PT ;  /* 0x0000004e19077209 */ /* 0x000fe20007810000 */
[--C-:B------:R-:W-:Y:S01]  /*8070*/  FFMA.FTZ R83, R155, UR29, -R64.reuse ;  /* 0x0000001d9b537c23 */ /* 0x100fe20008010840 */
[----:B------:R-:W-:Y:S01]  /*8080*/  ISETP.LT.OR P4, PT, R62, 0x3a, P4 ;  /* 0x0000003a3e00780c */ /* 0x000fe20002781670 */
[--C-:B------:R-:W-:Y:S01]  /*8090*/  FFMA.FTZ R79, R79, UR29, -R64.reuse ;  /* 0x0000001d4f4f7c23 */ /* 0x100fe20008010840 */
[----:B0-----:R-:W-:Y:S01]  /*80a0*/  FMNMX.FTZ R80, R26, R7, !PT ;  /* 0x000000071a507209 */ /* 0x001fe20007810000 */
[--C-:B------:R-:W-:Y:S01]  /*80b0*/  FFMA.FTZ R159, R159, UR29, -R64.reuse ;  /* 0x0000001d9f9f7c23 */ /* 0x100fe20008010840 */
[----:B------:R-:W-:Y:S01]  /*80c0*/  FSEL R77, R30, -INF , !P4 ;  /* 0xff8000001e4d7808 */ /* 0x000fe20006000000 */
[--C-:B------:R-:W-:Y:S01]  /*80d0*/  FFMA.FTZ R161, R161, UR29, -R64.reuse ;  /* 0x0000001da1a17c23 */ /* 0x100fe20008010840 */
[----:B------:R-:W-:Y:S01]  /*80e0*/  FMNMX.FTZ R7, R27, R80, !PT ;  /* 0x000000501b077209 */ /* 0x000fe20007810000 */
[--C-:B-1----:R-:W-:Y:S01]  /*80f0*/  FFMA.FTZ R70, R157, UR29, -R64.reuse ;  /* 0x0000001d9d467c23 */ /* 0x102fe20008010840 */
[----:B------:R-:W-:Y:S01]  /*8100*/  ISETP.GT.AND P4, PT, R66, 0x49, P1 ;  /* 0x000000494200780c */ /* 0x000fe20000f84270 */
[--C-:B------:R-:W-:Y:S01]  /*8110*/  FFMA.FTZ R75, R75, UR29, -R64.reuse ;  /* 0x0000001d4b4b7c23 */ /* 0x100fe20008010840 */
[----:B------:R-:W-:Y:S01]  /*8120*/  FMNMX.FTZ R7, R28, R7, !PT ;  /* 0x000000071c077209 */ /* 0x000fe20007810000 */
[--C-:B------:R-:W-:Y:S01]  /*8130*/  FFMA.FTZ R163, R163, UR29, -R64.reuse ;  /* 0x0000001da3a37c23 */ /* 0x100fe20008010840 */
[----:B------:R-:W-:Y:S01]  /*8140*/  ISETP.LT.OR P4, PT, R62, 0x4a, P4 ;  /* 0x0000004a3e00780c */ /* 0x000fe20002781670 */
[--C-:B------:R-:W-:Y:S01]  /*8150*/  FFMA.FTZ R71, R71, UR29, -R64.reuse ;  /* 0x0000001d47477c23 */ /* 0x100fe20008010840 */
[----:B------:R-:W-:Y:S01]  /*8160*/  FMNMX.FTZ R80, R76, R7, !PT ;  /* 0x000000074c507209 */ /* 0x000fe20007810000 */
[--C-:B------:R-:W-:Y:S01]  /*8170*/  FFMA.FTZ R65, R65, UR29, -R64.reuse ;  /* 0x0000001d41417c23 */ /* 0x100fe20008010840 */
[----:B------:R-:W-:Y:S01]  /*8180*/  FSEL R78, R33, -INF , !P5 ;  /* 0xff800000214e7808 */ /* 0x000fe20006800000 */
[--C-:B------:R-:W-:Y:S01]  /*8190*/  FFMA.FTZ R61, R61, UR29, -R64.reuse ;  /* 0x0000001d3d3d7c23 */ /* 0x100fe20008010840 */
[----:B------:R-:W-:Y:S01]  /*81a0*/  FMNMX.FTZ R80, R77, R80, !PT ;  /* 0x000000504d507209 */ /* 0x000fe20007810000 */
[--C-:B------:R-:W-:Y:S01]  /*81b0*/  FFMA.FTZ R56, R56, UR29, -R64.reuse ;  /* 0x0000001d38387c23 */ /* 0x100fe20008010840 */
[----:B------:R-:W-:Y:S01]  /*81c0*/  FSEL R73, R34, -INF , !P4 ;  /* 0xff80000022497808 */ /* 0x000fe20006000000 */
[--C-:B------:R-:W-:Y:S01]  /*81d0*/  FFMA.FTZ R51, R51, UR29, -R64.reuse ;  /* 0x0000001d33337c23 */ /* 0x100fe20008010840 */
[----:B------:R-:W-:Y:S01]  /*81e0*/  FMNMX.FTZ R7, R31, R80, !PT ;  /* 0x000000501f077209 */ /* 0x000fe20007810000 */
[----:B------:R0:W-:Y:S01]  /*81f0*/  MUFU.EX2 R34, R82 ;  /* 0x0000005200227308 */ /* 0x0001e20000000800 */
[----:B------:R-:W-:Y:S01]  /*8200*/  ISETP.GT.AND P5, PT, R66, 0x58, P1 ;  /* 0x000000584200780c */ /* 0x000fe20000fa4270 */
[--C-:B------:R-:W-:Y:S01]  /*8210*/  FFMA.FTZ R80, R69, UR29, -R64.reuse ;  /* 0x0000001d45507c23 */ /* 0x100fe20008010840 */
[----:B------:R-:W-:Y:S01]  /*8220*/  FMNMX.FTZ R7, R32, R7, !PT ;  /* 0x0000000720077209 */ /* 0x000fe20007810000 */
[--C-:B------:R-:W-:Y:S01]  /*8230*/  FFMA.FTZ R69, R67, UR29, -R64.reuse ;  /* 0x0000001d43457c23 */ /* 0x100fe20008010840 */
[----:B------:R-:W-:Y:S01]  /*8240*/  ISETP.GT.AND P4, PT, R66, 0x59, P1 ;  /* 0x000000594200780c */ /* 0x000fe20000f84270 */
        /* <DEDUP_REMOVED lines=12> */
[--C-:B------:R-:W-:Y:S01]  /*8310*/  FFMA.FTZ R58, R58, UR29, -R64.reuse ;  /* 0x0000001d3a3a7c23 */ /* 0x100fe20008010840 */
[----:B------:R-:W-:Y:S01]  /*8320*/  ISETP.LT.OR P4, PT, R62, 0x5a, P4 ;  /* 0x0000005a3e00780c */ /* 0x000fe20002781670 */
[--C-:B------:R-:W-:Y:S01]  /*8330*/  FFMA.FTZ R59, R59, UR29, -R64.reuse ;  /* 0x0000001d3b3b7c23 */ /* 0x100fe20008010840 */
[----:B------:R-:W-:Y:S01]  /*8340*/  FMNMX.FTZ R82, R36, R7, !PT ;  /* 0x0000000724527209 */ /* 0x000fe20007810000 */
[----:B------:R-:W-:Y:S01]  /*8350*/  FFMA.FTZ R60, R60, UR29, -R64 ;  /* 0x0000001d3c3c7c23 */ /* 0x000fe20008010840 */
[----:B------:R-:W-:Y:S01]  /*8360*/  ISETP.GT.AND P3, PT, R66, 0x61, P1 ;  /* 0x000000614200780c */ /* 0x000fe20000f64270 */
[----:B------:R-:W-:Y:S01]  /*8370*/  MUFU.EX2 R12, R85 ;  /* 0x00000055000c7308 */ /* 0x000fe20000000800 */
[----:B------:R-:W-:-:S02]  /*8380*/  ISETP.LT.OR P2, PT, R62, 0x61, P2 ;  /* 0x000000613e00780c */ /* 0x000fc40001741670 */
[----:B------:R-:W-:Y:S02]  /*8390*/  FSEL R67, R38, -INF , !P4 ;  /* 0xff80000026437808 */ /* 0x000fe40006000000 */
[----:B------:R-:W-:Y:S02]  /*83a0*/  FMNMX.FTZ R82, R37, R82, !PT ;  /* 0x0000005225527209 */ /* 0x000fe40007810000 */
[----:B------:R-:W-:Y:S01]  /*83b0*/  ISETP.GT.AND P5, PT, R66, 0x68, P1 ;  /* 0x000000684200780c */ /* 0x000fe20000fa4270 */
[----:B------:R0:W-:Y:S01]  /*83c0*/  MUFU.EX2 R38, R69 ;  /* 0x0000004500267308 */ /* 0x0001e20000000800 */
[----:B------:R-:W-:Y:S02]  /*83d0*/  FSEL R39, R39, -INF , !P2 ;  /* 0xff80000027277808 */ /* 0x000fe40005000000 */
[----:B------:R-:W-:Y:S02]  /*83e0*/  ISETP.LT.OR P3, PT, R62, 0x62, P3 ;  /* 0x000000623e00780c */ /* 0x000fe40001f61670 */
[----:B------:R-:W-:-:S02]  /*83f0*/  FMNMX.FTZ R82, R67, R82, !PT ;  /* 0x0000005243527209 */ /* 0x000fc40007810000 */
[----:B------:R-:W-:Y:S01]  /*8400*/  ISETP.LT.OR P5, PT, R62, 0x69, P5 ;  /* 0x000000693e00780c */ /* 0x000fe20002fa1670 */
[----:B------:R-:W-:Y:S01]  /*8410*/  MUFU.EX2 R81, R81 ;  /* 0x0000005100517308 */ /* 0x000fe20000000800 */
[----:B------:R-:W-:Y:S01]  /*8420*/  ISETP.GT.AND P4, PT, R66, 0x69, P1 ;  /* 0x000000694200780c */ /* 0x000fe20000f84270 */
[--C-:B0-----:R-:W-:Y:S01]  /*8430*/  FFMA.FTZ R69, R63, UR29, -R64.reuse ;  /* 0x0000001d3f457c23 */ /* 0x101fe20008010840 */
[----:B------:R-:W-:Y:S02]  /*8440*/  FSEL R40, R40, -INF , !P3 ;  /* 0xff80000028287808 */ /* 0x000fe40005800000 */
[----:B------:R-:W-:Y:S01]  /*8450*/  FMNMX.FTZ R7, R39, R82, !PT ;  /* 0x0000005227077209 */ /* 0x000fe20007810000 */
[----:B------:R-:W-:-:S01]  /*8460*/  FFMA.FTZ R82, R47, UR29, -R64 ;  /* 0x0000001d2f527c23 */ /* 0x000fc20008010840 */
[----:B------:R-:W-:Y:S01]  /*8470*/  FSEL R63, R41, -INF , !P5 ;  /* 0xff800000293f7808 */ /* 0x000fe20006800000 */
[----:B------:R-:W-:Y:S01]  /*8480*/  MUFU.EX2 R83, R83 ;  /* 0x0000005300537308 */ /* 0x000fe20000000800 */
[----:B------:R-:W-:-:S02]  /*8490*/  ISETP.GT.AND P2, PT, R66, 0x70, P1 ;  /* 0x000000704200780c */ /* 0x000fc40000f44270 */
[C---:B------:R-:W-:Y:S02]  /*84a0*/  ISETP.GT.AND P3, PT, R66.reuse, 0x71, P1 ;  /* 0x000000714200780c */ /* 0x040fe40000f64270 */
[C---:B------:R-:W-:Y:S02]  /*84b0*/  ISETP.GT.AND P5, PT, R66.reuse, 0x78, P1 ;  /* 0x000000784200780c */ /* 0x040fe40000fa4270 */
[----:B------:R-:W-:Y:S01]  /*84c0*/  ISETP.GT.AND P1, PT, R66, 0x79, P1 ;  /* 0x000000794200780c */ /* 0x000fe20000f24270 */
[----:B------:R0:W-:Y:S01]  /*84d0*/  MUFU.EX2 R41, R69 ;  /* 0x0000004500297308 */ /* 0x0001e20000000800 */
[----:B------:R-:W-:Y:S02]  /*84e0*/  ISETP.LT.OR P4, PT, R62, 0x6a, P4 ;  /* 0x0000006a3e00780c */ /* 0x000fe40002781670 */
[----:B------:R-:W-:Y:S02]  /*84f0*/  FMNMX.FTZ R66, R40, R7, !PT ;  /* 0x0000000728427209 */ /* 0x000fe40007810000 */
[----:B------:R-:W-:-:S02]  /*8500*/  ISETP.LT.OR P2, PT, R62, 0x71, P2 ;  /* 0x000000713e00780c */ /* 0x000fc40001741670 */
[----:B------:R-:W-:Y:S01]  /*8510*/  FSEL R47, R42, -INF , !P4 ;  /* 0xff8000002a2f7808 */ /* 0x000fe20006000000 */
[----:B------:R-:W-:Y:S01]  /*8520*/  MUFU.EX2 R70, R70 ;  /* 0x0000004600467308 */ /* 0x000fe20000000800 */
[----:B------:R-:W-:Y:S01]  /*8530*/  FMNMX.FTZ R66, R63, R66, !PT ;  /* 0x000000423f427209 */ /* 0x000fe20007810000 */
[--C-:B0-----:R-:W-:Y:S01]  /*8540*/  FFMA.FTZ R69, R48, UR29, -R64.reuse ;  /* 0x0000001d30457c23 */ /* 0x101fe20008010840 */
[C---:B------:R-:W-:Y:S01]  /*8550*/  ISETP.LT.OR P3, PT, R62.reuse, 0x72, P3 ;  /* 0x000000723e00780c */ /* 0x040fe20001f61670 */
[----:B------:R-:W-:Y:S01]  /*8560*/  FFMA.FTZ R64, R57, UR29, -R64 ;  /* 0x0000001d39407c23 */ /* 0x000fe20008010840 */
[----:B------:R-:W-:Y:S02]  /*8570*/  FSEL R43, R43, -INF , !P2 ;  /* 0xff8000002b2b7808 */ /* 0x000fe40005000000 */
[----:B------:R-:W-:Y:S01]  /*8580*/  FMNMX.FTZ R66, R47, R66, !PT ;  /* 0x000000422f427209 */ /* 0x000fe20007810000 */
[----:B------:R-:W-:Y:S01]  /*8590*/  MUFU.EX2 R79, R79 ;  /* 0x0000004f004f7308 */ /* 0x000fe20000000800 */
[----:B------:R-:W-:-:S02]  /*85a0*/  ISETP.LT.OR P5, PT, R62, 0x79, P5 ;  /* 0x000000793e00780c */ /* 0x000fc40002fa1670 */
[----:B------:R-:W-:Y:S02]  /*85b0*/  FSEL R48, R44, -INF , !P3 ;  /* 0xff8000002c307808 */ /* 0x000fe40005800000 */
[----:B------:R-:W-:Y:S02]  /*85c0*/  FMNMX.FTZ R7, R43, R66, !PT ;  /* 0x000000422b077209 */ /* 0x000fe40007810000 */
[----:B------:R-:W-:Y:S01]  /*85d0*/  ISETP.LT.OR P1, PT, R62, 0x7a, P1 ;  /* 0x0000007a3e00780c */ /* 0x000fe20000f21670 */
[----:B------:R0:W-:Y:S01]  /*85e0*/  MUFU.EX2 R44, R69 ;  /* 0x00000045002c7308 */ /* 0x0001e20000000800 */
[----:B------:R-:W-:Y:S02]  /*85f0*/  FSEL R45, R45, -INF , !P5 ;  /* 0xff8000002d2d7808 */ /* 0x000fe40006800000 */
[----:B------:R-:W-:Y:S02]  /*8600*/  FMNMX.FTZ R62, R48, R7, !PT ;  /* 0x00000007303e7209 */ /* 0x000fe40007810000 */
[----:B------:R-:W-:-:S02]  /*8610*/  FSEL R46, R46, -INF , !P1 ;  /* 0xff8000002e2e7808 */ /* 0x000fc40004800000 */
[----:B------:R-:W-:Y:S01]  /*8620*/  FMNMX.FTZ R7, R45, R62, !PT ;  /* 0x0000003e2d077209 */ /* 0x000fe20007810000 */
[----:B------:R-:W-:Y:S01]  /*8630*/  MUFU.EX2 R74, R159 ;  /* 0x0000009f004a7308 */ /* 0x000fe20000000800 */
[----:B------:R-:W-:Y:S02]  /*8640*/  FSEL R57, R8, RZ, P6 ;  /* 0x000000ff08397208 */ /* 0x000fe40003000000 */
[----:B------:R-:W-:-:S03]  /*8650*/  FMNMX.FTZ R7, R46, R7, !PT ;  /* 0x000000072e077209 */ /* 0x000fc60007810000 */
[----:B------:R-:W-:Y:S02]  /*8660*/  FADD.FTZ R4, -R57, R4 ;  /* 0x0000000439047221 */ /* 0x000fe40000010100 */
[----:B------:R-:W1:Y:S01]  /*8670*/  SHFL.BFLY PT, R62, R7, 0x2, 0x1f ;  /* 0x0c401f00073e7f89 */ /* 0x000e6200000e0000 */
[----:B------:R-:W-:Y:S01]  /*8680*/  MUFU.EX2 R57, R64 ;  /* 0x0000004000397308 */ /* 0x000fe20000000800 */
[----:B0-----:R-:W-:-:S07]  /*8690*/  FMUL.FTZ R69, R4, UR29 ;  /* 0x0000001d04457c20 */ /* 0x001fce0008410000 */
[----:B------:R-:W0:Y:S08]  /*86a0*/  MUFU.EX2 R69, R69 ;  /* 0x0000004500457308 */ /* 0x000e300000000800 */
[----:B------:R-:W-:Y:S01]  /*86b0*/  MUFU.EX2 R30, R161 ;  /* 0x000000a1001e7308 */ /* 0x000fe20000000800 */
[----:B-1----:R-:W-:-:S07]  /*86c0*/  FMNMX.FTZ R62, R7, R62, !PT ;  /* 0x0000003e073e7209 */ /* 0x002fce0007810000 */
[----:B------:R-:W-:Y:S01]  /*86d0*/  MUFU.EX2 R75, R75 ;  /* 0x0000004b004b7308 */ /* 0x000fe20000000800 */
[----:B------:R-:W1:Y:S07]  /*86e0*/  SHFL.BFLY PT, R7, R62, 0x1, 0x1f ;  /* 0x0c201f003e077f89 */ /* 0x000e6e00000e0000 */
[----:B------:R-:W-:Y:S08]  /*86f0*/  MUFU.EX2 R33, R163 ;  /* 0x000000a300217308 */ /* 0x000ff00000000800 */
[----:B------:R-:W-:Y:S08]  /*8700*/  MUFU.EX2 R71, R71 ;  /* 0x0000004700477308 */ /* 0x000ff00000000800 */
[----:B------:R-:W-:Y:S01]  /*8710*/  MUFU.EX2 R80, R80 ;  /* 0x0000005000507308 */ /* 0x000fe20000000800 */
[----:B-1----:R-:W-:Y:S01]  /*8720*/  FMNMX.FTZ R7, R62, R7, !PT ;  /* 0x000000073e077209 */ /* 0x002fe20007810000 */
[----:B------:R-:W-:-:S03]  /*8730*/  IMAD.U32 R62, RZ, RZ, UR29 ;  /* 0x0000001dff3e7e24 */ /* 0x000fc6000f8e00ff */
[C---:B------:R-:W-:Y:S01]  /*8740*/  FSETP.NEU.FTZ.AND P1, PT, R7.reuse, -INF , PT ;  /* 0xff8000000700780b */ /* 0x040fe20003f3d000 */
[----:B------:R-:W-:-:S02]  /*8750*/  FFMA.FTZ R62, R7, R62, -8 ;  /* 0xc1000000073e7423 */ /* 0x000fc4000001003e */
[----:B------:R-:W-:Y:S01]  /*8760*/  MUFU.EX2 R65, R65 ;  /* 0x0000004100417308 */ /* 0x000fe20000000800 */
[----:B------:R-:W-:Y:S02]  /*8770*/  FSEL R66, R7, RZ, P1 ;  /* 0x000000ff07427208 */ /* 0x000fe40000800000 */
[----:B------:R-:W-:-:S03]  /*8780*/  FSEL R4, R62, RZ, P1 ;  /* 0x000000ff3e047208 */ /* 0x000fc60000800000 */
[----:B------:R-:W-:Y:S02]  /*8790*/  FADD.FTZ R66, -R66, R5 ;  /* 0x0000000542427221 */ /* 0x000fe40000010100 */
[----:B------:R-:W-:Y:S01]  /*87a0*/  MUFU.EX2 R42, R82 ;  /* 0x00000052002a7308 */ /* 0x000fe20000000800 */
[----:B------:R-:W-:-:S01]  /*87b0*/  FFMA.FTZ R85, R72, UR29, -R4 ;  /* 0x0000001d48557c23 */ /* 0x000fc20008010804 */
[--C-:B------:R-:W-:Y:S01]  /*87c0*/  FFMA.FTZ R10, R10, UR29, -R4.reuse ;  /* 0x0000001d0a0a7c23 */ /* 0x100fe20008010804 */
[----:B------:R-:W-:Y:S01]  /*87d0*/  FMUL.FTZ R66, R66, UR29 ;  /* 0x0000001d42427c20 */ /* 0x000fe20008410000 */
[--C-:B------:R-:W-:Y:S01]  /*87e0*/  FFMA.FTZ R11, R11, UR29, -R4.reuse ;  /* 0x0000001d0b0b7c23 */ /* 0x100fe20008010804 */
[----:B------:R-:W-:-:S01]  /*87f0*/  FFMA.FTZ R62, R9, UR29, -R4 ;  /* 0x0000001d093e7c23 */ /* 0x000fc20008010804 */
[--C-:B------:R-:W-:Y:S01]  /*8800*/  FFMA.FTZ R9, R13, UR29, -R4.reuse ;  /* 0x0000001d0d097c23 */ /* 0x100fe20008010804 */
[----:B------:R-:W-:-:S01]  /*8810*/  FFMA.FTZ R14, R14, UR29, -R4 ;  /* 0x0000001d0e0e7c23 */ /* 0x000fc20008010804 */
[----:B------:R-:W-:Y:S01]  /*8820*/  MUFU.EX2 R85, R85 ;  /* 0x0000005500557308 */ /* 0x000fe20000000800 */
[----:B0-----:R-:W-:-:S01]  /*8830*/  FFMA.FTZ R72, R69, R3, R12 ;  /* 0x0000000345487223 */ /* 0x001fc2000001000c */
        /* <DEDUP_REMOVED lines=23> */
[----:B0-----:R-:W-:-:S01]  /*89b0*/  FFMA.FTZ R3, R66, R2, R85 ;  /* 0x0000000242037223 */ /* 0x001fc20000010055 */
[--C-:B------:R-:W-:Y:S01]  /*89c0*/  FFMA.FTZ R63, R63, UR29, -R4.reuse ;  /* 0x0000001d3f3f7c23 */ /* 0x100fe20008010804 */
[----:B------:R-:W-:-:S01]  /*89d0*/  FFMA.FTZ R43, R43, UR29, -R4 ;  /* 0x0000001d2b2b7c23 */ /* 0x000fc20008010804 */
[--C-:B------:R-:W-:Y:S01]  /*89e0*/  FFMA.FTZ R48, R48, UR29, -R4.reuse ;  /* 0x0000001d30307c23 */ /* 0x100fe20008010804 */
[----:B------:R-:W-:-:S03]  /*89f0*/  FFMA.FTZ R45, R45, UR29, -R4 ;  /* 0x0000001d2d2d7c23 */ /* 0x000fc60008010804 */
[----:B------:R-:W0:Y:S01]  /*8a00*/  MUFU.EX2 R62, R62 ;  /* 0x0000003e003e7308 */ /* 0x000e220000000800 */
[----:B-1----:R-:W-:-:S07]  /*8a10*/  FADD.FTZ R2, R10, R3 ;  /* 0x000000030a027221 */ /* 0x002fce0000010000 */
[----:B------:R-:W1:Y:S01]  /*8a20*/  MUFU.EX2 R9, R9 ;  /* 0x0000000900097308 */ /* 0x000e620000000800 */
[----:B--2---:R-:W-:-:S07]  /*8a30*/  FADD.FTZ R3, R11, R2 ;  /* 0x000000020b037221 */ /* 0x004fce0000010000 */
[----:B------:R-:W2:Y:S01]  /*8a40*/  MUFU.EX2 R14, R14 ;  /* 0x0000000e000e7308 */ /* 0x000ea20000000800 */
[----:B0-----:R-:W-:-:S07]  /*8a50*/  FADD.FTZ R2, R62, R3 ;  /* 0x000000033e027221 */ /* 0x001fce0000010000 */
[----:B------:R0:W-:Y:S01]  /*8a60*/  MUFU.EX2 R5, R76 ;  /* 0x0000004c00057308 */ /* 0x0001e20000000800 */
[----:B-1----:R-:W-:-:S07]  /*8a70*/  FADD.FTZ R3, R9, R2 ;  /* 0x0000000209037221 */ /* 0x002fce0000010000 */
[----:B------:R-:W1:Y:S01]  /*8a80*/  MUFU.EX2 R13, R13 ;  /* 0x0000000d000d7308 */ /* 0x000e620000000800 */
[----:B0-----:R-:W-:-:S01]  /*8a90*/  FADD.FTZ R76, R20, R77 ;  /* 0x0000004d144c7221 */ /* 0x001fc20000010000 */
[----:B--2---:R-:W-:-:S03]  /*8aa0*/  FADD.FTZ R2, R14, R3 ;  /* 0x000000030e027221 */ /* 0x004fc60000010000 */
[----:B------:R-:W-:-:S03]  /*8ab0*/  FADD.FTZ R73, R83, R76 ;  /* 0x0000004c53497221 */ /* 0x000fc60000010000 */
[----:B------:R-:W0:Y:S01]  /*8ac0*/  MUFU.EX2 R64, R64 ;  /* 0x0000004000407308 */ /* 0x000e220000000800 */
[----:B------:R-:W-:-:S04]  /*8ad0*/  FADD.FTZ R76, R70, R73 ;  /* 0x00000049464c7221 */ /* 0x000fc80000010000 */
[----:B------:R-:W-:-:S03]  /*8ae0*/  FADD.FTZ R73, R79, R76 ;  /* 0x0000004c4f497221 */ /* 0x000fc60000010000 */
[----:B------:R-:W2:Y:S01]  /*8af0*/  MUFU.EX2 R15, R15 ;  /* 0x0000000f000f7308 */ /* 0x000ea20000000800 */
[----:B------:R-:W-:-:S01]  /*8b00*/  FADD.FTZ R76, R74, R73 ;  /* 0x000000494a4c7221 */ /* 0x000fc20000010000 */
[----:B-1----:R-:W-:-:S03]  /*8b10*/  FADD.FTZ R3, R13, R2 ;  /* 0x000000020d037221 */ /* 0x002fc60000010000 */
[----:B------:R-:W-:-:S03]  /*8b20*/  FADD.FTZ R73, R29, R76 ;  /* 0x0000004c1d497221 */ /* 0x000fc60000010000 */
[----:B------:R-:W1:Y:S01]  /*8b30*/  MUFU.EX2 R24, R24 ;  /* 0x0000001800187308 */ /* 0x000e620000000800 */
[----:B0-----:R-:W-:-:S01]  /*8b40*/  FADD.FTZ R2, R64, R3 ;  /* 0x0000000340027221 */ /* 0x001fc20000010000 */
[----:B------:R-:W-:-:S06]  /*8b50*/  FADD.FTZ R76, R30, R73 ;  /* 0x000000491e4c7221 */ /* 0x000fcc0000010000 */
[----:B------:R-:W0:Y:S01]  /*8b60*/  MUFU.EX2 R21, R21 ;  /* 0x0000001500157308 */ /* 0x000e220000000800 */
[----:B--2---:R-:W-:-:S01]  /*8b70*/  FADD.FTZ R3, R15, R2 ;  /* 0x000000020f037221 */ /* 0x004fc20000010000 */
[----:B------:R-:W-:Y:S01]  /*8b80*/  FADD.FTZ R2, R75, R76 ;  /* 0x0000004c4b027221 */ /* 0x000fe20000010000 */
[----:B------:R-:W-:-:S05]  /*8b90*/  FFMA.FTZ R76, R67, UR29, -R4 ;  /* 0x0000001d434c7c23 */ /* 0x000fca0008010804 */
        /* <DEDUP_REMOVED lines=11> */
[----:B-1----:R-:W-:-:S01]  /*8c50*/  FADD.FTZ R67, R25, R78 ;  /* 0x0000004e19437221 */ /* 0x002fc20000010000 */
[----:B------:R-:W-:-:S04]  /*8c60*/  FADD.FTZ R78, R38, R3 ;  /* 0x00000003264e7221 */ /* 0x000fc80000010000 */
[----:B------:R-:W-:Y:S02]  /*8c70*/  FADD.FTZ R78, R65, R78 ;  /* 0x0000004e414e7221 */ /* 0x000fe40000010000 */
[----:B------:R-:W1:Y:S01]  /*8c80*/  MUFU.EX2 R27, R27 ;  /* 0x0000001b001b7308 */ /* 0x000e620000000800 */
[----:B0-----:R-:W-:-:S04]  /*8c90*/  FADD.FTZ R2, R28, R67 ;  /* 0x000000431c027221 */ /* 0x001fc80000010000 */
[----:B------:R-:W-:-:S03]  /*8ca0*/  FADD.FTZ R3, R5, R2 ;  /* 0x0000000205037221 */ /* 0x000fc60000010000 */
[----:B------:R-:W0:Y:S01]  /*8cb0*/  MUFU.EX2 R32, R32 ;  /* 0x0000002000207308 */ /* 0x000e220000000800 */
[----:B--2---:R-:W-:-:S01]  /*8cc0*/  FADD.FTZ R2, R68, R3 ;  /* 0x0000000344027221 */ /* 0x004fc20000010000 */
[----:B------:R-:W-:Y:S01]  /*8cd0*/  FADD.FTZ R3, R41, R78 ;  /* 0x0000004e29037221 */ /* 0x000fe20000010000 */
[----:B------:R-:W-:-:S01]  /*8ce0*/  FFMA.FTZ R78, R47, UR29, -R4 ;  /* 0x0000001d2f4e7c23 */ /* 0x000fc20008010804 */
[----:B------:R-:W-:Y:S02]  /*8cf0*/  FFMA.FTZ R4, R46, UR29, -R4 ;  /* 0x0000001d2e047c23 */ /* 0x000fe40008010804 */
[----:B------:R-:W-:-:S02]  /*8d00*/  FADD.FTZ R3, R42, R3 ;  /* 0x000000032a037221 */ /* 0x000fc40000010000 */
[----:B------:R-:W2:Y:S01]  /*8d10*/  MUFU.EX2 R31, R31 ;  /* 0x0000001f001f7308 */ /* 0x000ea20000000800 */
[----:B-1----:R-:W-:-:S01]  /*8d20*/  FADD.FTZ R67, R27, R2 ;  /* 0x000000021b437221 */ /* 0x002fc20000010000 */
[----:B------:R-:W-:-:S06]  /*8d30*/  FADD.FTZ R82, R44, R3 ;  /* 0x000000032c527221 */ /* 0x000fcc0000010000 */
        /* <DEDUP_REMOVED lines=40> */
[----:B------:R-:W-:Y:S01]  /*8fc0*/  MUFU.EX2 R59, R59 ;  /* 0x0000003b003b7308 */ /* 0x000fe20000000800 */
[----:B-1----:R-:W-:-:S07]  /*8fd0*/  FADD.FTZ R46, R58, R47 ;  /* 0x0000002f3a2e7221 */ /* 0x002fce0000010000 */
[----:B------:R-:W1:Y:S01]  /*8fe0*/  MUFU.EX2 R48, R48 ;  /* 0x0000003000307308 */ /* 0x000e620000000800 */
[----:B0-----:R-:W-:-:S07]  /*8ff0*/  FADD.FTZ R3, R43, R2 ;  /* 0x000000022b037221 */ /* 0x001fce0000010000 */
[----:B------:R-:W0:Y:S08]  /*9000*/  MUFU.EX2 R60, R60 ;  /* 0x0000003c003c7308 */ /* 0x000e300000000800 */
[----:B------:R2:W3:Y:S01]  /*9010*/  MUFU.EX2 R84, R45 ;  /* 0x0000002d00547308 */ /* 0x0004e20000000800 */
[----:B-1----:R-:W-:-:S07]  /*9020*/  FADD.FTZ R3, R48, R3 ;  /* 0x0000000330037221 */ /* 0x002fce0000010000 */
[----:B------:R-:W1:Y:S01]  /*9030*/  MUFU.EX2 R4, R4 ;  /* 0x0000000400047308 */ /* 0x000e620000000800 */
[----:B--2---:R-:W-:-:S04]  /*9040*/  FADD.FTZ R45, R59, R46 ;  /* 0x0000002e3b2d7221 */ /* 0x004fc80000010000 */
[----:B0-----:R-:W-:Y:S01]  /*9050*/  FADD.FTZ R2, R60, R45 ;  /* 0x0000002d3c027221 */ /* 0x001fe20000010000 */
[----:B---3--:R-:W-:-:S03]  /*9060*/  FADD.FTZ R45, R84, R3 ;  /* 0x00000003542d7221 */ /* 0x008fc60000010000 */
[----:B------:R-:W-:Y:S01]  /*9070*/  FADD.FTZ R3, R57, R2 ;  /* 0x0000000239037221 */ /* 0x000fe20000010000 */
[----:B-1----:R-:W-:-:S01]  /*9080*/  FADD.FTZ R2, R4, R45 ;  /* 0x0000002d04027221 */ /* 0x002fc20000010000 */
[----:B------:R-:W-:Y:S06]  /*9090*/  @!P0 BRA `(.L_x_1324) ;  /* 0x0000000000048947 */ /* 0x000fec0003800000 */
[----:B------:R-:W-:Y:S01]  /*90a0*/  BPT.TRAP 0x1 ;  /* 0x000000040000795c */ /* 0x000fe20000300000 */
.L_x_1324:
[----:B------:R-:W-:Y:S01]  /*90b0*/  ULEA UR6, UR34, UR36, 0x3 ;  /* 0x0000002422067291 */ /* 0x000fe2000f8e183f */
[----:B------:R-:W-:Y:S01]  /*90c0*/  ISETP.GT.AND P1, PT, R6, UR33, PT ;  /* 0x0000002106007c0c */ /* 0x000fe2000bf24270 */
[----:B------:R-:W-:Y:S01]  /*90d0*/  UMOV UR35, UR49 ;  /* 0x0000003100237c82 */ /* 0x000fe20008000000 */
[----:B------:R-:W-:Y:S01]  /*90e0*/  F2FP.SATFINITE.E4M3.F32.PACK_AB_MERGE_C R5, R68, R5, RZ ;  /* 0x000000054405723e */ /* 0x000fe200048070ff */
[----:B------:R-:W-:Y:S01]  /*90f0*/  UIADD3 UR6, UR6, 0x22860, URZ ;  /* 0x0002286006067890 */ /* 0x000fe2000fffe03f */
[----:B------:R-:W-:Y:S01]  /*9100*/  F2FP.SATFINITE.E4M3.F32.PACK_AB_MERGE_C R4, R4, R84, RZ ;  /* 0x000000540404723e */ /* 0x000fe200048070ff */
[----:B------:R-:W-:Y:S01]  /*9110*/  UMOV UR34, UR48 ;  /* 0x0000003000227c82 */ /* 0x000fe20008000000 */
[----:B------:R-:W-:Y:S01]  /*9120*/  F2FP.SATFINITE.E4M3.F32.PACK_AB_MERGE_C R20, R83, R20, RZ ;  /* 0x000000145314723e */ /* 0x000fe200048070ff */
[----:B------:R-:W-:Y:S01]  /*9130*/  UPRMT UR6, UR37, 0x654, UR6 ;  /* 0x0000065425067896 */ /* 0x000fe20008000006 */
        /* <DEDUP_REMOVED lines=9> */
[----:B------:R-:W-:Y:S01]  /*91d0*/  SYNCS.ARRIVE.TRANS64.RED.A1T0 RZ, [UR6], RZ ;  /* 0x000000ffffff79a7 */ /* 0x000fe20008100406 */
        /* <DEDUP_REMOVED lines=86> */
[----:B------:R-:W-:Y:S01]  /*9740*/  IMAD.MOV.U32 R4, RZ, RZ, R8 ;  /* 0x000000ffff047224 */ /* 0x000fe200078e0008 */
[----:B------:R-:W-:Y:S06]  /*9750*/  @P1 BRA `(.L_x_1325) ;  /* 0xffffffc800281947 */ /* 0x000fec000383ffff */
.L_x_1306:
[----:B------:R-:W-:Y:S02]  /*9760*/  UISETP.NE.AND UP1, UPT, UR54, URZ, UPT ;  /* 0x0000003f3600728c */ /* 0x000fe4000bf25270 */
[----:B------:R-:W-:Y:S02]  /*9770*/  UISETP.NE.AND UP0, UPT, UR53, URZ, UPT ;  /* 0x0000003f3500728c */ /* 0x000fe4000bf05270 */
[----:B------:R-:W-:Y:S02]  /*9780*/  UIADD3 UR10, UR41, 0x7f, URZ ;  /* 0x0000007f290a7890 */ /* 0x000fe4000fffe03f */
[----:B------:R-:W-:Y:S02]  /*9790*/  UIADD3 UR11, UR40, 0x1, -UR47 ;  /* 0x00000001280b7890 */ /* 0x000fe4000fffe82f */
[----:B------:R-:W-:-:S03]  /*97a0*/  PLOP3.LUT P1, PT, PT, PT, UP0, 0x40, 0x0 ;  /* 0x000000000000781c */ /* 0x000fc60003f2e808 */
[----:B------:R-:W-:Y:S01]  /*97b0*/  @UP1 ULDC UR6, c[0x0][0x44c] ;  /* 0x0001130000061ab9 */ /* 0x000fe20000000800 */
[----:B------:R-:W-:Y:S01]  /*97c0*/  @UP1 ULDC UR14, c[0x0][0x450] ;  /* 0x00011400000e1ab9 */ /* 0x000fe20000000800 */
[----:B------:R-:W-:-:S04]  /*97d0*/  UIMAD.WIDE.U32 UR6, UR10, UR6, URZ ;  /* 0x000000060a0672a5 */ /* 0x000fc8000f8e003f */
[----:B------:R-:W-:-:S04]  /*97e0*/  @UP1 USHF.R.U32.HI UR10, URZ, UR14, UR7 ;  /* 0x0000000e3f0a1299 */ /* 0x000fc80008011607 */
[----:B------:R-:W-:-:S04]  /*97f0*/  UIADD3 UR10, UR11, UR10, URZ ;  /* 0x0000000a0b0a7290 */ /* 0x000fc8000fffe03f */
[----:B------:R-:W-:Y:S01]  /*9800*/  UIADD3 UR31, UR10, -UR31, URZ ;  /* 0x8000001f0a1f7290 */ /* 0x000fe2000fffe03f */
[----:B------:R-:W-:Y:S11]  /*9810*/  @P1 BRA `(.L_x_1326) ;  /* 0x0000000000501947 */ /* 0x000ff60003800000 */
[----:B------:R-:W-:Y:S02]  /*9820*/  UMOV UR14, UR10 ;  /* 0x0000000a000e7c82 */ /* 0x000fe40008000000 */
[----:B------:R-:W-:-:S06]  /*9830*/  UISETP.GT.AND UP0, UPT, UR14, -0x1, UPT ;  /* 0xffffffff0e00788c */ /* 0x000fcc000bf04270 */
[----:B------:R-:W-:-:S13]  /*9840*/  PLOP3.LUT P1, PT, PT, PT, UP0, 0x80, 0x0 ;  /* 0x000000000000781c */ /* 0x000fda0003f2f008 */
[----:B------:R-:W-:Y:S05]  /*9850*/  @P1 BRA `(.L_x_1327) ;  /* 0x0000000000201947 */ /* 0x000fea0003800000 */
[----:B------:R-:W-:Y:S01]  /*9860*/  ULDC UR15, c[0x0][0x9e4] ;  /* 0x00027900000f7ab9 */ /* 0x000fe20000000800 */
[----:B------:R-:W-:Y:S02]  /*9870*/  ULOP3.LUT UR14, URZ, UR14, URZ, 0x33, !UPT ;  /* 0x0000000e3f0e7292 */ /* 0x000fe4000f8e333f */
[----:B------:R-:W-:-:S11]  /*9880*/  UISETP.NE.AND UP0, UPT, UR15, 0x1, UPT ;  /* 0x000000010f00788c */ /* 0x000fd6000bf05270 */
[----:B------:R-:W-:Y:S02]  /*9890*/  @UP0 ULDC.64 UR6, c[0x0][0x9e8] ;  /* 0x00027a0000060ab9 */ /* 0x000fe40000000a00 */
[----:B------:R-:W-:-:S04]  /*98a0*/  UIMAD.WIDE.U32 UR10, UR14, UR6, URZ ;  /* 0x000000060e0a72a5 */ /* 0x000fc8000f8e003f */
[----:B------:R-:W-:-:S04]  /*98b0*/  @UP0 USHF.R.U32.HI UR14, URZ, UR7, UR11 ;  /* 0x000000073f0e0299 */ /* 0x000fc8000801160b */
[----:B------:R-:W-:Y:S01]  /*98c0*/  ULOP3.LUT UR14, URZ, UR14, URZ, 0x33, !UPT ;  /* 0x0000000e3f0e7292 */ /* 0x000fe2000f8e333f */
[----:B------:R-:W-:Y:S11]  /*98d0*/  BRA `(.L_x_1328) ;  /* 0x0000000000147947 */ /* 0x000ff60003800000 */
.L_x_1327:
[----:B------:R-:W-:Y:S02]  /*98e0*/  ULDC UR15, c[0x0][0x9e4] ;  /* 0x00027900000f7ab9 */ /* 0x000fe40000000800 */
[----:B------:R-:W-:-:S11]  /*98f0*/  UISETP.NE.AND UP0, UPT, UR15, 0x1, UPT ;  /* 0x000000010f00788c */ /* 0x000fd6000bf05270 */
[----:B------:R-:W-:Y:S02]  /*9900*/  @UP0 ULDC.64 UR6, c[0x0][0x9e8] ;  /* 0x00027a0000060ab9 */ /* 0x000fe40000000a00 */
[----:B------:R-:W-:-:S04]  /*9910*/  UIMAD.WIDE.U32 UR10, UR14, UR6, URZ ;  /* 0x000000060e0a72a5 */ /* 0x000fc8000f8e003f */
[----:B------:R-:W-:-:S12]  /*9920*/  @UP0 USHF.R.U32.HI UR14, URZ, UR7, UR11 ;  /* 0x000000073f0e0299 */ /* 0x000fd8000801160b */
.L_x_1328:
[----:B------:R-:W-:-:S04]  /*9930*/  UIMAD UR14, UR14, UR15, URZ ;  /* 0x0000000f0e0e72a4 */ /* 0x000fc8000f8e023f */
[----:B------:R-:W-:-:S04]  /*9940*/  UISETP.LT.AND UP0, UPT, UR31, UR14, UPT ;  /* 0x0000000e1f00728c */ /* 0x000fc8000bf01270 */
[----:B------:R-:W-:-:S12]  /*9950*/  USEL UR31, UR31, UR14, !UP0 ;  /* 0x0000000e1f1f7287 */ /* 0x000fd8000c000000 */
.L_x_1326:
[----:B------:R-:W-:-:S04]  /*9960*/  UIADD3 UR31, UR31, 0x7f, URZ ;  /* 0x0000007f1f1f7890 */ /* 0x000fc8000fffe03f */
[----:B------:R-:W-:-:S04]  /*9970*/  USHF.R.S32.HI UR6, URZ, 0x1f, UR31 ;  /* 0x0000001f3f067899 */ /* 0x000fc8000801141f */
[----:B------:R-:W-:-:S04]  /*9980*/  ULEA.HI UR6, UR6, UR31, URZ, 0x7 ;  /* 0x0000001f06067291 */ /* 0x000fc8000f8f383f */
[----:B------:R-:W-:-:S04]  /*9990*/  USHF.R.S32.HI UR6, URZ, 0x7, UR6 ;  /* 0x000000073f067899 */ /* 0x000fc80008011406 */
[----:B------:R-:W-:-:S04]  /*99a0*/  UISETP.LT.AND UP0, UPT, UR38, UR6, UPT ;  /* 0x000000062600728c */ /* 0x000fc8000bf01270 */
[----:B------:R-:W-:-:S06]  /*99b0*/  USEL UR30, UR38, UR6, !UP0 ;  /* 0x00000006261e7287 */ /* 0x000fcc000c000000 */
[----:B------:R-:W-:-:S13]  /*99c0*/  ISETP.GE.AND P1, PT, R6, UR30, PT ;  /* 0x0000001e06007c0c */ /* 0x000fda000bf26270 */
[----:B------:R-:W-:Y:S05]  /*99d0*/  @!P1 BRA `(.L_x_1329) ;  /* 0x0000002400ac9947 */ /* 0x000fea0003800000 */
[----:B------:R-:W-:Y:S01]  /*99e0*/  IMAD.MOV.U32 R4, RZ, RZ, R7 ;  /* 0x000000ffff047224 */ /* 0x000fe200078e0007 */
[----:B------:R-:W-:Y:S01]  /*99f0*/  UMOV UR32, UR49 ;  /* 0x0000003100207c82 */ /* 0x000fe20008000000 */
[----:B------:R-:W-:Y:S01]  /*9a00*/  IMAD.MOV.U32 R5, RZ, RZ, R8 ;  /* 0x000000ffff057224 */ /* 0x000fe200078e0008 */
[----:B------:R-:W-:Y:S01]  /*9a10*/  UMOV UR31, UR48 ;  /* 0x00000030001f7c82 */ /* 0x000fe20008000000 */
[----:B------:R-:W-:-:S05]  /*9a20*/  ULDC UR29, c[0x0][0x988] ;  /* 0x00026200001d7ab9 */ /* 0x000fca0000000800 */
.L_x_1340:
[----:B------:R-:W-:Y:S01]  /*9a30*/  ISETP.NE.AND P2, PT, RZ, UR45, PT ;  /* 0x0000002dff007c0c */ /* 0x000fe2000bf45270 */
[----:B------:R-:W-:-:S04]  /*9a40*/  UISETP.NE.AND UP0, UPT, UR31, 0x1, UPT ;  /* 0x000000011f00788c */ /* 0x000fc8000bf05270 */
[----:B------:R-:W-:-:S04]  /*9a50*/  USEL UR49, URZ, 0x1, UP0 ;  /* 0x000000013f317887 */ /* 0x000fc80008000000 */
[----:B------:R-:W-:-:S04]  /*9a60*/  ULOP3.LUT UR49, UR32, UR49, URZ, 0x3c, !UPT ;  /* 0x0000003120317292 */ /* 0x000fc8000f8e3c3f */
[----:B------:R-:W-:Y:S08]  /*9a70*/  @P2 BRA `(.L_x_1330) ;  /* 0x0000000000382947 */ /* 0x000ff00003800000 */
[----:B------:R-:W-:Y:S05]  /*9a80*/  @!P0 BRA `(.L_x_1331) ;  /* 0x0000000000048947 */ /* 0x000fea0003800000 */
[----:B------:R-:W-:Y:S01]  /*9a90*/  BPT.TRAP 0x1 ;  /* 0x000000040000795c */ /* 0x000fe20000300000 */
.L_x_1331:
        /* <DEDUP_REMOVED lines=9> */
.L_x_1332:
[----:B-1----:R-:W-:Y:S05]  /*9b30*/  @P1 BRA `(.L_x_1330) ;  /* 0x0000000000081947 */ /* 0x002fea0003800000 */
[----:B------:R-:W1:Y:S02]  /*9b40*/  SYNCS.PHASECHK.TRANS64.TRYWAIT P1, [UR6+0x22830], R7 ;  /* 0x02283007ff0075a7 */ /* 0x000e640008020146 */
[----:B-1----:R-:W-:Y:S05]  /*9b50*/  @!P1 BRA `(.L_x_1333) ;  /* 0x0000011000909947 */ /* 0x002fea0003800000 */
.L_x_1330:
        /* <DEDUP_REMOVED lines=40> */
.L_x_1335:
[----:B------:R-:W-:Y:S01]  /*9de0*/  ULEA UR6, UR31, UR36, 0x3 ;  /* 0x000000241f067291 */ /* 0x000fe2000f8e183f */
[----:B------:R-:W-:-:S05]  /*9df0*/  IMAD.U32 R7, RZ, RZ, UR32 ;  /* 0x00000020ff077e24 */ /* 0x000fca000f8e00ff */
[----:B------:R-:W-:-:S04]  /*9e00*/  SHF.L.U32 R7, R7, 0x1f, RZ ;  /* 0x0000001f07077819 */ /* 0x000fc800000006ff */
[----:B------:R0:W1:Y:S01]  /*9e10*/  SYNCS.PHASECHK.TRANS64.TRYWAIT P1, [UR6+0x22850], R7 ;  /* 0x02285007ff0075a7 */ /* 0x0000620008020146 */
[----:B------:R-:W-:Y:S05]  /*9e20*/  @!P0 BRA `(.L_x_1336) ;  /* 0x0000000000048947 */ /* 0x000fea0003800000 */
[----:B------:R-:W-:Y:S01]  /*9e30*/  BPT.TRAP 0x1 ;  /* 0x000000040000795c */ /* 0x000fe20000300000 */
.L_x_1336:
[----:B-1----:R-:W-:Y:S05]  /*9e40*/  @P1 BRA `(.L_x_1334) ;  /* 0x0000000000081947 */ /* 0x002fea0003800000 */
[----:B------:R-:W1:Y:S02]  /*9e50*/  SYNCS.PHASECHK.TRANS64.TRYWAIT P1, [UR6+0x22850], R7 ;  /* 0x02285007ff0075a7 */ /* 0x000e640008020146 */
[----:B-1----:R-:W-:Y:S05]  /*9e60*/  @!P1 BRA `(.L_x_1337) ;  /* 0x0000010c00e49947 */ /* 0x002fea0003800000 */
.L_x_1334:
        /* <DEDUP_REMOVED lines=31> */
.L_x_1338:
        /* <DEDUP_REMOVED lines=73> */
[----:B------:R-:W-:Y:S01]  /*a4f0*/  FMUL.FTZ R77, R0, R85 ;  /* 0x00000055004d7220 */ /* 0x000fe20000410000 */
[----:B------:R-:W-:-:S04]  /*a500*/  ULEA UR6, UR48, UR36, 0x3 ;  /* 0x0000002430067291 */ /* 0x000fc8000f8e183f */
[----:B------:R-:W1:Y:S01]  /*a510*/  MUFU.TANH R25, R25 ;  /* 0x0000001900197308 */ /* 0x000e620000002400 */
[----:B0-----:R-:W-:Y:S01]  /*a520*/  FMNMX.FTZ R62, R20, R61, !PT ;  /* 0x0000003d143e7209 */ /* 0x001fe20007810000 */
[----:B------:R-:W-:-:S04]  /*a530*/  UIADD3 UR6, UR6, 0x22840, URZ ;  /* 0x0002284006067890 */ /* 0x000fc8000fffe03f */
[----:B------:R-:W-:Y:S02]  /*a540*/  UPRMT UR6, UR37, 0x654, UR6 ;  /* 0x0000065425067896 */ /* 0x000fe40008000006 */
[----:B------:R-:W0:Y:S01]  /*a550*/  MUFU.TANH R24, R24 ;  /* 0x0000001800187308 */ /* 0x000e220000002400 */
[----:B--2---:R-:W-:-:S06]  /*a560*/  FMNMX.FTZ R7, R21, R8, !PT ;  /* 0x0000000815077209 */ /* 0x004fcc0007810000 */
[----:B------:R-:W-:Y:S01]  /*a570*/  SYNCS.ARRIVE.TRANS64.RED.A1T0 RZ, [UR6], RZ ;  /* 0x000000ffffff79a7 */ /* 0x000fe20008100406 */
        /* <DEDUP_REMOVED lines=13> */
[----:B-1----:R-:W-:Y:S01]  /*a650*/  FMNMX.FTZ R62, R28, R61, !PT ;  /* 0x0000003d1c3e7209 */ /* 0x002fe20007810000 */
[----:B------:R-:W-:-:S06]  /*a660*/  FMUL.FTZ R61, R0, R78 ;  /* 0x0000004e003d7220 */ /* 0x000fcc0000410000 */
[----:B------:R-:W1:Y:S01]  /*a670*/  MUFU.TANH R36, R36 ;  /* 0x0000002400247308 */ /* 0x000e620000002400 */
[----:B0-----:R-:W-:-:S07]  /*a680*/  FMNMX.FTZ R7, R35, R8, !PT ;  /* 0x0000000823077209 */ /* 0x001fce0007810000 */
[----:B------:R-:W0:Y:S01]  /*a690*/  MUFU.TANH R30, R30 ;  /* 0x0000001e001e7308 */ /* 0x000e220000002400 */
[----:B--2---:R-:W-:Y:S01]  /*a6a0*/  FMNMX.FTZ R63, R29, R62, !PT ;  /* 0x0000003e1d3f7209 */ /* 0x004fe20007810000 */
[----:B------:R-:W-:-:S06]  /*a6b0*/  FMUL.FTZ R62, R0, R79 ;  /* 0x0000004f003e7220 */ /* 0x000fcc0000410000 */
        /* <DEDUP_REMOVED lines=27> */
[----:B0-----:R-:W-:Y:S01]  /*a870*/  FMNMX.FTZ R64, R46, R63, !PT ;  /* 0x0000003f2e407209 */ /* 0x001fe20007810000 */
[----:B------:R-:W-:Y:S01]  /*a880*/  FMUL.FTZ R63, R0, R82 ;  /* 0x00000052003f7220 */ /* 0x000fe20000410000 */
[----:B------:R-:W-:-:S05]  /*a890*/  IMAD.U32 R82, RZ, RZ, UR29 ;  /* 0x0000001dff527e24 */ /* 0x000fca000f8e00ff */
[----:B------:R-:W0:Y:S01]  /*a8a0*/  MUFU.TANH R48, R48 ;  /* 0x0000003000307308 */ /* 0x000e220000002400 */
[----:B--2---:R-:W-:-:S07]  /*a8b0*/  FMNMX.FTZ R7, R47, R8, !PT ;  /* 0x000000082f077209 */ /* 0x004fce0007810000 */
[----:B------:R-:W2:Y:S01]  /*a8c0*/  MUFU.TANH R50, R50 ;  /* 0x0000003200327308 */ /* 0x000ea20000002400 */
[----:B-1----:R-:W-:Y:S01]  /*a8d0*/  FMNMX.FTZ R65, R49, R64, !PT ;  /* 0x0000004031417209 */ /* 0x002fe20007810000 */
[----:B------:R-:W-:Y:S01]  /*a8e0*/  FMUL.FTZ R64, R0, R83 ;  /* 0x0000005300407220 */ /* 0x000fe20000410000 */
[----:B------:R-:W-:-:S05]  /*a8f0*/  IMAD.U32 R83, RZ, RZ, UR29 ;  /* 0x0000001dff537e24 */ /* 0x000fca000f8e00ff */
        /* <DEDUP_REMOVED lines=57> */
[----:B0-----:R-:W-:Y:S02]  /*ac90*/  FMNMX.FTZ R7, R65, R8, !PT ;  /* 0x0000000841077209 */ /* 0x001fe40007810000 */
[----:B--2---:R-:W-:Y:S02]  /*aca0*/  FMNMX.FTZ R78, R77, R78, !PT ;  /* 0x0000004e4d4e7209 */ /* 0x004fe40007810000 */
[----:B-1----:R-:W-:-:S03]  /*acb0*/  FMNMX.FTZ R67, R66, R7, !PT ;  /* 0x0000000742437209 */ /* 0x002fc60007810000 */
[----:B------:R-:W0:Y:S04]  /*acc0*/  SHFL.BFLY PT, R7, R78, 0x2, 0x1f ;  /* 0x0c401f004e077f89 */ /* 0x000e2800000e0000 */
[----:B------:R-:W1:Y:S01]  /*acd0*/  SHFL.BFLY PT, R8, R67, 0x2, 0x1f ;  /* 0x0c401f0043087f89 */ /* 0x000e6200000e0000 */
[----:B0-----:R-:W-:Y:S02]  /*ace0*/  FMNMX.FTZ R79, R78, R7, !PT ;  /* 0x000000074e4f7209 */ /* 0x001fe40007810000 */
[----:B-1----:R-:W-:-:S03]  /*acf0*/  FMNMX.FTZ R80, R67, R8, !PT ;  /* 0x0000000843507209 */ /* 0x002fc60007810000 */
[----:B------:R-:W0:Y:S04]  /*ad00*/  SHFL.BFLY PT, R8, R79, 0x1, 0x1f ;  /* 0x0c201f004f087f89 */ /* 0x000e2800000e0000 */
[----:B------:R-:W1:Y:S01]  /*ad10*/  SHFL.BFLY PT, R7, R80, 0x1, 0x1f ;  /* 0x0c201f0050077f89 */ /* 0x000e6200000e0000 */
[----:B0-----:R-:W-:Y:S02]  /*ad20*/  FMNMX.FTZ R8, R79, R8, !PT ;  /* 0x000000084f087209 */ /* 0x001fe40007810000 */
[----:B-1----:R-:W-:-:S03]  /*ad30*/  FMNMX.FTZ R7, R80, R7, !PT ;  /* 0x0000000750077209 */ /* 0x002fc60007810000 */
[C---:B------:R-:W-:Y:S01]  /*ad40*/  FFMA.FTZ R78, R8.reuse, R83, -8 ;  /* 0xc1000000084e7423 */ /* 0x040fe20000010053 */
[----:B------:R-:W-:-:S03]  /*ad50*/  FADD.FTZ R5, -R8, R5 ;  /* 0x0000000508057221 */ /* 0x000fc60000010100 */
[--C-:B------:R-:W-:Y:S01]  /*ad60*/  FFMA.FTZ R67, R10, UR29, -R78.reuse ;  /* 0x0000001d0a437c23 */ /* 0x100fe2000801084e */
[----:B------:R-:W-:-:S01]  /*ad70*/  FFMA.FTZ R10, R9, UR29, -R78 ;  /* 0x0000001d090a7c23 */ /* 0x000fc2000801084e */
[--C-:B------:R-:W-:Y:S01]  /*ad80*/  FFMA.FTZ R9, R13, UR29, -R78.reuse ;  /* 0x0000001d0d097c23 */ /* 0x100fe2000801084e */
[----:B------:R-:W-:-:S01]  /*ad90*/  FFMA.FTZ R13, R21, UR29, -R78 ;  /* 0x0000001d150d7c23 */ /* 0x000fc2000801084e */
[--C-:B------:R-:W-:Y:S01]  /*ada0*/  FFMA.FTZ R21, R31, UR29, -R78.reuse ;  /* 0x0000001d1f157c23 */ /* 0x100fe2000801084e */
[----:B------:R-:W-:-:S01]  /*adb0*/  FFMA.FTZ R31, R35, UR29, -R78 ;  /* 0x0000001d231f7c23 */ /* 0x000fc2000801084e */
[--C-:B------:R-:W-:Y:S01]  /*adc0*/  FFMA.FTZ R35, R37, UR29, -R78.reuse ;  /* 0x0000001d25237c23 */ /* 0x100fe2000801084e */
[----:B------:R-:W-:Y:S01]  /*add0*/  FMUL.FTZ R81, R5, UR29 ;  /* 0x0000001d05517c20 */ /* 0x000fe20008410000 */
[--C-:B------:R-:W-:Y:S01]  /*ade0*/  FFMA.FTZ R37, R41, UR29, -R78.reuse ;  /* 0x0000001d29257c23 */ /* 0x100fe2000801084e */
[----:B------:R-:W-:-:S01]  /*adf0*/  FFMA.FTZ R79, R77, UR29, -R78 ;  /* 0x0000001d4d4f7c23 */ /* 0x000fc2000801084e */
[----:B------:R-:W-:Y:S01]  /*ae00*/  FADD.FTZ R5, -R7, R4 ;  /* 0x0000000407057221 */ /* 0x000fe20000010100 */
[----:B------:R-:W-:-:S01]  /*ae10*/  FFMA.FTZ R41, R43, UR29, -R78 ;  /* 0x0000001d2b297c23 */ /* 0x000fc2000801084e */
[----:B------:R-:W-:Y:S01]  /*ae20*/  FFMA.FTZ R77, R7, R82, -8 ;  /* 0xc1000000074d7423 */ /* 0x000fe20000010052 */
[----:B------:R-:W-:-:S01]  /*ae30*/  FFMA.FTZ R43, R47, UR29, -R78 ;  /* 0x0000001d2f2b7c23 */ /* 0x000fc2000801084e */
[--C-:B------:R-:W-:Y:S01]  /*ae40*/  FFMA.FTZ R47, R51, UR29, -R78.reuse ;  /* 0x0000001d332f7c23 */ /* 0x100fe2000801084e */
        /* <DEDUP_REMOVED lines=19> */
[----:B------:R-:W-:Y:S01]  /*af80*/  FFMA.FTZ R76, R76, UR29, -R78 ;  /* 0x0000001d4c4c7c23 */ /* 0x000fe2000801084e */
[----:B------:R-:W-:Y:S01]  /*af90*/  FMUL.FTZ R5, R5, UR29 ;  /* 0x0000001d05057c20 */ /* 0x000fe20008410000 */
        /* <DEDUP_REMOVED lines=27> */
[----:B0-----:R-:W-:-:S07]  /*b150*/  FFMA.FTZ R3, R4, R3, R67 ;  /* 0x0000000304037223 */ /* 0x001fce0000010043 */
[----:B------:R-:W0:Y:S08]  /*b160*/  MUFU.EX2 R10, R10 ;  /* 0x0000000a000a7308 */ /* 0x000e300000000800 */
[----:B------:R-:W2:Y:S01]  /*b170*/  MUFU.EX2 R11, R11 ;  /* 0x0000000b000b7308 */ /* 0x000ea20000000800 */
[----:B-1----:R-:W-:-:S07]  /*b180*/  FFMA.FTZ R2, R5, R2, R78 ;  /* 0x0000000205027223 */ /* 0x002fce000001004e */
        /* <DEDUP_REMOVED lines=18> */
[--C-:B------:R-:W-:Y:S01]  /*b2b0*/  FFMA.FTZ R55, R56, UR29, -R77.reuse ;  /* 0x0000001d38377c23 */ /* 0x100fe2000801084d */
[----:B------:R-:W-:-:S05]  /*b2c0*/  FFMA.FTZ R56, R57, UR29, -R77 ;  /* 0x0000001d39387c23 */ /* 0x000fca000801084d */
        /* <DEDUP_REMOVED lines=16> */
[--C-:B------:R-:W-:Y:S01]  /*b3d0*/  FFMA.FTZ R57, R58, UR29, -R77.reuse ;  /* 0x0000001d3a397c23 */ /* 0x100fe2000801084d */
[----:B------:R-:W-:-:S05]  /*b3e0*/  FFMA.FTZ R58, R59, UR29, -R77 ;  /* 0x0000001d3b3a7c23 */ /* 0x000fca000801084d */
        /* <DEDUP_REMOVED lines=16> */
[--C-:B------:R-:W-:Y:S01]  /*b4f0*/  FFMA.FTZ R59, R60, UR29, -R77.reuse ;  /* 0x0000001d3c3b7c23 */ /* 0x100fe2000801084d */
[----:B------:R-:W-:-:S05]  /*b500*/  FFMA.FTZ R60, R61, UR29, -R77 ;  /* 0x0000001d3d3c7c23 */ /* 0x000fca000801084d */
        /* <DEDUP_REMOVED lines=8> */
[----:B------:R-:W-:-:S06]  /*b590*/  FFMA.FTZ R81, R62, UR29, -R77 ;  /* 0x0000001d3e517c23 */ /* 0x000fcc000801084d */
        /* <DEDUP_REMOVED lines=16> */
[----:B------:R-:W-:-:S06]  /*b6a0*/  FFMA.FTZ R61, R63, UR29, -R77 ;  /* 0x0000001d3f3d7c23 */ /* 0x000fcc000801084d */
[----:B------:R-:W0:Y:S01]  /*b6b0*/  MUFU.EX2 R54, R54 ;  /* 0x0000003600367308 */ /* 0x000e220000000800 */
[----:B--2---:R-:W-:-:S07]  /*b6c0*/  FADD.FTZ R3, R53, R2 ;  /* 0x0000000235037221 */ /* 0x004fce0000010000 */
[----:B------:R-:W2:Y:S01]  /*b6d0*/  MUFU.EX2 R80, R80 ;  /* 0x0000005000507308 */ /* 0x000ea20000000800 */
[----:B-1----:R-:W-:-:S01]  /*b6e0*/  FADD.FTZ R63, R51, R62 ;  /* 0x0000003e333f7221 */ /* 0x002fc20000010000 */
[----:B------:R-:W-:-:S06]  /*b6f0*/  FFMA.FTZ R62, R64, UR29, -R77 ;  /* 0x0000001d403e7c23 */ /* 0x000fcc000801084d */
        /* <DEDUP_REMOVED lines=46> */
.L_x_1339:
        /* <DEDUP_REMOVED lines=88> */
[----:B------:R-:W-:Y:S01]  /*bf60*/  VIADD R6, R6, 0xffffffff ;  /* 0xffffffff06067836 */ /* 0x000fe20000000000 */
        /* <DEDUP_REMOVED lines=16> */
[----:B------:R-:W-:Y:S01]  /*c070*/  F2FP.SATFINITE.E4M3.F32.PACK_AB_MERGE_C R155, R62, R61, R14 ;  /* 0x0000003d3e9b723e */ /* 0x000fe2000480700e */
[----:B------:R-:W-:Y:S06]  /*c080*/  @P1 BRA `(.L_x_1340) ;  /* 0xffffffd800681947 */ /* 0x000fec000383ffff */
.L_x_1329:
[----:B------:R-:W-:-:S13]  /*c090*/  ISETP.GE.AND P1, PT, R6, UR38, PT ;  /* 0x0000002606007c0c */ /* 0x000fda000bf26270 */
[----:B------:R-:W-:Y:S05]  /*c0a0*/  @!P1 BRA `(.L_x_1341) ;  /* 0x0000003400e89947 */ /* 0x000fea0003800000 */
[----:B------:R-:W-:Y:S01]  /*c0b0*/  IMAD.MOV.U32 R5, RZ, RZ, R7 ;  /* 0x000000ffff057224 */ /* 0x000fe200078e0007 */
[----:B------:R-:W-:Y:S01]  /*c0c0*/  UMOV UR34, UR49 ;  /* 0x0000003100227c82 */ /* 0x000fe20008000000 */
[----:B------:R-:W-:Y:S01]  /*c0d0*/  IMAD.MOV.U32 R4, RZ, RZ, R8 ;  /* 0x000000ffff047224 */ /* 0x000fe200078e0008 */
[----:B------:R-:W-:Y:S01]  /*c0e0*/  UMOV UR33, UR48 ;  /* 0x0000003000217c82 */ /* 0x000fe20008000000 */
[----:B------:R-:W-:Y:S01]  /*c0f0*/  ULDC UR30, c[0x0][0x9e4] ;  /* 0x00027900001e7ab9 */ /* 0x000fe20000000800 */
[----:B------:R-:W-:Y:S01]  /*c100*/  ULDC UR32, c[0x0][0x9dc] ;  /* 0x0002770000207ab9 */ /* 0x000fe20000000800 */
[----:B------:R-:W-:Y:S01]  /*c110*/  ULDC UR29, c[0x0][0x988] ;  /* 0x00026200001d7ab9 */ /* 0x000fe20000000800 */
[----:B------:R-:W-:-:S05]  /*c120*/  ULDC UR31, c[0x0][0x9e0] ;  /* 0x00027800001f7ab9 */ /* 0x000fca0000000800 */
.L_x_1360:
[----:B------:R-:W-:Y:S01]  /*c130*/  UIADD3 UR48, UR33, 0x1, URZ ;  /* 0x0000000121307890 */ /* 0x000fe2000fffe03f */
[----:B------:R-:W-:-:S03]  /*c140*/  ISETP.NE.AND P2, PT, RZ, UR45, PT ;  /* 0x0000002dff007c0c */ /* 0x000fc6000bf45270 */
[----:B------:R-:W-:-:S04]  /*c150*/  UISETP.NE.AND UP0, UPT, UR48, 0x2, UPT ;  /* 0x000000023000788c */ /* 0x000fc8000bf05270 */
[----:B------:R-:W-:Y:S02]  /*c160*/  USEL UR49, URZ, 0x1, UP0 ;  /* 0x000000013f317887 */ /* 0x000fe40008000000 */
[----:B------:R-:W-:Y:S02]  /*c170*/  USEL UR48, UR48, URZ, UP0 ;  /* 0x0000003f30307287 */ /* 0x000fe40008000000 */
[----:B------:R-:W-:Y:S02]  /*c180*/  ULOP3.LUT UR49, UR34, UR49, URZ, 0x3c, !UPT ;  /* 0x0000003122317292 */ /* 0x000fe4000f8e3c3f */
[----:B------:R-:W-:Y:S10]  /*c190*/  @P2 BRA `(.L_x_1342) ;  /* 0x00000000002c2947 */ /* 0x000ff40003800000 */
[----:B------:R-:W-:Y:S05]  /*c1a0*/  @!P0 BRA `(.L_x_1343) ;  /* 0x0000000000048947 */ /* 0x000fea0003800000 */
[----:B------:R-:W-:Y:S01]  /*c1b0*/  BPT.TRAP 0x1 ;  /* 0x000000040000795c */ /* 0x000fe20000300000 */
.L_x_1343:
[----:B------:R-:W-:Y:S01]  /*c1c0*/  ULEA UR6, UR48, UR36, 0x3 ;  /* 0x0000002430067291 */ /* 0x000fe2000f8e183f */
[----:B------:R-:W-:-:S05]  /*c1d0*/  IMAD.U32 R7, RZ, RZ, UR49 ;  /* 0x00000031ff077e24 */ /* 0x000fca000f8e00ff */
[----:B------:R-:W-:-:S04]  /*c1e0*/  SHF.L.U32 R7, R7, 0x1f, RZ ;  /* 0x0000001f07077819 */ /* 0x000fc800000006ff */
[----:B------:R0:W1:Y:S01]  /*c1f0*/  SYNCS.PHASECHK.TRANS64.TRYWAIT P1, [UR6+0x22830], R7 ;  /* 0x02283007ff0075a7 */ /* 0x0000620008020146 */
[----:B------:R-:W-:Y:S05]  /*c200*/  @!P0 BRA `(.L_x_1344) ;  /* 0x0000000000048947 */ /* 0x000fea0003800000 */
[----:B------:R-:W-:Y:S01]  /*c210*/  BPT.TRAP 0x1 ;  /* 0x000000040000795c */ /* 0x000fe20000300000 */
.L_x_1344:
[----:B-1----:R-:W-:Y:S05]  /*c220*/  @P1 BRA `(.L_x_1342) ;  /* 0x0000000000081947 */ /* 0x002fea0003800000 */
[----:B------:R-:W1:Y:S02]  /*c230*/  SYNCS.PHASECHK.TRANS64.TRYWAIT P1, [UR6+0x22830], R7 ;  /* 0x02283007ff0075a7 */ /* 0x000e640008020146 */
[----:B-1----:R-:W-:Y:S05]  /*c240*/  @!P1 BRA `(.L_x_1345) ;  /* 0x000000ec00049947 */ /* 0x002fea0003800000 */
.L_x_1342:
[----:B-1----:R-:W1:Y:S01]  /*c250*/  S2R R8, SR_TID.X ;  /* 0x0000000000087919 */ /* 0x002e620000002100 */
[----:B------:R-:W-:Y:S01]  /*c260*/  UIMAD UR26, UR48, 0x600, UR28 ;  /* 0x00000600301a78a4 */ /* 0x000fe2000f8e021c */
[----:B------:R-:W-:Y:S01]  /*c270*/  UMOV UR27, 0x80000020 ;  /* 0x80000020001b7882 */ /* 0x000fe20000000000 */
[----:B------:R-:W-:Y:S02]  /*c280*/  UMOV UR7, 0x80000020 ;  /* 0x8000002000077882 */ /* 0x000fe40000000000 */
[----:B------:R-:W-:Y:S02]  /*c290*/  UIADD3 UR6, UR26, 0x2, URZ ;  /* 0x000000021a067890 */ /* 0x000fe4000fffe03f */
        /* <DEDUP_REMOVED lines=32> */
.L_x_1347:
[----:B------:R-:W-:Y:S01]  /*c4a0*/  ULEA UR6, UR33, UR36, 0x3 ;  /* 0x0000002421067291 */ /* 0x000fe2000f8e183f */
[----:B------:R-:W-:-:S05]  /*c4b0*/  IMAD.U32 R7, RZ, RZ, UR34 ;  /* 0x00000022ff077e24 */ /* 0x000fca000f8e00ff */
[----:B------:R-:W-:-:S04]  /*c4c0*/  SHF.L.U32 R7, R7, 0x1f, RZ ;  /* 0x0000001f07077819 */ /* 0x000fc800000006ff */
[----:B------:R0:W1:Y:S01]  /*c4d0*/  SYNCS.PHASECHK.TRANS64.TRYWAIT P1, [UR6+0x22850], R7 ;  /* 0x02285007ff0075a7 */ /* 0x0000620008020146 */
[----:B------:R-:W-:Y:S05]  /*c4e0*/  @!P0 BRA `(.L_x_1348) ;  /* 0x0000000000048947 */ /* 0x000fea0003800000 */
[----:B------:R-:W-:Y:S01]  /*c4f0*/  BPT.TRAP 0x1 ;  /* 0x000000040000795c */ /* 0x000fe20000300000 */
.L_x_1348:
[----:B-1----:R-:W-:Y:S05]  /*c500*/  @P1 BRA `(.L_x_1346) ;  /* 0x0000000000081947 */ /* 0x002fea0003800000 */
[----:B------:R-:W1:Y:S02]  /*c510*/  SYNCS.PHASECHK.TRANS64.TRYWAIT P1, [UR6+0x22850], R7 ;  /* 0x02285007ff0075a7 */ /* 0x000e640008020146 */
[----:B-1----:R-:W-:Y:S05]  /*c520*/  @!P1 BRA `(.L_x_1349) ;  /* 0x000000e800649947 */ /* 0x002fea0003800000 */
.L_x_1346:
        /* <DEDUP_REMOVED lines=31> */
.L_x_1350:
        /* <DEDUP_REMOVED lines=166> */
.L_x_1353:
[----:B------:R-:W-:-:S05]  /*d180*/  IMAD.U32 R80, RZ, RZ, UR30 ;  /* 0x0000001eff507e24 */ /* 0x000fca000f8e00ff */
[----:B------:R-:W-:-:S13]  /*d190*/  ISETP.NE.AND P1, PT, R80, 0x1, PT ;  /* 0x000000015000780c */ /* 0x000fda0003f25270 */
[----:B------:R-:W1:Y:S02]  /*d1a0*/  @P1 LDC.64 R8, c[0x0][0x9e8] ;  /* 0x00027a00ff081b82 */ /* 0x000e640000000a00 */
[----:B-1----:R-:W-:-:S05]  /*d1b0*/  @P1 IMAD.HI.U32 R8, R65, R8, RZ ;  /* 0x0000000841081227 */ /* 0x002fca00078e00ff */
[----:B------:R-:W-:-:S07]  /*d1c0*/  @P1 SHF.R.U32.HI R65, RZ, R9, R8 ;  /* 0x00000009ff411219 */ /* 0x000fce0000011608 */
.L_x_1354:
[----:B------:R-:W-:Y:S05]  /*d1d0*/  BSYNC B0 ;  /* 0x0000000000007941 */ /* 0x000fea0003800000 */
.L_x_1352:
[----:B------:R-:W-:-:S04]  /*d1e0*/  IMAD R65, R65, R80, -R81 ;  /* 0x0000005041417224 */ /* 0x000fc800078e0a51 */
[----:B------:R-:W-:-:S05]  /*d1f0*/  IMAD.IADD R65, R65, 0x1, -R16 ;  /* 0x0000000141417824 */ /* 0x000fca00078e0a10 */
[----:B------:R-:W-:Y:S02]  /*d200*/  VIADDMNMX R66, R65, R80, R66, PT ;  /* 0x0000005041427246 */ /* 0x000fe40003800142 */
[----:B------:R-:W-:-:S07]  /*d210*/  VIMNMX R74, R74, R65, !PT ;  /* 0x000000414a4a7248 */ /* 0x000fce0007fe0100 */
.L_x_1351:
        /* <DEDUP_REMOVED lines=116> */
.L_x_1357:
[----:B------:R-:W-:-:S05]  /*d960*/  IMAD.U32 R68, RZ, RZ, UR30 ;  /* 0x0000001eff447e24 */ /* 0x000fca000f8e00ff */
[----:B------:R-:W-:-:S13]  /*d970*/  ISETP.NE.AND P2, PT, R68, 0x1, PT ;  /* 0x000000014400780c */ /* 0x000fda0003f45270 */
[----:B------:R-:W0:Y:S02]  /*d980*/  @P2 LDC.64 R8, c[0x0][0x9e8] ;  /* 0x00027a00ff082b82 */ /* 0x000e240000000a00 */
[----:B0-----:R-:W-:-:S05]  /*d990*/  @P2 IMAD.HI.U32 R8, R64, R8, RZ ;  /* 0x0000000840082227 */ /* 0x001fca00078e00ff */
[----:B------:R-:W-:-:S07]  /*d9a0*/  @P2 SHF.R.U32.HI R64, RZ, R9, R8 ;  /* 0x00000009ff402219 */ /* 0x000fce0000011608 */
.L_x_1358:
[----:B------:R-:W-:Y:S05]  /*d9b0*/  BSYNC B0 ;  /* 0x0000000000007941 */ /* 0x000fea0003800000 */
.L_x_1356:
[----:B------:R-:W-:-:S04]  /*d9c0*/  IMAD R81, R64, R68, -R81 ;  /* 0x0000004440517224 */ /* 0x000fc800078e0a51 */
[----:B------:R-:W-:-:S05]  /*d9d0*/  IMAD.IADD R81, R81, 0x1, -R16 ;  /* 0x0000000151517824 */ /* 0x000fca00078e0a10 */
[----:B------:R-:W-:Y:S02]  /*d9e0*/  VIADDMNMX R62, R81, R68, R62, PT ;  /* 0x00000044513e7246 */ /* 0x000fe4000380013e */
[----:B------:R-:W-:-:S07]  /*d9f0*/  VIMNMX R66, R66, R81, !PT ;  /* 0x0000005142427248 */ /* 0x000fce0007fe0100 */
.L_x_1355:
        /* <DEDUP_REMOVED lines=378> */
.L_x_1359:
        /* <DEDUP_REMOVED lines=107> */
.L_x_1341:
[----:B------:R-:W-:Y:S06]  /*f850*/  BAR.ARV 0x8, 0x180 ;  /* 0x0206000000007b1d */ /* 0x000fec0000002000 */
[----:B------:R-:W-:Y:S05]  /*f860*/  @!P0 BRA `(.L_x_1361) ;  /* 0x0000000000048947 */ /* 0x000fea0003800000 */
[----:B------:R-:W-:Y:S01]  /*f870*/  BPT.TRAP 0x1 ;  /* 0x000000040000795c */ /* 0x000fe20000300000 */
.L_x_1361:
[----:B------:R-:W-:Y:S01]  /*f880*/  ULEA UR9, UR48, UR36, 0x3 ;  /* 0x0000002430097291 */ /* 0x000fe2000f8e183f */
[----:B------:R-:W-:-:S05]  /*f890*/  IMAD.U32 R0, RZ, RZ, UR49 ;  /* 0x00000031ff007e24 */ /* 0x000fca000f8e00ff */
[----:B------:R-:W-:-:S04]  /*f8a0*/  SHF.L.U32 R0, R0, 0x1f, RZ ;  /* 0x0000001f00007819 */ /* 0x000fc800000006ff */
[----:B------:R0:W1:Y:S01]  /*f8b0*/  SYNCS.PHASECHK.TRANS64.TRYWAIT P1, [UR9+0x22850], R0 ;  /* 0x02285000ff0075a7 */ /* 0x0000620008020149 */
[----:B------:R-:W-:Y:S05]  /*f8c0*/  @!P0 BRA `(.L_x_1362) ;  /* 0x0000000000048947 */ /* 0x000fea0003800000 */
[----:B------:R-:W-:Y:S01]  /*f8d0*/  BPT.TRAP 0x1 ;  /* 0x000000040000795c */ /* 0x000fe20000300000 */
.L_x_1362:
[----:B-1----:R-:W-:Y:S05]  /*f8e0*/  @P1 BRA `(.L_x_1363) ;  /* 0x0000000000081947 */ /* 0x002fea0003800000 */
[----:B------:R-:W1:Y:S02]  /*f8f0*/  SYNCS.PHASECHK.TRANS64.TRYWAIT P1, [UR9+0x22850], R0 ;  /* 0x02285000ff0075a7 */ /* 0x000e640008020149 */
[----:B-1----:R-:W-:Y:S05]  /*f900*/  @!P1 BRA `(.L_x_1364) ;  /* 0x000000b400849947 */ /* 0x002fea0003800000 */
.L_x_1363:
[----:B------:R-:W-:Y:S01]  /*f910*/  UIADD3 UR36, UR36, 0x400, URZ ;  /* 0x0000040024247890 */ /* 0x000fe2000fffe03f */
[----:B------:R-:W-:Y:S01]  /*f920*/  WARPGROUP.ARRIVE ;  /* 0x00000000000079c5 */ /* 0x000fe20000000000 */
[----:B------:R-:W-:Y:S01]  /*f930*/  UMOV UR7, 0x40000040 ;  /* 0x4000004000077882 */ /* 0x000fe20000000000 */
[----:B------:R-:W-:Y:S01]  /*f940*/  ULDC.64 UR10, c[0x0][0x9a0] ;  /* 0x00026800000a7ab9 */ /* 0x000fe20000000a00 */
[----:B------:R-:W-:Y:S01]  /*f950*/  USHF.R.U32.HI UR36, URZ, 0x4, UR36 ;  /* 0x000000043f247899 */ /* 0x000fe20008011624 */
[----:B------:R-:W-:Y:S01]  /*f960*/  IMAD.MOV.U32 R6, RZ, RZ, 0x3f800000 ;  /* 0x3f800000ff067424 */ /* 0x000fe200078e00ff */
[----:B------:R-:W-:Y:S02]  /*f970*/  UISETP.NE.U32.AND UP0, UPT, UR10, URZ, UPT ;  /* 0x0000003f0a00728c */ /* 0x000fe4000bf05070 */
[----:B------:R-:W-:Y:S02]  /*f980*/  ULOP3.LUT UR36, UR36, 0x3fff, URZ, 0xc0, !UPT ;  /* 0x00003fff24247892 */ /* 0x000fe4000f8ec03f */
[----:B------:R-:W-:-:S02]  /*f990*/  UISETP.NE.AND.EX UP0, UPT, UR11, URZ, UPT, UP0 ;  /* 0x0000003f0b00728c */ /* 0x000fc4000bf05300 */
[----:B------:R-:W-:-:S04]  /*f9a0*/  ULOP3.LUT UR8, UR36, 0x10000, URZ, 0xfc, !UPT ;  /* 0x0001000024087892 */ /* 0x000fc8000f8efc3f */
[----:B------:R-:W-:Y:S01]  /*f9b0*/  ULEA UR8, UR48, UR8, 0xa ;  /* 0x0000000830087291 */ /* 0x000fe2000f8e503f */
[----:B------:R-:W-:-:S04]  /*f9c0*/  PLOP3.LUT P1, PT, PT, PT, UP0, 0x80, 0x0 ;  /* 0x000000000000781c */ /* 0x000fc80003f2f008 */
[----:B------:R-:W-:Y:S02]  /*f9d0*/  @UP0 ULDC.64 UR12, c[0x0][0x9c8] ;  /* 0x00027200000c0ab9 */ /* 0x000fe40000000a00 */
[----:B------:R-:W-:Y:S01]  /*f9e0*/  UMOV UR6, UR8 ;  /* 0x0000000800067c82 */ /* 0x000fe20008000000 */
[----:B------:R-:W-:-:S09]  /*f9f0*/  @UP0 UIMAD.WIDE.U32 UR4, UR52, UR12, URZ ;  /* 0x0000000c340402a5 */ /* 0x000fd2000f8e003f */
[----:B------:R-:W-:Y:S01]  /*fa00*/  QGMMA.64x128x32.F32.E4M3.E4M3 R88, R164, gdesc[UR4], R88, gsb0 ;  /* 0x01e00004a4587df3 */ /* 0x000fe20008000858 */
[----:B------:R-:W-:-:S04]  /*fa10*/  @UP0 USHF.R.S32.HI UR6, URZ, 0x1f, UR52 ;  /* 0x0000001f3f060899 */ /* 0x000fc80008011434 */
[----:B------:R-:W-:-:S04]  /*fa20*/  @UP0 UIMAD UR6, UR6, UR12, URZ ;  /* 0x0000000c060602a4 */ /* 0x000fc8000f8e023f */
[----:B------:R-:W-:-:S04]  /*fa30*/  @UP0 UIMAD UR6, UR52, UR13, UR6 ;  /* 0x0000000d340602a4 */ /* 0x000fc8000f8e0206 */
[----:B------:R-:W-:-:S03]  /*fa40*/  @UP0 UIADD3 UR5, UR5, UR6, URZ ;  /* 0x0000000605050290 */ /* 0x000fc6000fffe03f */
[----:B------:R-:W-:Y:S02]  /*fa50*/  @UP0 ULDC.64 UR6, c[0x0][0x9d0] ;  /* 0x0002740000060ab9 */ /* 0x000fe40000000a00 */
[----:B------:R-:W-:-:S04]  /*fa60*/  @UP0 UIMAD.WIDE.U32 UR4, UR43, UR6, UR4 ;  /* 0x000000062b0402a5 */ /* 0x000fc8000f8e0004 */
[----:B------:R-:W-:Y:S02]  /*fa70*/  @UP0 ULEA UR6, UP1, UR4, UR10, 0x2 ;  /* 0x0000000a04060291 */ /* 0x000fe4000f82103f */
[----:B------:R-:W-:-:S04]  /*fa80*/  @UP0 UIMAD UR5, UR43, UR7, UR5 ;  /* 0x000000072b0502a4 */ /* 0x000fc8000f8e0205 */
[----:B------:R-:W-:Y:S01]  /*fa90*/  IMAD.U32 R4, RZ, RZ, UR6 ;  /* 0x00000006ff047e24 */ /* 0x000fe2000f8e00ff */
[----:B------:R-:W-:Y:S02]  /*faa0*/  @UP0 ULEA.HI.X UR7, UR4, UR11, UR5, 0x2, UP1 ;  /* 0x0000000b04070291 */ /* 0x000fe400088f1405 */
[----:B------:R-:W-:-:S04]  /*fab0*/  UIADD3 UR6, UR8, 0x2, URZ ;  /* 0x0000000208067890 */ /* 0x000fc8000fffe03f */
[----:B-1----:R-:W-:Y:S01]  /*fac0*/  IMAD.U32 R5, RZ, RZ, UR7 ;  /* 0x00000007ff057e24 */ /* 0x002fe2000f8e00ff */
[----:B------:R-:W-:-:S04]  /*fad0*/  UMOV UR7, 0x40000040 ;  /* 0x4000004000077882 */ /* 0x000fc80000000000 */
[----:B------:R1:W2:Y:S01]  /*fae0*/  @P1 LDG.E R6, desc[UR56][R4.64] ;  /* 0x0000003804061981 */ /* 0x0002a2000c1e1900 */
[----:B------:R-:W-:Y:S02]  /*faf0*/  WARPGROUP.DEPBAR.LE gsb0, 0x0 ;  /* 0x00008000000079c5 */ /* 0x000fe40000010000 */
[----:B------:R-:W-:-:S06]  /*fb00*/  WARPGROUP.ARRIVE ;  /* 0x00000000000079c5 */ /* 0x000fcc0000000000 */
[----:B------:R-:W-:Y:S01]  /*fb10*/  QGMMA.64x128x32.F32.E4M3.E4M3 R88, R160, gdesc[UR4], R88, gsb0 ;  /* 0x01e00004a0587df3 */ /* 0x000fe20008000858 */
[----:B------:R-:W-:Y:S01]  /*fb20*/  UIADD3 UR6, UR8, 0x4, URZ ;  /* 0x0000000408067890 */ /* 0x000fe2000fffe03f */
[----:B------:R-:W-:Y:S01]  /*fb30*/  UMOV UR7, 0x40000040 ;  /* 0x4000004000077882 */ /* 0x000fe20000000000 */
[----:B------:R-:W-:Y:S01]  /*fb40*/  UIADD3 UR8, UR8, 0x6, URZ ;  /* 0x0000000608087890 */ /* 0x000fe2000fffe03f */
[----:B0-----:R-:W0:Y:S04]  /*fb50*/  SHFL.BFLY PT, R0, R3, 0x2, 0x1f ;  /* 0x0c401f0003007f89 */ /* 0x001e2800000e0000 */
[----:B------:R-:W3:Y:S01]  /*fb60*/  SHFL.BFLY PT, R9, R2, 0x2, 0x1f ;  /* 0x0c401f0002097f89 */ /* 0x000ee200000e0000 */
[----:B------:R-:W-:Y:S02]  /*fb70*/  WARPGROUP.DEPBAR.LE gsb0, 0x0 ;  /* 0x00008000000079c5 */ /* 0x000fe40000010000 */
[----:B------:R-:W-:-:S06]  /*fb80*/  WARPGROUP.ARRIVE ;  /* 0x00000000000079c5 */ /* 0x000fcc0000000000 */
[----:B------:R-:W-:Y:S01]  /*fb90*/  QGMMA.64x128x32.F32.E4M3.E4M3 R88, R156, gdesc[UR4], R88, gsb0 ;  /* 0x01e000049c587df3 */ /* 0x000fe20008000858 */
[----:B------:R-:W-:Y:S01]  /*fba0*/  UMOV UR6, UR8 ;  /* 0x0000000800067c82 */ /* 0x000fe20008000000 */
[----:B------:R-:W-:Y:S01]  /*fbb0*/  UMOV UR7, 0x40000040 ;  /* 0x4000004000077882 */ /* 0x000fe20000000000 */
[----:B0-----:R-:W-:-:S01]  /*fbc0*/  FADD.FTZ R0, R0, R3 ;  /* 0x0000000300007221 */ /* 0x001fc20000010000 */
[----:B---3--:R-:W-:-:S04]  /*fbd0*/  FADD.FTZ R9, R9, R2 ;  /* 0x0000000209097221 */ /* 0x008fc80000010000 */
[----:B-1----:R-:W0:Y:S04]  /*fbe0*/  SHFL.BFLY PT, R5, R0, 0x1, 0x1f ;  /* 0x0c201f0000057f89 */ /* 0x002e2800000e0000 */
        /* <DEDUP_REMOVED lines=25> */
[----:B------:R-:W-:Y:S01]  /*fd80*/  @P2 FFMA.FTZ R2, R5, R8, R4 ;  /* 0x0000000805022223 */ /* 0x000fe20000010004 */
[----:B------:R-:W-:Y:S02]  /*fd90*/  IMAD.MOV.U32 R0, RZ, RZ, -0x800000 ;  /* 0xff800000ff007424 */ /* 0x000fe400078e00ff */
[----:B------:R-:W-:Y:S01]  /*fda0*/  @P3 FFMA.FTZ R0, R15, R7, R10 ;  /* 0x000000070f003223 */ /* 0x000fe2000001000a */
[-C--:B--2---:R-:W-:Y:S01]  /*fdb0*/  FMUL.FTZ R3, R3, R6.reuse ;  /* 0x0000000603037220 */ /* 0x084fe20000410000 */
[----:B---3--:R-:W-:Y:S01]  /*fdc0*/  FMUL.FTZ R9, R9, R6 ;  /* 0x0000000609097220 */ /* 0x008fe20000410000 */
[----:B------:R-:W-:-:S02]  /*fdd0*/  WARPGROUP.DEPBAR.LE gsb0, 0x0 ;  /* 0x00008000000079c5 */ /* 0x000fc40000010000 */
[----:B------:R-:W-:Y:S05]  /*fde0*/  @!P0 BRA `(.L_x_1365) ;  /* 0x0000000000048947 */ /* 0x000fea0003800000 */
[----:B------:R-:W-:Y:S01]  /*fdf0*/  BPT.TRAP 0x1 ;  /* 0x000000040000795c */ /* 0x000fe20000300000 */
.L_x_1365:
        /* <DEDUP_REMOVED lines=13> */
[----:B------:R-:W-:Y:S01]  /*fed0*/  SYNCS.ARRIVE.TRANS64.RED.A1T0 RZ, [UR4], RZ ;  /* 0x000000ffffff79a7 */ /* 0x000fe20008100404 */
        /* <DEDUP_REMOVED lines=60> */
.L_x_1287:
        /* <DEDUP_REMOVED lines=9> */
[----:B------:R-:W-:Y:S02]  /*10330*/  R2UR UR5, R30 ;  /* 0x000000001e0572ca */ /* 0x000fe400000e0000 */
[----:B------:R-:W-:Y:S01]  /*10340*/  R2UR UR52, R31 ;  /* 0x000000001f3472ca */ /* 0x000fe200000e0000 */
[----:B------:R-:W-:Y:S06]  /*10350*/  BAR.ARV 0x4, 0x180 ;  /* 0x0106000000007b1d */ /* 0x000fec0000002000 */
[----:B------:R-:W-:Y:S08]  /*10360*/  @P0 BRA `(.L_x_1367) ;  /* 0x0000002c007c0947 */ /* 0x000ff00003800000 */
[----:B------:R-:W0:Y:S01]  /*10370*/  S2R R7, SR_TID.X ;  /* 0x0000000000077919 */ /* 0x000e220000002100 */
[----:B------:R-:W-:Y:S01]  /*10380*/  ULDC.64 UR8, c[0x4][0x40] ;  /* 0x0100100000087ab9 */ /* 0x000fe20000000a00 */
[----:B------:R-:W-:Y:S01]  /*10390*/  ULDC.64 UR10, c[0x0][0xc00] ;  /* 0x00030000000a7ab9 */ /* 0x000fe20000000a00 */
[----:B0-----:R-:W-:-:S05]  /*103a0*/  IMAD.SHL.U32 R4, R7, 0x4, RZ ;  /* 0x0000000407047824 */ /* 0x001fca00078e00ff */
[----:B------:R-:W-:Y:S01]  /*103b0*/  LOP3.LUT R4, R4, 0xc, RZ, 0xc0, !PT ;  /* 0x0000000c04047812 */ /* 0x000fe200078ec0ff */
[----:B------:R-:W-:Y:S03]  /*103c0*/  BAR.SYNC.DEFER_BLOCKING 0x1, 0x100 ;  /* 0x0044000000007b1d */ /* 0x000fe60000010000 */
[----:B------:R-:W-:-:S05]  /*103d0*/  IADD3 R4, P0, R4, UR8, RZ ;  /* 0x0000000804047c10 */ /* 0x000fca000ff1e0ff */
[----:B------:R-:W-:Y:S01]  /*103e0*/  IMAD.X R5, RZ, RZ, UR9, P0 ;  /* 0x00000009ff057e24 */ /* 0x000fe200080e06ff */
[----:B------:R-:W-:-:S04]  /*103f0*/  ULDC.64 UR8, c[0x0][0xc00] ;  /* 0x0003000000087ab9 */ /* 0x000fc80000000a00 */
[----:B------:R0:W2:Y:S01]  /*10400*/  LDG.E.CONSTANT R14, desc[UR56][R4.64] ;  /* 0x00000038040e7981 */ /* 0x0000a2000c1e9900 */
[----:B------:R-:W-:Y:S01]  /*10410*/  LOP3.LUT P0, R7, R7, 0x3, RZ, 0xc0, !PT ;  /* 0x0000000307077812 */ /* 0x000fe2000780c0ff */
[----:B------:R-:W-:-:S03]  /*10420*/  UIMAD.WIDE UR8, UR42, 0x4, UR8 ;  /* 0x000000042a0878a5 */ /* 0x000fc6000f8e0208 */
[----:B------:R-:W-:-:S04]  /*10430*/  ISETP.EQ.OR P0, PT, R7, 0x3, !P0 ;  /* 0x000000030700780c */ /* 0x000fc80004702670 */
        /* <DEDUP_REMOVED lines=26> */
[C---:B------:R-:W-:Y:S02]  /*105e0*/  IADD3 R115, P2, R10.reuse, 0x60, RZ ;  /* 0x000000600a737810 */ /* 0x040fe40007f5e0ff */
[----:B------:R-:W-:Y:S01]  /*105f0*/  LOP3.LUT R4, R93, 0x380, RZ, 0xc0, !PT ;  /* 0x000003805d047812 */ /* 0x000fe200078ec0ff */
[--C-:B------:R-:W-:Y:S01]  /*10600*/  IMAD.X R25, RZ, RZ, R11.reuse, P6 ;  /* 0x000000ffff197224 */ /* 0x100fe200030e060b */
[----:B------:R-:W-:Y:S01]  /*10610*/  IADD3 R121, P3, R10, 0x4000, RZ ;  /* 0x000040000a797810 */ /* 0x000fe20007f7e0ff */
[--C-:B------:R-:W-:Y:S01]  /*10620*/  IMAD.X R13, RZ, RZ, R11.reuse, P2 ;  /* 0x000000ffff0d7224 */ /* 0x100fe200010e060b */
[----:B------:R-:W-:Y:S02]  /*10630*/  SHF.R.U64 R4, R4, 0x3, RZ ;  /* 0x0000000304047819 */ /* 0x000fe400000012ff */
[----:B------:R-:W-:Y:S01]  /*10640*/  IADD3 R99, P1, R10, 0x40, RZ ;  /* 0x000000400a637810 */ /* 0x000fe20007f3e0ff */
[----:B------:R-:W-:Y:S01]  /*10650*/  IMAD.X R9, RZ, RZ, R11, P3 ;  /* 0x000000ffff097224 */ /* 0x000fe200018e060b */
[----:B------:R-:W-:-:S02]  /*10660*/  LOP3.LUT R8, R115, 0x380, RZ, 0xc0, !PT ;  /* 0x0000038073087812 */ /* 0x000fc400078ec0ff */
[----:B------:R-:W-:Y:S02]  /*10670*/  LOP3.LUT R24, R4, R93, RZ, 0x3c, !PT ;  /* 0x0000005d04187212 */ /* 0x000fe400078e3cff */
[----:B------:R-:W-:Y:S02]  /*10680*/  LOP3.LUT R4, R121, 0x380, RZ, 0xc0, !PT ;  /* 0x0000038079047812 */ /* 0x000fe400078ec0ff */
[----:B------:R-:W-:Y:S02]  /*10690*/  LOP3.LUT R6, R99, 0x380, RZ, 0xc0, !PT ;  /* 0x0000038063067812 */ /* 0x000fe400078ec0ff */
[----:B------:R-:W-:Y:S02]  /*106a0*/  SEL R35, R34, R35, P0 ;  /* 0x0000002322237207 */ /* 0x000fe40000000000 */
[----:B------:R-:W-:Y:S02]  /*106b0*/  SEL R79, R51, R50, P0 ;  /* 0x00000032334f7207 */ /* 0x000fe40000000000 */
[----:B------:R-:W-:-:S02]  /*106c0*/  SEL R113, R128, R129, P0 ;  /* 0x0000008180717207 */ /* 0x000fc40000000000 */
[----:B------:R-:W-:Y:S02]  /*106d0*/  SEL R34, R129, R128, P0 ;  /* 0x0000008081227207 */ /* 0x000fe40000000000 */
[----:B------:R-:W-:Y:S02]  /*106e0*/  SEL R61, R42, R91, P0 ;  /* 0x0000005b2a3d7207 */ /* 0x000fe40000000000 */
[----:B------:R-:W-:Y:S02]  /*106f0*/  SEL R83, R49, R48, P0 ;  /* 0x0000003031537207 */ /* 0x000fe40000000000 */
[----:B------:R-:W-:Y:S02]  /*10700*/  SEL R51, R50, R51, P0 ;  /* 0x0000003332337207 */ /* 0x000fe40000000000 */
[----:B------:R-:W-:Y:S02]  /*10710*/  SHF.R.U64 R8, R8, 0x3, RZ ;  /* 0x0000000308087819 */ /* 0x000fe400000012ff */
[----:B------:R-:W-:-:S02]  /*10720*/  SEL R42, R91, R42, P0 ;  /* 0x0000002a5b2a7207 */ /* 0x000fc40000000000 */
[----:B------:R-:W-:Y:S02]  /*10730*/  SEL R49, R48, R49, P0 ;  /* 0x0000003130317207 */ /* 0x000fe40000000000 */
[----:B------:R-:W-:Y:S02]  /*10740*/  SEL R87, R130, R131, P0 ;  /* 0x0000008382577207 */ /* 0x000fe40000000000 */
[----:B------:R-:W-:Y:S02]  /*10750*/  SEL R50, R131, R130, P0 ;  /* 0x0000008283327207 */ /* 0x000fe40000000000 */
[----:B------:R-:W-:Y:S02]  /*10760*/  IADD3 R129, P5, R10, 0x4040, RZ ;  /* 0x000040400a817810 */ /* 0x000fe40007fbe0ff */
[----:B------:R-:W-:Y:S02]  /*10770*/  SHF.R.U64 R4, R4, 0x3, RZ ;  /* 0x0000000304047819 */ /* 0x000fe400000012ff */
[----:B------:R-:W-:Y:S01]  /*10780*/  SEL R127, R104, R105, P0 ;  /* 0x00000069687f7207 */ /* 0x000fe20000000000 */
[----:B------:R-:W-:Y:S01]  /*10790*/  IMAD.X R95, RZ, RZ, R11, P5 ;  /* 0x000000ffff5f7224 */ /* 0x000fe200028e060b */
[----:B------:R-:W-:-:S02]  /*107a0*/  SEL R28, R105, R104, P0 ;  /* 0x00000068691c7207 */ /* 0x000fc40000000000 */
[----:B------:R-:W-:Y:S02]  /*107b0*/  SEL R91, R45, R12, P0 ;  /* 0x0000000c2d5b7207 */ /* 0x000fe40000000000 */
[----:B------:R-:W-:Y:S02]  /*107c0*/  SEL R77, R122, R123, P0 ;  /* 0x0000007b7a4d7207 */ /* 0x000fe40000000000 */
[----:B------:R-:W-:Y:S02]  /*107d0*/  SEL R48, R123, R122, P0 ;  /* 0x0000007a7b307207 */ /* 0x000fe40000000000 */
[----:B------:R-:W-:Y:S02]  /*107e0*/  IADD3 R131, P6, R10, 0x4060, RZ ;  /* 0x000040600a837810 */ /* 0x000fe40007fde0ff */
[----:B------:R-:W-:Y:S02]  /*107f0*/  SHF.R.U64 R6, R6, 0x3, RZ ;  /* 0x0000000306067819 */ /* 0x000fe400000012ff */
[----:B------:R-:W-:-:S02]  /*10800*/  SEL R105, R39, R56, P0 ;  /* 0x0000003827697207 */ /* 0x000fc40000000000 */
[----:B------:R-:W-:Y:S02]  /*10810*/  SEL R45, R12, R45, P0 ;  /* 0x0000002d0c2d7207 */ /* 0x000fe40000000000 */
[C---:B------:R-:W-:Y:S02]  /*10820*/  LOP3.LUT R5, R10.reuse, 0x380, RZ, 0xc0, !PT ;  /* 0x000003800a057812 */ /* 0x040fe400078ec0ff */
[----:B------:R-:W-:Y:S02]  /*10830*/  IADD3 R123, P4, R10, 0x4020, RZ ;  /* 0x000040200a7b7810 */ /* 0x000fe40007f9e0ff */
[----:B------:R-:W-:Y:S02]  /*10840*/  SEL R103, R37, R58, P0 ;  /* 0x0000003a25677207 */ /* 0x000fe40000000000 */
[----:B------:R-:W-:Y:S01]  /*10850*/  SEL R39, R56, R39, P0 ;  /* 0x0000002738277207 */ /* 0x000fe20000000000 */
[----:B------:R-:W-:Y:S01]  /*10860*/  IMAD.X R7, RZ, RZ, R11, P4 ;  /* 0x000000ffff077224 */ /* 0x000fe200020e060b */
[----:B------:R-:W-:-:S02]  /*10870*/  LOP3.LUT R12, R8, R115, RZ, 0x3c, !PT ;  /* 0x00000073080c7212 */ /* 0x000fc400078e3cff */
[----:B------:R-:W-:Y:S02]  /*10880*/  SEL R37, R58, R37, P0 ;  /* 0x000000253a257207 */ /* 0x000fe40000000000 */
[----:B------:R-:W-:Y:S02]  /*10890*/  LOP3.LUT R56, R129, 0x380, RZ, 0xc0, !PT ;  /* 0x0000038081387812 */ /* 0x000fe400078ec0ff */
[----:B------:R-:W-:Y:S02]  /*108a0*/  LOP3.LUT R8, R4, R121, RZ, 0x3c, !PT ;  /* 0x0000007904087212 */ /* 0x000fe400078e3cff */
[----:B------:R-:W-:Y:S02]  /*108b0*/  LOP3.LUT R96, R6, R99, RZ, 0x3c, !PT ;  /* 0x0000006306607212 */ /* 0x000fe400078e3cff */
[----:B------:R-:W-:Y:S02]  /*108c0*/  LOP3.LUT R58, R131, 0x380, RZ, 0xc0, !PT ;  /* 0x00000380833a7812 */ /* 0x000fe400078ec0ff */
[----:B------:R-:W-:-:S02]  /*108d0*/  SHF.R.U64 R5, R5, 0x3, RZ ;  /* 0x0000000305057819 */ /* 0x000fc400000012ff */
[----:B------:R-:W-:Y:S02]  /*108e0*/  LOP3.LUT R6, R123, 0x380, RZ, 0xc0, !PT ;  /* 0x000003807b067812 */ /* 0x000fe400078ec0ff */
[----:B------:R-:W-:Y:S02]  /*108f0*/  SHF.R.U64 R56, R56, 0x3, RZ ;  /* 0x0000000338387819 */ /* 0x000fe400000012ff */
[----:B------:R-:W-:Y:S02]  /*10900*/  MOV R93, R8 ;  /* 0x00000008005d7202 */ /* 0x000fe40000000f00 */
[----:B------:R-:W-:Y:S02]  /*10910*/  SEL R59, R138, R139, P0 ;  /* 0x0000008b8a3b7207 */ /* 0x000fe40000000000 */
[----:B------:R-:W-:Y:S02]  /*10920*/  SEL R71, R54, R143, P0 ;  /* 0x0000008f36477207 */ /* 0x000fe40000000000 */
[----:B------:R-:W-:-:S02]  /*10930*/  SHF.R.U64 R58, R58, 0x3, RZ ;  /* 0x000000033a3a7819 */ /* 0x000fc400000012ff */
[----:B------:R-:W-:Y:S02]  /*10940*/  SEL R65, R55, R60, P0 ;  /* 0x0000003c37417207 */ /* 0x000fe40000000000 */
[----:B------:R-:W-:Y:S01]  /*10950*/  LOP3.LUT R10, R5, R10, RZ, 0x3c, !PT ;  /* 0x0000000a050a7212 */ /* 0x000fe200078e3cff */
[--C-:B------:R-:W-:Y:S01]  /*10960*/  IMAD.X R5, RZ, RZ, R11.reuse, P6 ;  /* 0x000000ffff057224 */ /* 0x100fe200030e060b */
[----:B------:R-:W-:Y:S02]  /*10970*/  SHF.R.U64 R6, R6, 0x3, RZ ;  /* 0x0000000306067819 */ /* 0x000fe400000012ff */
[----:B------:R-:W-:Y:S02]  /*10980*/  SEL R69, R150, R151, P0 ;  /* 0x0000009796457207 */ /* 0x000fe40000000000 */
[----:B------:R-:W-:Y:S02]  /*10990*/  SEL R145, R26, R97, P0 ;  /* 0x000000611a917207 */ /* 0x000fe40000000000 */
[----:B------:R-:W-:Y:S01]  /*109a0*/  SEL R26, R97, R26, P0 ;  /* 0x0000001a611a7207 */ /* 0x000fe20000000000 */
[----:B------:R-:W-:Y:S01]  /*109b0*/  IMAD.X R97, RZ, RZ, R11, P1 ;  /* 0x000000ffff617224 */ /* 0x000fe200008e060b */
[----:B------:R-:W-:-:S02]  /*109c0*/  SEL R85, R44, R107, P0 ;  /* 0x0000006b2c557207 */ /* 0x000fc40000000000 */
[----:B------:R-:W-:Y:S02]  /*109d0*/  SEL R73, R53, R52, P0 ;  /* 0x0000003435497207 */ /* 0x000fe40000000000 */
[----:B------:R-:W-:Y:S02]  /*109e0*/  LOP3.LUT R94, R56, R129, RZ, 0x3c, !PT ;  /* 0x00000081385e7212 */ /* 0x000fe400078e3cff */
[----:B------:R-:W-:Y:S02]  /*109f0*/  SEL R135, R108, R109, P0 ;  /* 0x0000006d6c877207 */ /* 0x000fe40000000000 */
[----:B------:R-:W-:Y:S02]  /*10a00*/  SEL R31, R109, R108, P0 ;  /* 0x0000006c6d1f7207 */ /* 0x000fe40000000000 */
[----:B------:R-:W-:Y:S02]  /*10a10*/  SEL R44, R107, R44, P0 ;  /* 0x0000002c6b2c7207 */ /* 0x000fe40000000000 */
[----:B------:R-:W-:-:S02]  /*10a20*/  LOP3.LUT R6, R6, R123, RZ, 0x3c, !PT ;  /* 0x0000007b06067212 */ /* 0x000fc400078e3cff */
[----:B------:R-:W-:Y:S02]  /*10a30*/  LOP3.LUT R4, R58, R131, RZ, 0x3c, !PT ;  /* 0x000000833a047212 */ /* 0x000fe400078e3cff */
[----:B------:R-:W-:Y:S02]  /*10a40*/  SEL R109, R36, R137, P0 ;  /* 0x00000089246d7207 */ /* 0x000fe40000000000 */
[----:B------:R-:W-:Y:S02]  /*10a50*/  MOV R98, R10 ;  /* 0x0000000a00627202 */ /* 0x000fe40000000f00 */
[----:B------:R-:W-:Y:S02]  /*10a60*/  SEL R36, R137, R36, P0 ;  /* 0x0000002489247207 */ /* 0x000fe40000000000 */
[----:B------:R-:W-:Y:S02]  /*10a70*/  SEL R55, R60, R55, P0 ;  /* 0x000000373c377207 */ /* 0x000fe40000000000 */
[----:B------:R-:W-:-:S02]  /*10a80*/  MOV R99, R24 ;  /* 0x0000001800637202 */ /* 0x000fc40000000f00 */
[----:B------:R-:W-:Y:S02]  /*10a90*/  SEL R75, R38, R133, P0 ;  /* 0x00000085264b7207 */ /* 0x000fe40000000000 */
[----:B------:R-:W-:Y:S02]  /*10aa0*/  SEL R111, R40, R141, P0 ;  /* 0x0000008d286f7207 */ /* 0x000fe40000000000 */
[----:B------:R-:W-:Y:S02]  /*10ab0*/  SEL R40, R141, R40, P0 ;  /* 0x000000288d287207 */ /* 0x000fe40000000000 */
[----:B------:R-:W-:Y:S02]  /*10ac0*/  SEL R38, R133, R38, P0 ;  /* 0x0000002685267207 */ /* 0x000fe40000000000 */
[----:B------:R-:W-:Y:S02]  /*10ad0*/  MOV R96, R96 ;  /* 0x0000006000607202 */ /* 0x000fe40000000f00 */
[----:B------:R-:W-:-:S02]  /*10ae0*/  MOV R92, R6 ;  /* 0x00000006005c7202 */ /* 0x000fc40000000f00 */
[----:B------:R-:W-:Y:S02]  /*10af0*/  MOV R97, R12 ;  /* 0x0000000c00617202 */ /* 0x000fe40000000f00 */
[----:B------:R-:W-:Y:S02]  /*10b00*/  MOV R94, R94 ;  /* 0x0000005e005e7202 */ /* 0x000fe40000000f00 */
[----:B------:R-:W-:Y:S02]  /*10b10*/  MOV R95, R4 ;  /* 0x00000004005f7202 */ /* 0x000fe40000000f00 */
[----:B------:R-:W-:Y:S02]  /*10b20*/  SEL R53, R52, R53, P0 ;  /* 0x0000003534357207 */ /* 0x000fe40000000000 */
[----:B------:R-:W-:Y:S02]  /*10b30*/  SEL R52, R139, R138, P0 ;  /* 0x0000008a8b347207 */ /* 0x000fe40000000000 */
[----:B------:R-:W-:-:S02]  /*10b40*/  SEL R54, R143, R54, P0 ;  /* 0x000000368f367207 */ /* 0x000fc40000000000 */
[----:B------:R-:W-:Y:S02]  /*10b50*/  SEL R107, R151, R150, P0 ;  /* 0x00000096976b7207 */ /* 0x000fe40000000000 */
        /* <DEDUP_REMOVED lines=14> */
[----:B------:R0:W-:Y:S04]  /*10c40*/  SHFL.IDX PT, R65, R32, R8, 0x1c1f ;  /* 0x001c1f0820417589 */ /* 0x0001e800000e0000 */
[----:B------:R-:W-:Y:S04]  /*10c50*/  SHFL.IDX PT, R25, R125, R14, 0x1c1f ;  /* 0x001c1f0e7d197589 */ /* 0x000fe800000e0000 */
[----:B------:R-:W-:Y:S04]  /*10c60*/  SHFL.IDX PT, R62, R91, R14, 0x1c1f ;  /* 0x001c1f0e5b3e7589 */ /* 0x000fe800000e0000 */
[----:B------:R-:W-:Y:S04]  /*10c70*/  SHFL.IDX PT, R76, R81, R14, 0x1c1f ;  /* 0x001c1f0e514c7589 */ /* 0x000fe800000e0000 */
[----:B------:R-:W-:Y:S04]  /*10c80*/  SHFL.IDX PT, R78, R79, R14, 0x1c1f ;  /* 0x001c1f0e4f4e7589 */ /* 0x000fe800000e0000 */
[----:B------:R-:W-:Y:S01]  /*10c90*/  SHFL.IDX PT, R60, R33, R8, 0x1c1f ;  /* 0x001c1f08213c7589 */ /* 0x000fe200000e0000 */
[----:B0-----:R-:W-:-:S03]  /*10ca0*/  SEL R32, R57, R10, P0 ;  /* 0x0000000a39207207 */ /* 0x001fc60000000000 */
[----:B------:R-:W0:Y:S04]  /*10cb0*/  SHFL.IDX PT, R69, R45, R8, 0x1c1f ;  /* 0x001c1f082d457589 */ /* 0x000e2800000e0000 */
[----:B------:R-:W-:Y:S04]  /*10cc0*/  SHFL.IDX PT, R67, R67, R14, 0x1c1f ;  /* 0x001c1f0e43437589 */ /* 0x000fe800000e0000 */
[----:B------:R-:W-:Y:S04]  /*10cd0*/  SHFL.IDX PT, R86, R73, R14, 0x1c1f ;  /* 0x001c1f0e49567589 */ /* 0x000fe800000e0000 */
[----:B------:R-:W-:Y:S04]  /*10ce0*/  SHFL.IDX PT, R68, R35, R8, 0x1c1f ;  /* 0x001c1f0823447589 */ /* 0x000fe800000e0000 */
[----:B------:R-:W1:Y:S04]  /*10cf0*/  SHFL.IDX PT, R79, R46, R8, 0x1c1f ;  /* 0x001c1f082e4f7589 */ /* 0x000e6800000e0000 */
[----:B------:R-:W2:Y:S04]  /*10d00*/  SHFL.IDX PT, R81, R51, R8, 0x1c1f ;  /* 0x001c1f0833517589 */ /* 0x000ea800000e0000 */
[----:B------:R-:W-:Y:S01]  /*10d10*/  SHFL.IDX PT, R70, R85, R14, 0x1c1f ;  /* 0x001c1f0e55467589 */ /* 0x000fe200000e0000 */
[----:B0-----:R-:W-:-:S02]  /*10d20*/  SEL R45, R62, R69, P0 ;  /* 0x000000453e2d7207 */ /* 0x001fc40000000000 */
[----:B------:R-:W-:Y:S01]  /*10d30*/  SEL R47, R69, R62, P0 ;  /* 0x0000003e452f7207 */ /* 0x000fe20000000000 */
[----:B------:R-:W-:Y:S04]  /*10d40*/  SHFL.IDX PT, R87, R87, R14, 0x1c1f ;  /* 0x001c1f0e57577589 */ /* 0x000fe800000e0000 */
[----:B------:R-:W-:Y:S04]  /*10d50*/  SHFL.IDX PT, R73, R44, R8, 0x1c1f ;  /* 0x001c1f082c497589 */ /* 0x000fe800000e0000 */
[----:B------:R-:W-:Y:S04]  /*10d60*/  SHFL.IDX PT, R88, R50, R8, 0x1c1f ;  /* 0x001c1f0832587589 */ /* 0x000fe800000e0000 */
[----:B------:R-:W-:Y:S01]  /*10d70*/  SHFL.IDX PT, R6, R149, R14, 0x1c1f ;  /* 0x001c1f0e95067589 */ /* 0x000fe200000e0000 */
[----:B-1----:R-:W-:-:S03]  /*10d80*/  SEL R62, R79, R76, P0 ;  /* 0x0000004c4f3e7207 */ /* 0x002fc60000000000 */
[----:B------:R-:W-:Y:S01]  /*10d90*/  SHFL.IDX PT, R90, R103, R14, 0x1c1f ;  /* 0x001c1f0e675a7589 */ /* 0x000fe200000e0000 */
[----:B--2---:R-:W-:-:S03]  /*10da0*/  SEL R69, R78, R81, P0 ;  /* 0x000000514e457207 */ /* 0x004fc60000000000 */
[----:B------:R-:W-:Y:S04]  /*10db0*/  SHFL.IDX PT, R61, R61, R14, 0x1c1f ;  /* 0x001c1f0e3d3d7589 */ /* 0x000fe800000e0000 */
[----:B------:R-:W-:Y:S04]  /*10dc0*/  SHFL.IDX PT, R72, R83, R14, 0x1c1f ;  /* 0x001c1f0e53487589 */ /* 0x000fe800000e0000 */
[----:B------:R-:W-:Y:S04]  /*10dd0*/  SHFL.IDX PT, R80, R77, R14, 0x1c1f ;  /* 0x001c1f0e4d507589 */ /* 0x000fe800000e0000 */
[----:B------:R-:W0:Y:S04]  /*10de0*/  SHFL.IDX PT, R27, R27, R8, 0x1c1f ;  /* 0x001c1f081b1b7589 */ /* 0x000e2800000e0000 */
[----:B------:R-:W1:Y:S04]  /*10df0*/  SHFL.IDX PT, R42, R42, R8, 0x1c1f ;  /* 0x001c1f082a2a7589 */ /* 0x000e6800000e0000 */
[----:B------:R2:W-:Y:S04]  /*10e00*/  SHFL.IDX PT, R89, R37, R8, 0x1c1f ;  /* 0x001c1f0825597589 */ /* 0x0005e800000e0000 */
[----:B------:R-:W-:Y:S04]  /*10e10*/  SHFL.IDX PT, R85, R48, R8, 0x1c1f ;  /* 0x001c1f0830557589 */ /* 0x000fe800000e0000 */
[----:B------:R-:W-:Y:S01]  /*10e20*/  SHFL.IDX PT, R9, R145, R14, 0x1c1f ;  /* 0x001c1f0e91097589 */ /* 0x000fe200000e0000 */
[----:B--2---:R-:W-:-:S03]  /*10e30*/  SEL R37, R56, R43, P0 ;  /* 0x0000002b38257207 */ /* 0x004fc60000000000 */
[----:B------:R-:W-:Y:S04]  /*10e40*/  SHFL.IDX PT, R7, R147, R14, 0x1c1f ;  /* 0x001c1f0e93077589 */ /* 0x000fe800000e0000 */
[----:B------:R-:W-:Y:S01]  /*10e50*/  SHFL.IDX PT, R82, R109, R14, 0x1c1f ;  /* 0x001c1f0e6d527589 */ /* 0x000fe200000e0000 */
[----:B0-----:R-:W-:Y:S02]  /*10e60*/  SEL R33, R6, R27, P0 ;  /* 0x0000001b06217207 */ /* 0x001fe40000000000 */
[----:B------:R-:W-:Y:S01]  /*10e70*/  SEL R35, R27, R6, P0 ;  /* 0x000000061b237207 */ /* 0x000fe20000000000 */
[----:B------:R-:W-:Y:S04]  /*10e80*/  SHFL.IDX PT, R63, R63, R14, 0x1c1f ;  /* 0x001c1f0e3f3f7589 */ /* 0x000fe800000e0000 */
[----:B------:R-:W0:Y:S04]  /*10e90*/  SHFL.IDX PT, R12, R29, R8, 0x1c1f ;  /* 0x001c1f081d0c7589 */ /* 0x000e2800000e0000 */
[----:B------:R-:W-:Y:S04]  /*10ea0*/  SHFL.IDX PT, R26, R26, R8, 0x1c1f ;  /* 0x001c1f081a1a7589 */ /* 0x000fe800000e0000 */
[----:B------:R1:W-:Y:S04]  /*10eb0*/  SHFL.IDX PT, R83, R36, R8, 0x1c1f ;  /* 0x001c1f0824537589 */ /* 0x0003e800000e0000 */
[----:B------:R0:W2:Y:S04]  /*10ec0*/  SHFL.IDX PT, R30, R41, R8, 0x1c1f ;  /* 0x001c1f08291e7589 */ /* 0x0000a800000e0000 */
[----:B------:R-:W-:Y:S01]  /*10ed0*/  SHFL.IDX PT, R13, R127, R14, 0x1c1f ;  /* 0x001c1f0e7f0d7589 */ /* 0x000fe200000e0000 */
[----:B-1----:R-:W-:-:S03]  /*10ee0*/  SEL R36, R61, R42, P0 ;  /* 0x0000002a3d247207 */ /* 0x002fc60000000000 */
[----:B------:R-:W-:Y:S04]  /*10ef0*/  SHFL.IDX PT, R11, R135, R14, 0x1c1f ;  /* 0x001c1f0e870b7589 */ /* 0x000fe800000e0000 */
[----:B------:R-:W-:Y:S01]  /*10f00*/  SHFL.IDX PT, R4, R105, R14, 0x1c1f ;  /* 0x001c1f0e69047589 */ /* 0x000fe200000e0000 */
[----:B0-----:R-:W-:-:S03]  /*10f10*/  SEL R41, R7, R12, P0 ;  /* 0x0000000c07297207 */ /* 0x001fc60000000000 */
[----:B------:R-:W-:Y:S04]  /*10f20*/  SHFL.IDX PT, R24, R31, R8, 0x1c1f ;  /* 0x001c1f081f187589 */ /* 0x000fe800000e0000 */
[----:B------:R-:W0:Y:S04]  /*10f30*/  SHFL.IDX PT, R28, R28, R8, 0x1c1f ;  /* 0x001c1f081c1c7589 */ /* 0x000e2800000e0000 */
[----:B------:R1:W-:Y:S01]  /*10f40*/  SHFL.IDX PT, R91, R39, R8, 0x1c1f ;  /* 0x001c1f08275b7589 */ /* 0x0003e200000e0000 */
[----:B--2---:R-:W-:Y:S02]  /*10f50*/  SEL R44, R63, R30, P0 ;  /* 0x0000001e3f2c7207 */ /* 0x004fe40000000000 */
[----:B------:R-:W-:Y:S01]  /*10f60*/  SEL R46, R30, R63, P0 ;  /* 0x0000003f1e2e7207 */ /* 0x000fe20000000000 */
[----:B------:R-:W-:Y:S04]  /*10f70*/  SHFL.IDX PT, R74, R113, R14, 0x1c1f ;  /* 0x001c1f0e714a7589 */ /* 0x000fe800000e0000 */
[----:B------:R-:W-:Y:S01]  /*10f80*/  SHFL.IDX PT, R75, R75, R14, 0x1c1f ;  /* 0x001c1f0e4b4b7589 */ /* 0x000fe200000e0000 */
[----:B-1----:R-:W-:-:S03]  /*10f90*/  SEL R39, R43, R56, P0 ;  /* 0x000000382b277207 */ /* 0x002fc60000000000 */
[----:B------:R-:W-:Y:S01]  /*10fa0*/  SHFL.IDX PT, R5, R111, R14, 0x1c1f ;  /* 0x001c1f0e6f057589 */ /* 0x000fe200000e0000 */
[----:B------:R-:W-:Y:S02]  /*10fb0*/  SEL R56, R58, R59, P0 ;  /* 0x0000003b3a387207 */ /* 0x000fe40000000000 */
[----:B------:R-:W-:Y:S01]  /*10fc0*/  SEL R58, R59, R58, P0 ;  /* 0x0000003a3b3a7207 */ /* 0x000fe20000000000 */
[----:B------:R1:W-:Y:S01]  /*10fd0*/  SHFL.IDX PT, R84, R40, R8, 0x1c1f ;  /* 0x001c1f0828547589 */ /* 0x0003e200000e0000 */
[----:B------:R-:W-:Y:S02]  /*10fe0*/  SEL R59, R60, R25, P0 ;  /* 0x000000193c3b7207 */ /* 0x000fe40000000000 */
[----:B------:R-:W-:Y:S01]  /*10ff0*/  SEL R43, R12, R7, P0 ;  /* 0x000000070c2b7207 */ /* 0x000fe20000000000 */
[----:B------:R2:W3:Y:S01]  /*11000*/  SHFL.IDX PT, R77, R49, R8, 0x1c1f ;  /* 0x001c1f08314d7589 */ /* 0x0004e200000e0000 */
[----:B0-----:R-:W-:Y:S02]  /*11010*/  SEL R48, R13, R28, P0 ;  /* 0x0000001c0d307207 */ /* 0x001fe40000000000 */
[----:B------:R-:W-:Y:S01]  /*11020*/  SEL R50, R28, R13, P0 ;  /* 0x0000000d1c327207 */ /* 0x000fe20000000000 */
[----:B------:R0:W-:Y:S01]  /*11030*/  SHFL.IDX PT, R14, R38, R8, 0x1c1f ;  /* 0x001c1f08260e7589 */ /* 0x0001e200000e0000 */
[----:B------:R-:W-:-:S02]  /*11040*/  SEL R51, R24, R11, P0 ;  /* 0x0000000b18337207 */ /* 0x000fc40000000000 */
[----:B-1----:R-:W-:Y:S01]  /*11050*/  SEL R40, R9, R26, P0 ;  /* 0x0000001a09287207 */ /* 0x002fe20000000000 */
[----:B------:R1:W4:Y:S01]  /*11060*/  SHFL.IDX PT, R15, R34, R8, 0x1c1f ;  /* 0x001c1f08220f7589 */ /* 0x00032200000e0000 */
[----:B--2---:R-:W-:-:S03]  /*11070*/  SEL R49, R11, R24, P0 ;  /* 0x000000180b317207 */ /* 0x004fc60000000000 */
[----:B------:R2:W4:Y:S01]  /*11080*/  SHFL.IDX PT, R101, R53, R8, 0x1c1f ;  /* 0x001c1f0835657589 */ /* 0x00052200000e0000 */
[----:B------:R-:W-:Y:S02]  /*11090*/  F2FP.BF16.F32.PACK_AB R11, R47, R46 ;  /* 0x0000002e2f0b723e */ /* 0x000fe400000010ff */
[----:B0-----:R-:W-:Y:S01]  /*110a0*/  SEL R38, R42, R61, P0 ;  /* 0x0000003d2a267207 */ /* 0x001fe20000000000 */
[----:B------:R0:W-:Y:S01]  /*110b0*/  SHFL.IDX PT, R103, R54, R8, 0x1c1f ;  /* 0x001c1f0836677589 */ /* 0x0001e200000e0000 */
[----:B------:R-:W-:Y:S02]  /*110c0*/  SEL R42, R26, R9, P0 ;  /* 0x000000091a2a7207 */ /* 0x000fe40000000000 */
[----:B-1----:R-:W-:Y:S01]  /*110d0*/  SEL R34, R10, R57, P0 ;  /* 0x000000390a227207 */ /* 0x002fe20000000000 */
[----:B------:R1:W4:Y:S01]  /*110e0*/  SHFL.IDX PT, R105, R52, R8, 0x1c1f ;  /* 0x001c1f0834697589 */ /* 0x00032200000e0000 */
[----:B------:R-:W-:Y:S02]  /*110f0*/  SEL R57, R25, R60, P0 ;  /* 0x0000003c19397207 */ /* 0x000fe40000000000 */
[----:B--2---:R-:W-:Y:S01]  /*11100*/  SEL R53, R64, R71, P0 ;  /* 0x0000004740357207 */ /* 0x004fe20000000000 */
[----:B------:R-:W2:Y:S01]  /*11110*/  SHFL.IDX PT, R107, R107, R8, 0x1c1f ;  /* 0x001c1f086b6b7589 */ /* 0x000ea200000e0000 */
[----:B------:R-:W-:-:S02]  /*11120*/  SEL R60, R76, R79, P0 ;  /* 0x0000004f4c3c7207 */ /* 0x000fc40000000000 */
[----:B0-----:R-:W-:Y:S01]  /*11130*/  SEL R54, R73, R70, P0 ;  /* 0x0000004649367207 */ /* 0x001fe20000000000 */
[----:B------:R0:W2:Y:S01]  /*11140*/  SHFL.IDX PT, R109, R55, R8, 0x1c1f ;  /* 0x001c1f08376d7589 */ /* 0x0000a200000e0000 */
[----:B------:R-:W-:Y:S02]  /*11150*/  SEL R76, R87, R88, P0 ;  /* 0x00000058574c7207 */ /* 0x000fe40000000000 */
[----:B-1----:R-:W-:Y:S02]  /*11160*/  SEL R52, R70, R73, P0 ;  /* 0x0000004946347207 */ /* 0x002fe40000000000 */
[----:B------:R-:W-:Y:S02]  /*11170*/  SEL R70, R85, R80, P0 ;  /* 0x0000005055467207 */ /* 0x000fe40000000000 */
[----:B---3--:R-:W-:Y:S02]  /*11180*/  SEL R61, R72, R77, P0 ;  /* 0x0000004d483d7207 */ /* 0x008fe40000000000 */
[----:B------:R-:W-:-:S02]  /*11190*/  SEL R63, R77, R72, P0 ;  /* 0x000000484d3f7207 */ /* 0x000fc40000000000 */
[----:B0-----:R-:W-:Y:S02]  /*111a0*/  SEL R55, R71, R64, P0 ;  /* 0x0000004047377207 */ /* 0x001fe40000000000 */
        /* <DEDUP_REMOVED lines=15> */
[----:B----4-:R-:W-:Y:S02]  /*112a0*/  SEL R72, R74, R15, P0 ;  /* 0x0000000f4a487207 */ /* 0x010fe40000000000 */
[----:B------:R-:W-:-:S02]  /*112b0*/  SEL R73, R75, R14, P0 ;  /* 0x0000000e4b497207 */ /* 0x000fc40000000000 */
[----:B------:R-:W-:Y:S02]  /*112c0*/  F2FP.BF16.F32.PACK_AB R4, R33, R32 ;  /* 0x000000202104723e */ /* 0x000fe400000010ff */
[----:B------:R-:W-:Y:S02]  /*112d0*/  F2FP.BF16.F32.PACK_AB R5, R37, R36 ;  /* 0x000000242505723e */ /* 0x000fe400000010ff */
[----:B------:R-:W-:Y:S02]  /*112e0*/  F2FP.BF16.F32.PACK_AB R6, R35, R34 ;  /* 0x000000222306723e */ /* 0x000fe400000010ff */
[----:B------:R-:W-:Y:S02]  /*112f0*/  F2FP.BF16.F32.PACK_AB R7, R39, R38 ;  /* 0x000000262707723e */ /* 0x000fe400000010ff */
[----:B------:R-:W-:Y:S02]  /*11300*/  SEL R74, R15, R74, P0 ;  /* 0x0000004a0f4a7207 */ /* 0x000fe40000000000 */
[----:B------:R-:W-:Y:S01]  /*11310*/  SEL R75, R14, R75, P0 ;  /* 0x0000004b0e4b7207 */ /* 0x000fe20000000000 */
[----:B------:R-:W-:Y:S01]  /*11320*/  STSM.16.M88.4 [R98], R4 ;  /* 0x0000000462007844 */ /* 0x000fe20000000200 */
[----:B------:R-:W-:-:S02]  /*11330*/  F2FP.BF16.F32.PACK_AB R8, R41, R40 ;  /* 0x000000282908723e */ /* 0x000fc400000010ff */
[----:B------:R-:W-:Y:S02]  /*11340*/  F2FP.BF16.F32.PACK_AB R9, R45, R44 ;  /* 0x0000002c2d09723e */ /* 0x000fe400000010ff */
[----:B------:R-:W-:Y:S02]  /*11350*/  F2FP.BF16.F32.PACK_AB R10, R43, R42 ;  /* 0x0000002a2b0a723e */ /* 0x000fe400000010ff */
[----:B------:R-:W-:Y:S02]  /*11360*/  F2FP.BF16.F32.PACK_AB R12, R49, R48 ;  /* 0x00000030310c723e */ /* 0x000fe400000010ff */
[----:B------:R-:W-:Y:S01]  /*11370*/  F2FP.BF16.F32.PACK_AB R13, R53, R52 ;  /* 0x00000034350d723e */ /* 0x000fe200000010ff */
[----:B------:R-:W-:Y:S01]  /*11380*/  STSM.16.M88.4 [R99], R8 ;  /* 0x0000000863007844 */ /* 0x000fe20000000200 */
        /* <DEDUP_REMOVED lines=9> */
[----:B------:R-:W-:Y:S02]  /*11420*/  SEL R84, R102, R105, P0 ;  /* 0x0000006966547207 */ /* 0x000fe40000000000 */
[----:B------:R-:W-:Y:S01]  /*11430*/  SEL R86, R105, R102, P0 ;  /* 0x0000006669567207 */ /* 0x000fe20000000000 */
[----:B------:R1:W-:Y:S01]  /*11440*/  STSM.16.M88.4 [R97], R24 ;  /* 0x0000001861007844 */ /* 0x0003e20000000200 */
[----:B------:R-:W-:Y:S02]  /*11450*/  SEL R85, R100, R103, P0 ;  /* 0x0000006764557207 */ /* 0x000fe40000000000 */
[----:B------:R-:W-:Y:S01]  /*11460*/  SEL R87, R103, R100, P0 ;  /* 0x0000006467577207 */ /* 0x000fe20000000000 */
[----:B0-----:R-:W-:Y:S01]  /*11470*/  IMAD.U32 R96, RZ, RZ, UR8 ;  /* 0x00000008ff607e24 */ /* 0x001fe2000f8e00ff */
[----:B--2---:R-:W-:Y:S02]  /*11480*/  SEL R29, R104, R107, P0 ;  /* 0x0000006b681d7207 */ /* 0x004fe40000000000 */
[----:B------:R-:W-:-:S02]  /*11490*/  SEL R31, R107, R104, P0 ;  /* 0x000000686b1f7207 */ /* 0x000fc40000000000 */
[----:B------:R-:W-:Y:S02]  /*114a0*/  SEL R28, R106, R109, P0 ;  /* 0x0000006d6a1c7207 */ /* 0x000fe40000000000 */
[----:B------:R-:W-:Y:S02]  /*114b0*/  SEL R30, R109, R106, P0 ;  /* 0x0000006a6d1e7207 */ /* 0x000fe40000000000 */
[----:B------:R-:W-:Y:S02]  /*114c0*/  F2FP.BF16.F32.PACK_AB R4, R65, R64 ;  /* 0x000000404104723e */ /* 0x000fe400000010ff */
[----:B------:R-:W-:Y:S01]  /*114d0*/  F2FP.BF16.F32.PACK_AB R5, R69, R68 ;  /* 0x000000444505723e */ /* 0x000fe200000010ff */
[----:B-1----:R-:W-:Y:S01]  /*114e0*/  IMAD.U32 R97, RZ, RZ, UR9 ;  /* 0x00000009ff617e24 */ /* 0x002fe2000f8e00ff */
[----:B------:R-:W-:Y:S01]  /*114f0*/  F2FP.BF16.F32.PACK_AB R6, R67, R66 ;  /* 0x000000424306723e */ /* 0x000fe200000010ff */
[----:B------:R-:W-:Y:S01]  /*11500*/  ULDC.64 UR8, c[0x0][0xc08] ;  /* 0x0003020000087ab9 */ /* 0x000fe20000000a00 */
        /* <DEDUP_REMOVED lines=11> */
[----:B------:R-:W-:Y:S02]  /*115c0*/  F2FP.BF16.F32.PACK_AB R24, R89, R88 ;  /* 0x000000585918723e */ /* 0x000fe400000010ff */
[----:B------:R-:W-:Y:S01]  /*115d0*/  F2FP.BF16.F32.PACK_AB R25, R29, R28 ;  /* 0x0000001c1d19723e */ /* 0x000fe200000010ff */
[----:B------:R2:W-:Y:S01]  /*115e0*/  STSM.16.M88.4 [R94], R12 ;  /* 0x0000000c5e007844 */ /* 0x0005e20000000200 */
[----:B------:R-:W-:Y:S01]  /*115f0*/  F2FP.BF16.F32.PACK_AB R26, R91, R90 ;  /* 0x0000005a5b1a723e */ /* 0x000fe200000010ff */
[----:B0-----:R-:W0:Y:S01]  /*11600*/  LDC R93, c[0x0][0xbe8] ;  /* 0x0002fa00ff5d7b82 */ /* 0x001e220000000800 */
[----:B------:R-:W-:Y:S02]  /*11610*/  F2FP.BF16.F32.PACK_AB R27, R31, R30 ;  /* 0x0000001e1f1b723e */ /* 0x000fe400000010ff */
[----:B------:R-:W-:-:S03]  /*11620*/  ISETP.NE.U32.AND P0, PT, RZ, UR10, PT ;  /* 0x0000000aff007c0c */ /* 0x000fc6000bf05070 */
[----:B------:R3:W-:Y:S01]  /*11630*/  STSM.16.M88.4 [R95], R24 ;  /* 0x000000185f007844 */ /* 0x0007e20000000200 */
[----:B------:R-:W-:Y:S01]  /*11640*/  ISETP.NE.AND.EX P0, PT, RZ, UR11, PT, P0 ;  /* 0x0000000bff007c0c */ /* 0x000fe2000bf05300 */
[----:B------:R-:W-:-:S12]  /*11650*/  BAR.SYNC.DEFER_BLOCKING 0x1, 0x100 ;  /* 0x0044000000007b1d */ /* 0x000fd80000010000 */
[----:B------:R-:W4:Y:S01]  /*11660*/  @P0 LDG.E R98, desc[UR56][R96.64] ;  /* 0x0000003860620981 */ /* 0x000f22000c1e1900 */
[----:B0-----:R-:W-:Y:S01]  /*11670*/  ISETP.NE.AND P1, PT, R93, 0x1, PT ;  /* 0x000000015d00780c */ /* 0x001fe20003f25270 */
[----:B------:R-:W-:Y:S02]  /*11680*/  UISETP.NE.U32.AND UP0, UPT, UR8, URZ, UPT ;  /* 0x0000003f0800728c */ /* 0x000fe4000bf05070 */
[----:B------:R-:W-:Y:S02]  /*11690*/  UISETP.GT.AND UP1, UPT, UR46, 0x1, UPT ;  /* 0x000000012e00788c */ /* 0x000fe4000bf24270 */
[----:B------:R-:W-:Y:S01]  /*116a0*/  UISETP.NE.AND.EX UP0, UPT, UR9, URZ, UPT, UP0 ;  /* 0x0000003f0900728c */ /* 0x000fe2000bf05300 */
[----:B------:R-:W-:Y:S01]  /*116b0*/  UMOV UR18, 0x9b8 ;  /* 0x000009b800127882 */ /* 0x000fe20000000000 */
[----:B------:R-:W-:-:S06]  /*116c0*/  ULDC UR4, c[0x0][0xa88] ;  /* 0x0002a20000047ab9 */ /* 0x000fcc0000000800 */
[----:B------:R-:W0:Y:S01]  /*116d0*/  @P1 LDC R6, c[0x0][0xbec] ;  /* 0x0002fb00ff061b82 */ /* 0x000e220000000800 */
[----:B------:R-:W-:Y:S01]  /*116e0*/  USEL UR18, UR18, 0x978, UP1 ;  /* 0x0000097812127887 */ /* 0x000fe20008800000 */
[----:B------:R-:W-:Y:S01]  /*116f0*/  PLOP3.LUT P4, PT, PT, PT, UP0, 0x80, 0x0 ;  /* 0x000000000000781c */ /* 0x000fe20003f8f008 */
[----:B------:R-:W-:Y:S01]  /*11700*/  @UP0 ULDC.64 UR8, c[0x0][0xc08] ;  /* 0x0003020000080ab9 */ /* 0x000fe20000000a00 */
[----:B-1----:R-:W-:Y:S01]  /*11710*/  IMAD.U32 R92, RZ, RZ, UR4 ;  /* 0x00000004ff5c7e24 */ /* 0x002fe2000f8e00ff */
[----:B------:R-:W-:-:S03]  /*11720*/  @UP0 UIMAD.WIDE UR8, UR42, 0x4, UR8 ;  /* 0x000000042a0808a5 */ /* 0x000fc6000f8e0208 */
[----:B------:R-:W1:Y:S01]  /*11730*/  @P1 LDC R9, c[0x0][0xbf0] ;  /* 0x0002fc00ff091b82 */ /* 0x000e620000000800 */
[----:B------:R-:W-:Y:S02]  /*11740*/  UISETP.NE.U32.AND UP0, UPT, UR10, URZ, UPT ;  /* 0x0000003f0a00728c */ /* 0x000fe4000bf05070 */
[----:B------:R-:W-:Y:S01]  /*11750*/  IMAD.U32 R4, RZ, RZ, UR8 ;  /* 0x00000008ff047e24 */ /* 0x000fe2000f8e00ff */
[----:B------:R-:W-:Y:S01]  /*11760*/  USEL UR16, UR39, URZ, UP1 ;  /* 0x0000003f27107287 */ /* 0x000fe20008800000 */
[----:B------:R-:W-:Y:S01]  /*11770*/  IMAD.U32 R5, RZ, RZ, UR9 ;  /* 0x00000009ff057e24 */ /* 0x000fe2000f8e00ff */
[----:B------:R-:W-:Y:S01]  /*11780*/  UISETP.NE.AND.EX UP0, UPT, UR11, URZ, UPT, UP0 ;  /* 0x0000003f0b00728c */ /* 0x000fe2000bf05300 */
[----:B------:R-:W-:Y:S01]  /*11790*/  ULDC.64 UR12, c[0x0][UR18+0x218] ;  /* 0x00008600120c7abb */ /* 0x000fe20008000a00 */
[----:B------:R-:W-:Y:S01]  /*117a0*/  UMOV UR4, URZ ;  /* 0x0000003f00047c82 */ /* 0x000fe20008000000 */
[----:B------:R-:W-:Y:S01]  /*117b0*/  UIMAD.WIDE.U32 UR8, UR12, UR43, URZ ;  /* 0x0000002b0c0872a5 */ /* 0x000fe2000f8e003f */
[----:B--2---:R-:W-:Y:S01]  /*117c0*/  VIADD R13, R17, UR41 ;  /* 0x00000029110d7c36 */ /* 0x004fe20008000000 */
[----:B------:R-:W-:Y:S01]  /*117d0*/  ULDC.64 UR14, c[0x0][UR18+0x228] ;  /* 0x00008a00120e7abb */ /* 0x000fe20008000a00 */
[----:B------:R-:W-:Y:S01]  /*117e0*/  UIMAD UR12, UR13, UR43, URZ ;  /* 0x0000002b0d0c72a4 */ /* 0x000fe2000f8e023f */
[----:B------:R0:W5:Y:S01]  /*117f0*/  @P4 LDG.E R92, desc[UR56][R4.64] ;  /* 0x00000038045c4981 */ /* 0x000162000c1e1900 */
[----:B------:R-:W-:Y:S01]  /*11800*/  USHF.R.S32.HI UR17, URZ, 0x1f, UR42 ;  /* 0x0000001f3f117899 */ /* 0x000fe2000801142a */
[----:B------:R-:W-:Y:S01]  /*11810*/  IMAD.MOV.U32 R7, RZ, RZ, R13 ;  /* 0x000000ffff077224 */ /* 0x000fe200078e000d */
[----:B------:R-:W-:-:S02]  /*11820*/  USEL UR7, UR42, URZ, !UP0 ;  /* 0x0000003f2a077287 */ /* 0x000fc4000c000000 */
[----:B------:R-:W-:Y:S01]  /*11830*/  UIMAD.WIDE.U32 UR20, UR14, UR16, URZ ;  /* 0x000000100e1472a5 */ /* 0x000fe2000f8e003f */
[----:B------:R-:W-:Y:S01]  /*11840*/  ULDC.64 UR10, c[0x0][UR18+0x220] ;  /* 0x00008800120a7abb */ /* 0x000fe20008000a00 */
[----:B------:R-:W-:Y:S02]  /*11850*/  UIMAD UR14, UR15, UR16, URZ ;  /* 0x000000100f0e72a4 */ /* 0x000fe4000f8e023f */
[----:B------:R-:W-:Y:S01]  /*11860*/  UIADD3 UR15, UR9, UR12, URZ ;  /* 0x0000000c090f7290 */ /* 0x000fe2000fffe03f */
[----:B0-----:R-:W-:Y:S01]  /*11870*/  @P1 IMAD.HI.U32 R4, R13, R6, RZ ;  /* 0x000000060d041227 */ /* 0x001fe200078e00ff */
[----:B------:R-:W-:Y:S02]  /*11880*/  USEL UR17, UR17, URZ, !UP0 ;  /* 0x0000003f11117287 */ /* 0x000fe4000c000000 */
[----:B------:R-:W-:Y:S01]  /*11890*/  UIMAD UR9, UR11, UR7, URZ ;  /* 0x000000070b0972a4 */ /* 0x000fe2000f8e023f */
[----:B------:R-:W-:Y:S01]  /*118a0*/  IMAD.U32 R5, RZ, RZ, UR21 ;  /* 0x00000015ff057e24 */ /* 0x000fe2000f8e00ff */
[----:B------:R-:W-:Y:S01]  /*118b0*/  UIMAD.WIDE.U32 UR12, UR10, UR7, URZ ;  /* 0x000000070a0c72a5 */ /* 0x000fe2000f8e003f */
[----:B-1----:R-:W-:Y:S01]  /*118c0*/  @P1 SHF.R.U32.HI R7, RZ, R9, R4 ;  /* 0x00000009ff071219 */ /* 0x002fe20000011604 */
[----:B------:R-:W-:Y:S01]  /*118d0*/  UIMAD UR9, UR10, UR17, UR9 ;  /* 0x000000110a0972a4 */ /* 0x000fe2000f8e0209 */
[----:B------:R-:W-:Y:S01]  /*118e0*/  IMAD.U32 R4, RZ, RZ, UR20 ;  /* 0x00000014ff047e24 */ /* 0x000fe2000f8e00ff */
[----:B------:R-:W-:Y:S01]  /*118f0*/  UIADD3 UR14, UR21, UR14, URZ ;  /* 0x0000000e150e7290 */ /* 0x000fe2000fffe03f */
[--C-:B------:R-:W-:Y:S01]  /*11900*/  SHF.R.S32.HI R5, RZ, 0x1f, R7.reuse ;  /* 0x0000001fff057819 */ /* 0x100fe20000011407 */
[----:B------:R-:W-:Y:S01]  /*11910*/  UIADD3 UR9, UR13, UR9, URZ ;  /* 0x000000090d097290 */ /* 0x000fe2000fffe03f */
[----:B------:R-:W-:-:S03]  /*11920*/  IMAD.MOV R6, RZ, RZ, -R7 ;  /* 0x000000ffff067224 */ /* 0x000fc600078e0a07 */
[----:B------:R-:W-:Y:S02]  /*11930*/  IMAD.U32 R8, RZ, RZ, UR14 ;  /* 0x0000000eff087e24 */ /* 0x000fe4000f8e00ff */
[----:B------:R-:W-:-:S05]  /*11940*/  IMAD R9, R93, R6, R13 ;  /* 0x000000065d097224 */ /* 0x000fca00078e020d */
[----:B------:R-:W-:Y:S02]  /*11950*/  SHF.R.S32.HI R6, RZ, 0x1f, R9 ;  /* 0x0000001fff067819 */ /* 0x000fe40000011409 */
[----:B----4-:R-:W-:-:S13]  /*11960*/  @P0 R2UR UR4, R98 ;  /* 0x00000000620402ca */ /* 0x010fda00000e0000 */
        /* <DEDUP_REMOVED lines=15> */
[----:B---3--:R-:W-:Y:S08]  /*11a60*/  @P4 BRA `(.L_x_1368) ;  /* 0x0000000000104947 */ /* 0x008ff00003800000 */
[----:B------:R-:W-:Y:S05]  /*11a70*/  @!P0 BRA `(.L_x_1368) ;  /* 0x00000000000c8947 */ /* 0x000fea0003800000 */
[----:B------:R-:W2:Y:S04]  /*11a80*/  LDG.E R5, desc[UR56][R96.64] ;  /* 0x0000003860057981 */ /* 0x000ea8000c1e1900 */
[----:B-----5:R-:W2:Y:S02]  /*11a90*/  LDG.E R92, desc[UR56][R96.64+0x4] ;  /* 0x00000438605c7981 */ /* 0x020ea4000c1e1900 */
[----:B--2---:R-:W-:-:S07]  /*11aa0*/  IMAD.IADD R92, R92, 0x1, -R5 ;  /* 0x000000015c5c7824 */ /* 0x004fce00078e0a05 */
.L_x_1368:
[----:B------:R-:W-:Y:S01]  /*11ab0*/  SHFL.IDX PT, R4, R8, RZ, 0x1c1f ;  /* 0x001c1fff08047589 */ /* 0x000fe200000e0000 */
[----:B------:R-:W-:Y:S01]  /*11ac0*/  VIADD R11, R201, UR41 ;  /* 0x00000029c90b7c36 */ /* 0x000fe20008000000 */
[----:B------:R-:W-:Y:S01]  /*11ad0*/  LOP3.LUT P0, RZ, R183, 0x3, RZ, 0xc0, !PT ;  /* 0x00000003b7ff7812 */ /* 0x000fe2000780c0ff */
[----:B-----5:R-:W-:Y:S01]  /*11ae0*/  IMAD R92, R92, R93, RZ ;  /* 0x0000005d5c5c7224 */ /* 0x020fe200078e02ff */
[----:B------:R-:W0:Y:S01]  /*11af0*/  SHFL.IDX PT, R5, R10, RZ, 0x1c1f ;  /* 0x001c1fff0a057589 */ /* 0x000e2200000e0000 */
[C---:B------:R-:W-:Y:S01]  /*11b00*/  VIADD R9, R11.reuse, 0x8 ;  /* 0x000000080b097836 */ /* 0x040fe20000000000 */
[----:B------:R-:W-:Y:S02]  /*11b10*/  PLOP3.LUT P3, PT, PT, PT, UP1, 0x80, 0x0 ;  /* 0x000000000000781c */ /* 0x000fe40003f6f018 */
[----:B------:R-:W-:Y:S01]  /*11b20*/  SHFL.IDX PT, R6, R8, 0x1, 0x1c1f ;  /* 0x003c1f0008067f89 */ /* 0x000fe200000e0000 */
[-C--:B------:R-:W-:Y:S02]  /*11b30*/  ISETP.GE.OR P2, PT, R11, R92.reuse, P0 ;  /* 0x0000005c0b00720c */ /* 0x080fe40000746670 */
[-C--:B------:R-:W-:Y:S01]  /*11b40*/  ISETP.GE.OR P0, PT, R9, R92.reuse, P0 ;  /* 0x0000005c0900720c */ /* 0x080fe20000706670 */
[----:B------:R-:W1:Y:S10]  /*11b50*/  SHFL.IDX PT, R7, R10, 0x1, 0x1c1f ;  /* 0x003c1f000a077f89 */ /* 0x000e7400000e0000 */
[----:B0-----:R0:W-:Y:S01]  /*11b60*/  @!P2 ST.E desc[UR56][R4.64], R2 ;  /* 0x000000020400a985 */ /* 0x0011e2000c101938 */
[----:B------:R-:W-:-:S03]  /*11b70*/  ISETP.GE.AND P2, PT, R11, R92, PT ;  /* 0x0000005c0b00720c */ /* 0x000fc60003f46270 */
[----:B-1----:R0:W-:Y:S01]  /*11b80*/  @!P0 ST.E desc[UR56][R6.64], R0 ;  /* 0x0000000006008985 */ /* 0x0021e2000c101938 */
[----:B------:R-:W-:Y:S01]  /*11b90*/  ISETP.GE.AND P0, PT, R9, R92, PT ;  /* 0x0000005c0900720c */ /* 0x000fe20003f06270 */
[----:B------:R-:W-:-:S12]  /*11ba0*/  @P3 BRA `(.L_x_1369) ;  /* 0x0000000800883947 */ /* 0x000fd80003800000 */
[----:B0-----:R-:W-:Y:S01]  /*11bb0*/  IMAD R5, R182, 0x40, R18 ;  /* 0x00000040b6057824 */ /* 0x001fe200078e0212 */
[----:B------:R-:W-:Y:S01]  /*11bc0*/  ULDC.64 UR12, c[0x0][0xaa0] ;  /* 0x0002a800000c7ab9 */ /* 0x000fe20000000a00 */
[----:B------:R-:W0:Y:S02]  /*11bd0*/  @P1 LDC R47, c[0x0][0xbf0] ;  /* 0x0002fc00ff2f1b82 */ /* 0x000e240000000800 */
[----:B------:R-:W-:-:S03]  /*11be0*/  IMAD.WIDE R20, R5, 0x2, R20 ;  /* 0x0000000205147825 */ /* 0x000fc600078e0214 */
[C---:B------:R-:W-:Y:S02]  /*11bf0*/  IADD3 R9, P6, R20.reuse, 0x1000, RZ ;  /* 0x0000100014097810 */ /* 0x040fe40007fde0ff */
[C---:B------:R-:W-:Y:S02]  /*11c00*/  IADD3 R13, P5, R20.reuse, 0x2000, RZ ;  /* 0x00002000140d7810 */ /* 0x040fe40007fbe0ff */
[----:B------:R-:W-:Y:S02]  /*11c10*/  LOP3.LUT R8, R9, 0x380, RZ, 0xc0, !PT ;  /* 0x0000038009087812 */ /* 0x000fe400078ec0ff */
[----:B------:R-:W-:Y:S02]  /*11c20*/  IADD3 R25, P4, R20, 0x3000, RZ ;  /* 0x0000300014197810 */ /* 0x000fe40007f9e0ff */
[----:B------:R-:W-:Y:S02]  /*11c30*/  SHF.R.U64 R8, R8, 0x3, RZ ;  /* 0x0000000308087819 */ /* 0x000fe400000012ff */
[----:B------:R-:W-:-:S02]  /*11c40*/  IADD3 R29, P3, R20, 0x4000, RZ ;  /* 0x00004000141d7810 */ /* 0x000fc40007f7e0ff */
[----:B------:R-:W-:Y:S01]  /*11c50*/  LOP3.LUT R8, R8, R9, RZ, 0x3c, !PT ;  /* 0x0000000908087212 */ /* 0x000fe200078e3cff */
[--C-:B------:R-:W-:Y:S01]  /*11c60*/  IMAD.X R9, RZ, RZ, R21.reuse, P6 ;  /* 0x000000ffff097224 */ /* 0x100fe200030e0615 */
[C---:B------:R-:W-:Y:S02]  /*11c70*/  IADD3 R33, P2, R20.reuse, 0x5000, RZ ;  /* 0x0000500014217810 */ /* 0x040fe40007f5e0ff */
[C---:B------:R-:W-:Y:S02]  /*11c80*/  IADD3 R37, P0, R20.reuse, 0x6000, RZ ;  /* 0x0000600014257810 */ /* 0x040fe40007f1e0ff */
[C---:B------:R-:W-:Y:S01]  /*11c90*/  LOP3.LUT R7, R20.reuse, 0x380, RZ, 0xc0, !PT ;  /* 0x0000038014077812 */ /* 0x040fe200078ec0ff */
[----:B------:R-:W-:Y:S01]  /*11ca0*/  UIMAD UR10, UR11, UR12, URZ ;  /* 0x0000000c0b0a72a4 */ /* 0x000fe2000f8e023f */
[----:B------:R-:W-:Y:S01]  /*11cb0*/  IADD3 R5, P6, R20, 0x7000, RZ ;  /* 0x0000700014057810 */ /* 0x000fe20007fde0ff */
[----:B------:R-:W-:Y:S01]  /*11cc0*/  UIMAD.WIDE.U32 UR8, UR4, UR12, URZ ;  /* 0x0000000c040872a5 */ /* 0x000fe2000f8e003f */
[----:B------:R-:W-:Y:S01]  /*11cd0*/  LOP3.LUT R12, R13, 0x380, RZ, 0xc0, !PT ;  /* 0x000003800d0c7812 */ /* 0x000fe200078ec0ff */
[----:B------:R-:W5:Y:S01]  /*11ce0*/  LD.E.128 R8, desc[UR56][R8.64] ;  /* 0x0000003808087980 */ /* 0x000f62000c101d00 */
[----:B------:R-:W-:Y:S01]  /*11cf0*/  LOP3.LUT R24, R25, 0x380, RZ, 0xc0, !PT ;  /* 0x0000038019187812 */ /* 0x000fe200078ec0ff */
[----:B------:R-:W-:Y:S01]  /*11d00*/  IMAD.X R41, RZ, RZ, R21, P6 ;  /* 0x000000ffff297224 */ /* 0x000fe200030e0615 */
[----:B------:R-:W-:-:S02]  /*11d10*/  LOP3.LUT R28, R29, 0x380, RZ, 0xc0, !PT ;  /* 0x000003801d1c7812 */ /* 0x000fc400078ec0ff */
[----:B------:R-:W-:Y:S02]  /*11d20*/  LOP3.LUT R32, R33, 0x380, RZ, 0xc0, !PT ;  /* 0x0000038021207812 */ /* 0x000fe400078ec0ff */
[----:B------:R-:W-:Y:S02]  /*11d30*/  LOP3.LUT R36, R37, 0x380, RZ, 0xc0, !PT ;  /* 0x0000038025247812 */ /* 0x000fe400078ec0ff */
[----:B------:R-:W-:Y:S02]  /*11d40*/  SHF.R.U64 R7, R7, 0x3, RZ ;  /* 0x0000000307077819 */ /* 0x000fe400000012ff */
[----:B------:R-:W-:Y:S02]  /*11d50*/  LOP3.LUT R0, R5, 0x380, RZ, 0xc0, !PT ;  /* 0x0000038005007812 */ /* 0x000fe400078ec0ff */
[----:B------:R-:W-:Y:S02]  /*11d60*/  SHF.R.U64 R12, R12, 0x3, RZ ;  /* 0x000000030c0c7819 */ /* 0x000fe400000012ff */
[----:B------:R-:W-:-:S02]  /*11d70*/  SHF.R.U64 R24, R24, 0x3, RZ ;  /* 0x0000000318187819 */ /* 0x000fc400000012ff */
[----:B------:R-:W-:Y:S02]  /*11d80*/  SHF.R.U64 R28, R28, 0x3, RZ ;  /* 0x000000031c1c7819 */ /* 0x000fe400000012ff */
[----:B------:R-:W-:Y:S02]  /*11d90*/  SHF.R.U64 R32, R32, 0x3, RZ ;  /* 0x0000000320207819 */ /* 0x000fe400000012ff */
[----:B------:R-:W-:Y:S02]  /*11da0*/  SHF.R.U64 R36, R36, 0x3, RZ ;  /* 0x0000000324247819 */ /* 0x000fe400000012ff */
[----:B------:R-:W-:Y:S02]  /*11db0*/  LOP3.LUT R20, R7, R20, RZ, 0x3c, !PT ;  /* 0x0000001407147212 */ /* 0x000fe400078e3cff */
[----:B------:R-:W-:Y:S02]  /*11dc0*/  SHF.R.U64 R0, R0, 0x3, RZ ;  /* 0x0000000300007819 */ /* 0x000fe400000012ff */
        /* <DEDUP_REMOVED lines=10> */
[----:B------:R-:W-:Y:S01]  /*11e70*/  LOP3.LUT R40, R0, R5, RZ, 0x3c, !PT ;  /* 0x0000000500287212 */ /* 0x000fe200078e3cff */
[----:B------:R-:W-:Y:S01]  /*11e80*/  UIMAD UR10, UR4, UR13, UR10 ;  /* 0x0000000d040a72a4 */ /* 0x000fe2000f8e020a */
[----:B------:R1:W5:Y:S01]  /*11e90*/  LD.E.128 R4, desc[UR56][R20.64] ;  /* 0x0000003814047980 */ /* 0x000362000c101d00 */
[----:B------:R-:W-:-:S03]  /*11ea0*/  IMAD R0, R22, 0x20, R182 ;  /* 0x0000002016007824 */ /* 0x000fc600078e02b6 */
[----:B------:R-:W5:Y:S04]  /*11eb0*/  LD.E.128 R12, desc[UR56][R12.64] ;  /* 0x000000380c0c7980 */ /* 0x000f68000c101d00 */
[----:B------:R-:W5:Y:S01]  /*11ec0*/  LD.E.128 R24, desc[UR56][R24.64] ;  /* 0x0000003818187980 */ /* 0x000f62000c101d00 */
[----:B-1----:R-:W1:Y:S01]  /*11ed0*/  @P1 LDC R21, c[0x0][0xbec] ;  /* 0x0002fb00ff151b82 */ /* 0x002e620000000800 */
[----:B------:R-:W-:Y:S02]  /*11ee0*/  UIADD3 UR9, UR9, UR10, URZ ;  /* 0x0000000a09097290 */ /* 0x000fe4000fffe03f */
[----:B------:R-:W5:Y:S01]  /*11ef0*/  LD.E.128 R28, desc[UR56][R28.64] ;  /* 0x000000381c1c7980 */ /* 0x000f62000c101d00 */
[----:B------:R-:W-:Y:S01]  /*11f00*/  ULDC.64 UR10, c[0x0][0xae8] ;  /* 0x0002ba00000a7ab9 */ /* 0x000fe20000000a00 */
[----:B------:R-:W-:Y:S01]  /*11f10*/  VIADD R44, R0, UR41 ;  /* 0x00000029002c7c36 */ /* 0x000fe20008000000 */
[----:B------:R-:W-:Y:S01]  /*11f20*/  UIMAD.WIDE.U32 UR8, UR43, UR10, UR8 ;  /* 0x0000000a2b0872a5 */ /* 0x000fe2000f8e0008 */
[----:B------:R-:W5:Y:S01]  /*11f30*/  LD.E.128 R32, desc[UR56][R32.64] ;  /* 0x0000003820207980 */ /* 0x000f62000c101d00 */
[----:B------:R-:W-:-:S02]  /*11f40*/  USHF.R.S32.HI UR4, URZ, 0x1f, UR7 ;  /* 0x0000001f3f047899 */ /* 0x000fc40008011407 */
[----:B------:R-:W-:Y:S01]  /*11f50*/  UIMAD UR9, UR43, UR11, UR9 ;  /* 0x0000000b2b0972a4 */ /* 0x000fe2000f8e0209 */
[----:B------:R-:W5:Y:S02]  /*11f60*/  LD.E.128 R36, desc[UR56][R36.64] ;  /* 0x0000003824247980 */ /* 0x000f64000c101d00 */
[----:B------:R-:W-:Y:S02]  /*11f70*/  ULDC.64 UR10, c[0x0][0xaf0] ;  /* 0x0002bc00000a7ab9 */ /* 0x000fe40000000a00 */
[----:B------:R-:W-:Y:S01]  /*11f80*/  UIMAD UR4, UR4, UR10, URZ ;  /* 0x0000000a040472a4 */ /* 0x000fe2000f8e023f */
[----:B------:R-:W-:Y:S01]  /*11f90*/  IMAD.MOV.U32 R45, RZ, RZ, R44 ;  /* 0x000000ffff2d7224 */ /* 0x000fe200078e002c */
[----:B------:R-:W-:Y:S01]  /*11fa0*/  UIMAD.WIDE.U32 UR8, UR7, UR10, UR8 ;  /* 0x0000000a070872a5 */ /* 0x000fe2000f8e0008 */
[----:B------:R-:W5:Y:S01]  /*11fb0*/  LD.E.128 R40, desc[UR56][R40.64] ;  /* 0x0000003828287980 */ /* 0x000f62000c101d00 */
[----:B-1----:R-:W-:Y:S01]  /*11fc0*/  @P1 IMAD.HI.U32 R0, R44, R21, RZ ;  /* 0x000000152c001227 */ /* 0x002fe200078e00ff */
[----:B------:R-:W-:Y:S01]  /*11fd0*/  UIMAD UR4, UR7, UR11, UR4 ;  /* 0x0000000b070472a4 */ /* 0x000fe2000f8e0204 */
[----:B------:R-:W-:Y:S01]  /*11fe0*/  @!PT LDS RZ, [RZ] ;  /* 0x00000000fffff984 */ /* 0x000fe20000000800 */
[----:B------:R-:W-:Y:S01]  /*11ff0*/  @!PT LDS RZ, [RZ] ;  /* 0x00000000fffff984 */ /* 0x000fe20000000800 */
[----:B------:R-:W-:Y:S01]  /*12000*/  @!PT LDS RZ, [RZ] ;  /* 0x00000000fffff984 */ /* 0x000fe20000000800 */
[----:B------:R-:W-:Y:S01]  /*12010*/  @!PT LDS RZ, [RZ] ;  /* 0x00000000fffff984 */ /* 0x000fe20000000800 */
[----:B------:R1:W-:Y:S06]  /*12020*/  MEMBAR.ALL.CTA ;  /* 0x0000000000007992 */ /* 0x0003ec0000008000 */
[----:B-1----:R-:W1:Y:S01]  /*12030*/  FENCE.VIEW.ASYNC.S ;  /* 0x00000000000073c6 */ /* 0x002e620000000000 */
[----:B------:R-:W-:Y:S01]  /*12040*/  ULDC.64 UR10, c[0x0][0xae0] ;  /* 0x0002b800000a7ab9 */ /* 0x000fe20000000a00 */
[----:B0-----:R-:W-:Y:S01]  /*12050*/  @P1 SHF.R.U32.HI R45, RZ, R47, R0 ;  /* 0x0000002fff2d1219 */ /* 0x001fe20000011600 */
[----:B------:R-:W-:-:S03]  /*12060*/  UIADD3 UR4, UR9, UR4, URZ ;  /* 0x0000000409047290 */ /* 0x000fc6000fffe03f */
[--C-:B------:R-:W-:Y:S01]  /*12070*/  SHF.R.S32.HI R0, RZ, 0x1f, R45.reuse ;  /* 0x0000001fff007819 */ /* 0x100fe2000001142d */
[----:B------:R-:W-:Y:S02]  /*12080*/  IMAD.MOV R2, RZ, RZ, -R45 ;  /* 0x000000ffff027224 */ /* 0x000fe400078e0a2d */
[----:B------:R-:W-:Y:S02]  /*12090*/  IMAD.U32 R21, RZ, RZ, UR9 ;  /* 0x00000009ff157e24 */ /* 0x000fe4000f8e00ff */
[----:B------:R-:W-:Y:S02]  /*120a0*/  IMAD R0, R0, UR10, RZ ;  /* 0x0000000a00007c24 */ /* 0x000fe4000f8e02ff */
[----:B------:R-:W-:Y:S02]  /*120b0*/  IMAD R93, R93, R2, R44 ;  /* 0x000000025d5d7224 */ /* 0x000fe400078e022c */
[----:B------:R-:W-:Y:S01]  /*120c0*/  IMAD.U32 R20, RZ, RZ, UR8 ;  /* 0x00000008ff147e24 */ /* 0x000fe2000f8e00ff */
[----:B------:R-:W-:Y:S01]  /*120d0*/  ULDC.64 UR8, c[0x0][0xad8] ;  /* 0x0002b60000087ab9 */ /* 0x000fe20000000a00 */
[----:B------:R-:W-:-:S02]  /*120e0*/  IMAD.U32 R21, RZ, RZ, UR4 ;  /* 0x00000004ff157e24 */ /* 0x000fc4000f8e00ff */
[C---:B------:R-:W-:Y:S01]  /*120f0*/  IMAD R47, R45.reuse, UR11, R0 ;  /* 0x0000000b2d2f7c24 */ /* 0x040fe2000f8e0200 */
[----:B------:R-:W-:Y:S01]  /*12100*/  SHF.R.S32.HI R0, RZ, 0x1f, R93 ;  /* 0x0000001fff007819 */ /* 0x000fe2000001145d */
[----:B------:R-:W-:-:S04]  /*12110*/  IMAD.WIDE.U32 R20, R45, UR10, R20 ;  /* 0x0000000a2d147c25 */ /* 0x000fc8000f8e0014 */
[----:B------:R-:W-:Y:S02]  /*12120*/  IMAD.IADD R21, R21, 0x1, R47 ;  /* 0x0000000115157824 */ /* 0x000fe400078e022f */
[----:B------:R-:W-:Y:S02]  /*12130*/  IMAD R0, R0, UR8, RZ ;  /* 0x0000000800007c24 */ /* 0x000fe4000f8e02ff */
[----:B------:R-:W-:Y:S02]  /*12140*/  VIADD R49, R182, UR41 ;  /* 0x00000029b6317c36 */ /* 0x000fe40008000000 */
[C---:B------:R-:W-:Y:S02]  /*12150*/  IMAD R47, R93.reuse, UR9, R0 ;  /* 0x000000095d2f7c24 */ /* 0x040fe4000f8e0200 */
[----:B------:R-:W-:Y:S01]  /*12160*/  IMAD.WIDE.U32 R20, R93, UR8, R20 ;  /* 0x000000085d147c25 */ /* 0x000fe2000f8e0014 */
[----:B------:R-:W-:Y:S01]  /*12170*/  ISETP.GE.AND P2, PT, R49, R92, PT ;  /* 0x0000005c3100720c */ /* 0x000fe20003f46270 */
[----:B------:R-:W-:-:S02]  /*12180*/  ULDC.64 UR8, c[0x0][0xa80] ;  /* 0x0002a00000087ab9 */ /* 0x000fc40000000a00 */
[----:B------:R-:W-:Y:S01]  /*12190*/  IMAD.IADD R21, R21, 0x1, R47 ;  /* 0x0000000115157824 */ /* 0x000fe200078e022f */
[C---:B------:R-:W-:Y:S01]  /*121a0*/  LEA R0, P3, R20.reuse, UR8, 0x1 ;  /* 0x0000000814007c11 */ /* 0x040fe2000f8608ff */
[----:B------:R-:W-:Y:S02]  /*121b0*/  VIADD R3, R3, 0x22820 ;  /* 0x0002282003037836 */ /* 0x000fe40000000000 */
[----:B------:R-:W-:Y:S01]  /*121c0*/  VIADD R45, R49, 0x20 ;  /* 0x00000020312d7836 */ /* 0x000fe20000000000 */
[----:B------:R-:W-:Y:S02]  /*121d0*/  LEA.HI.X R44, R20, UR9, R21, 0x1, P3 ;  /* 0x00000009142c7c11 */ /* 0x000fe400098f0c15 */
[----:B------:R-:W-:Y:S02]  /*121e0*/  PRMT R3, RZ, 0x654, R3 ;  /* 0x00000654ff037816 */ /* 0x000fe40000000003 */
[-C--:B------:R-:W-:Y:S01]  /*121f0*/  ISETP.GE.AND P0, PT, R45, R92.reuse, PT ;  /* 0x0000005c2d00720c */ /* 0x080fe20003f06270 */
[----:B------:R-:W-:Y:S01]  /*12200*/  VIADD R45, R49, 0x40 ;  /* 0x00000040312d7836 */ /* 0x000fe20000000000 */
[----:B-1----:R0:W-:Y:S01]  /*12210*/  SYNCS.ARRIVE.TRANS64.RED.A1T0 RZ, [R3+URZ], RZ ;  /* 0x000000ff03ff79a7 */ /* 0x0021e2000810043f */
[----:B------:R0:W1:Y:S01]  /*12220*/  SHFL.IDX PT, R20, R0, RZ, 0x181f ;  /* 0x00181fff00147589 */ /* 0x00006200000e0000 */
[----:B------:R-:W-:Y:S03]  /*12230*/  BSSY B1, `(.L_x_1370) ;  /* 0x000000d000017945 */ /* 0x000fe60003800000 */
[----:B------:R0:W2:Y:S01]  /*12240*/  SHFL.IDX PT, R21, R44, RZ, 0x181f ;  /* 0x00181fff2c157589 */ /* 0x0000a200000e0000 */
[----:B------:R-:W-:Y:S01]  /*12250*/  ISETP.GE.AND P1, PT, R45, R92, PT ;  /* 0x0000005c2d00720c */ /* 0x000fe20003f26270 */
[----:B------:R-:W-:-:S12]  /*12260*/  @P2 BRA `(.L_x_1371) ;  /* 0x0000000000242947 */ /* 0x000fd80003800000 */
[----:B------:R-:W-:Y:S02]  /*12270*/  ULDC UR4, c[0x0][0xac8] ;  /* 0x0002b20000047ab9 */ /* 0x000fe40000000800 */
[----:B------:R-:W-:Y:S02]  /*12280*/  ISETP.GE.AND P2, PT, R18, UR4, PT ;  /* 0x0000000412007c0c */ /* 0x000fe4000bf46270 */
[----:B------:R-:W-:-:S11]  /*12290*/  ISETP.GE.AND P3, PT, R19, UR4, PT ;  /* 0x0000000413007c0c */ /* 0x000fd6000bf66270 */
[CC--:B-1----:R-:W-:Y:S02]  /*122a0*/  @!P2 LEA R2, P4, R18.reuse, R20.reuse, 0x1 ;  /* 0x000000141202a211 */ /* 0x0c2fe400078808ff */
[C---:B------:R-:W-:Y:S02]  /*122b0*/  @!P3 LEA R20, P5, R19.reuse, R20, 0x1 ;  /* 0x000000141314b211 */ /* 0x040fe400078a08ff */
[-C--:B0-2---:R-:W-:Y:S02]  /*122c0*/  @!P2 LEA.HI.X R3, R18, R21.reuse, R204, 0x1, P4 ;  /* 0x000000151203a211 */ /* 0x085fe400020f0ccc */
[----:B------:R-:W-:-:S03]  /*122d0*/  @!P3 LEA.HI.X R21, R19, R21, R203, 0x1, P5 ;  /* 0x000000151315b211 */ /* 0x000fc600028f0ccb */
[----:B-----5:R3:W-:Y:S04]  /*122e0*/  @!P2 ST.E.128 desc[UR56][R2.64], R4 ;  /* 0x000000040200a985 */ /* 0x0207e8000c101d38 */
[----:B------:R3:W-:Y:S02]  /*122f0*/  @!P3 ST.E.128 desc[UR56][R20.64], R28 ;  /* 0x0000001c1400b985 */ /* 0x0007e4000c101d38 */
.L_x_1371:
[----:B------:R-:W-:Y:S05]  /*12300*/  BSYNC B1 ;  /* 0x0000000000017941 */ /* 0x000fea0003800000 */
.L_x_1370:
[----:B---3-5:R3:W4:Y:S01]  /*12310*/  SHFL.IDX PT, R5, R44, 0x1, 0x181f ;  /* 0x00381f002c057f89 */ /* 0x02872200000e0000 */
[----:B------:R-:W-:Y:S03]  /*12320*/  BSSY B1, `(.L_x_1372) ;  /* 0x000000c000017945 */ /* 0x000fe60003800000 */
[----:B------:R3:W0:Y:S01]  /*12330*/  SHFL.IDX PT, R4, R0, 0x1, 0x181f ;  /* 0x00381f0000047f89 */ /* 0x00062200000e0000 */
[----:B------:R-:W-:Y:S05]  /*12340*/  @P0 BRA `(.L_x_1373) ;  /* 0x0000000000240947 */ /* 0x000fea0003800000 */
[----:B------:R-:W-:Y:S02]  /*12350*/  ULDC UR4, c[0x0][0xac8] ;  /* 0x0002b20000047ab9 */ /* 0x000fe40000000800 */
[----:B------:R-:W-:Y:S02]  /*12360*/  ISETP.GE.AND P3, PT, R18, UR4, PT ;  /* 0x0000000412007c0c */ /* 0x000fe4000bf66270 */
[----:B------:R-:W-:-:S11]  /*12370*/  ISETP.GE.AND P4, PT, R19, UR4, PT ;  /* 0x0000000413007c0c */ /* 0x000fd6000bf86270 */
[CC--:B0-----:R-:W-:Y:S02]  /*12380*/  @!P3 LEA R2, P0, R18.reuse, R4.reuse, 0x1 ;  /* 0x000000041202b211 */ /* 0x0c1fe400078008ff */
[C---:B------:R-:W-:Y:S02]  /*12390*/  @!P4 LEA R4, P2, R19.reuse, R4, 0x1 ;  /* 0x000000041304c211 */ /* 0x040fe400078408ff */
[-C--:B----4-:R-:W-:Y:S02]  /*123a0*/  @!P3 LEA.HI.X R3, R18, R5.reuse, R204, 0x1, P0 ;  /* 0x000000051203b211 */ /* 0x090fe400000f0ccc */
[----:B------:R-:W-:-:S03]  /*123b0*/  @!P4 LEA.HI.X R5, R19, R5, R203, 0x1, P2 ;  /* 0x000000051305c211 */ /* 0x000fc600010f0ccb */
[----:B------:R0:W-:Y:S04]  /*123c0*/  @!P3 ST.E.128 desc[UR56][R2.64], R8 ;  /* 0x000000080200b985 */ /* 0x0001e8000c101d38 */
[----:B------:R0:W-:Y:S02]  /*123d0*/  @!P4 ST.E.128 desc[UR56][R4.64], R32 ;  /* 0x000000200400c985 */ /* 0x0001e4000c101d38 */
.L_x_1373:
[----:B------:R-:W-:Y:S05]  /*123e0*/  BSYNC B1 ;  /* 0x0000000000017941 */ /* 0x000fea0003800000 */
.L_x_1372:
[----:B0---4-:R0:W4:Y:S01]  /*123f0*/  SHFL.IDX PT, R5, R44, 0x2, 0x181f ;  /* 0x00581f002c057f89 */ /* 0x01112200000e0000 */
        /* <DEDUP_REMOVED lines=12> */
.L_x_1375:
[----:B------:R-:W-:Y:S05]  /*124c0*/  BSYNC B1 ;  /* 0x0000000000017941 */ /* 0x000fea0003800000 */
.L_x_1374:
[----:B0-----:R-:W-:Y:S01]  /*124d0*/  VIADD R3, R49, 0x60 ;  /* 0x0000006031037836 */ /* 0x001fe20000000000 */
[----:B---3--:R-:W0:Y:S04]  /*124e0*/  SHFL.IDX PT, R44, R44, 0x3, 0x181f ;  /* 0x00781f002c2c7f89 */ /* 0x008e2800000e0000 */
[----:B------:R-:W-:Y:S01]  /*124f0*/  ISETP.GE.AND P0, PT, R3, R92, PT ;  /* 0x0000005c0300720c */ /* 0x000fe20003f06270 */
[----:B------:R-:W3:-:S12]  /*12500*/  SHFL.IDX PT, R0, R0, 0x3, 0x181f ;  /* 0x00781f0000007f89 */ /* 0x000ed800000e0000 */
[----:B------:R-:W-:Y:S05]  /*12510*/  @P0 BRA `(.L_x_1376) ;  /* 0x0000001800200947 */ /* 0x000fea0003800000 */
        /* <DEDUP_REMOVED lines=11> */
.L_x_1369:
[----:B------:R-:W-:Y:S01]  /*125d0*/  ULDC.64 UR12, c[0x0][0xb08] ;  /* 0x0002c200000c7ab9 */ /* 0x000fe20000000a00 */
[----:B0-----:R-:W0:Y:S01]  /*125e0*/  @P1 LDC R0, c[0x0][0xbec] ;  /* 0x0002fb00ff001b82 */ /* 0x001e220000000800 */
[----:B------:R-:W-:Y:S01]  /*125f0*/  UIMAD UR10, UR11, UR12, URZ ;  /* 0x0000000c0b0a72a4 */ /* 0x000fe2000f8e023f */
[----:B------:R-:W-:Y:S01]  /*12600*/  IMAD.MOV.U32 R7, RZ, RZ, R13 ;  /* 0x000000ffff077224 */ /* 0x000fe200078e000d */
[----:B------:R-:W-:Y:S01]  /*12610*/  UIMAD.WIDE.U32 UR8, UR4, UR12, URZ ;  /* 0x0000000c040872a5 */ /* 0x000fe2000f8e003f */
[----:B------:R-:W-:Y:S01]  /*12620*/  BSSY B1, `(.L_x_1377) ;  /* 0x000006d000017945 */ /* 0x000fe20003800000 */
[----:B------:R-:W-:Y:S02]  /*12630*/  UIMAD UR10, UR4, UR13, UR10 ;  /* 0x0000000d040a72a4 */ /* 0x000fe4000f8e020a */
[----:B------:R-:W-:Y:S01]  /*12640*/  USHF.R.S32.HI UR4, URZ, 0x1f, UR7 ;  /* 0x0000001f3f047899 */ /* 0x000fe20008011407 */
[----:B------:R-:W1:Y:S01]  /*12650*/  @P1 LDC R5, c[0x0][0xbf0] ;  /* 0x0002fc00ff051b82 */ /* 0x000e620000000800 */
[----:B------:R-:W-:-:S03]  /*12660*/  UIADD3 UR9, UR9, UR10, URZ ;  /* 0x0000000a09097290 */ /* 0x000fc6000fffe03f */
[----:B------:R-:W-:Y:S02]  /*12670*/  ULDC.64 UR10, c[0x0][0xb38] ;  /* 0x0002ce00000a7ab9 */ /* 0x000fe40000000a00 */
[----:B------:R-:W-:-:S04]  /*12680*/  UIMAD.WIDE.U32 UR8, UR43, UR10, UR8 ;  /* 0x0000000a2b0872a5 */ /* 0x000fc8000f8e0008 */
[----:B------:R-:W-:-:S03]  /*12690*/  UIMAD UR9, UR43, UR11, UR9 ;  /* 0x0000000b2b0972a4 */ /* 0x000fc6000f8e0209 */
[----:B------:R-:W-:Y:S02]  /*126a0*/  ULDC.64 UR10, c[0x0][0xb40] ;  /* 0x0002d000000a7ab9 */ /* 0x000fe40000000a00 */
[----:B------:R-:W-:Y:S01]  /*126b0*/  UIMAD UR4, UR4, UR10, URZ ;  /* 0x0000000a040472a4 */ /* 0x000fe2000f8e023f */
[----:B0-----:R-:W-:Y:S01]  /*126c0*/  @P1 IMAD.HI.U32 R0, R13, R0, RZ ;  /* 0x000000000d001227 */ /* 0x001fe200078e00ff */
[----:B------:R-:W-:Y:S02]  /*126d0*/  UIMAD.WIDE.U32 UR8, UR7, UR10, UR8 ;  /* 0x0000000a070872a5 */ /* 0x000fe4000f8e0008 */
[----:B------:R-:W-:-:S03]  /*126e0*/  UIMAD UR4, UR7, UR11, UR4 ;  /* 0x0000000b070472a4 */ /* 0x000fc6000f8e0204 */
[----:B------:R-:W-:Y:S01]  /*126f0*/  ULDC.64 UR10, c[0x0][0xb48] ;  /* 0x0002d200000a7ab9 */ /* 0x000fe20000000a00 */
[----:B------:R-:W-:Y:S01]  /*12700*/  UIADD3 UR9, UR9, UR4, URZ ;  /* 0x0000000409097290 */ /* 0x000fe2000fffe03f */
[----:B-1----:R-:W-:-:S03]  /*12710*/  @P1 SHF.R.U32.HI R7, RZ, R5, R0 ;  /* 0x00000005ff071219 */ /* 0x002fc60000011600 */
[----:B------:R-:W-:Y:S01]  /*12720*/  UIMAD.WIDE.U32 UR8, UR39, UR10, UR8 ;  /* 0x0000000a270872a5 */ /* 0x000fe2000f8e0008 */
[--C-:B------:R-:W-:Y:S01]  /*12730*/  SHF.R.S32.HI R0, RZ, 0x1f, R7.reuse ;  /* 0x0000001fff007819 */ /* 0x100fe20000011407 */
[----:B------:R-:W-:Y:S02]  /*12740*/  IMAD.MOV R2, RZ, RZ, -R7 ;  /* 0x000000ffff027224 */ /* 0x000fe400078e0a07 */
[----:B------:R-:W-:Y:S02]  /*12750*/  UIMAD UR39, UR39, UR11, UR9 ;  /* 0x0000000b272772a4 */ /* 0x000fe4000f8e0209 */
[----:B------:R-:W-:Y:S01]  /*12760*/  IMAD R93, R93, R2, R13 ;  /* 0x000000025d5d7224 */ /* 0x000fe200078e020d */
[----:B------:R-:W-:Y:S01]  /*12770*/  ULDC.64 UR10, c[0x0][0xb30] ;  /* 0x0002cc00000a7ab9 */ /* 0x000fe20000000a00 */
[----:B------:R-:W-:Y:S02]  /*12780*/  IMAD.U32 R5, RZ, RZ, UR9 ;  /* 0x00000009ff057e24 */ /* 0x000fe4000f8e00ff */
[----:B------:R-:W-:-:S02]  /*12790*/  IMAD R0, R0, UR10, RZ ;  /* 0x0000000a00007c24 */ /* 0x000fc4000f8e02ff */
        /* <DEDUP_REMOVED lines=11> */
[----:B------:R-:W-:Y:S01]  /*12850*/  VIADD R2, R3, 0x22820 ;  /* 0x0002282003027836 */ /* 0x000fe20000000000 */
[----:B------:R-:W-:Y:S01]  /*12860*/  LEA R0, P1, R4, UR8, 0x2 ;  /* 0x0000000804007c11 */ /* 0x000fe2000f8210ff */
[----:B------:R-:W-:-:S03]  /*12870*/  IMAD.IADD R3, R5, 0x1, R7 ;  /* 0x0000000105037824 */ /* 0x000fc600078e0207 */
[----:B------:R-:W-:Y:S01]  /*12880*/  PRMT R2, RZ, 0x654, R2 ;  /* 0x00000654ff027816 */ /* 0x000fe20000000002 */
[----:B------:R0:W1:Y:S01]  /*12890*/  SHFL.IDX PT, R12, R0, RZ, 0x1c1f ;  /* 0x001c1fff000c7589 */ /* 0x00006200000e0000 */
[----:B------:R-:W-:Y:S02]  /*128a0*/  LEA.HI.X R14, R4, UR9, R3, 0x2, P1 ;  /* 0x00000009040e7c11 */ /* 0x000fe400088f1403 */
[----:B------:R0:W-:Y:S03]  /*128b0*/  SYNCS.ARRIVE.TRANS64.RED.A1T0 RZ, [R2+URZ], RZ ;  /* 0x000000ff02ff79a7 */ /* 0x0001e6000810043f */
[----:B------:R0:W2:Y:S01]  /*128c0*/  SHFL.IDX PT, R13, R14, RZ, 0x1c1f ;  /* 0x001c1fff0e0d7589 */ /* 0x0000a200000e0000 */
[----:B------:R-:W-:Y:S05]  /*128d0*/  @P2 BRA `(.L_x_1378) ;  /* 0x0000000400042947 */ /* 0x000fea0003800000 */
[----:B------:R-:W-:Y:S02]  /*128e0*/  ULDC UR4, c[0x0][0xac8] ;  /* 0x0002b20000047ab9 */ /* 0x000fe40000000800 */
[----:B------:R-:W-:Y:S02]  /*128f0*/  ISETP.GE.AND P1, PT, R16, UR4, PT ;  /* 0x0000000410007c0c */ /* 0x000fe4000bf26270 */
[----:B------:R-:W-:Y:S02]  /*12900*/  ISETP.GE.AND P4, PT, R181, UR4, PT ;  /* 0x00000004b5007c0c */ /* 0x000fe4000bf86270 */
[----:B------:R-:W-:Y:S02]  /*12910*/  ISETP.GE.AND P3, PT, R180, UR4, PT ;  /* 0x00000004b4007c0c */ /* 0x000fe4000bf66270 */
[----:B------:R-:W-:-:S07]  /*12920*/  ISETP.GE.AND P2, PT, R179, UR4, PT ;  /* 0x00000004b3007c0c */ /* 0x000fce000bf46270 */
[CC--:B01----:R-:W-:Y:S02]  /*12930*/  @!P1 LEA R2, P5, R16.reuse, R12.reuse, 0x2 ;  /* 0x0000000c10029211 */ /* 0x0c3fe400078a10ff */
[CC--:B------:R-:W-:Y:S02]  /*12940*/  @!P4 LEA R4, P6, R181.reuse, R12.reuse, 0x2 ;  /* 0x0000000cb504c211 */ /* 0x0c0fe400078c10ff */
[-C--:B--2---:R-:W-:Y:S02]  /*12950*/  @!P1 LEA.HI.X R3, R16, R13.reuse, R199, 0x2, P5 ;  /* 0x0000000d10039211 */ /* 0x084fe400028f14c7 */
[----:B------:R-:W-:Y:S02]  /*12960*/  @!P4 LEA.HI.X R5, R181, R13, R198, 0x2, P6 ;  /* 0x0000000db505c211 */ /* 0x000fe400030f14c6 */
[----:B------:R-:W-:Y:S01]  /*12970*/  @!P3 LEA R6, P5, R180, R12, 0x2 ;  /* 0x0000000cb406b211 */ /* 0x000fe200078a10ff */
[----:B------:R0:W-:Y:S01]  /*12980*/  @!P1 ST.E.64 desc[UR56][R2.64], R32 ;  /* 0x0000002002009985 */ /* 0x0001e2000c101b38 */
        /* <DEDUP_REMOVED lines=8> */
[CC--:B------:R-:W-:Y:S02]  /*12a10*/  @!P1 LEA R10, P5, R178.reuse, R12.reuse, 0x2 ;  /* 0x0000000cb20a9211 */ /* 0x0c0fe400078a10ff */
[----:B------:R3:W-:Y:S01]  /*12a20*/  @!P2 ST.E.64 desc[UR56][R8.64], R42 ;  /* 0x0000002a0800a985 */ /* 0x0007e2000c101b38 */
[----:B------:R-:W-:Y:S02]  /*12a30*/  ISETP.GE.AND P2, PT, R175, UR4, PT ;  /* 0x00000004af007c0c */ /* 0x000fe4000bf46270 */
[----:B------:R-:W-:Y:S02]  /*12a40*/  @!P1 LEA.HI.X R11, R178, R13, R195, 0x2, P5 ;  /* 0x0000000db20b9211 */ /* 0x000fe400028f14c3 */
[----:B0-----:R-:W-:-:S03]  /*12a50*/  @!P4 LEA R2, P6, R177, R12, 0x2 ;  /* 0x0000000cb102c211 */ /* 0x001fc600078c10ff */
[----:B------:R0:W-:Y:S01]  /*12a60*/  @!P1 ST.E.64 desc[UR56][R10.64], R48 ;  /* 0x000000300a009985 */ /* 0x0001e2000c101b38 */
[----:B------:R-:W-:Y:S02]  /*12a70*/  ISETP.GE.AND P1, PT, R174, UR4, PT ;  /* 0x00000004ae007c0c */ /* 0x000fe4000bf26270 */
[-C--:B------:R-:W-:Y:S02]  /*12a80*/  @!P4 LEA.HI.X R3, R177, R13.reuse, R194, 0x2, P6 ;  /* 0x0000000db103c211 */ /* 0x080fe400030f14c2 */
[CC--:B-1----:R-:W-:Y:S02]  /*12a90*/  @!P3 LEA R4, P6, R176.reuse, R12.reuse, 0x2 ;  /* 0x0000000cb004b211 */ /* 0x0c2fe400078c10ff */
[----:B--2---:R-:W-:Y:S01]  /*12aa0*/  @!P2 LEA R6, P5, R175, R12, 0x2 ;  /* 0x0000000caf06a211 */ /* 0x004fe200078a10ff */
[----:B------:R1:W-:Y:S01]  /*12ab0*/  @!P4 ST.E.64 desc[UR56][R2.64], R50 ;  /* 0x000000320200c985 */ /* 0x0003e2000c101b38 */
[----:B------:R-:W-:Y:S02]  /*12ac0*/  @!P3 LEA.HI.X R5, R176, R13, R193, 0x2, P6 ;  /* 0x0000000db005b211 */ /* 0x000fe400030f14c1 */
[----:B------:R-:W-:-:S02]  /*12ad0*/  ISETP.GE.AND P4, PT, R173, UR4, PT ;  /* 0x00000004ad007c0c */ /* 0x000fc4000bf86270 */
[----:B------:R-:W-:Y:S01]  /*12ae0*/  ISETP.GE.AND P6, PT, R172, UR4, PT ;  /* 0x00000004ac007c0c */ /* 0x000fe2000bfc6270 */
[----:B------:R2:W-:Y:S01]  /*12af0*/  @!P3 ST.E.64 desc[UR56][R4.64], R56 ;  /* 0x000000380400b985 */ /* 0x0005e2000c101b38 */
[----:B------:R-:W-:Y:S02]  /*12b00*/  @!P2 LEA.HI.X R7, R175, R13, R192, 0x2, P5 ;  /* 0x0000000daf07a211 */ /* 0x000fe400028f14c0 */
[----:B---3--:R-:W-:-:S03]  /*12b10*/  @!P1 LEA R8, P3, R174, R12, 0x2 ;  /* 0x0000000cae089211 */ /* 0x008fc600078610ff */
        /* <DEDUP_REMOVED lines=11> */
[----:B--2---:R-:W-:Y:S02]  /*12bd0*/  @!P2 LEA R4, P3, R171, R12, 0x2 ;  /* 0x0000000cab04a211 */ /* 0x004fe400078610ff */
[----:B------:R-:W-:Y:S01]  /*12be0*/  ISETP.GE.AND P4, PT, R169, UR4, PT ;  /* 0x00000004a9007c0c */ /* 0x000fe2000bf86270 */
[----:B------:R4:W-:Y:S01]  /*12bf0*/  @!P6 ST.E.64 desc[UR56][R2.64], R72 ;  /* 0x000000480200e985 */ /* 0x0009e2000c101b38 */
[----:B------:R-:W-:Y:S02]  /*12c00*/  ISETP.GE.AND P6, PT, R168, UR4, PT ;  /* 0x00000004a8007c0c */ /* 0x000fe4000bfc6270 */
[----:B------:R-:W-:-:S02]  /*12c10*/  @!P2 LEA.HI.X R5, R171, R13, R188, 0x2, P3 ;  /* 0x0000000dab05a211 */ /* 0x000fc400018f14bc */
[----:B---3--:R-:W-:-:S03]  /*12c20*/  @!P1 LEA R6, P3, R170, R12, 0x2 ;  /* 0x0000000caa069211 */ /* 0x008fc600078610ff */
        /* <DEDUP_REMOVED lines=12> */
.L_x_1378:
[----:B------:R-:W-:Y:S05]  /*12cf0*/  BSYNC B1 ;  /* 0x0000000000017941 */ /* 0x000fea0003800000 */
.L_x_1377:
[----:B0-----:R-:W0:Y:S04]  /*12d00*/  SHFL.IDX PT, R14, R14, 0x1, 0x1c1f ;  /* 0x003c1f000e0e7f89 */ /* 0x001e2800000e0000 */
[----:B------:R-:W3:Y:S01]  /*12d10*/  SHFL.IDX PT, R0, R0, 0x1, 0x1c1f ;  /* 0x003c1f0000007f89 */ /* 0x000ee200000e0000 */
[----:B------:R-:W-:Y:S05]  /*12d20*/  @P0 BRA `(.L_x_1376) ;  /* 0x00000010001c0947 */ /* 0x000fea0003800000 */
[----:B------:R-:W-:Y:S02]  /*12d30*/  ULDC UR4, c[0x0][0xac8] ;  /* 0x0002b20000047ab9 */ /* 0x000fe40000000800 */
[----:B------:R-:W-:Y:S02]  /*12d40*/  ISETP.GE.AND P3, PT, R16, UR4, PT ;  /* 0x0000000410007c0c */ /* 0x000fe4000bf66270 */
[----:B------:R-:W-:Y:S02]  /*12d50*/  ISETP.GE.AND P1, PT, R181, UR4, PT ;  /* 0x00000004b5007c0c */ /* 0x000fe4000bf26270 */
[----:B------:R-:W-:Y:S02]  /*12d60*/  ISETP.GE.AND P0, PT, R180, UR4, PT ;  /* 0x00000004b4007c0c */ /* 0x000fe4000bf06270 */
[----:B------:R-:W-:-:S07]  /*12d70*/  ISETP.GE.AND P4, PT, R179, UR4, PT ;  /* 0x00000004b3007c0c */ /* 0x000fce000bf86270 */
[CC--:B---34-:R-:W-:Y:S02]  /*12d80*/  @!P3 LEA R2, P2, R16.reuse, R0.reuse, 0x2 ;  /* 0x000000001002b211 */ /* 0x0d8fe400078410ff */
[----:B------:R-:W-:Y:S02]  /*12d90*/  @!P1 LEA R4, P6, R181, R0, 0x2 ;  /* 0x00000000b5049211 */ /* 0x000fe400078c10ff */
[----:B0-----:R-:W-:Y:S02]  /*12da0*/  @!P3 LEA.HI.X R3, R16, R14, R199, 0x2, P2 ;  /* 0x0000000e1003b211 */ /* 0x001fe400010f14c7 */
[----:B------:R-:W-:Y:S02]  /*12db0*/  ISETP.GE.AND P2, PT, R178, UR4, PT ;  /* 0x00000004b2007c0c */ /* 0x000fe4000bf46270 */
[----:B------:R-:W-:Y:S01]  /*12dc0*/  @!P0 LEA R6, P5, R180, R0, 0x2 ;  /* 0x00000000b4068211 */ /* 0x000fe200078a10ff */
[----:B------:R0:W-:Y:S01]  /*12dd0*/  @!P3 ST.E.64 desc[UR56][R2.64], R36 ;  /* 0x000000240200b985 */ /* 0x0001e2000c101b38 */
[----:B------:R-:W-:-:S02]  /*12de0*/  ISETP.GE.AND P3, PT, R177, UR4, PT ;  /* 0x00000004b1007c0c */ /* 0x000fc4000bf66270 */
[-C--:B------:R-:W-:Y:S02]  /*12df0*/  @!P1 LEA.HI.X R5, R181, R14.reuse, R198, 0x2, P6 ;  /* 0x0000000eb5059211 */ /* 0x080fe400030f14c6 */
[----:B------:R-:W-:-:S03]  /*12e00*/  @!P0 LEA.HI.X R7, R180, R14, R197, 0x2, P5 ;  /* 0x0000000eb4078211 */ /* 0x000fc600028f14c5 */
[----:B------:R3:W-:Y:S01]  /*12e10*/  @!P1 ST.E.64 desc[UR56][R4.64], R38 ;  /* 0x0000002604009985 */ /* 0x0007e2000c101b38 */
[CC--:B------:R-:W-:Y:S02]  /*12e20*/  @!P4 LEA R8, P1, R179.reuse, R0.reuse, 0x2 ;  /* 0x00000000b308c211 */ /* 0x0c0fe400078210ff */
[----:B------:R-:W-:Y:S01]  /*12e30*/  @!P2 LEA R10, P6, R178, R0, 0x2 ;  /* 0x00000000b20aa211 */ /* 0x000fe200078c10ff */
[----:B------:R4:W-:Y:S01]  /*12e40*/  @!P0 ST.E.64 desc[UR56][R6.64], R44 ;  /* 0x0000002c06008985 */ /* 0x0009e2000c101b38 */
[----:B------:R-:W-:Y:S02]  /*12e50*/  ISETP.GE.AND P0, PT, R176, UR4, PT ;  /* 0x00000004b0007c0c */ /* 0x000fe4000bf06270 */
[----:B------:R-:W-:Y:S02]  /*12e60*/  @!P4 LEA.HI.X R9, R179, R14, R196, 0x2, P1 ;  /* 0x0000000eb309c211 */ /* 0x000fe400008f14c4 */
[----:B------:R-:W-:Y:S02]  /*12e70*/  ISETP.GE.AND P1, PT, R175, UR4, PT ;  /* 0x00000004af007c0c */ /* 0x000fe4000bf26270 */
[----:B-1----:R-:W-:Y:S01]  /*12e80*/  @!P3 LEA R12, P5, R177, R0, 0x2 ;  /* 0x00000000b10cb211 */ /* 0x002fe200078a10ff */
[----:B------:R1:W-:Y:S01]  /*12e90*/  @!P4 ST.E.64 desc[UR56][R8.64], R46 ;  /* 0x0000002e0800c985 */ /* 0x0003e2000c101b38 */
[----:B------:R-:W-:-:S02]  /*12ea0*/  @!P2 LEA.HI.X R11, R178, R14, R195, 0x2, P6 ;  /* 0x0000000eb20ba211 */ /* 0x000fc400030f14c3 */
[----:B------:R-:W-:Y:S02]  /*12eb0*/  ISETP.GE.AND P4, PT, R174, UR4, PT ;  /* 0x00000004ae007c0c */ /* 0x000fe4000bf86270 */
[----:B--2---:R-:W-:Y:S01]  /*12ec0*/  @!P3 LEA.HI.X R13, R177, R14, R194, 0x2, P5 ;  /* 0x0000000eb10db211 */ /* 0x004fe200028f14c2 */
[----:B------:R2:W-:Y:S01]  /*12ed0*/  @!P2 ST.E.64 desc[UR56][R10.64], R52 ;  /* 0x000000340a00a985 */ /* 0x0005e2000c101b38 */
[----:B0-----:R-:W-:-:S03]  /*12ee0*/  @!P0 LEA R2, P2, R176, R0, 0x2 ;  /* 0x00000000b0028211 */ /* 0x001fc600078410ff */
[----:B------:R-:W-:Y:S01]  /*12ef0*/  @!P3 ST.E.64 desc[UR56][R12.64], R54 ;  /* 0x000000360c00b985 */ /* 0x000fe2000c101b38 */
[----:B------:R-:W-:Y:S02]  /*12f00*/  ISETP.GE.AND P3, PT, R173, UR4, PT ;  /* 0x00000004ad007c0c */ /* 0x000fe4000bf66270 */
[C---:B---3--:R-:W-:Y:S02]  /*12f10*/  @!P1 LEA R4, P5, R175.reuse, R0, 0x2 ;  /* 0x00000000af049211 */ /* 0x048fe400078a10ff */
[----:B------:R-:W-:Y:S02]  /*12f20*/  @!P0 LEA.HI.X R3, R176, R14, R193, 0x2, P2 ;  /* 0x0000000eb0038211 */ /* 0x000fe400010f14c1 */
[----:B------:R-:W-:Y:S02]  /*12f30*/  ISETP.GE.AND P2, PT, R172, UR4, PT ;  /* 0x00000004ac007c0c */ /* 0x000fe4000bf46270 */
[----:B----4-:R-:W-:Y:S01]  /*12f40*/  @!P4 LEA R6, P6, R174, R0, 0x2 ;  /* 0x00000000ae06c211 */ /* 0x010fe200078c10ff */
[----:B------:R0:W-:Y:S01]  /*12f50*/  @!P0 ST.E.64 desc[UR56][R2.64], R60 ;  /* 0x0000003c02008985 */ /* 0x0001e2000c101b38 */
[----:B------:R-:W-:-:S02]  /*12f60*/  @!P1 LEA.HI.X R5, R175, R14, R192, 0x2, P5 ;  /* 0x0000000eaf059211 */ /* 0x000fc400028f14c0 */
[----:B------:R-:W-:Y:S02]  /*12f70*/  @!P4 LEA.HI.X R7, R174, R14, R191, 0x2, P6 ;  /* 0x0000000eae07c211 */ /* 0x000fe400030f14bf */
[----:B------:R-:W-:Y:S01]  /*12f80*/  ISETP.GE.AND P0, PT, R171, UR4, PT ;  /* 0x00000004ab007c0c */ /* 0x000fe2000bf06270 */
[----:B------:R3:W-:Y:S01]  /*12f90*/  @!P1 ST.E.64 desc[UR56][R4.64], R62 ;  /* 0x0000003e04009985 */ /* 0x0007e2000c101b38 */
[C---:B-1----:R-:W-:Y:S02]  /*12fa0*/  @!P3 LEA R8, P1, R173.reuse, R0, 0x2 ;  /* 0x00000000ad08b211 */ /* 0x042fe400078210ff */
[----:B------:R-:W-:Y:S01]  /*12fb0*/  ISETP.GE.AND P5, PT, R170, UR4, PT ;  /* 0x00000004aa007c0c */ /* 0x000fe2000bfa6270 */
[----:B------:R1:W-:Y:S01]  /*12fc0*/  @!P4 ST.E.64 desc[UR56][R6.64], R68 ;  /* 0x000000440600c985 */ /* 0x0003e2000c101b38 */
[----:B------:R-:W-:Y:S02]  /*12fd0*/  @!P3 LEA.HI.X R9, R173, R14, R190, 0x2, P1 ;  /* 0x0000000ead09b211 */ /* 0x000fe400008f14be */
[----:B------:R-:W-:-:S02]  /*12fe0*/  ISETP.GE.AND P4, PT, R169, UR4, PT ;  /* 0x00000004a9007c0c */ /* 0x000fc4000bf86270 */
[----:B------:R-:W-:Y:S01]  /*12ff0*/  ISETP.GE.AND P1, PT, R168, UR4, PT ;  /* 0x00000004a8007c0c */ /* 0x000fe2000bf26270 */
[----:B------:R4:W-:Y:S01]  /*13000*/  @!P3 ST.E.64 desc[UR56][R8.64], R70 ;  /* 0x000000460800b985 */ /* 0x0009e2000c101b38 */
[CC--:B--2---:R-:W-:Y:S02]  /*13010*/  @!P2 LEA R10, P6, R172.reuse, R0.reuse, 0x2 ;  /* 0x00000000ac0aa211 */ /* 0x0c4fe400078c10ff */
[C---:B0-----:R-:W-:Y:S02]  /*13020*/  @!P0 LEA R2, P3, R171.reuse, R0, 0x2 ;  /* 0x00000000ab028211 */ /* 0x041fe400078610ff */
[-C--:B------:R-:W-:Y:S02]  /*13030*/  @!P2 LEA.HI.X R11, R172, R14.reuse, R189, 0x2, P6 ;  /* 0x0000000eac0ba211 */ /* 0x080fe400030f14bd */
[----:B------:R-:W-:-:S03]  /*13040*/  @!P0 LEA.HI.X R3, R171, R14, R188, 0x2, P3 ;  /* 0x0000000eab038211 */ /* 0x000fc600018f14bc */
[----:B------:R4:W-:Y:S01]  /*13050*/  @!P2 ST.E.64 desc[UR56][R10.64], R76 ;  /* 0x0000004c0a00a985 */ /* 0x0009e2000c101b38 */
[-C--:B---3--:R-:W-:Y:S02]  /*13060*/  @!P5 LEA R4, P2, R170, R0.reuse, 0x2 ;  /* 0x00000000aa04d211 */ /* 0x088fe400078410ff */
[CC--:B-1----:R-:W-:Y:S01]  /*13070*/  @!P4 LEA R6, P3, R169.reuse, R0.reuse, 0x2 ;  /* 0x00000000a906c211 */ /* 0x0c2fe200078610ff */
        /* <DEDUP_REMOVED lines=10> */
[----:B----4-:R-:W-:-:S04]  /*13120*/  LEA R2, P0, R23, R0, 0x2 ;  /* 0x0000000017027211 */ /* 0x010fc800078010ff */
[----:B------:R-:W-:-:S05]  /*13130*/  LEA.HI.X R3, R23, R14, R184, 0x2, P0 ;  /* 0x0000000e17037211 */ /* 0x000fca00000f14b8 */
[----:B------:R0:W-:Y:S01]  /*13140*/  ST.E.64 desc[UR56][R2.64], R30 ;  /* 0x0000001e02007985 */ /* 0x0001e2000c101b38 */
[----:B------:R-:W-:Y:S05]  /*13150*/  BRA `(.L_x_1376) ;  /* 0x0000000c00107947 */ /* 0x000fea0003800000 */
.L_x_1367:
[----:B------:R-:W-:Y:S02]  /*13160*/  ULDC.64 UR8, c[0x0][0xc00] ;  /* 0x0003000000087ab9 */ /* 0x000fe40000000a00 */
[----:B------:R-:W-:-:S04]  /*13170*/  UISETP.NE.U32.AND UP0, UPT, UR8, URZ, UPT ;  /* 0x0000003f0800728c */ /* 0x000fc8000bf05070 */
[----:B------:R-:W-:-:S03]  /*13180*/  UISETP.NE.AND.EX UP0, UPT, UR9, URZ, UPT, UP0 ;  /* 0x0000003f0900728c */ /* 0x000fc6000bf05300 */
[----:B------:R-:W-:Y:S02]  /*13190*/  ULDC.64 UR8, c[0x0][0xc00] ;  /* 0x0003000000087ab9 */ /* 0x000fe40000000a00 */
[----:B------:R-:W-:Y:S01]  /*131a0*/  UIMAD.WIDE UR8, UR42, 0x4, UR8 ;  /* 0x000000042a0878a5 */ /* 0x000fe2000f8e0208 */
[----:B------:R-:W-:-:S05]  /*131b0*/  PLOP3.LUT P1, PT, PT, PT, UP0, 0x80, 0x0 ;  /* 0x000000000000781c */ /* 0x000fca0003f2f008 */
[----:B------:R-:W-:Y:S02]  /*131c0*/  IMAD.U32 R2, RZ, RZ, UR8 ;  /* 0x00000008ff027e24 */ /* 0x000fe4000f8e00ff */
[----:B------:R-:W-:Y:S01]  /*131d0*/  IMAD.U32 R3, RZ, RZ, UR9 ;  /* 0x00000009ff037e24 */ /* 0x000fe2000f8e00ff */
[----:B------:R-:W-:Y:S02]  /*131e0*/  ULDC.64 UR8, c[0x0][0xc08] ;  /* 0x0003020000087ab9 */ /* 0x000fe40000000a00 */
[----:B------:R-:W-:Y:S01]  /*131f0*/  UISETP.NE.U32.AND UP1, UPT, UR8, URZ, UPT ;  /* 0x0000003f0800728c */ /* 0x000fe2000bf25070 */
[----:B------:R-:W-:Y:S02]  /*13200*/  ULDC UR4, c[0x0][0xa88] ;  /* 0x0002a20000047ab9 */ /* 0x000fe40000000800 */
[----:B------:R-:W2:Y:S01]  /*13210*/  @P1 LDG.E R6, desc[UR56][R2.64] ;  /* 0x0000003802061981 */ /* 0x000ea2000c1e1900 */
[----:B------:R-:W-:Y:S01]  /*13220*/  UISETP.NE.AND.EX UP1, UPT, UR9, URZ, UPT, UP1 ;  /* 0x0000003f0900728c */ /* 0x000fe2000bf25310 */
[----:B------:R-:W-:-:S05]  /*13230*/  IMAD.U32 R0, RZ, RZ, UR4 ;  /* 0x00000004ff007e24 */ /* 0x000fca000f8e00ff */
        /* <DEDUP_REMOVED lines=8> */
[----:B--2---:R-:W-:Y:S01]  /*132c0*/  @P1 R2UR UR4, R6 ;  /* 0x00000000060412ca */ /* 0x004fe200000e0000 */
[----:B0-----:R-:W-:-:S14]  /*132d0*/  @P2 BRA `(.L_x_1379) ;  /* 0x0000000000102947 */ /* 0x001fdc0003800000 */
[----:B------:R-:W-:Y:S05]  /*132e0*/  @!P1 BRA `(.L_x_1379) ;  /* 0x00000000000c9947 */ /* 0x000fea0003800000 */
[----:B------:R-:W2:Y:S04]  /*132f0*/  LDG.E R5, desc[UR56][R2.64] ;  /* 0x0000003802057981 */ /* 0x000ea8000c1e1900 */
[----:B-----5:R-:W2:Y:S02]  /*13300*/  LDG.E R0, desc[UR56][R2.64+0x4] ;  /* 0x0000043802007981 */ /* 0x020ea4000c1e1900 */
[----:B--2---:R-:W-:-:S07]  /*13310*/  IMAD.IADD R0, R0, 0x1, -R5 ;  /* 0x0000000100007824 */ /* 0x004fce00078e0a05 */
.L_x_1379:
[----:B------:R-:W-:Y:S01]  /*13320*/  USHF.R.S32.HI UR12, URZ, 0x1f, UR42 ;  /* 0x0000001f3f0c7899 */ /* 0x000fe2000801142a */
[----:B------:R-:W-:Y:S01]  /*13330*/  BSSY B1, `(.L_x_1380) ;  /* 0x000003a000017945 */ /* 0x000fe20003800000 */
[----:B------:R-:W-:Y:S02]  /*13340*/  USHF.R.S32.HI UR18, URZ, 0x1f, UR4 ;  /* 0x0000001f3f127899 */ /* 0x000fe40008011404 */
[----:B------:R-:W-:Y:S02]  /*13350*/  USEL UR7, UR42, URZ, !UP0 ;  /* 0x0000003f2a077287 */ /* 0x000fe4000c000000 */
[----:B------:R-:W-:Y:S01]  /*13360*/  USEL UR12, UR12, URZ, !UP0 ;  /* 0x0000003f0c0c7287 */ /* 0x000fe2000c000000 */
[----:B------:R-:W-:Y:S11]  /*13370*/  @P0 BRA `(.L_x_1381) ;  /* 0x0000000000d40947 */ /* 0x000ff60003800000 */
[----:B------:R-:W0:Y:S01]  /*13380*/  S2R R3, SR_TID.X ;  /* 0x0000000000037919 */ /* 0x000e220000002100 */
[----:B------:R-:W1:Y:S01]  /*13390*/  LDC R9, c[0x0][0xbe8] ;  /* 0x0002fa00ff097b82 */ /* 0x000e620000000800 */
[----:B------:R-:W-:Y:S02]  /*133a0*/  IMAD.U32 R4, RZ, RZ, UR41 ;  /* 0x00000029ff047e24 */ /* 0x000fe4000f8e00ff */
[----:B-1---5:R-:W-:-:S03]  /*133b0*/  IMAD R2, R0, R9, RZ ;  /* 0x0000000900027224 */ /* 0x022fc600078e02ff */
[----:B0-----:R-:W-:-:S04]  /*133c0*/  IADD3 R4, R4, -0x80, R3 ;  /* 0xffffff8004047810 */ /* 0x001fc80007ffe003 */
[----:B------:R-:W-:-:S13]  /*133d0*/  ISETP.GE.AND P0, PT, R4, R2, PT ;  /* 0x000000020400720c */ /* 0x000fda0003f06270 */
[----:B------:R-:W-:Y:S05]  /*133e0*/  @P0 BRA `(.L_x_1381) ;  /* 0x0000000000b80947 */ /* 0x000fea0003800000 */
[----:B------:R-:W-:Y:S01]  /*133f0*/  ISETP.NE.AND P0, PT, R9, 0x1, PT ;  /* 0x000000010900780c */ /* 0x000fe20003f05270 */
[----:B------:R-:W-:Y:S01]  /*13400*/  UISETP.GT.AND UP2, UPT, UR46, 0x1, UPT ;  /* 0x000000012e00788c */ /* 0x000fe2000bf44270 */
[----:B------:R-:W-:Y:S01]  /*13410*/  IMAD.MOV.U32 R5, RZ, RZ, R4 ;  /* 0x000000ffff057224 */ /* 0x000fe200078e0004 */
[----:B------:R-:W-:Y:S02]  /*13420*/  UMOV UR8, 0x9b8 ;  /* 0x000009b800087882 */ /* 0x000fe40000000000 */
[----:B------:R-:W-:Y:S02]  /*13430*/  USEL UR19, UR8, 0x978, UP2 ;  /* 0x0000097808137887 */ /* 0x000fe40009000000 */
[----:B------:R-:W-:-:S06]  /*13440*/  USEL UR21, UR39, URZ, UP2 ;  /* 0x0000003f27157287 */ /* 0x000fcc0009000000 */
[----:B------:R-:W0:Y:S04]  /*13450*/  @P0 LDC R3, c[0x0][0xbec] ;  /* 0x0002fb00ff030b82 */ /* 0x000e280000000800 */
[----:B------:R-:W-:Y:S01]  /*13460*/  ULDC.64 UR8, c[0x0][UR19+0x218] ;  /* 0x0000860013087abb */ /* 0x000fe20008000a00 */
[----:B------:R-:W-:Y:S01]  /*13470*/  ULDC.64 UR14, c[0x0][UR19+0x220] ;  /* 0x00008800130e7abb */ /* 0x000fe20008000a00 */
[----:B------:R-:W-:Y:S01]  /*13480*/  ULDC.64 UR16, c[0x0][UR19+0x228] ;  /* 0x00008a0013107abb */ /* 0x000fe20008000a00 */
[----:B------:R-:W-:Y:S01]  /*13490*/  UIMAD.WIDE.U32 UR10, UR8, UR43, URZ ;  /* 0x0000002b080a72a5 */ /* 0x000fe2000f8e003f */
[----:B------:R-:W1:Y:S01]  /*134a0*/  @P0 LDC R7, c[0x0][0xbf0] ;  /* 0x0002fc00ff070b82 */ /* 0x000e620000000800 */
[----:B------:R-:W-:Y:S02]  /*134b0*/  UIMAD UR20, UR9, UR43, URZ ;  /* 0x0000002b091472a4 */ /* 0x000fe4000f8e023f */
        /* <DEDUP_REMOVED lines=10> */
[----:B------:R-:W-:Y:S02]  /*13560*/  IMAD.U32 R3, RZ, RZ, UR23 ;  /* 0x00000017ff037e24 */ /* 0x000fe4000f8e00ff */
[----:B------:R-:W-:Y:S01]  /*13570*/  IMAD.U32 R6, RZ, RZ, UR8 ;  /* 0x00000008ff067e24 */ /* 0x000fe2000f8e00ff */
[----:B------:R-:W-:Y:S01]  /*13580*/  ULDC.64 UR8, c[0x0][UR19+0x210] ;  /* 0x0000840013087abb */ /* 0x000fe20008000a00 */
[----:B-1----:R-:W-:Y:S01]  /*13590*/  @P0 SHF.R.U32.HI R5, RZ, R7, R2 ;  /* 0x00000007ff050219 */ /* 0x002fe20000011602 */
[----:B------:R-:W-:-:S04]  /*135a0*/  IMAD.U32 R2, RZ, RZ, UR22 ;  /* 0x00000016ff027e24 */ /* 0x000fc8000f8e00ff */
[--C-:B------:R-:W-:Y:S01]  /*135b0*/  IMAD.MOV R7, RZ, RZ, -R5.reuse ;  /* 0x000000ffff077224 */ /* 0x100fe200078e0a05 */
[----:B------:R-:W-:Y:S01]  /*135c0*/  IADD3 R2, P0, P1, R5, UR10, R2 ;  /* 0x0000000a05027c10 */ /* 0x000fe2000f91e002 */
[----:B------:R-:W-:Y:S01]  /*135d0*/  UIADD3.X UR10, UR13, UR11, UR18, UP0, UP1 ;  /* 0x0000000b0d0a7290 */ /* 0x000fe200087e2412 */
[----:B------:R-:W-:Y:S01]  /*135e0*/  SHF.R.S32.HI R5, RZ, 0x1f, R5 ;  /* 0x0000001fff057819 */ /* 0x000fe20000011405 */
[----:B------:R-:W-:-:S04]  /*135f0*/  IMAD R7, R9, R7, R4 ;  /* 0x0000000709077224 */ /* 0x000fc800078e0204 */
[----:B------:R-:W-:Y:S01]  /*13600*/  IADD3.X R3, R5, UR10, R6, P0, P1 ;  /* 0x0000000a05037c10 */ /* 0x000fe200087e2406 */
[C---:B------:R-:W-:Y:S01]  /*13610*/  IMAD R9, R7.reuse, UR9, RZ ;  /* 0x0000000907097c24 */ /* 0x040fe2000f8e02ff */
[----:B------:R-:W-:Y:S01]  /*13620*/  SHF.R.S32.HI R4, RZ, 0x1f, R7 ;  /* 0x0000001fff047819 */ /* 0x000fe20000011407 */
[----:B------:R-:W-:Y:S01]  /*13630*/  ULDC.64 UR10, c[0x0][0xba8] ;  /* 0x0002ea00000a7ab9 */ /* 0x000fe20000000a00 */
[----:B------:R-:W-:Y:S01]  /*13640*/  @!UP2 ULDC UR10, c[0x0][0xb50] ;  /* 0x0002d400000aaab9 */ /* 0x000fe20000000800 */
[----:B------:R-:W-:Y:S01]  /*13650*/  IMAD.WIDE.U32 R2, R7, UR8, R2 ;  /* 0x0000000807027c25 */ /* 0x000fe2000f8e0002 */
[----:B------:R-:W-:-:S03]  /*13660*/  @!UP2 ULDC UR11, c[0x0][0xb54] ;  /* 0x0002d500000baab9 */ /* 0x000fc60000000800 */
[----:B------:R-:W-:Y:S01]  /*13670*/  IMAD R9, R4, UR8, R9 ;  /* 0x0000000804097c24 */ /* 0x000fe2000f8e0209 */
[----:B------:R-:W-:-:S03]  /*13680*/  LEA R4, P0, R2, UR10, 0x2 ;  /* 0x0000000a02047c11 */ /* 0x000fc6000f8010ff */
[----:B------:R-:W-:-:S05]  /*13690*/  IMAD.IADD R3, R3, 0x1, R9 ;  /* 0x0000000103037824 */ /* 0x000fca00078e0209 */
[----:B------:R-:W-:Y:S01]  /*136a0*/  LEA.HI.X R5, R2, UR11, R3, 0x2, P0 ;  /* 0x0000000b02057c11 */ /* 0x000fe200080f1403 */
[----:B------:R-:W-:-:S05]  /*136b0*/  IMAD.MOV.U32 R3, RZ, RZ, -0x800000 ;  /* 0xff800000ff037424 */ /* 0x000fca00078e00ff */
[----:B------:R0:W-:Y:S02]  /*136c0*/  STG.E desc[UR56][R4.64], R3 ;  /* 0x0000000304007986 */ /* 0x0001e4000c101938 */
.L_x_1381:
[----:B------:R-:W-:Y:S05]  /*136d0*/  BSYNC B1 ;  /* 0x0000000000017941 */ /* 0x000fea0003800000 */
.L_x_1380:
[----:B------:R-:W-:-:S06]  /*136e0*/  UISETP.GT.AND UP0, UPT, UR46, 0x1, UPT ;  /* 0x000000012e00788c */ /* 0x000fcc000bf04270 */
[----:B------:R-:W-:-:S13]  /*136f0*/  PLOP3.LUT P0, PT, PT, PT, UP0, 0x80, 0x0 ;  /* 0x000000000000781c */ /* 0x000fda0003f0f008 */
[----:B------:R-:W-:Y:S05]  /*13700*/  @P0 BRA `(.L_x_1376) ;  /* 0x0000000400a40947 */ /* 0x000fea0003800000 */
[----:B------:R-:W1:Y:S01]  /*13710*/  LDC R11, c[0x0][0xbe8] ;  /* 0x0002fa00ff0b7b82 */ /* 0x000e620000000800 */
[----:B------:R-:W-:Y:S01]  /*13720*/  ULDC.64 UR14, c[0x0][0xaa0] ;  /* 0x0002a800000e7ab9 */ /* 0x000fe20000000a00 */
[----:B------:R-:W-:Y:S01]  /*13730*/  IMAD R2, R22, 0x20, R182 ;  /* 0x0000002016027824 */ /* 0x000fe200078e02b6 */
[----:B------:R-:W-:Y:S01]  /*13740*/  UIMAD UR10, UR18, UR14, URZ ;  /* 0x0000000e120a72a4 */ /* 0x000fe2000f8e023f */
[----:B------:R-:W-:Y:S01]  /*13750*/  BSSY B1, `(.L_x_1382) ;  /* 0x000003a000017945 */ /* 0x000fe20003800000 */
[----:B------:R-:W-:Y:S01]  /*13760*/  UIMAD.WIDE.U32 UR8, UR4, UR14, URZ ;  /* 0x0000000e040872a5 */ /* 0x000fe2000f8e003f */
[----:B------:R-:W-:Y:S01]  /*13770*/  VIADD R6, R2, UR41 ;  /* 0x0000002902067c36 */ /* 0x000fe20008000000 */
[----:B------:R-:W-:-:S03]  /*13780*/  UIMAD UR10, UR4, UR15, UR10 ;  /* 0x0000000f040a72a4 */ /* 0x000fc6000f8e020a */
[----:B0-----:R-:W-:Y:S01]  /*13790*/  IMAD.MOV.U32 R5, RZ, RZ, R6 ;  /* 0x000000ffff057224 */ /* 0x001fe200078e0006 */
[----:B------:R-:W-:-:S03]  /*137a0*/  UIADD3 UR9, UR9, UR10, URZ ;  /* 0x0000000a09097290 */ /* 0x000fc6000fffe03f */
[----:B------:R-:W-:Y:S02]  /*137b0*/  ULDC.64 UR10, c[0x0][0xae8] ;  /* 0x0002ba00000a7ab9 */ /* 0x000fe40000000a00 */
[----:B------:R-:W-:-:S04]  /*137c0*/  UIMAD.WIDE.U32 UR8, UR43, UR10, UR8 ;  /* 0x0000000a2b0872a5 */ /* 0x000fc8000f8e0008 */
[----:B------:R-:W-:-:S03]  /*137d0*/  UIMAD UR9, UR43, UR11, UR9 ;  /* 0x0000000b2b0972a4 */ /* 0x000fc6000f8e0209 */
[----:B------:R-:W-:Y:S01]  /*137e0*/  ULDC.64 UR10, c[0x0][0xaf0] ;  /* 0x0002bc00000a7ab9 */ /* 0x000fe20000000a00 */
[----:B-1----:R-:W-:Y:S01]  /*137f0*/  ISETP.NE.AND P0, PT, R11, 0x1, PT ;  /* 0x000000010b00780c */ /* 0x002fe20003f05270 */
[----:B------:R-:W-:Y:S02]  /*13800*/  UIMAD UR12, UR12, UR10, URZ ;  /* 0x0000000a0c0c72a4 */ /* 0x000fe4000f8e023f */
[----:B------:R-:W-:Y:S02]  /*13810*/  UIMAD.WIDE.U32 UR8, UR7, UR10, UR8 ;  /* 0x0000000a070872a5 */ /* 0x000fe4000f8e0008 */
[----:B------:R-:W-:-:S03]  /*13820*/  UIMAD UR4, UR7, UR11, UR12 ;  /* 0x0000000b070472a4 */ /* 0x000fc6000f8e020c */
[----:B------:R-:W-:Y:S01]  /*13830*/  ULDC.64 UR10, c[0x0][0xae0] ;  /* 0x0002b800000a7ab9 */ /* 0x000fe20000000a00 */
[----:B------:R-:W-:-:S04]  /*13840*/  UIADD3 UR4, UR9, UR4, URZ ;  /* 0x0000000409047290 */ /* 0x000fc8000fffe03f */
        /* <DEDUP_REMOVED lines=9> */
[----:B------:R-:W-:Y:S02]  /*138e0*/  IMAD R7, R11, R7, R6 ;  /* 0x000000070b077224 */ /* 0x000fe400078e0206 */
[----:B------:R-:W-:Y:S01]  /*138f0*/  IMAD.U32 R2, RZ, RZ, UR8 ;  /* 0x00000008ff027e24 */ /* 0x000fe2000f8e00ff */
[----:B------:R-:W-:Y:S01]  /*13900*/  ULDC.64 UR8, c[0x0][0xad8] ;  /* 0x0002b60000087ab9 */ /* 0x000fe20000000a00 */
[C---:B------:R-:W-:Y:S01]  /*13910*/  IMAD R9, R5.reuse, UR11, R4 ;  /* 0x0000000b05097c24 */ /* 0x040fe2000f8e0204 */
[----:B------:R-:W-:Y:S01]  /*13920*/  SHF.R.S32.HI R4, RZ, 0x1f, R7 ;  /* 0x0000001fff047819 */ /* 0x000fe20000011407 */
[----:B------:R-:W-:-:S04]  /*13930*/  IMAD.WIDE.U32 R2, R5, UR10, R2 ;  /* 0x0000000a05027c25 */ /* 0x000fc8000f8e0002 */
[----:B------:R-:W-:Y:S02]  /*13940*/  IMAD.IADD R3, R3, 0x1, R9 ;  /* 0x0000000103037824 */ /* 0x000fe400078e0209 */
[----:B------:R-:W-:Y:S02]  /*13950*/  IMAD R4, R4, UR8, RZ ;  /* 0x0000000804047c24 */ /* 0x000fe4000f8e02ff */
[----:B------:R-:W-:Y:S02]  /*13960*/  VIADD R6, R182, UR41 ;  /* 0x00000029b6067c36 */ /* 0x000fe40008000000 */
[----:B-----5:R-:W-:Y:S02]  /*13970*/  IMAD R11, R0, R11, RZ ;  /* 0x0000000b000b7224 */ /* 0x020fe400078e02ff */
[C---:B------:R-:W-:Y:S02]  /*13980*/  IMAD R5, R7.reuse, UR9, R4 ;  /* 0x0000000907057c24 */ /* 0x040fe4000f8e0204 */
[----:B------:R-:W-:Y:S01]  /*13990*/  IMAD.WIDE.U32 R2, R7, UR8, R2 ;  /* 0x0000000807027c25 */ /* 0x000fe2000f8e0002 */
[----:B------:R-:W-:Y:S01]  /*139a0*/  ISETP.GE.AND P2, PT, R6, R11, PT ;  /* 0x0000000b0600720c */ /* 0x000fe20003f46270 */
[----:B------:R-:W-:-:S02]  /*139b0*/  ULDC.64 UR8, c[0x0][0xa80] ;  /* 0x0002a00000087ab9 */ /* 0x000fc40000000a00 */
[----:B------:R-:W-:Y:S01]  /*139c0*/  VIADD R0, R6, 0x20 ;  /* 0x0000002006007836 */ /* 0x000fe20000000000 */
[----:B------:R-:W-:Y:S01]  /*139d0*/  LEA R4, P3, R2, UR8, 0x1 ;  /* 0x0000000802047c11 */ /* 0x000fe2000f8608ff */
[----:B------:R-:W-:-:S03]  /*139e0*/  IMAD.IADD R3, R3, 0x1, R5 ;  /* 0x0000000103037824 */ /* 0x000fc600078e0205 */
[-C--:B------:R-:W-:Y:S01]  /*139f0*/  ISETP.GE.AND P1, PT, R0, R11.reuse, PT ;  /* 0x0000000b0000720c */ /* 0x080fe20003f26270 */
[----:B------:R-:W-:Y:S01]  /*13a00*/  VIADD R0, R6, 0x40 ;  /* 0x0000004006007836 */ /* 0x000fe20000000000 */
[----:B------:R-:W-:Y:S02]  /*13a10*/  LEA.HI.X R5, R2, UR9, R3, 0x1, P3 ;  /* 0x0000000902057c11 */ /* 0x000fe400098f0c03 */
[----:B------:R0:W1:Y:S02]  /*13a20*/  SHFL.IDX PT, R2, R4, RZ, 0x181f ;  /* 0x00181fff04027589 */ /* 0x00006400000e0000 */
[----:B------:R-:W-:Y:S02]  /*13a30*/  ISETP.GE.AND P0, PT, R0, R11, PT ;  /* 0x0000000b0000720c */ /* 0x000fe40003f06270 */
[----:B------:R0:W2:Y:S01]  /*13a40*/  SHFL.IDX PT, R0, R5, RZ, 0x181f ;  /* 0x00181fff05007589 */ /* 0x0000a200000e0000 */
[----:B------:R-:W-:Y:S10]  /*13a50*/  @P2 BRA `(.L_x_1383) ;  /* 0x0000000000242947 */ /* 0x000ff40003800000 */
[----:B------:R-:W-:Y:S02]  /*13a60*/  ULDC UR4, c[0x0][0xac8] ;  /* 0x0002b20000047ab9 */ /* 0x000fe40000000800 */
[----:B------:R-:W-:Y:S02]  /*13a70*/  ISETP.GE.AND P4, PT, R18, UR4, PT ;  /* 0x0000000412007c0c */ /* 0x000fe4000bf86270 */
[----:B------:R-:W-:-:S11]  /*13a80*/  ISETP.GE.AND P5, PT, R19, UR4, PT ;  /* 0x0000000413007c0c */ /* 0x000fd6000bfa6270 */
[CC--:B-1----:R-:W-:Y:S02]  /*13a90*/  @!P4 LEA R8, P2, R18.reuse, R2.reuse, 0x1 ;  /* 0x000000021208c211 */ /* 0x0c2fe400078408ff */
[C---:B------:R-:W-:Y:S02]  /*13aa0*/  @!P5 LEA R2, P3, R19.reuse, R2, 0x1 ;  /* 0x000000021302d211 */ /* 0x040fe400078608ff */
[-C--:B--2---:R-:W-:Y:S02]  /*13ab0*/  @!P4 LEA.HI.X R9, R18, R0.reuse, R204, 0x1, P2 ;  /* 0x000000001209c211 */ /* 0x084fe400010f0ccc */
[----:B------:R-:W-:-:S03]  /*13ac0*/  @!P5 LEA.HI.X R3, R19, R0, R203, 0x1, P3 ;  /* 0x000000001303d211 */ /* 0x000fc600018f0ccb */
[----:B------:R3:W-:Y:S04]  /*13ad0*/  @!P4 ST.E.128 desc[UR56][R8.64], RZ ;  /* 0x000000ff0800c985 */ /* 0x0007e8000c101d38 */
[----:B------:R3:W-:Y:S02]  /*13ae0*/  @!P5 ST.E.128 desc[UR56][R2.64], RZ ;  /* 0x000000ff0200d985 */ /* 0x0007e4000c101d38 */
.L_x_1383:
[----:B------:R-:W-:Y:S05]  /*13af0*/  BSYNC B1 ;  /* 0x0000000000017941 */ /* 0x000fea0003800000 */
.L_x_1382:
[----:B--2---:R2:W4:Y:S01]  /*13b00*/  SHFL.IDX PT, R0, R5, 0x1, 0x181f ;  /* 0x00381f0005007f89 */ /* 0x00452200000e0000 */
[----:B------:R-:W-:Y:S03]  /*13b10*/  BSSY B1, `(.L_x_1384) ;  /* 0x000000c000017945 */ /* 0x000fe60003800000 */
[----:B-1-3--:R2:W1:Y:S01]  /*13b20*/  SHFL.IDX PT, R2, R4, 0x1, 0x181f ;  /* 0x00381f0004027f89 */ /* 0x00a46200000e0000 */
[----:B------:R-:W-:Y:S05]  /*13b30*/  @P1 BRA `(.L_x_1385) ;  /* 0x0000000000241947 */ /* 0x000fea0003800000 */
[----:B------:R-:W-:Y:S02]  /*13b40*/  ULDC UR4, c[0x0][0xac8] ;  /* 0x0002b20000047ab9 */ /* 0x000fe40000000800 */
[----:B------:R-:W-:Y:S02]  /*13b50*/  ISETP.GE.AND P3, PT, R18, UR4, PT ;  /* 0x0000000412007c0c */ /* 0x000fe4000bf66270 */
[----:B------:R-:W-:-:S11]  /*13b60*/  ISETP.GE.AND P4, PT, R19, UR4, PT ;  /* 0x0000000413007c0c */ /* 0x000fd6000bf86270 */
[CC--:B-1----:R-:W-:Y:S02]  /*13b70*/  @!P3 LEA R8, P1, R18.reuse, R2.reuse, 0x1 ;  /* 0x000000021208b211 */ /* 0x0c2fe400078208ff */
[C---:B------:R-:W-:Y:S02]  /*13b80*/  @!P4 LEA R2, P2, R19.reuse, R2, 0x1 ;  /* 0x000000021302c211 */ /* 0x040fe400078408ff */
[-C--:B----4-:R-:W-:Y:S02]  /*13b90*/  @!P3 LEA.HI.X R9, R18, R0.reuse, R204, 0x1, P1 ;  /* 0x000000001209b211 */ /* 0x090fe400008f0ccc */
[----:B------:R-:W-:-:S03]  /*13ba0*/  @!P4 LEA.HI.X R3, R19, R0, R203, 0x1, P2 ;  /* 0x000000001303c211 */ /* 0x000fc600010f0ccb */
[----:B------:R3:W-:Y:S04]  /*13bb0*/  @!P3 ST.E.128 desc[UR56][R8.64], RZ ;  /* 0x000000ff0800b985 */ /* 0x0007e8000c101d38 */
[----:B------:R3:W-:Y:S02]  /*13bc0*/  @!P4 ST.E.128 desc[UR56][R2.64], RZ ;  /* 0x000000ff0200c985 */ /* 0x0007e4000c101d38 */
.L_x_1385:
[----:B------:R-:W-:Y:S05]  /*13bd0*/  BSYNC B1 ;  /* 0x0000000000017941 */ /* 0x000fea0003800000 */
.L_x_1384:
[----:B----4-:R4:W0:Y:S01]  /*13be0*/  SHFL.IDX PT, R0, R5, 0x2, 0x181f ;  /* 0x00581f0005007f89 */ /* 0x01082200000e0000 */
        /* <DEDUP_REMOVED lines=8> */
[-C--:B0-----:R-:W-:Y:S02]  /*13c70*/  @!P2 LEA.HI.X R9, R18, R0.reuse, R204, 0x1, P0 ;  /* 0x000000001209a211 */ /* 0x081fe400000f0ccc */
[----:B------:R-:W-:-:S03]  /*13c80*/  @!P3 LEA.HI.X R3, R19, R0, R203, 0x1, P1 ;  /* 0x000000001303b211 */ /* 0x000fc600008f0ccb */
[----:B------:R3:W-:Y:S04]  /*13c90*/  @!P2 ST.E.128 desc[UR56][R8.64], RZ ;  /* 0x000000ff0800a985 */ /* 0x0007e8000c101d38 */
[----:B------:R3:W-:Y:S02]  /*13ca0*/  @!P3 ST.E.128 desc[UR56][R2.64], RZ ;  /* 0x000000ff0200b985 */ /* 0x0007e4000c101d38 */
.L_x_1387:
[----:B------:R-:W-:Y:S05]  /*13cb0*/  BSYNC B1 ;  /* 0x0000000000017941 */ /* 0x000fea0003800000 */
.L_x_1386:
[----:B0-----:R-:W-:Y:S01]  /*13cc0*/  VIADD R0, R6, 0x60 ;  /* 0x0000006006007836 */ /* 0x001fe20000000000 */
[----:B--2-4-:R-:W0:Y:S04]  /*13cd0*/  SHFL.IDX PT, R5, R5, 0x3, 0x181f ;  /* 0x00781f0005057f89 */ /* 0x014e2800000e0000 */
[----:B------:R-:W-:Y:S01]  /*13ce0*/  ISETP.GE.AND P0, PT, R0, R11, PT ;  /* 0x0000000b0000720c */ /* 0x000fe20003f06270 */
[----:B-1-3--:R1:W2:-:S12]  /*13cf0*/  SHFL.IDX PT, R2, R4, 0x3, 0x181f ;  /* 0x00781f0004027f89 */ /* 0x00a29800000e0000 */
[----:B-1----:R-:W-:Y:S05]  /*13d00*/  @P0 BRA `(.L_x_1376) ;  /* 0x0000000000240947 */ /* 0x002fea0003800000 */
[----:B------:R-:W-:Y:S02]  /*13d10*/  ULDC UR4, c[0x0][0xac8] ;  /* 0x0002b20000047ab9 */ /* 0x000fe40000000800 */
[----:B------:R-:W-:Y:S02]  /*13d20*/  ISETP.GE.AND P2, PT, R18, UR4, PT ;  /* 0x0000000412007c0c */ /* 0x000fe4000bf46270 */
[----:B------:R-:W-:-:S11]  /*13d30*/  ISETP.GE.AND P3, PT, R19, UR4, PT ;  /* 0x0000000413007c0c */ /* 0x000fd6000bf66270 */
[CC--:B--2---:R-:W-:Y:S02]  /*13d40*/  @!P2 LEA R6, P0, R18.reuse, R2.reuse, 0x1 ;  /* 0x000000021206a211 */ /* 0x0c4fe400078008ff */
[C---:B------:R-:W-:Y:S02]  /*13d50*/  @!P3 LEA R2, P1, R19.reuse, R2, 0x1 ;  /* 0x000000021302b211 */ /* 0x040fe400078208ff */
[-C--:B0-----:R-:W-:Y:S02]  /*13d60*/  @!P2 LEA.HI.X R7, R18, R5.reuse, R204, 0x1, P0 ;  /* 0x000000051207a211 */ /* 0x081fe400000f0ccc */
[----:B------:R-:W-:-:S03]  /*13d70*/  @!P3 LEA.HI.X R3, R19, R5, R203, 0x1, P1 ;  /* 0x000000051303b211 */ /* 0x000fc600008f0ccb */
[----:B------:R0:W-:Y:S04]  /*13d80*/  @!P2 ST.E.128 desc[UR56][R6.64], RZ ;  /* 0x000000ff0600a985 */ /* 0x0001e8000c101d38 */
[----:B------:R0:W-:Y:S02]  /*13d90*/  @!P3 ST.E.128 desc[UR56][R2.64], RZ ;  /* 0x000000ff0200b985 */ /* 0x0001e4000c101d38 */
.L_x_1376:
[----:B------:R-:W-:Y:S05]  /*13da0*/  BSYNC B0 ;  /* 0x0000000000007941 */ /* 0x000fea0003800000 */
.L_x_1366:
[----:B------:R-:W-:Y:S02]  /*13db0*/  ULDC UR4, c[0x0][0xc3c] ;  /* 0x00030f0000047ab9 */ /* 0x000fe40000000800 */
[----:B------:R-:W-:-:S06]  /*13dc0*/  UISETP.GE.AND UP0, UPT, UR52, UR4, UPT ;  /* 0x000000043400728c */ /* 0x000fcc000bf06270 */
[----:B------:R-:W-:-:S13]  /*13dd0*/  PLOP3.LUT P0, PT, PT, PT, UP0, 0x80, 0x0 ;  /* 0x000000000000781c */ /* 0x000fda0003f0f008 */
[----:B------:R-:W-:Y:S05]  /*13de0*/  @!P0 BRA `(.L_x_1388) ;  /* 0xfffffed000588947 */ /* 0x000fea000383ffff */
[----:B------:R-:W-:Y:S05]  /*13df0*/  EXIT ;  /* 0x000000000000794d */ /* 0x000fea0003800000 */
.L_x_1275:
        /* <DEDUP_REMOVED lines=10> */
[----:B------:R-:W0:Y:S02]  /*13ea0*/  @P0 LDS.128 R24, [R2+0x228d0] ;  /* 0x0228d00002180984 */ /* 0x000e240000000c00 */
[----:B0-----:R-:W-:Y:S01]  /*13eb0*/  @P0 R2UR UR40, R27 ;  /* 0x000000001b2802ca */ /* 0x001fe200000e0000 */
[----:B------:R-:W-:Y:S06]  /*13ec0*/  @P0 BAR.ARV 0x4, 0x180 ;  /* 0x0106000000000b1d */ /* 0x000fec0000002000 */
[----:B------:R-:W-:Y:S08]  /*13ed0*/  @P0 BRA `(.L_x_1389) ;  /* 0x0000000c00b80947 */ /* 0x000ff00003800000 */
[----:B------:R-:W0:Y:S01]  /*13ee0*/  S2R R4, SR_TID.X ;  /* 0x0000000000047919 */ /* 0x000e220000002100 */
[----:B------:R-:W-:Y:S01]  /*13ef0*/  ULDC UR4, c[0x0][0xc3c] ;  /* 0x00030f0000047ab9 */ /* 0x000fe20000000800 */
[----:B------:R-:W-:Y:S02]  /*13f00*/  IMAD.MOV.U32 R0, RZ, RZ, RZ ;  /* 0x000000ffff007224 */ /* 0x000fe400078e00ff */
[----:B------:R-:W-:Y:S01]  /*13f10*/  IMAD.MOV.U32 R9, RZ, RZ, RZ ;  /* 0x000000ffff097224 */ /* 0x000fe200078e00ff */
[----:B0-----:R-:W-:-:S04]  /*13f20*/  LOP3.LUT R7, R4, 0x1f, RZ, 0xc0, !PT ;  /* 0x0000001f04077812 */ /* 0x001fc800078ec0ff */
[----:B------:R-:W-:-:S04]  /*13f30*/  ISETP.NE.AND P0, PT, R7, 0x1f, PT ;  /* 0x0000001f0700780c */ /* 0x000fc80003f05270 */
[----:B------:R-:W-:-:S13]  /*13f40*/  ISETP.GE.OR P1, PT, R7, UR4, !P0 ;  /* 0x0000000407007c0c */ /* 0x000fda000c726670 */
[----:B------:R-:W0:Y:S08]  /*13f50*/  @!P1 LDC.64 R4, c[0x0][0xc80] ;  /* 0x00032000ff049b82 */ /* 0x000e300000000a00 */
[----:B------:R-:W1:Y:S01]  /*13f60*/  @!P1 LDC.64 R2, c[0x0][0xc78] ;  /* 0x00031e00ff029b82 */ /* 0x000e620000000a00 */
[----:B0-----:R-:W-:-:S05]  /*13f70*/  @!P1 IMAD.WIDE.U32 R4, R7, 0x4, R4 ;  /* 0x0000000407049825 */ /* 0x001fca00078e0004 */
[----:B------:R-:W2:Y:S01]  /*13f80*/  @!P1 LDG.E R0, desc[UR56][R4.64] ;  /* 0x0000003804009981 */ /* 0x000ea2000c1e1900 */
[----:B-1----:R-:W-:-:S05]  /*13f90*/  @!P1 IMAD.WIDE.U32 R2, R7, 0x4, R2 ;  /* 0x0000000407029825 */ /* 0x002fca00078e0002 */
        /* <DEDUP_REMOVED lines=21> */
[----:B------:R-:W1:Y:S01]  /*140f0*/  S2R R11, SR_CTAID.X ;  /* 0x00000000000b7919 */ /* 0x000e620000002500 */
[----:B0-----:R-:W-:Y:S02]  /*14100*/  SEL R5, R4, RZ, P5 ;  /* 0x000000ff04057207 */ /* 0x001fe40002800000 */
[----:B------:R-:W0:Y:S03]  /*14110*/  LDC R4, c[0x0][0xc38] ;  /* 0x00030e00ff047b82 */ /* 0x000e260000000800 */
[----:B------:R-:W-:-:S05]  /*14120*/  IMAD.IADD R13, R2, 0x1, R5 ;  /* 0x00000001020d7824 */ /* 0x000fca00078e0205 */
[----:B------:R-:W0:Y:S02]  /*14130*/  SHFL.IDX PT, R5, R13, 0x1f, 0x1f ;  /* 0x03e01f000d057f89 */ /* 0x000e2400000e0000 */
[----:B0-----:R-:W-:-:S05]  /*14140*/  IMAD R6, R5, R4, RZ ;  /* 0x0000000405067224 */ /* 0x001fca00078e02ff */
[----:B-1----:R-:W-:Y:S01]  /*14150*/  ISETP.GT.AND P6, PT, R6, R11, PT ;  /* 0x0000000b0600720c */ /* 0x002fe20003fc4270 */
[----:B------:R-:W-:-:S12]  /*14160*/  IMAD.MOV.U32 R3, RZ, RZ, R6 ;  /* 0x000000ffff037224 */ /* 0x000fd800078e0006 */
[----:B------:R-:W-:Y:S05]  /*14170*/  @P6 BRA `(.L_x_1390) ;  /* 0x0000000000a46947 */ /* 0x000fea0003800000 */
[----:B------:R-:W-:Y:S01]  /*14180*/  IMAD.MOV.U32 R6, RZ, RZ, R3 ;  /* 0x000000ffff067224 */ /* 0x000fe200078e0003 */
[----:B------:R-:W-:Y:S01]  /*14190*/  UMOV UR4, URZ ;  /* 0x0000003f00047c82 */ /* 0x000fe20008000000 */
[----:B------:R-:W-:-:S05]  /*141a0*/  ULDC UR5, c[0x0][0xc3c] ;  /* 0x00030f0000057ab9 */ /* 0x000fca0000000800 */
.L_x_1392:
[----:B------:R-:W-:-:S04]  /*141b0*/  UIADD3 UR4, UR4, 0x1f, URZ ;  /* 0x0000001f04047890 */ /* 0x000fc8000fffe03f */
[----:B------:R-:W-:-:S06]  /*141c0*/  UISETP.GE.AND UP0, UPT, UR4, UR5, UPT ;  /* 0x000000050400728c */ /* 0x000fcc000bf06270 */
[----:B------:R-:W-:-:S13]  /*141d0*/  PLOP3.LUT P6, PT, PT, PT, UP0, 0x40, 0x0 ;  /* 0x000000000000781c */ /* 0x000fda0003fce808 */
[----:B------:R-:W-:Y:S05]  /*141e0*/  @!P6 BRA `(.L_x_1391) ;  /* 0x0000000800c8e947 */ /* 0x000fea0003800000 */
[----:B------:R-:W-:Y:S02]  /*141f0*/  VIADD R9, R7, UR4 ;  /* 0x0000000407097c36 */ /* 0x000fe40008000000 */
[----:B------:R-:W-:-:S03]  /*14200*/  IMAD.MOV.U32 R0, RZ, RZ, RZ ;  /* 0x000000ffff007224 */ /* 0x000fc600078e00ff */
[----:B------:R-:W-:-:S13]  /*14210*/  ISETP.GE.OR P6, PT, R9, UR5, !P0 ;  /* 0x0000000509007c0c */ /* 0x000fda000c7c6670 */
[----:B------:R-:W0:Y:S08]  /*14220*/  @!P6 LDC.64 R4, c[0x0][0xc80] ;  /* 0x00032000ff04eb82 */ /* 0x000e300000000a00 */
[----:B------:R-:W1:Y:S01]  /*14230*/  @!P6 LDC.64 R2, c[0x0][0xc78] ;  /* 0x00031e00ff02eb82 */ /* 0x000e620000000a00 */
[----:B0-----:R-:W-:-:S05]  /*14240*/  @!P6 IMAD.WIDE R4, R9, 0x4, R4 ;  /* 0x000000040904e825 */ /* 0x001fca00078e0204 */
[----:B------:R0:W2:Y:S01]  /*14250*/  @!P6 LDG.E R0, desc[UR56][R4.64] ;  /* 0x000000380400e981 */ /* 0x0000a2000c1e1900 */
[----:B-1----:R-:W-:-:S04]  /*14260*/  @!P6 IMAD.WIDE R2, R9, 0x4, R2 ;  /* 0x000000040902e825 */ /* 0x002fc800078e0202 */
[----:B------:R-:W-:Y:S01]  /*14270*/  IMAD.MOV.U32 R9, RZ, RZ, RZ ;  /* 0x000000ffff097224 */ /* 0x000fe200078e00ff */
[----:B0-----:R-:W0:Y:S05]  /*14280*/  LDC R4, c[0x0][0xc38] ;  /* 0x00030e00ff047b82 */ /* 0x001e2a0000000800 */
[----:B------:R-:W2:Y:S02]  /*14290*/  @!P6 LDG.E R9, desc[UR56][R2.64] ;  /* 0x000000380209e981 */ /* 0x000ea4000c1e1900 */
[----:B--2---:R-:W-:-:S05]  /*142a0*/  IMAD R15, R0, R9, RZ ;  /* 0x00000009000f7224 */ /* 0x004fca00078e02ff */
        /* <DEDUP_REMOVED lines=20> */
[----:B------:R-:W-:Y:S02]  /*143f0*/  IMAD.MOV.U32 R13, RZ, RZ, R2 ;  /* 0x000000ffff0d7224 */ /* 0x000fe400078e0002 */
[----:B------:R-:W-:-:S07]  /*14400*/  IMAD.MOV.U32 R3, RZ, RZ, R5 ;  /* 0x000000ffff037224 */ /* 0x000fce00078e0005 */
.L_x_1390:
[----:B------:R-:W-:Y:S02]  /*14410*/  IMAD.IADD R24, R6, 0x1, -R3 ;  /* 0x0000000106187824 */ /* 0x000fe400078e0a03 */
[----:B------:R-:W-:Y:S02]  /*14420*/  IMAD.MOV.U32 R3, RZ, RZ, RZ ;  /* 0x000000ffff037224 */ /* 0x000fe400078e00ff */
[----:B------:R-:W-:-:S05]  /*14430*/  IMAD R2, R13, R4, R24 ;  /* 0x000000040d027224 */ /* 0x000fca00078e0218 */
[----:B------:R-:W-:-:S13]  /*14440*/  ISETP.GT.AND P0, PT, R2, R11, PT ;  /* 0x0000000b0200720c */ /* 0x000fda0003f04270 */
[----:B------:R-:W-:Y:S02]  /*14450*/  VOTEU.ANY UR6, UPT, !P0 ;  /* 0x0000000000067886 */ /* 0x000fe400040e0100 */
[----:B------:R-:W-:Y:S02]  /*14460*/  UPOPC UR5, UR6 ;  /* 0x00000006000572bf */ /* 0x000fe40008000000 */
[----:B------:R-:W-:Y:S02]  /*14470*/  ISETP.NE.AND P0, PT, RZ, UR6, PT ;  /* 0x00000006ff007c0c */ /* 0x000fe4000bf05270 */
[----:B------:R-:W-:Y:S02]  /*14480*/  UIADD3 UR40, UR5, UR4, URZ ;  /* 0x0000000405287290 */ /* 0x000fe4000fffe03f */
[----:B------:R-:W-:Y:S02]  /*14490*/  IMAD.U32 R2, RZ, RZ, UR5 ;  /* 0x00000005ff027e24 */ /* 0x000fe4000f8e00ff */
[----:B------:R-:W-:-:S03]  /*144a0*/  IMAD.U32 R5, RZ, RZ, UR5 ;  /* 0x00000005ff057e24 */ /* 0x000fc6000f8e00ff */
[----:B------:R-:W0:Y:S04]  /*144b0*/  SHFL.IDX PT, R9, R9, R2, 0x1f ;  /* 0x00001f0209097589 */ /* 0x000e2800000e0000 */
[----:B------:R1:W2:Y:S01]  /*144c0*/  SHFL.IDX PT, R0, R0, R5, 0x1f ;  /* 0x00001f0500007589 */ /* 0x0002a200000e0000 */
[----:B0-----:R-:W-:Y:S01]  /*144d0*/  ISETP.NE.AND P1, PT, R9, 0x1, PT ;  /* 0x000000010900780c */ /* 0x001fe20003f25270 */
[----:B-1----:R-:W-:-:S12]  /*144e0*/  @!P0 BRA `(.L_x_1393) ;  /* 0x00000000000c8947 */ /* 0x002fd80003800000 */
[----:B------:R-:W-:-:S06]  /*144f0*/  UIADD3 UR4, UR5, -0x1, URZ ;  /* 0xffffffff05047890 */ /* 0x000fcc000fffe03f */
[----:B------:R-:W-:-:S05]  /*14500*/  IMAD.U32 R2, RZ, RZ, UR4 ;  /* 0x00000004ff027e24 */ /* 0x000fca000f8e00ff */
[----:B------:R0:W1:Y:S02]  /*14510*/  SHFL.IDX PT, R3, R13, R2, 0x1f ;  /* 0x00001f020d037589 */ /* 0x00006400000e0000 */
.L_x_1393:
[----:B-1----:R-:W-:-:S04]  /*14520*/  IMAD R24, R3, R4, R24 ;  /* 0x0000000403187224 */ /* 0x002fc800078e0218 */
[----:B------:R-:W-:Y:S01]  /*14530*/  IMAD.IADD R5, R11, 0x1, -R24 ;  /* 0x000000010b057824 */ /* 0x000fe200078e0a18 */
[----:B------:R-:W-:Y:S06]  /*14540*/  @!P1 BRA `(.L_x_1394) ;  /* 0x0000000000e89947 */ /* 0x000fec0003800000 */
[-C--:B--2---:R-:W-:Y:S02]  /*14550*/  IABS R12, R0.reuse ;  /* 0x00000000000c7213 */ /* 0x084fe40000000000 */
[----:B------:R-:W-:Y:S02]  /*14560*/  IABS R4, R9 ;  /* 0x0000000900047213 */ /* 0x000fe40000000000 */
[----:B------:R-:W1:Y:S01]  /*14570*/  I2F.RP R6, R12 ;  /* 0x0000000c00067306 */ /* 0x000e620000209400 */
[----:B------:R-:W-:-:S07]  /*14580*/  IABS R10, R0 ;  /* 0x00000000000a7213 */ /* 0x000fce0000000000 */
[----:B------:R-:W2:Y:S08]  /*14590*/  I2F.RP R8, R4 ;  /* 0x0000000400087306 */ /* 0x000eb00000209400 */
[----:B-1----:R-:W0:Y:S08]  /*145a0*/  MUFU.RCP R6, R6 ;  /* 0x0000000600067308 */ /* 0x002e300000001000 */
[----:B--2---:R-:W-:Y:S01]  /*145b0*/  MUFU.RCP R8, R8 ;  /* 0x0000000800087308 */ /* 0x004fe20000001000 */
[----:B0-----:R-:W-:Y:S01]  /*145c0*/  VIADD R2, R6, 0xffffffe ;  /* 0x0ffffffe06027836 */ /* 0x001fe20000000000 */
[----:B------:R-:W-:-:S06]  /*145d0*/  IABS R6, R5 ;  /* 0x0000000500067213 */ /* 0x000fcc0000000000 */
[----:B------:R0:W1:Y:S02]  /*145e0*/  F2I.FTZ.U32.TRUNC.NTZ R3, R2 ;  /* 0x0000000200037305 */ /* 0x000064000021f000 */
[----:B0-----:R-:W-:Y:S02]  /*145f0*/  IMAD.MOV.U32 R2, RZ, RZ, RZ ;  /* 0x000000ffff027224 */ /* 0x001fe400078e00ff */
[----:B-1----:R-:W-:-:S04]  /*14600*/  IMAD.MOV R11, RZ, RZ, -R3 ;  /* 0x000000ffff0b7224 */ /* 0x002fc800078e0a03 */
[----:B------:R-:W-:-:S04]  /*14610*/  IMAD R11, R11, R12, RZ ;  /* 0x0000000c0b0b7224 */ /* 0x000fc800078e02ff */
[----:B------:R-:W-:-:S04]  /*14620*/  IMAD.HI.U32 R3, R3, R11, R2 ;  /* 0x0000000b03037227 */ /* 0x000fc800078e0002 */
[----:B------:R-:W-:Y:S02]  /*14630*/  IMAD.MOV R11, RZ, RZ, -R10 ;  /* 0x000000ffff0b7224 */ /* 0x000fe400078e0a0a */
[----:B------:R-:W-:-:S04]  /*14640*/  IMAD.HI.U32 R2, R3, R6, RZ ;  /* 0x0000000603027227 */ /* 0x000fc800078e00ff */
[----:B------:R-:W-:Y:S01]  /*14650*/  IMAD R3, R2, R11, R6 ;  /* 0x0000000b02037224 */ /* 0x000fe200078e0206 */
[----:B------:R-:W-:Y:S01]  /*14660*/  LOP3.LUT R6, R5, R0, RZ, 0x3c, !PT ;  /* 0x0000000005067212 */ /* 0x000fe200078e3cff */
[----:B------:R-:W-:-:S03]  /*14670*/  VIADD R10, R8, 0xffffffe ;  /* 0x0ffffffe080a7836 */ /* 0x000fc60000000000 */
[----:B------:R-:W-:Y:S02]  /*14680*/  ISETP.GT.U32.AND P1, PT, R12, R3, PT ;  /* 0x000000030c00720c */ /* 0x000fe40003f24070 */
[----:B------:R-:W-:-:S11]  /*14690*/  ISETP.GE.AND P2, PT, R6, RZ, PT ;  /* 0x000000ff0600720c */ /* 0x000fd60003f46270 */
[----:B------:R-:W-:Y:S02]  /*146a0*/  @!P1 IMAD.IADD R3, R3, 0x1, -R12 ;  /* 0x0000000103039824 */ /* 0x000fe400078e0a0c */
[----:B------:R-:W-:Y:S01]  /*146b0*/  @!P1 VIADD R2, R2, 0x1 ;  /* 0x0000000102029836 */ /* 0x000fe20000000000 */
[----:B------:R-:W-:Y:S02]  /*146c0*/  ISETP.NE.AND P1, PT, R0, RZ, PT ;  /* 0x000000ff0000720c */ /* 0x000fe40003f25270 */
[----:B------:R-:W-:Y:S02]  /*146d0*/  ISETP.GE.U32.AND P0, PT, R3, R12, PT ;  /* 0x0000000c0300720c */ /* 0x000fe40003f06070 */
[----:B------:R-:W0:Y:S11]  /*146e0*/  F2I.FTZ.U32.TRUNC.NTZ R3, R10 ;  /* 0x0000000a00037305 */ /* 0x000e36000021f000 */
[----:B------:R-:W-:-:S04]  /*146f0*/  @P0 VIADD R2, R2, 0x1 ;  /* 0x0000000102020836 */ /* 0x000fc80000000000 */
[----:B------:R-:W-:Y:S01]  /*14700*/  IMAD.MOV.U32 R8, RZ, RZ, R2 ;  /* 0x000000ffff087224 */ /* 0x000fe200078e0002 */
[----:B------:R-:W-:Y:S01]  /*14710*/  IABS R2, R9 ;  /* 0x0000000900027213 */ /* 0x000fe20000000000 */
[----:B0-----:R-:W-:Y:S02]  /*14720*/  IMAD.MOV R11, RZ, RZ, -R3 ;  /* 0x000000ffff0b7224 */ /* 0x001fe400078e0a03 */
[----:B------:R-:W-:Y:S01]  /*14730*/  @!P2 IMAD.MOV R8, RZ, RZ, -R8 ;  /* 0x000000ffff08a224 */ /* 0x000fe200078e0a08 */
[----:B------:R-:W-:Y:S01]  /*14740*/  @!P1 LOP3.LUT R8, RZ, R0, RZ, 0x33, !PT ;  /* 0x00000000ff089212 */ /* 0x000fe200078e33ff */
[----:B------:R-:W-:Y:S02]  /*14750*/  IMAD.MOV R10, RZ, RZ, -R2 ;  /* 0x000000ffff0a7224 */ /* 0x000fe400078e0a02 */
[----:B------:R-:W-:Y:S01]  /*14760*/  IMAD R11, R11, R4, RZ ;  /* 0x000000040b0b7224 */ /* 0x000fe200078e02ff */
[----:B------:R-:W-:Y:S01]  /*14770*/  IABS R6, R8 ;  /* 0x0000000800067213 */ /* 0x000fe20000000000 */
[----:B------:R-:W-:-:S04]  /*14780*/  IMAD.MOV.U32 R2, RZ, RZ, RZ ;  /* 0x000000ffff027224 */ /* 0x000fc800078e00ff */
        /* <DEDUP_REMOVED lines=11> */
[----:B------:R-:W-:Y:S01]  /*14840*/  ISETP.GE.AND P2, PT, R3, RZ, PT ;  /* 0x000000ff0300720c */ /* 0x000fe20003f46270 */
[----:B------:R-:W-:-:S06]  /*14850*/  IMAD.MOV R3, RZ, RZ, -R8 ;  /* 0x000000ffff037224 */ /* 0x000fcc00078e0a08 */
[----:B------:R-:W-:-:S06]  /*14860*/  @P0 VIADD R2, R2, 0x1 ;  /* 0x0000000102020836 */ /* 0x000fcc0000000000 */
[----:B------:R-:W-:Y:S01]  /*14870*/  @!P2 IMAD.MOV R2, RZ, RZ, -R2 ;  /* 0x000000ffff02a224 */ /* 0x000fe200078e0a02 */
[----:B------:R-:W-:-:S05]  /*14880*/  @!P1 LOP3.LUT R2, RZ, R9, RZ, 0x33, !PT ;  /* 0x00000009ff029212 */ /* 0x000fca00078e33ff */
[----:B------:R-:W-:-:S04]  /*14890*/  IMAD.MOV R26, RZ, RZ, -R2 ;  /* 0x000000ffff1a7224 */ /* 0x000fc800078e0a02 */
[C---:B------:R-:W-:Y:S02]  /*148a0*/  IMAD R26, R9.reuse, R26, R8 ;  /* 0x0000001a091a7224 */ /* 0x040fe400078e0208 */
[----:B------:R-:W-:Y:S02]  /*148b0*/  IMAD R9, R9, 0x1000000, R2 ;  /* 0x0100000009097824 */ /* 0x000fe400078e0202 */
[----:B------:R-:W-:Y:S02]  /*148c0*/  IMAD R2, R0, R3, R5 ;  /* 0x0000000300027224 */ /* 0x000fe400078e0205 */
[----:B------:R-:W-:Y:S01]  /*148d0*/  IMAD R26, R26, 0x10000, R9 ;  /* 0x000100001a1a7824 */ /* 0x000fe200078e0209 */
[----:B------:R-:W-:Y:S06]  /*148e0*/  BRA `(.L_x_1395) ;  /* 0x0000000000fc7947 */ /* 0x000fec0003800000 */
.L_x_1394:
[----:B------:R-:W-:Y:S02]  /*148f0*/  ULDC.64 UR4, c[0x0][0xc90] ;  /* 0x0003240000047ab9 */ /* 0x000fe40000000a00 */
[----:B------:R-:W-:-:S06]  /*14900*/  UIMAD.WIDE UR4, UR40, 0x4, UR4 ;  /* 0x00000004280478a5 */ /* 0x000fcc000f8e0204 */
[----:B0-----:R-:W-:Y:S02]  /*14910*/  IMAD.U32 R2, RZ, RZ, UR4 ;  /* 0x00000004ff027e24 */ /* 0x001fe4000f8e00ff */
[----:B------:R-:W-:-:S05]  /*14920*/  IMAD.U32 R3, RZ, RZ, UR5 ;  /* 0x00000005ff037e24 */ /* 0x000fca000f8e00ff */
[----:B------:R0:W2:Y:S01]  /*14930*/  LDG.E R13, desc[UR56][R2.64] ;  /* 0x00000038020d7981 */ /* 0x0000a2000c1e1900 */
[----:B------:R-:W-:Y:S01]  /*14940*/  IABS R15, R5 ;  /* 0x00000005000f7213 */ /* 0x000fe20000000000 */
[----:B0-----:R-:W-:Y:S02]  /*14950*/  IMAD.MOV.U32 R2, RZ, RZ, RZ ;  /* 0x000000ffff027224 */ /* 0x001fe400078e00ff */
[----:B--2---:R-:W-:-:S05]  /*14960*/  IMAD R6, R0, R13, RZ ;  /* 0x0000000d00067224 */ /* 0x004fca00078e02ff */
[-C--:B------:R-:W-:Y:S02]  /*14970*/  IABS R10, R6.reuse ;  /* 0x00000006000a7213 */ /* 0x080fe40000000000 */
[----:B------:R-:W-:Y:S02]  /*14980*/  IABS R12, R6 ;  /* 0x00000006000c7213 */ /* 0x000fe40000000000 */
[----:B------:R-:W0:Y:S08]  /*14990*/  I2F.RP R8, R10 ;  /* 0x0000000a00087306 */ /* 0x000e300000209400 */
[----:B0-----:R-:W0:Y:S02]  /*149a0*/  MUFU.RCP R8, R8 ;  /* 0x0000000800087308 */ /* 0x001e240000001000 */
[----:B0-----:R-:W-:-:S06]  /*149b0*/  VIADD R9, R8, 0xffffffe ;  /* 0x0ffffffe08097836 */ /* 0x001fcc0000000000 */
[----:B------:R-:W0:Y:S02]  /*149c0*/  F2I.FTZ.U32.TRUNC.NTZ R3, R9 ;  /* 0x0000000900037305 */ /* 0x000e24000021f000 */
[----:B0-----:R-:W-:-:S04]  /*149d0*/  IMAD.MOV R11, RZ, RZ, -R3 ;  /* 0x000000ffff0b7224 */ /* 0x001fc800078e0a03 */
[----:B------:R-:W-:-:S04]  /*149e0*/  IMAD R11, R11, R10, RZ ;  /* 0x0000000a0b0b7224 */ /* 0x000fc800078e02ff */
[----:B------:R-:W-:-:S04]  /*149f0*/  IMAD.HI.U32 R2, R3, R11, R2 ;  /* 0x0000000b03027227 */ /* 0x000fc800078e0002 */
[----:B------:R-:W-:Y:S02]  /*14a00*/  IMAD.MOV R3, RZ, RZ, -R12 ;  /* 0x000000ffff037224 */ /* 0x000fe400078e0a0c */
        /* <DEDUP_REMOVED lines=12> */
[----:B------:R-:W-:Y:S02]  /*14ad0*/  IMAD R11, R13, R2, RZ ;  /* 0x000000020d0b7224 */ /* 0x000fe400078e02ff */
[----:B------:R-:W-:Y:S02]  /*14ae0*/  IMAD.MOV R2, RZ, RZ, -R2 ;  /* 0x000000ffff027224 */ /* 0x000fe400078e0a02 */
[----:B------:R-:W-:Y:S02]  /*14af0*/  IMAD.MOV R3, RZ, RZ, -R11 ;  /* 0x000000ffff037224 */ /* 0x000fe400078e0a0b */
[----:B------:R-:W-:Y:S02]  /*14b00*/  IMAD R6, R6, R2, R5 ;  /* 0x0000000206067224 */ /* 0x000fe400078e0205 */
[----:B------:R-:W-:Y:S01]  /*14b10*/  IMAD.MOV.U32 R2, RZ, RZ, RZ ;  /* 0x000000ffff027224 */ /* 0x000fe200078e00ff */
[----:B------:R-:W-:-:S04]  /*14b20*/  VIADDMNMX R13, R3, R4, R13, PT ;  /* 0x00000004030d7246 */ /* 0x000fc8000380010d */
[-C--:B------:R-:W-:Y:S01]  /*14b30*/  IABS R8, R13.reuse ;  /* 0x0000000d00087213 */ /* 0x080fe20000000000 */
[----:B------:R-:W-:Y:S01]  /*14b40*/  IMAD.MOV R26, RZ, RZ, -R13 ;  /* 0x000000ffff1a7224 */ /* 0x000fe200078e0a0d */
[----:B------:R-:W-:Y:S02]  /*14b50*/  IABS R10, R13 ;  /* 0x0000000d000a7213 */ /* 0x000fe40000000000 */
[----:B------:R-:W0:Y:S08]  /*14b60*/  I2F.RP R4, R8 ;  /* 0x0000000800047306 */ /* 0x000e300000209400 */
[----:B0-----:R-:W0:Y:S02]  /*14b70*/  MUFU.RCP R4, R4 ;  /* 0x0000000400047308 */ /* 0x001e240000001000 */
[----:B0-----:R-:W-:-:S06]  /*14b80*/  VIADD R3, R4, 0xffffffe ;  /* 0x0ffffffe04037836 */ /* 0x001fcc0000000000 */
[----:B------:R-:W0:Y:S02]  /*14b90*/  F2I.FTZ.U32.TRUNC.NTZ R3, R3 ;  /* 0x0000000300037305 */ /* 0x000e24000021f000 */
[----:B0-----:R-:W-:-:S04]  /*14ba0*/  IMAD.MOV R9, RZ, RZ, -R3 ;  /* 0x000000ffff097224 */ /* 0x001fc800078e0a03 */
[----:B------:R-:W-:Y:S01]  /*14bb0*/  IMAD.MOV.U32 R5, RZ, RZ, R9 ;  /* 0x000000ffff057224 */ /* 0x000fe200078e0009 */
[----:B------:R-:W-:-:S03]  /*14bc0*/  IABS R9, R6 ;  /* 0x0000000600097213 */ /* 0x000fc60000000000 */
        /* <DEDUP_REMOVED lines=11> */
[----:B------:R-:W-:Y:S02]  /*14c80*/  ISETP.GE.AND P2, PT, R3, RZ, PT ;  /* 0x000000ff0300720c */ /* 0x000fe40003f46270 */
[----:B------:R-:W-:-:S05]  /*14c90*/  IADD3 R3, R11, 0x1000000, R6 ;  /* 0x010000000b037810 */ /* 0x000fca0007ffe006 */
[----:B------:R-:W-:-:S06]  /*14ca0*/  @P0 VIADD R2, R2, 0x1 ;  /* 0x0000000102020836 */ /* 0x000fcc0000000000 */
[----:B------:R-:W-:Y:S01]  /*14cb0*/  @!P2 IMAD.MOV R2, RZ, RZ, -R2 ;  /* 0x000000ffff02a224 */ /* 0x000fe200078e0a02 */
[----:B------:R-:W-:-:S05]  /*14cc0*/  @!P1 LOP3.LUT R2, RZ, R13, RZ, 0x33, !PT ;  /* 0x0000000dff029212 */ /* 0x000fca00078e33ff */
[----:B------:R-:W-:-:S07]  /*14cd0*/  IMAD R26, R2, R26, R3 ;  /* 0x0000001a021a7224 */ /* 0x000fce00078e0203 */
.L_x_1395:
[----:B------:R-:W-:-:S05]  /*14ce0*/  LOP3.LUT R25, RZ, R2, RZ, 0x33, !PT ;  /* 0x00000002ff197212 */ /* 0x000fca00078e33ff */
[----:B------:R-:W-:Y:S01]  /*14cf0*/  IMAD.IADD R25, R0, 0x1, R25 ;  /* 0x0000000100197824 */ /* 0x000fe200078e0219 */
[----:B------:R-:W-:Y:S06]  /*14d00*/  BRA `(.L_x_1396) ;  /* 0x0000000000107947 */ /* 0x000fec0003800000 */
.L_x_1391:
[----:B------:R-:W-:Y:S01]  /*14d10*/  IMAD.MOV.U32 R24, RZ, RZ, R11 ;  /* 0x000000ffff187224 */ /* 0x000fe200078e000b */
[----:B------:R-:W-:Y:S01]  /*14d20*/  ULDC UR40, c[0x0][0xc3c] ;  /* 0x00030f0000287ab9 */ /* 0x000fe20000000800 */
[----:B------:R-:W-:Y:S02]  /*14d30*/  IMAD.MOV.U32 R25, RZ, RZ, RZ ;  /* 0x000000ffff197224 */ /* 0x000fe400078e00ff */
[----:B------:R-:W-:-:S07]  /*14d40*/  IMAD.MOV.U32 R26, RZ, RZ, RZ ;  /* 0x000000ffff1a7224 */ /* 0x000fce00078e00ff */
.L_x_1396:
[----:B------:R-:W-:Y:S01]  /*14d50*/  ISETP.NE.AND P0, PT, R7, RZ, PT ;  /* 0x000000ff0700720c */ /* 0x000fe20003f05270 */
[----:B------:R-:W-:-:S12]  /*14d60*/  IMAD.U32 R27, RZ, RZ, UR40 ;  /* 0x00000028ff1b7e24 */ /* 0x000fd8000f8e00ff */
[----:B------:R-:W0:Y:S01]  /*14d70*/  @!P0 S2R R3, SR_CgaCtaId ;  /* 0x0000000000038919 */ /* 0x000e220000008800 */
[----:B------:R-:W-:-:S04]  /*14d80*/  @!P0 MOV R0, 0x400 ;  /* 0x0000040000008802 */ /* 0x000fc80000000f00 */
[----:B0-----:R-:W-:-:S05]  /*14d90*/  @!P0 LEA R0, R3, R0, 0x18 ;  /* 0x0000000003008211 */ /* 0x001fca00078ec0ff */
[----:B------:R0:W-:Y:S01]  /*14da0*/  @!P0 STS.128 [R0+0x228d0], R24 ;  /* 0x0228d01800008388 */ /* 0x0001e20000000c00 */
[----:B------:R-:W-:Y:S06]  /*14db0*/  BAR.ARV 0x5, 0x180 ;  /* 0x0146000000007b1d */ /* 0x000fec0000002000 */
.L_x_1389:
[----:B------:R-:W-:Y:S01]  /*14dc0*/  ULDC UR4, c[0x0][0xc3c] ;  /* 0x00030f0000047ab9 */ /* 0x000fe20000000800 */
[----:B------:R1:W-:Y:S01]  /*14dd0*/  STL [R1+0x10], RZ ;  /* 0x000010ff01007387 */ /* 0x0003e20000100800 */
[----:B------:R-:W-:Y:S01]  /*14de0*/  UISETP.GE.AND UP0, UPT, UR40, UR4, UPT ;  /* 0x000000042800728c */ /* 0x000fe2000bf06270 */
[----:B------:R-:W-:Y:S02]  /*14df0*/  IMAD.MOV.U32 R23, RZ, RZ, 0x1 ;  /* 0x00000001ff177424 */ /* 0x000fe400078e00ff */
[----:B------:R-:W-:-:S03]  /*14e00*/  IMAD.MOV.U32 R19, RZ, RZ, RZ ;  /* 0x000000ffff137224 */ /* 0x000fc600078e00ff */
[----:B------:R-:W-:-:S13]  /*14e10*/  PLOP3.LUT P0, PT, PT, PT, UP0, 0x80, 0x0 ;  /* 0x000000000000781c */ /* 0x000fda0003f0f008 */
[----:B-1----:R-:W-:Y:S05]  /*14e20*/  @P0 BRA `(.L_x_1397) ;  /* 0x0000005800780947 */ /* 0x002fea0003800000 */
[----:B------:R-:W1:Y:S01]  /*14e30*/  S2R R14, SR_TID.X ;  /* 0x00000000000e7919 */ /* 0x000e620000002100 */
[----:B------:R-:W2:Y:S01]  /*14e40*/  S2UR UR4, SR_CgaCtaId ;  /* 0x00000000000479c3 */ /* 0x000ea20000008800 */
[----:B------:R-:W-:Y:S01]  /*14e50*/  MOV R16, 0x400 ;  /* 0x0000040000107802 */ /* 0x000fe20000000f00 */
[----:B------:R-:W-:Y:S01]  /*14e60*/  IMAD.MOV.U32 R30, RZ, RZ, 0x40 ;  /* 0x00000040ff1e7424 */ /* 0x000fe200078e00ff */
[----:B------:R-:W-:Y:S01]  /*14e70*/  ULOP3.LUT UR43, UR44, 0x2, URZ, 0xfc, !UPT ;  /* 0x000000022c2b7892 */ /* 0x000fe2000f8efc3f */
[----:B------:R-:W-:Y:S01]  /*14e80*/  IMAD.MOV.U32 R28, RZ, RZ, 0x20 ;  /* 0x00000020ff1c7424 */ /* 0x000fe200078e00ff */
[----:B------:R-:W-:Y:S01]  /*14e90*/  ULOP3.LUT UR45, UR44, 0x1, URZ, 0xfc, !UPT ;  /* 0x000000012c2d7892 */ /* 0x000fe2000f8efc3f */
[----:B------:R-:W-:Y:S01]  /*14ea0*/  IMAD.MOV.U32 R23, RZ, RZ, 0x1 ;  /* 0x00000001ff177424 */ /* 0x000fe200078e00ff */
[----:B------:R-:W-:Y:S01]  /*14eb0*/  ULDC UR46, c[0x0][0xc] ;  /* 0x00000300002e7ab9 */ /* 0x000fe20000000800 */
[----:B------:R-:W-:Y:S02]  /*14ec0*/  IMAD.MOV.U32 R19, RZ, RZ, RZ ;  /* 0x000000ffff137224 */ /* 0x000fe400078e00ff */
[----:B--2---:R-:W-:-:S05]  /*14ed0*/  IMAD.U32 R37, RZ, RZ, UR4 ;  /* 0x00000004ff257e24 */ /* 0x004fca000f8e00ff */
[----:B------:R-:W-:Y:S01]  /*14ee0*/  LEA R16, R37, R16, 0x18 ;  /* 0x0000001025107211 */ /* 0x000fe200078ec0ff */
[C---:B-1----:R-:W-:Y:S01]  /*14ef0*/  IMAD.SHL.U32 R7, R14.reuse, 0x10, RZ ;  /* 0x000000100e077824 */ /* 0x042fe200078e00ff */
[C---:B------:R-:W-:Y:S01]  /*14f00*/  LOP3.LUT R13, R14.reuse, 0x7f, RZ, 0xc0, !PT ;  /* 0x0000007f0e0d7812 */ /* 0x040fe200078ec0ff */
[C---:B------:R-:W-:Y:S01]  /*14f10*/  IMAD.SHL.U32 R3, R14.reuse, 0x2, RZ ;  /* 0x000000020e037824 */ /* 0x040fe200078e00ff */
[C---:B------:R-:W-:Y:S01]  /*14f20*/  R2P PR, R14.reuse, 0x16 ;  /* 0x000000160e007804 */ /* 0x040fe20000000000 */
[----:B------:R-:W-:Y:S01]  /*14f30*/  IMAD.SHL.U32 R29, R14, 0x4, RZ ;  /* 0x000000040e1d7824 */ /* 0x000fe200078e00ff */
[C---:B0-----:R-:W-:Y:S02]  /*14f40*/  LOP3.LUT R0, R7.reuse, 0x1b0, RZ, 0xc0, !PT ;  /* 0x000001b007007812 */ /* 0x041fe400078ec0ff */
[----:B------:R-:W-:Y:S02]  /*14f50*/  SHF.R.U32.HI R2, RZ, 0x5, R13 ;  /* 0x00000005ff027819 */ /* 0x000fe4000001160d */
[----:B------:R-:W-:Y:S01]  /*14f60*/  LOP3.LUT R8, R0, 0x30, R3, 0x78, !PT ;  /* 0x0000003000087812 */ /* 0x000fe200078e7803 */
[C---:B------:R-:W-:Y:S01]  /*14f70*/  IMAD.SHL.U32 R3, R14.reuse, 0x80, RZ ;  /* 0x000000800e037824 */ /* 0x040fe200078e00ff */
[C---:B------:R-:W-:Y:S01]  /*14f80*/  LOP3.LUT R11, R7.reuse, 0x40, RZ, 0xc0, !PT ;  /* 0x00000040070b7812 */ /* 0x040fe200078ec0ff */
[----:B------:R-:W-:Y:S01]  /*14f90*/  IMAD.SHL.U32 R0, R14, 0x20, RZ ;  /* 0x000000200e007824 */ /* 0x000fe200078e00ff */
[----:B------:R-:W-:-:S02]  /*14fa0*/  LOP3.LUT R36, R7, 0x30, RZ, 0xc0, !PT ;  /* 0x0000003007247812 */ /* 0x000fc400078ec0ff */
[C---:B------:R-:W-:Y:S01]  /*14fb0*/  LOP3.LUT R5, R3.reuse, 0x380, RZ, 0xc0, !PT ;  /* 0x0000038003057812 */ /* 0x040fe200078ec0ff */
[C---:B------:R-:W-:Y:S01]  /*14fc0*/  IMAD R11, R2.reuse, 0x200, R11 ;  /* 0x00000200020b7824 */ /* 0x040fe200078e020b */
[----:B------:R-:W-:Y:S02]  /*14fd0*/  LOP3.LUT R9, R3, 0x400, RZ, 0xc0, !PT ;  /* 0x0000040003097812 */ /* 0x000fe400078ec0ff */
[----:B------:R-:W-:Y:S01]  /*14fe0*/  LOP3.LUT R6, R5, 0x10, R14, 0xf8, !PT ;  /* 0x0000001005067812 */ /* 0x000fe200078ef80e */
[----:B------:R-:W-:Y:S01]  /*14ff0*/  IMAD R4, R2, 0x10, R5 ;  /* 0x0000001002047824 */ /* 0x000fe200078e0205 */
[----:B------:R-:W-:Y:S01]  /*15000*/  LOP3.LUT R10, R0, 0x380, RZ, 0xc0, !PT ;  /* 0x00000380000a7812 */ /* 0x000fe200078ec0ff */
[----:B------:R-:W-:Y:S01]  /*15010*/  IMAD R9, R2, 0x800, R9 ;  /* 0x0000080002097824 */ /* 0x000fe200078e0209 */
[----:B------:R-:W-:Y:S01]  /*15020*/  LOP3.LUT R6, R6, 0x70, R7, 0x78, !PT ;  /* 0x0000007006067812 */ /* 0x000fe200078e7807 */
[----:B------:R-:W-:Y:S01]  /*15030*/  IMAD.IADD R12, R8, 0x1, R11 ;  /* 0x00000001080c7824 */ /* 0x000fe200078e020b */
[--C-:B------:R-:W-:Y:S01]  /*15040*/  LOP3.LUT R4, R4, 0x70, R7.reuse, 0x78, !PT ;  /* 0x0000007004047812 */ /* 0x100fe200078e7807 */
[----:B------:R-:W-:Y:S01]  /*15050*/  IMAD.SHL.U32 R2, R2, 0x400, RZ ;  /* 0x0000040002027824 */ /* 0x000fe200078e00ff */
[----:B------:R-:W-:-:S02]  /*15060*/  LOP3.LUT R10, R10, 0x30, R7, 0xf8, !PT ;  /* 0x000000300a0a7812 */ /* 0x000fc400078ef807 */
[----:B------:R-:W-:Y:S01]  /*15070*/  LOP3.LUT R4, R4, 0xc00, R3, 0xf8, !PT ;  /* 0x00000c0004047812 */ /* 0x000fe200078ef803 */
[----:B------:R-:W-:Y:S01]  /*15080*/  IMAD.IADD R3, R9, 0x1, R6 ;  /* 0x0000000109037824 */ /* 0x000fe200078e0206 */
[----:B------:R-:W-:Y:S01]  /*15090*/  STL [R1], R12 ;  /* 0x0000000c01007387 */ /* 0x000fe20000100800 */
[----:B------:R-:W-:Y:S02]  /*150a0*/  SEL R31, R30, 0xffffffc0, !P2 ;  /* 0xffffffc01e1f7807 */ /* 0x000fe40005000000 */
[----:B------:R-:W-:Y:S01]  /*150b0*/  LOP3.LUT R29, R10, 0x70, R29, 0x78, !PT ;  /* 0x000000700a1d7812 */ /* 0x000fe200078e781d */
[----:B------:R-:W-:Y:S01]  /*150c0*/  STL [R1+0x8], R4 ;  /* 0x0000080401007387 */ /* 0x000fe20000100800 */
[----:B------:R-:W-:Y:S02]  /*150d0*/  SEL R30, R30, 0xffffffc0, !P4 ;  /* 0xffffffc01e1e7807 */ /* 0x000fe40006000000 */
[----:B------:R-:W-:Y:S01]  /*150e0*/  SEL R28, R28, 0xffffffe0, !P1 ;  /* 0xffffffe01c1c7807 */ /* 0x000fe20004800000 */
[----:B------:R0:W-:Y:S01]  /*150f0*/  STL [R1+0x4], R3 ;  /* 0x0000040301007387 */ /* 0x0001e20000100800 */
[----:B------:R-:W-:-:S03]  /*15100*/  LOP3.LUT R2, R36, 0x80, RZ, 0xfc, !PT ;  /* 0x0000008024027812 */ /* 0x000fc600078efcff */
[----:B------:R1:W-:Y:S01]  /*15110*/  STL [R1+0x10], RZ ;  /* 0x000010ff01007387 */ /* 0x0003e20000100800 */
[----:B0-----:R-:W-:-:S04]  /*15120*/  SHF.R.U32.HI R3, RZ, 0x2, R13 ;  /* 0x00000002ff037819 */ /* 0x001fc8000001160d */
[----:B------:R-:W-:Y:S01]  /*15130*/  LOP3.LUT R0, R3, 0x60, R0, 0xf8, !PT ;  /* 0x0000006003007812 */ /* 0x000fe200078ef800 */
[----:B------:R-:W-:Y:S01]  /*15140*/  IMAD.IADD R0, R16, 0x1, R12 ;  /* 0x0000000110007824 */ /* 0x000fe200078e020c */
[----:B------:R-:W-:-:S04]  /*15150*/  LOP3.LUT R3, R36, 0x40, RZ, 0xfc, !PT ;  /* 0x0000004024037812 */ /* 0x000fc800078efcff */
[----:B------:R1:W-:Y:S03]  /*15160*/  STL [R1+0xc], R0 ;  /* 0x00000c0001007387 */ /* 0x0003e60000100800 */
.L_x_1479:
[----:B------:R-:W-:Y:S01]  /*15170*/  ULDC.64 UR4, c[0x0][0xa28] ;  /* 0x00028a0000047ab9 */ /* 0x000fe20000000a00 */
[----:B------:R-:W-:Y:S01]  /*15180*/  ULDC.64 UR6, c[0x0][0xa18] ;  /* 0x0002860000067ab9 */ /* 0x000fe20000000a00 */
[----:B------:R-:W-:Y:S02]  /*15190*/  UISETP.NE.U32.AND UP0, UPT, UR4, URZ, UPT ;  /* 0x0000003f0400728c */ /* 0x000fe4000bf05070 */
[----:B------:R-:W-:Y:S02]  /*151a0*/  UISETP.NE.U32.AND UP2, UPT, UR6, URZ, UPT ;  /* 0x0000003f0600728c */ /* 0x000fe4000bf45070 */
[----:B------:R-:W-:Y:S02]  /*151b0*/  UISETP.NE.AND.EX UP0, UPT, UR5, URZ, UPT, UP0 ;  /* 0x0000003f0500728c */ /* 0x000fe4000bf05300 */
[----:B------:R-:W-:Y:S01]  /*151c0*/  UISETP.NE.AND.EX UP2, UPT, UR7, URZ, UPT, UP2 ;  /* 0x0000003f0700728c */ /* 0x000fe2000bf45320 */
[----:B------:R-:W-:Y:S02]  /*151d0*/  ULDC.64 UR4, c[0x0][0xa00] ;  /* 0x0002800000047ab9 */ /* 0x000fe40000000a00 */
[----:B------:R-:W-:Y:S01]  /*151e0*/  ULDC.64 UR6, c[0x0][0xa00] ;  /* 0x0002800000067ab9 */ /* 0x000fe20000000a00 */
[----:B------:R-:W-:Y:S01]  /*151f0*/  UISETP.NE.U32.AND UP1, UPT, UR4, URZ, UPT ;  /* 0x0000003f0400728c */ /* 0x000fe2000bf25070 */
[----:B------:R-:W-:Y:S01]  /*15200*/  PLOP3.LUT P0, PT, PT, PT, UP0, 0x80, 0x0 ;  /* 0x000000000000781c */ /* 0x000fe20003f0f008 */
[----:B------:R-:W-:-:S02]  /*15210*/  UIMAD.WIDE UR6, UR40, 0x4, UR6 ;  /* 0x00000004280678a5 */ /* 0x000fc4000f8e0206 */
[----:B------:R-:W-:Y:S01]  /*15220*/  UISETP.NE.AND.EX UP3, UPT, UR5, URZ, UPT, UP1 ;  /* 0x0000003f0500728c */ /* 0x000fe2000bf65310 */
[----:B------:R-:W-:Y:S02]  /*15230*/  UMOV UR38, URZ ;  /* 0x0000003f00267c82 */ /* 0x000fe40008000000 */
[----:B------:R-:W-:Y:S01]  /*15240*/  @UP0 ULDC.64 UR4, c[0x0][0xa28] ;  /* 0x00028a0000040ab9 */ /* 0x000fe20000000a00 */
[----:B------:R-:W-:Y:S01]  /*15250*/  ULDC.64 UR8, c[0x0][0xa20] ;  /* 0x0002880000087ab9 */ /* 0x000fe20000000a00 */
[----:B------:R-:W-:Y:S01]  /*15260*/  @UP0 UIMAD.WIDE UR4, UR40, 0x4, UR4 ;  /* 0x00000004280408a5 */ /* 0x000fe2000f8e0204 */
[----:B------:R-:W-:Y:S01]  /*15270*/  PLOP3.LUT P1, PT, PT, PT, UP3, 0x80, 0x0 ;  /* 0x000000000000781c */ /* 0x000fe20003f2f038 */
[----:B------:R-:W-:Y:S01]  /*15280*/  ULDC UR36, c[0x0][0x2f0] ;  /* 0x0000bc0000247ab9 */ /* 0x000fe20000000800 */
[----:B------:R-:W-:Y:S01]  /*15290*/  PLOP3.LUT P2, PT, PT, PT, UP3, 0x80, 0x0 ;  /* 0x000000000000781c */ /* 0x000fe20003f4f038 */
[----:B------:R-:W-:Y:S01]  /*152a0*/  UMOV UR39, URZ ;  /* 0x0000003f00277c82 */ /* 0x000fe20008000000 */
[----:B------:R-:W-:Y:S01]  /*152b0*/  UP2UR UR47, UPR, URZ, 0x8 ;  /* 0x000000083f2f7883 */ /* 0x000fe20008000000 */
[----:B--2---:R-:W-:-:S02]  /*152c0*/  IMAD.U32 R2, RZ, RZ, UR4 ;  /* 0x00000004ff027e24 */ /* 0x004fc4000f8e00ff */
[----:B------:R-:W-:Y:S01]  /*152d0*/  IMAD.U32 R3, RZ, RZ, UR5 ;  /* 0x00000005ff037e24 */ /* 0x000fe2000f8e00ff */
[----:B------:R-:W-:-:S04]  /*152e0*/  @UP2 ULDC.64 UR4, c[0x0][0xa18] ;  /* 0x0002860000042ab9 */ /* 0x000fc80000000a00 */
[----:B01----:R0:W2:Y:S01]  /*152f0*/  @P0 LDG.E R0, desc[UR56][R2.64] ;  /* 0x0000003802000981 */ /* 0x0030a2000c1e1900 */
[----:B------:R-:W-:Y:S01]  /*15300*/  @UP2 UIMAD.WIDE UR4, UR40, 0x4, UR4 ;  /* 0x00000004280428a5 */ /* 0x000fe2000f8e0204 */
[----:B0-----:R-:W-:Y:S02]  /*15310*/  IMAD.U32 R2, RZ, RZ, UR6 ;  /* 0x00000006ff027e24 */ /* 0x001fe4000f8e00ff */
[----:B------:R-:W-:-:S05]  /*15320*/  IMAD.U32 R3, RZ, RZ, UR7 ;  /* 0x00000007ff037e24 */ /* 0x000fca000f8e00ff */
[----:B------:R0:W3:Y:S01]  /*15330*/  @P1 LDG.E R4, desc[UR56][R2.64] ;  /* 0x0000003802041981 */ /* 0x0000e2000c1e1900 */
[----:B------:R-:W-:Y:S01]  /*15340*/  PLOP3.LUT P1, PT, PT, PT, UP2, 0x80, 0x0 ;  /* 0x000000000000781c */ /* 0x000fe20003f2f028 */
[----:B0-----:R-:W-:Y:S02]  /*15350*/  IMAD.U32 R2, RZ, RZ, UR4 ;  /* 0x00000004ff027e24 */ /* 0x001fe4000f8e00ff */
[----:B------:R-:W-:Y:S01]  /*15360*/  IMAD.U32 R3, RZ, RZ, UR5 ;  /* 0x00000005ff037e24 */ /* 0x000fe2000f8e00ff */
[----:B------:R-:W-:-:S09]  /*15370*/  ULDC.64 UR4, c[0x0][0x418] ;  /* 0x0001060000047ab9 */ /* 0x000fd20000000a00 */
[----:B------:R-:W4:Y:S01]  /*15380*/  @P1 LDG.E R5, desc[UR56][R2.64] ;  /* 0x0000003802051981 */ /* 0x000f22000c1e1900 */
[----:B------:R-:W-:-:S03]  /*15390*/  UISETP.NE.U32.AND UP0, UPT, UR4, URZ, UPT ;  /* 0x0000003f0400728c */ /* 0x000fc6000bf05070 */
[----:B------:R-:W-:Y:S01]  /*153a0*/  ULDC UR4, c[0x0][0x424] ;  /* 0x0001090000047ab9 */ /* 0x000fe20000000800 */
[----:B------:R-:W-:-:S04]  /*153b0*/  UISETP.NE.AND.EX UP0, UPT, UR5, URZ, UPT, UP0 ;  /* 0x0000003f0500728c */ /* 0x000fc8000bf05300 */
[----:B------:R-:W-:-:S04]  /*153c0*/  USEL UR4, UR4, 0x1, UP0 ;  /* 0x0000000104047887 */ /* 0x000fc80008000000 */
[----:B------:R-:W-:Y:S01]  /*153d0*/  UIMAD UR36, UR4, UR36, URZ ;  /* 0x00000024042472a4 */ /* 0x000fe2000f8e023f */
[----:B--2---:R-:W-:Y:S02]  /*153e0*/  @P0 R2UR UR38, R0 ;  /* 0x00000000002602ca */ /* 0x004fe400000e0000 */
[----:B------:R-:W-:-:S04]  /*153f0*/  ISETP.NE.U32.AND P0, PT, RZ, UR8, PT ;  /* 0x00000008ff007c0c */ /* 0x000fc8000bf05070 */
[----:B------:R-:W-:Y:S02]  /*15400*/  ISETP.NE.AND.EX P0, PT, RZ, UR9, PT, P0 ;  /* 0x00000009ff007c0c */ /* 0x000fe4000bf05300 */
[----:B---3--:R-:W-:Y:S02]  /*15410*/  @P2 R2UR UR39, R4 ;  /* 0x00000000042722ca */ /* 0x008fe400000e0000 */
[----:B----4-:R-:W-:Y:S01]  /*15420*/  @P1 R2UR UR41, R5 ;  /* 0x00000000052912ca */ /* 0x010fe200000e0000 */
[----:B------:R-:W-:-:S14]  /*15430*/  @P1 BRA `(.L_x_1398) ;  /* 0x00000000002c1947 */ /* 0x000fdc0003800000 */
[----:B------:R-:W-:Y:S01]  /*15440*/  UISETP.NE.AND UP0, UPT, UR47, URZ, UPT ;  /* 0x0000003f2f00728c */ /* 0x000fe2000bf05270 */
[----:B------:R-:W-:-:S05]  /*15450*/  ULDC UR41, c[0x0][0x288] ;  /* 0x0000a20000297ab9 */ /* 0x000fca0000000800 */
[----:B------:R-:W-:-:S13]  /*15460*/  PLOP3.LUT P1, PT, PT, PT, UP0, 0x40, 0x0 ;  /* 0x000000000000781c */ /* 0x000fda0003f2e808 */
[----:B------:R-:W-:Y:S05]  /*15470*/  @P1 BRA `(.L_x_1398) ;  /* 0x00000000001c1947 */ /* 0x000fea0003800000 */
[----:B------:R-:W-:Y:S02]  /*15480*/  IMAD.U32 R2, RZ, RZ, UR6 ;  /* 0x00000006ff027e24 */ /* 0x000fe4000f8e00ff */
[----:B------:R-:W-:-:S05]  /*15490*/  IMAD.U32 R3, RZ, RZ, UR7 ;  /* 0x00000007ff037e24 */ /* 0x000fca000f8e00ff */
[----:B------:R-:W2:Y:S04]  /*154a0*/  LDG.E R0, desc[UR56][R2.64] ;  /* 0x0000003802007981 */ /* 0x000ea8000c1e1900 */
[----:B------:R-:W3:Y:S01]  /*154b0*/  LDG.E R4, desc[UR56][R2.64+0x4] ;  /* 0x0000043802047981 */ /* 0x000ee2000c1e1900 */
[----:B--2---:R-:W-:Y:S02]  /*154c0*/  R2UR UR4, R0 ;  /* 0x00000000000472ca */ /* 0x004fe400000e0000 */
[----:B---3--:R-:W-:-:S13]  /*154d0*/  R2UR UR41, R4 ;  /* 0x00000000042972ca */ /* 0x008fda00000e0000 */
[----:B------:R-:W-:-:S12]  /*154e0*/  UIADD3 UR41, -UR4, UR41, URZ ;  /* 0x0000002904297290 */ /* 0x000fd8000fffe13f */
.L_x_1398:
        /* <DEDUP_REMOVED lines=8> */
.L_x_1399:
        /* <DEDUP_REMOVED lines=13> */
.L_x_1400:
[----:B------:R-:W-:Y:S01]  /*15640*/  ULDC UR4, c[0x0][0x448] ;  /* 0x0001120000047ab9 */ /* 0x000fe20000000800 */
[----:B------:R-:W-:Y:S01]  /*15650*/  IMAD.SHL.U32 R18, R25, 0x80, RZ ;  /* 0x0000008019127824 */ /* 0x000fe200078e00ff */
[----:B------:R-:W-:Y:S02]  /*15660*/  UISETP.NE.AND UP0, UPT, UR4, 0x1, UPT ;  /* 0x000000010400788c */ /* 0x000fe4000bf05270 */
[----:B------:R-:W-:Y:S01]  /*15670*/  UIADD3 UR36, -UR38, UR36, URZ ;  /* 0x0000002426247290 */ /* 0x000fe2000fffe13f */
[----:B------:R-:W-:Y:S01]  /*15680*/  VIADD R0, R18, 0x7f ;  /* 0x0000007f12007836 */ /* 0x000fe20000000000 */
[----:B------:R-:W-:Y:S02]  /*15690*/  UP2UR UR48, UPR, URZ, 0x1 ;  /* 0x000000013f307883 */ /* 0x000fe40008000000 */
[----:B------:R-:W-:Y:S01]  /*156a0*/  PLOP3.LUT P0, PT, PT, PT, UP0, 0x80, 0x0 ;  /* 0x000000000000781c */ /* 0x000fe20003f0f008 */
[----:B------:R-:W-:Y:S01]  /*156b0*/  UIADD3 UR6, UR36, 0x1, -UR41 ;  /* 0x0000000124067890 */ /* 0x000fe2000fffe829 */
[----:B------:R-:W-:-:S03]  /*156c0*/  PLOP3.LUT P1, PT, PT, PT, UP0, 0x80, 0x0 ;  /* 0x000000000000781c */ /* 0x000fc60003f2f008 */
[----:B------:R-:W-:-:S08]  /*156d0*/  @UP0 ULDC UR4, c[0x0][0x44c] ;  /* 0x0001130000040ab9 */ /* 0x000fd00000000800 */
[----:B------:R-:W-:Y:S01]  /*156e0*/  @P0 IMAD.HI.U32 R2, R0, UR4, RZ ;  /* 0x0000000400020c27 */ /* 0x000fe2000f8e00ff */
[----:B------:R-:W-:-:S04]  /*156f0*/  @UP0 ULDC UR4, c[0x0][0x450] ;  /* 0x0001140000040ab9 */ /* 0x000fc80000000800 */
[----:B------:R-:W-:Y:S01]  /*15700*/  @P1 SHF.R.U32.HI R0, RZ, UR4, R2 ;  /* 0x00000004ff001c19 */ /* 0x000fe20008011602 */
[----:B------:R-:W-:Y:S02]  /*15710*/  ULDC.64 UR4, c[0x0][0x9e0] ;  /* 0x0002780000047ab9 */ /* 0x000fe40000000a00 */
[----:B------:R-:W-:Y:S01]  /*15720*/  UISETP.GE.AND UP0, UPT, UR5, 0x1, UPT ;  /* 0x000000010500788c */ /* 0x000fe2000bf06270 */
[----:B------:R-:W-:-:S05]  /*15730*/  R2UR UR7, R0 ;  /* 0x00000000000772ca */ /* 0x000fca00000e0000 */
[----:B------:R-:W-:-:S08]  /*15740*/  PLOP3.LUT P1, PT, PT, PT, UP0, 0x80, 0x0 ;  /* 0x000000000000781c */ /* 0x000fd00003f2f008 */
[----:B------:R-:W-:-:S04]  /*15750*/  UIADD3 UR6, UR6, UR7, URZ ;  /* 0x0000000706067290 */ /* 0x000fc8000fffe03f */
[----:B------:R-:W-:-:S06]  /*15760*/  UIADD3 UR4, UR6, UR4, URZ ;  /* 0x0000000406047290 */ /* 0x000fcc000fffe03f */
[----:B------:R-:W-:Y:S01]  /*15770*/  IMAD.U32 R0, RZ, RZ, UR4 ;  /* 0x00000004ff007e24 */ /* 0x000fe2000f8e00ff */
[----:B------:R-:W-:Y:S06]  /*15780*/  @!P1 BRA `(.L_x_1401) ;  /* 0x0000000000409947 */ /* 0x000fec0003800000 */
        /* <DEDUP_REMOVED lines=10> */
.L_x_1402:
[----:B------:R-:W-:-:S11]  /*15830*/  UISETP.NE.AND UP0, UPT, UR5, 0x1, UPT ;  /* 0x000000010500788c */ /* 0x000fd6000bf05270 */
[----:B------:R-:W-:Y:S02]  /*15840*/  @UP0 ULDC.64 UR8, c[0x0][0x9e8] ;  /* 0x00027a0000080ab9 */ /* 0x000fe40000000a00 */
[----:B------:R-:W-:-:S04]  /*15850*/  UIMAD.WIDE.U32 UR6, UR4, UR8, URZ ;  /* 0x00000008040672a5 */ /* 0x000fc8000f8e003f */
[----:B------:R-:W-:-:S12]  /*15860*/  @UP0 USHF.R.U32.HI UR4, URZ, UR9, UR7 ;  /* 0x000000093f040299 */ /* 0x000fd80008011607 */
.L_x_1403:
[----:B------:R-:W-:-:S06]  /*15870*/  UIMAD UR4, UR4, UR5, UR5 ;  /* 0x00000005040472a4 */ /* 0x000fcc000f8e0205 */
[----:B------:R-:W-:-:S07]  /*15880*/  VIMNMX R0, R0, UR4, PT ;  /* 0x0000000400007c48 */ /* 0x000fce000bfe0100 */
.L_x_1401:
[----:B------:R-:W-:Y:S01]  /*15890*/  UISETP.NE.AND UP0, UPT, UR48, URZ, UPT ;  /* 0x0000003f3000728c */ /* 0x000fe2000bf05270 */
[----:B------:R-:W-:Y:S01]  /*158a0*/  R2UR UR9, R18 ;  /* 0x00000000120972ca */ /* 0x000fe200000e0000 */
[----:B------:R-:W-:Y:S01]  /*158b0*/  UIADD3 UR4, UR36, 0x7f, URZ ;  /* 0x0000007f24047890 */ /* 0x000fe2000fffe03f */
[----:B------:R-:W-:-:S03]  /*158c0*/  VIADD R0, R0, 0x7f ;  /* 0x0000007f00007836 */ /* 0x000fc60000000000 */
[----:B------:R-:W-:Y:S02]  /*158d0*/  USHF.R.S32.HI UR8, URZ, 0x1f, UR4 ;  /* 0x0000001f3f087899 */ /* 0x000fe40008011404 */
[----:B------:R-:W-:Y:S02]  /*158e0*/  SHF.R.S32.HI R3, RZ, 0x1f, R0 ;  /* 0x0000001fff037819 */ /* 0x000fe40000011400 */
[----:B------:R-:W-:Y:S01]  /*158f0*/  ULEA.HI UR8, UR8, UR4, URZ, 0x7 ;  /* 0x0000000408087291 */ /* 0x000fe2000f8f383f */
[----:B------:R-:W-:Y:S01]  /*15900*/  @UP0 ULDC UR6, c[0x0][0x44c] ;  /* 0x0001130000060ab9 */ /* 0x000fe20000000800 */
[----:B------:R-:W-:Y:S02]  /*15910*/  @UP0 ULDC UR10, c[0x0][0x450] ;  /* 0x00011400000a0ab9 */ /* 0x000fe40000000800 */
[----:B------:R-:W-:Y:S01]  /*15920*/  UIMAD.WIDE.U32 UR6, UR9, UR6, URZ ;  /* 0x00000006090672a5 */ /* 0x000fe2000f8e003f */
[----:B------:R-:W-:Y:S01]  /*15930*/  LEA.HI R3, R3, R0, RZ, 0x7 ;  /* 0x0000000003037211 */ /* 0x000fe200078f38ff */
[----:B------:R-:W-:-:S02]  /*15940*/  USHF.R.S32.HI UR8, URZ, 0x7, UR8 ;  /* 0x000000073f087899 */ /* 0x000fc40008011408 */
[----:B------:R-:W-:Y:S01]  /*15950*/  @UP0 USHF.R.U32.HI UR9, URZ, UR10, UR7 ;  /* 0x0000000a3f090299 */ /* 0x000fe20008011607 */
[----:B------:R-:W-:Y:S01]  /*15960*/  SHF.R.S32.HI R3, RZ, 0x7, R3 ;  /* 0x00000007ff037819 */ /* 0x000fe20000011403 */
[----:B------:R-:W-:Y:S02]  /*15970*/  ULDC UR4, c[0x0][0x9dc] ;  /* 0x0002770000047ab9 */ /* 0x000fe40000000800 */
[----:B------:R-:W-:Y:S01]  /*15980*/  UIADD3 UR9, UR9, UR36, -UR41 ;  /* 0x0000002409097290 */ /* 0x000fe2000fffe829 */
[----:B------:R-:W-:-:S03]  /*15990*/  VIMNMX R27, R3, UR8, PT ;  /* 0x00000008031b7c48 */ /* 0x000fc6000bfe0100 */
        /* <DEDUP_REMOVED lines=12> */
.L_x_1405:
[----:B------:R-:W-:-:S11]  /*15a60*/  UISETP.NE.AND UP0, UPT, UR5, 0x1, UPT ;  /* 0x000000010500788c */ /* 0x000fd6000bf05270 */
[----:B------:R-:W-:Y:S02]  /*15a70*/  @UP0 ULDC.64 UR10, c[0x0][0x9e8] ;  /* 0x00027a00000a0ab9 */ /* 0x000fe40000000a00 */
[----:B------:R-:W-:-:S04]  /*15a80*/  UIMAD.WIDE.U32 UR6, UR9, UR10, URZ ;  /* 0x0000000a090672a5 */ /* 0x000fc8000f8e003f */
[----:B------:R-:W-:-:S12]  /*15a90*/  @UP0 USHF.R.U32.HI UR9, URZ, UR11, UR7 ;  /* 0x0000000b3f090299 */ /* 0x000fd80008011607 */
.L_x_1406:
[----:B------:R-:W-:-:S04]  /*15aa0*/  UIMAD UR5, UR9, UR5, URZ ;  /* 0x00000005090572a4 */ /* 0x000fc8000f8e023f */
[----:B------:R-:W-:-:S04]  /*15ab0*/  UISETP.LT.AND UP0, UPT, UR4, UR5, UPT ;  /* 0x000000050400728c */ /* 0x000fc8000bf01270 */
[----:B------:R-:W-:-:S12]  /*15ac0*/  USEL UR4, UR4, UR5, !UP0 ;  /* 0x0000000504047287 */ /* 0x000fd8000c000000 */
.L_x_1404:
[----:B------:R-:W-:Y:S01]  /*15ad0*/  USHF.R.S32.HI UR5, URZ, 0x1f, UR4 ;  /* 0x0000001f3f057899 */ /* 0x000fe20008011404 */
[----:B------:R-:W-:-:S03]  /*15ae0*/  R2UR UR7, R26 ;  /* 0x000000001a0772ca */ /* 0x000fc600000e0000 */
[----:B------:R-:W-:-:S04]  /*15af0*/  ULEA.HI UR5, UR5, UR4, URZ, 0x7 ;  /* 0x0000000405057291 */ /* 0x000fc8000f8f383f */
[----:B------:R-:W-:-:S04]  /*15b00*/  USHF.R.S32.HI UR6, URZ, 0x7, UR5 ;  /* 0x000000073f067899 */ /* 0x000fc80008011405 */
[----:B------:R-:W-:Y:S02]  /*15b10*/  UISETP.LT.AND UP0, UPT, URZ, UR6, UPT ;  /* 0x000000063f00728c */ /* 0x000fe4000bf01270 */
[----:B------:R-:W-:Y:S02]  /*15b20*/  ULOP3.LUT UR5, UR7, 0xff000000, URZ, 0xc0, !UPT ;  /* 0xff00000007057892 */ /* 0x000fe4000f8ec03f */
[----:B------:R-:W-:Y:S02]  /*15b30*/  USEL UR11, URZ, UR6, !UP0 ;  /* 0x000000063f0b7287 */ /* 0x000fe4000c000000 */
[----:B------:R-:W-:Y:S02]  /*15b40*/  ULOP3.LUT UR4, UR7, 0xff0000, URZ, 0xc0, !UPT ;  /* 0x00ff000007047892 */ /* 0x000fe4000f8ec03f */
[----:B------:R-:W-:Y:S02]  /*15b50*/  USHF.R.U32.HI UR5, URZ, 0x8, UR5 ;  /* 0x000000083f057899 */ /* 0x000fe40008011605 */
[----:B------:R-:W-:-:S02]  /*15b60*/  ISETP.GT.AND P0, PT, R27, UR11, PT ;  /* 0x0000000b1b007c0c */ /* 0x000fc4000bf04270 */
[----:B------:R-:W-:-:S03]  /*15b70*/  ULEA.HI UR5, UR4, UR5, URZ, 0x10 ;  /* 0x0000000504057291 */ /* 0x000fc6000f8f803f */
[----:B------:R-:W-:Y:S01]  /*15b80*/  UMOV UR4, URZ ;  /* 0x0000003f00047c82 */ /* 0x000fe20008000000 */
[----:B------:R-:W-:-:S07]  /*15b90*/  ULOP3.LUT UR42, UR5, 0xff, URZ, 0xc0, !UPT ;  /* 0x000000ff052a7892 */ /* 0x000fce000f8ec03f */
[----:B------:R-:W-:Y:S05]  /*15ba0*/  @!P0 BRA `(.L_x_1407) ;  /* 0x0000000000908947 */ /* 0x000fea0003800000 */
[----:B------:R-:W-:Y:S01]  /*15bb0*/  USHF.R.U32.HI UR6, URZ, 0x10, UR5 ;  /* 0x000000103f067899 */ /* 0x000fe20008011605 */
[----:B------:R-:W-:-:S03]  /*15bc0*/  UMOV UR4, URZ ;  /* 0x0000003f00047c82 */ /* 0x000fc60008000000 */
[----:B------:R-:W-:-:S11]  /*15bd0*/  UISETP.NE.AND UP0, UPT, UR6, URZ, UPT ;  /* 0x0000003f0600728c */ /* 0x000fd6000bf05270 */
[----:B------:R-:W-:Y:S02]  /*15be0*/  @!UP0 ULDC UR6, c[0x0][0x9f0] ;  /* 0x00027c0000068ab9 */ /* 0x000fe40000000800 */
[----:B------:R-:W-:-:S04]  /*15bf0*/  IABS R0, UR6 ;  /* 0x0000000600007c13 */ /* 0x000fc80008000000 */
[----:B------:R-:W-:Y:S01]  /*15c00*/  R2UR UR12, R0 ;  /* 0x00000000000c72ca */ /* 0x000fe200000e0000 */
[----:B------:R-:W-:-:S05]  /*15c10*/  IMAD.U32 R0, RZ, RZ, UR6 ;  /* 0x00000006ff007e24 */ /* 0x000fca000f8e00ff */
[----:B------:R-:W-:-:S04]  /*15c20*/  IADD3 R0, R0, -0x1, R27 ;  /* 0xffffffff00007810 */ /* 0x000fc80007ffe01b */
[----:B------:R-:W-:Y:S02]  /*15c30*/  R2UR UR7, R0 ;  /* 0x00000000000772ca */ /* 0x000fe400000e0000 */
[----:B------:R-:W-:Y:S01]  /*15c40*/  IABS R0, UR6 ;  /* 0x0000000600007c13 */ /* 0x000fe20008000000 */
[----:B------:R-:W0:Y:S10]  /*15c50*/  I2F.RP R2, UR12 ;  /* 0x0000000c00027d06 */ /* 0x000e340008209400 */
[----:B------:R-:W-:Y:S01]  /*15c60*/  UIADD3 UR7, -UR11, UR7, URZ ;  /* 0x000000070b077290 */ /* 0x000fe2000fffe13f */
[----:B0-----:R-:W0:Y:S02]  /*15c70*/  MUFU.RCP R2, R2 ;  /* 0x0000000200027308 */ /* 0x001e240000001000 */
[----:B0-----:R-:W-:-:S02]  /*15c80*/  VIADD R3, R2, 0xffffffe ;  /* 0x0ffffffe02037836 */ /* 0x001fc40000000000 */
[----:B------:R-:W-:Y:S01]  /*15c90*/  IMAD.MOV R2, RZ, RZ, -R0 ;  /* 0x000000ffff027224 */ /* 0x000fe200078e0a00 */
[----:B------:R-:W-:Y:S01]  /*15ca0*/  IABS R0, UR7 ;  /* 0x0000000700007c13 */ /* 0x000fe20008000000 */
[----:B------:R-:W-:Y:S02]  /*15cb0*/  ULOP3.LUT UR7, UR7, UR6, URZ, 0x3c, !UPT ;  /* 0x0000000607077292 */ /* 0x000fe4000f8e3c3f */
[----:B------:R-:W0:Y:S01]  /*15cc0*/  F2I.FTZ.U32.TRUNC.NTZ R3, R3 ;  /* 0x0000000300037305 */ /* 0x000e22000021f000 */
[----:B------:R-:W-:Y:S02]  /*15cd0*/  R2UR UR9, R0 ;  /* 0x00000000000972ca */ /* 0x000fe400000e0000 */
[----:B------:R-:W-:Y:S02]  /*15ce0*/  R2UR UR10, R2 ;  /* 0x00000000020a72ca */ /* 0x000fe400000e0000 */
[----:B0-----:R-:W-:-:S13]  /*15cf0*/  R2UR UR5, R3 ;  /* 0x00000000030572ca */ /* 0x001fda00000e0000 */
[----:B------:R-:W-:-:S04]  /*15d00*/  UIADD3 UR8, URZ, -UR5, URZ ;  /* 0x800000053f087290 */ /* 0x000fc8000fffe03f */
[----:B------:R-:W-:-:S04]  /*15d10*/  UIMAD UR8, UR8, UR12, URZ ;  /* 0x0000000c080872a4 */ /* 0x000fc8000f8e023f */
[----:B------:R-:W-:-:S04]  /*15d20*/  UIMAD.WIDE.U32 UR4, UR5, UR8, UR4 ;  /* 0x00000008050472a5 */ /* 0x000fc8000f8e0004 */
[----:B------:R-:W-:-:S04]  /*15d30*/  UIMAD.WIDE.U32 UR4, UR5, UR9, URZ ;  /* 0x00000009050472a5 */ /* 0x000fc8000f8e003f */
        /* <DEDUP_REMOVED lines=11> */
.L_x_1407:
[----:B------:R-:W-:Y:S01]  /*15df0*/  UIMAD UR42, UR42, UR4, UR11 ;  /* 0x000000042a2a72a4 */ /* 0x000fe2000f8e020b */
[----:B------:R-:W-:Y:S05]  /*15e00*/  BSSY B7, `(.L_x_1408) ;  /* 0x00003a5000077945 */ /* 0x000fea0003800000 */
[----:B------:R-:W-:-:S05]  /*15e10*/  IMAD.U32 R0, RZ, RZ, UR42 ;  /* 0x0000002aff007e24 */ /* 0x000fca000f8e00ff */
[----:B------:R-:W-:-:S04]  /*15e20*/  VIADDMNMX R27, R0, UR4, R27, PT ;  /* 0x00000004001b7c46 */ /* 0x000fc8000b80011b */
[----:B------:R-:W-:-:S13]  /*15e30*/  ISETP.GT.AND P0, PT, R27, UR42, PT ;  /* 0x0000002a1b007c0c */ /* 0x000fda000bf04270 */
[----:B------:R-:W-:Y:S05]  /*15e40*/  @P0 BRA `(.L_x_1409) ;  /* 0x0000000000440947 */ /* 0x000fea0003800000 */
        /* <DEDUP_REMOVED lines=15> */
[----:B0-----:R-:W-:Y:S01]  /*15f40*/  IADD3 R24, R0, UR46, R7 ;  /* 0x0000002e00187c10 */ /* 0x001fe2000fffe007 */
[----:B------:R-:W-:Y:S06]  /*15f50*/  BRA `(.L_x_1410) ;  /* 0x00000038003c7947 */ /* 0x000fec0003800000 */
.L_x_1409:
        /* <DEDUP_REMOVED lines=20> */
.L_x_1412:
[----:B------:R-:W-:Y:S05]  /*160a0*/  BSYNC B6 ;  /* 0x0000000000067941 */ /* 0x000fea0003800000 */
.L_x_1411:
        /* <DEDUP_REMOVED lines=22> */
.L_x_1414:
[----:B------:R-:W-:Y:S05]  /*16210*/  BSYNC B6 ;  /* 0x0000000000067941 */ /* 0x000fea0003800000 */
.L_x_1413:
        /* <DEDUP_REMOVED lines=20> */
.L_x_1416:
[----:B------:R-:W-:Y:S05]  /*16360*/  BSYNC B6 ;  /* 0x0000000000067941 */ /* 0x000fea0003800000 */
.L_x_1415:
        /* <DEDUP_REMOVED lines=19> */
.L_x_1418:
[----:B------:R-:W-:Y:S05]  /*164a0*/  BSYNC B6 ;  /* 0x0000000000067941 */ /* 0x000fea0003800000 */
.L_x_1417:
[----:B------:R-:W0:Y:S01]  /*164b0*/  S2R R2, SR_TID.X ;  /* 0x0000000000027919 */ /* 0x000e220000002100 */
[----:B------:R-:W-:Y:S01]  /*164c0*/  ULDC.64 UR4, c[0x0][0x9f8] ;  /* 0x00027e0000047ab9 */ /* 0x000fe20000000a00 */
[----:B------:R-:W-:Y:S01]  /*164d0*/  IMAD.U32 R25, RZ, RZ, UR40 ;  /* 0x00000028ff197e24 */ /* 0x000fe2000f8e00ff */
[----:B------:R-:W-:Y:S01]  /*164e0*/  UISETP.NE.U32.AND UP0, UPT, UR4, URZ, UPT ;  /* 0x0000003f0400728c */ /* 0x000fe2000bf05070 */
[----:B------:R-:W1:Y:S01]  /*164f0*/  S2R R20, SR_TID.X ;  /* 0x0000000000147919 */ /* 0x000e620000002100 */
[----:B------:R-:W2:Y:S02]  /*16500*/  LDC R33, c[0x0][0x430] ;  /* 0x00010c00ff217b82 */ /* 0x000ea40000000800 */
[----:B------:R-:W-:-:S06]  /*16510*/  UISETP.NE.AND.EX UP0, UPT, UR5, URZ, UPT, UP0 ;  /* 0x0000003f0500728c */ /* 0x000fcc000bf05300 */
[----:B------:R-:W-:-:S05]  /*16520*/  PLOP3.LUT P0, PT, PT, PT, UP0, 0x80, 0x0 ;  /* 0x000000000000781c */ /* 0x000fca0003f0f008 */
[----:B------:R-:W-:Y:S02]  /*16530*/  @UP0 ULDC.64 UR4, c[0x0][0x9f8] ;  /* 0x00027e0000040ab9 */ /* 0x000fe40000000a00 */
[----:B------:R-:W-:-:S06]  /*16540*/  @UP0 UIMAD.WIDE UR4, UR40, 0x4, UR4 ;  /* 0x00000004280408a5 */ /* 0x000fcc000f8e0204 */
[----:B------:R-:W-:Y:S01]  /*16550*/  IMAD.U32 R3, RZ, RZ, UR5 ;  /* 0x00000005ff037e24 */ /* 0x000fe2000f8e00ff */
[----:B------:R-:W-:Y:S01]  /*16560*/  LEA R8, R27, 0xffffff80, 0x7 ;  /* 0xffffff801b087811 */ /* 0x000fe200078e38ff */
[----:B------:R-:W-:Y:S01]  /*16570*/  ULDC UR5, c[0x0][0x320] ;  /* 0x0000c80000057ab9 */ /* 0x000fe20000000800 */
[----:B0-----:R-:W-:-:S04]  /*16580*/  LOP3.LUT R2, R2, 0x7f, RZ, 0xc0, !PT ;  /* 0x0000007f02027812 */ /* 0x001fc800078ec0ff */
[----:B------:R-:W-:Y:S01]  /*16590*/  SHF.R.U32.HI R21, RZ, 0x2, R2 ;  /* 0x00000002ff157819 */ /* 0x000fe20000011602 */
[----:B------:R-:W-:Y:S02]  /*165a0*/  IMAD.U32 R2, RZ, RZ, UR4 ;  /* 0x00000004ff027e24 */ /* 0x000fe4000f8e00ff */
[----:B-1----:R-:W-:Y:S01]  /*165b0*/  IMAD.SHL.U32 R20, R20, 0x20, RZ ;  /* 0x0000002014147824 */ /* 0x002fe200078e00ff */
[----:B--2---:R-:W-:Y:S01]  /*165c0*/  ISETP.NE.AND P1, PT, R33, 0x1, PT ;  /* 0x000000012100780c */ /* 0x004fe20003f25270 */
[----:B------:R-:W-:Y:S01]  /*165d0*/  ULDC UR4, c[0x0][0x2f4] ;  /* 0x0000bd0000047ab9 */ /* 0x000fe20000000800 */
[----:B------:R0:W2:Y:S01]  /*165e0*/  @P0 LDG.E R25, desc[UR56][R2.64] ;  /* 0x0000003802190981 */ /* 0x0000a2000c1e1900 */
[----:B------:R-:W-:Y:S02]  /*165f0*/  LOP3.LUT R17, R17, 0xffffffbf, RZ, 0xc0, !PT ;  /* 0xffffffbf11117812 */ /* 0x000fe400078ec0ff */
[----:B------:R-:W-:-:S04]  /*16600*/  LOP3.LUT R20, R21, 0x60, R20, 0xf8, !PT ;  /* 0x0000006015147812 */ /* 0x000fc800078ef814 */
[----:B------:R-:W-:-:S04]  /*16610*/  LOP3.LUT R0, R20, R8, RZ, 0xfc, !PT ;  /* 0x0000000814007212 */ /* 0x000fc800078efcff */
[C---:B------:R-:W-:Y:S01]  /*16620*/  ISETP.GE.AND P0, PT, R0.reuse, UR36, PT ;  /* 0x0000002400007c0c */ /* 0x040fe2000bf06270 */
[----:B------:R-:W1:Y:S01]  /*16630*/  @P1 LDC R5, c[0x0][0x434] ;  /* 0x00010d00ff051b82 */ /* 0x000e620000000800 */
[----:B------:R-:W-:Y:S01]  /*16640*/  VIADD R0, R0, UR38 ;  /* 0x0000002600007c36 */ /* 0x000fe20008000000 */
[----:B------:R-:W-:-:S03]  /*16650*/  @P1 LOP3.LUT R17, R17, 0x40, RZ, 0xfc, !PT ;  /* 0x0000004011111812 */ /* 0x000fc600078efcff */
[----:B------:R-:W-:-:S03]  /*16660*/  IMAD.MOV.U32 R6, RZ, RZ, R0 ;  /* 0x000000ffff067224 */ /* 0x000fc600078e0000 */
[----:B------:R-:W3:Y:S08]  /*16670*/  @P1 LDC R4, c[0x0][0x438] ;  /* 0x00010e00ff041b82 */ /* 0x000ef00000000800 */
[----:B0-----:R-:W0:Y:S01]  /*16680*/  @!P0 LDC.64 R2, c[0x0][0x428] ;  /* 0x00010a00ff028b82 */ /* 0x001e220000000a00 */
[----:B-1----:R-:W-:-:S05]  /*16690*/  @P1 IMAD.HI.U32 R5, R0, R5, RZ ;  /* 0x0000000500051227 */ /* 0x002fca00078e00ff */
[----:B---3--:R-:W-:-:S04]  /*166a0*/  @P1 SHF.R.U32.HI R6, RZ, R4, R5 ;  /* 0x00000004ff061219 */ /* 0x008fc80000011605 */
[--C-:B------:R-:W-:Y:S01]  /*166b0*/  @!P0 SHF.R.S32.HI R5, RZ, 0x1f, R6.reuse ;  /* 0x0000001fff058819 */ /* 0x100fe20000011406 */
[----:B------:R-:W-:Y:S01]  /*166c0*/  @!P0 IMAD.MOV.U32 R4, RZ, RZ, R6 ;  /* 0x000000ffff048224 */ /* 0x000fe200078e0006 */
[C---:B------:R-:W-:Y:S02]  /*166d0*/  LOP3.LUT R9, R36.reuse, 0x40, RZ, 0xfc, !PT ;  /* 0x0000004024097812 */ /* 0x040fe400078efcff */
[----:B------:R-:W-:Y:S02]  /*166e0*/  LOP3.LUT R17, R17, 0xffffffef, RZ, 0xc0, !PT ;  /* 0xffffffef11117812 */ /* 0x000fe400078ec0ff */
[----:B------:R-:W-:-:S04]  /*166f0*/  LOP3.LUT R10, R36, 0x80, RZ, 0xfc, !PT ;  /* 0x00000080240a7812 */ /* 0x000fc800078efcff */
[----:B------:R-:W-:Y:S01]  /*16700*/  ISETP.GE.AND P2, PT, R10, UR4, PT ;  /* 0x000000040a007c0c */ /* 0x000fe2000bf46270 */
[----:B------:R-:W-:Y:S01]  /*16710*/  UMOV UR6, 0xffffffff ;  /* 0xffffffff00067882 */ /* 0x000fe20000000000 */
[----:B------:R-:W-:Y:S02]  /*16720*/  LOP3.LUT R22, R26, 0xffff, RZ, 0xc0, !PT ;  /* 0x0000ffff1a167812 */ /* 0x000fe400078ec0ff */
[----:B--2---:R-:W-:Y:S01]  /*16730*/  SHF.R.S32.HI R32, RZ, 0x1f, R25 ;  /* 0x0000001fff207819 */ /* 0x004fe20000011419 */
[----:B0-----:R-:W-:-:S04]  /*16740*/  @!P0 IMAD.WIDE.U32 R4, R25, R2, R4 ;  /* 0x0000000219048225 */ /* 0x001fc800078e0004 */
[----:B------:R-:W-:-:S04]  /*16750*/  @!P0 IMAD R7, R32, R2, RZ ;  /* 0x0000000220078224 */ /* 0x000fc800078e02ff */
[----:B------:R-:W-:Y:S02]  /*16760*/  @!P0 IMAD R7, R25, R3, R7 ;  /* 0x0000000319078224 */ /* 0x000fe400078e0207 */
[----:B------:R-:W0:Y:S02]  /*16770*/  @!P0 LDC.64 R2, c[0x0][0x418] ;  /* 0x00010600ff028b82 */ /* 0x000e240000000a00 */
[----:B------:R-:W-:Y:S01]  /*16780*/  @!P0 IMAD.IADD R7, R5, 0x1, R7 ;  /* 0x0000000105078824 */ /* 0x000fe200078e0207 */
[----:B0-----:R-:W-:-:S04]  /*16790*/  @!P0 LEA R2, P1, R4, R2, 0x2 ;  /* 0x0000000204028211 */ /* 0x001fc800078210ff */
[----:B------:R-:W-:Y:S01]  /*167a0*/  @!P0 LEA.HI.X R3, R4, R3, R7, 0x2, P1 ;  /* 0x0000000304038211 */ /* 0x000fe200008f1407 */
[----:B------:R-:W-:Y:S01]  /*167b0*/  IMAD.MOV.U32 R4, RZ, RZ, RZ ;  /* 0x000000ffff047224 */ /* 0x000fe200078e00ff */
[----:B------:R-:W-:-:S05]  /*167c0*/  ISETP.GE.AND P1, PT, R36, UR4, PT ;  /* 0x0000000424007c0c */ /* 0x000fca000bf26270 */
[----:B------:R0:W5:Y:S01]  /*167d0*/  @!P0 LDG.E R4, desc[UR56][R2.64] ;  /* 0x0000003802048981 */ /* 0x000162000c1e1900 */
[----:B------:R-:W-:Y:S01]  /*167e0*/  ISETP.GE.AND P0, PT, R9, UR4, PT ;  /* 0x0000000409007c0c */ /* 0x000fe2000bf06270 */
[----:B------:R-:W-:-:S04]  /*167f0*/  IMAD.MOV R5, RZ, RZ, -R6 ;  /* 0x000000ffff057224 */ /* 0x000fc800078e0a06 */
[----:B------:R-:W-:Y:S02]  /*16800*/  IMAD R5, R33, R5, R0 ;  /* 0x0000000521057224 */ /* 0x000fe400078e0200 */
[----:B------:R-:W-:Y:S01]  /*16810*/  @P1 LOP3.LUT R17, R17, 0x10, RZ, 0xfc, !PT ;  /* 0x0000001011111812 */ /* 0x000fe200078efcff */
[----:B------:R-:W-:Y:S01]  /*16820*/  IMAD.U32 R0, RZ, RZ, UR43 ;  /* 0x0000002bff007e24 */ /* 0x000fe2000f8e00ff */
[----:B------:R-:W-:Y:S02]  /*16830*/  ISETP.GE.AND P1, PT, R36, UR5, PT ;  /* 0x0000000524007c0c */ /* 0x000fe4000bf26270 */
[----:B------:R-:W-:-:S04]  /*16840*/  LOP3.LUT R17, R17, 0xfffffff7, RZ, 0xc0, !PT ;  /* 0xfffffff711117812 */ /* 0x000fc800078ec0ff */
[----:B------:R-:W-:Y:S02]  /*16850*/  @P0 LOP3.LUT R17, R17, 0x8, RZ, 0xfc, !PT ;  /* 0x0000000811110812 */ /* 0x000fe400078efcff */
[----:B------:R-:W-:Y:S02]  /*16860*/  ISETP.GE.AND P0, PT, R9, UR5, PT ;  /* 0x0000000509007c0c */ /* 0x000fe4000bf06270 */
[----:B------:R-:W-:-:S04]  /*16870*/  LOP3.LUT R17, R17, 0xfffffffb, RZ, 0xc0, !PT ;  /* 0xfffffffb11117812 */ /* 0x000fc800078ec0ff */
[----:B------:R-:W-:-:S04]  /*16880*/  @P2 LOP3.LUT R17, R17, 0x4, RZ, 0xfc, !PT ;  /* 0x0000000411112812 */ /* 0x000fc800078efcff */
[----:B------:R-:W-:-:S04]  /*16890*/  LOP3.LUT R17, R17, 0xfffffffd, RZ, 0xc0, !PT ;  /* 0xfffffffd11117812 */ /* 0x000fc800078ec0ff */
[----:B------:R-:W-:-:S04]  /*168a0*/  @P1 LOP3.LUT R17, R17, 0x2, RZ, 0xfc, !PT ;  /* 0x0000000211111812 */ /* 0x000fc800078efcff */
[----:B------:R-:W-:-:S04]  /*168b0*/  LOP3.LUT R17, R17, 0xfffffffe, RZ, 0xc0, !PT ;  /* 0xfffffffe11117812 */ /* 0x000fc800078ec0ff */
[----:B------:R-:W-:Y:S01]  /*168c0*/  @P0 LOP3.LUT R17, R17, 0x1, RZ, 0xfc, !PT ;  /* 0x0000000111110812 */ /* 0x000fe200078efcff */
[----:B0-----:R-:W-:Y:S06]  /*168d0*/  BRA.DIV UR6, `(.L_x_1419) ;  /* 0x0000004606a87947 */ /* 0x001fec000b800000 */
.L_x_1499:
[----:B------:R-:W-:Y:S02]  /*168e0*/  ISETP.NE.AND P0, PT, R0, 0x3, PT ;  /* 0x000000030000780c */ /* 0x000fe40003f05270 */
[----:B------:R-:W-:-:S11]  /*168f0*/  LOP3.LUT R17, R17, 0xffffffdf, RZ, 0xc0, !PT ;  /* 0xffffffdf11117812 */ /* 0x000fd600078ec0ff */
[----:B------:R-:W-:Y:S01]  /*16900*/  @P0 LOP3.LUT R17, R17, 0x20, RZ, 0xfc, !PT ;  /* 0x0000002011110812 */ /* 0x000fe200078efcff */
[----:B------:R-:W-:Y:S06]  /*16910*/  @!P0 BRA `(.L_x_1420) ;  /* 0x0000000000048947 */ /* 0x000fec0003800000 */
[----:B------:R-:W-:Y:S01]  /*16920*/  BPT.TRAP 0x1 ;  /* 0x000000040000795c */ /* 0x000fe20000300000 */
.L_x_1420:
[----:B------:R-:W-:Y:S01]  /*16930*/  IMAD R0, R19, 0x8, R16 ;  /* 0x0000000813007824 */ /* 0x000fe200078e0210 */
[----:B------:R-:W-:Y:S01]  /*16940*/  SHF.L.U32 R26, R23, 0x1f, RZ ;  /* 0x0000001f171a7819 */ /* 0x000fe200000006ff */
[----:B------:R-:W-:Y:S01]  /*16950*/  BSSY B0, `(.L_x_1421) ;  /* 0x0000004000007945 */ /* 0x000fe20003800000 */
[----:B------:R-:W-:Y:S02]  /*16960*/  SHF.R.S32.HI R20, RZ, 0x1f, R5 ;  /* 0x0000001fff147819 */ /* 0x000fe40000011405 */
[----:B------:R-:W0:Y:S02]  /*16970*/  SYNCS.PHASECHK.TRANS64.TRYWAIT P0, [R0+URZ+0x22880], R26 ;  /* 0x0228801a000075a7 */ /* 0x000e24000800017f */
[----:B0-----:R-:W-:Y:S05]  /*16980*/  @!P0 BRA `(.L_x_1422) ;  /* 0x0000004400a88947 */ /* 0x001fea0003800000 */
.L_x_1500:
[----:B------:R-:W-:Y:S05]  /*16990*/  BSYNC B0 ;  /* 0x0000000000007941 */ /* 0x000fea0003800000 */
.L_x_1421:
[----:B------:R-:W1:Y:S01]  /*169a0*/  S2R R7, SR_TID.X ;  /* 0x0000000000077919 */ /* 0x000e620000002100 */
[----:B------:R-:W-:Y:S01]  /*169b0*/  ULDC.64 UR4, c[0x0][0x328] ;  /* 0x0000ca0000047ab9 */ /* 0x000fe20000000a00 */
[----:B-----5:R-:W-:Y:S01]  /*169c0*/  SHF.R.S32.HI R21, RZ, 0x1f, R4 ;  /* 0x0000001fff157819 */ /* 0x020fe20000011404 */
[----:B------:R-:W-:Y:S01]  /*169d0*/  IMAD R6, R20, UR4, RZ ;  /* 0x0000000414067c24 */ /* 0x000fe2000f8e02ff */
[----:B------:R-:W-:Y:S01]  /*169e0*/  ULDC.64 UR6, c[0x0][0x318] ;  /* 0x0000c60000067ab9 */ /* 0x000fe20000000a00 */
[----:B------:R-:W-:Y:S01]  /*169f0*/  IMAD.WIDE.U32 R2, R5, UR4, RZ ;  /* 0x0000000405027c25 */ /* 0x000fe2000f8e00ff */
[----:B------:R-:W-:-:S03]  /*16a00*/  LOP3.LUT P1, RZ, R17, 0x1, RZ, 0xc0, !PT ;  /* 0x0000000111ff7812 */ /* 0x000fc6000782c0ff */
[----:B------:R-:W-:Y:S01]  /*16a10*/  IMAD R6, R5, UR5, R6 ;  /* 0x0000000505067c24 */ /* 0x000fe2000f8e0206 */
[----:B------:R-:W-:-:S03]  /*16a20*/  ULDC.64 UR4, c[0x0][0x338] ;  /* 0x0000ce0000047ab9 */ /* 0x000fc60000000a00 */
[----:B------:R-:W-:Y:S02]  /*16a30*/  IMAD.IADD R3, R3, 0x1, R6 ;  /* 0x0000000103037824 */ /* 0x000fe400078e0206 */
[----:B------:R-:W-:Y:S02]  /*16a40*/  IMAD R6, R21, UR4, RZ ;  /* 0x0000000415067c24 */ /* 0x000fe4000f8e02ff */
[----:B------:R-:W-:-:S04]  /*16a50*/  IMAD.WIDE.U32 R2, R4, UR4, R2 ;  /* 0x0000000404027c25 */ /* 0x000fc8000f8e0002 */
[----:B------:R-:W-:Y:S01]  /*16a60*/  IMAD R6, R4, UR5, R6 ;  /* 0x0000000504067c24 */ /* 0x000fe2000f8e0206 */
[----:B------:R-:W-:-:S03]  /*16a70*/  ULDC.64 UR4, c[0x0][0x330] ;  /* 0x0000cc0000047ab9 */ /* 0x000fc60000000a00 */
[----:B------:R-:W-:Y:S02]  /*16a80*/  IMAD.IADD R3, R3, 0x1, R6 ;  /* 0x0000000103037824 */ /* 0x000fe400078e0206 */
[C---:B------:R-:W-:Y:S01]  /*16a90*/  IMAD.WIDE.U32 R2, R22.reuse, UR4, R2 ;  /* 0x0000000416027c25 */ /* 0x040fe2000f8e0002 */
[----:B------:R-:W-:Y:S01]  /*16aa0*/  UMOV UR4, 0xffffffff ;  /* 0xffffffff00047882 */ /* 0x000fe20000000000 */
[----:B-1----:R-:W-:Y:S02]  /*16ab0*/  LOP3.LUT R7, R7, 0x7f, RZ, 0xc0, !PT ;  /* 0x0000007f07077812 */ /* 0x002fe400078ec0ff */
[----:B------:R-:W-:Y:S01]  /*16ac0*/  IMAD R9, R22, UR5, R3 ;  /* 0x0000000516097c24 */ /* 0x000fe2000f8e0203 */
[----:B------:R-:W-:Y:S02]  /*16ad0*/  IADD3 R10, P0, R2, UR6, RZ ;  /* 0x00000006020a7c10 */ /* 0x000fe4000ff1e0ff */
[--C-:B------:R-:W-:Y:S02]  /*16ae0*/  SHF.R.U32.HI R11, RZ, 0x2, R7.reuse ;  /* 0x00000002ff0b7819 */ /* 0x100fe40000011607 */
[----:B------:R-:W-:-:S02]  /*16af0*/  SHF.R.U32.HI R7, RZ, 0x5, R7 ;  /* 0x00000005ff077819 */ /* 0x000fc40000011607 */
[----:B------:R-:W-:Y:S02]  /*16b00*/  IADD3 R8, -R11, UR36, -R8 ;  /* 0x000000240b087c10 */ /* 0x000fe4000fffe908 */
[----:B------:R-:W-:Y:S01]  /*16b10*/  IADD3.X R9, R9, UR7, RZ, P0, !PT ;  /* 0x0000000709097c10 */ /* 0x000fe200087fe4ff */
[----:B------:R-:W-:Y:S01]  /*16b20*/  IMAD.SHL.U32 R7, R7, 0x400, RZ ;  /* 0x0000040007077824 */ /* 0x000fe200078e00ff */
[----:B------:R-:W-:-:S03]  /*16b30*/  ISETP.GE.AND P4, PT, R8, 0x1, PT ;  /* 0x000000010800780c */ /* 0x000fc60003f86270 */
[----:B------:R-:W-:Y:S01]  /*16b40*/  IMAD R6, R19, 0x4000, R7 ;  /* 0x0000400013067824 */ /* 0x000fe200078e0207 */
[----:B------:R-:W-:Y:S09]  /*16b50*/  BRA.DIV UR4, `(.L_x_1423) ;  /* 0x0000004604487947 */ /* 0x000ff2000b800000 */
[----:B------:R-:W1:Y:S01]  /*16b60*/  SHFL.IDX PT, R2, R10, RZ, 0x1c1f ;  /* 0x001c1fff0a027589 */ /* 0x000e6200000e0000 */
[----:B------:R-:W-:Y:S02]  /*16b70*/  LOP3.LUT P6, RZ, R17, 0x2, RZ, 0xc0, !PT ;  /* 0x0000000211ff7812 */ /* 0x000fe400078cc0ff */
[----:B------:R-:W-:Y:S01]  /*16b80*/  IADD3 R6, R16, R6, R29 ;  /* 0x0000000610067210 */ /* 0x000fe20007ffe01d */
[----:B------:R-:W2:Y:S01]  /*16b90*/  SHFL.IDX PT, R3, R9, RZ, 0x1c1f ;  /* 0x001c1fff09037589 */ /* 0x000ea200000e0000 */
[C---:B------:R-:W-:Y:S02]  /*16ba0*/  ISETP.GE.AND P3, PT, R8.reuse, 0x21, PT ;  /* 0x000000210800780c */ /* 0x040fe40003f66270 */
[----:B------:R-:W-:Y:S01]  /*16bb0*/  ISETP.GE.AND P2, PT, R8, 0x41, PT ;  /* 0x000000410800780c */ /* 0x000fe20003f46270 */
[----:B------:R-:W-:Y:S01]  /*16bc0*/  IMAD.IADD R7, R30, 0x1, R6 ;  /* 0x000000011e077824 */ /* 0x000fe200078e0206 */
[----:B------:R-:W-:Y:S02]  /*16bd0*/  ISETP.GE.AND P5, PT, R8, 0x61, PT ;  /* 0x000000610800780c */ /* 0x000fe40003fa6270 */
[----:B-1----:R-:W-:-:S05]  /*16be0*/  IADD3 R2, P0, R36, R2, RZ ;  /* 0x0000000224027210 */ /* 0x002fca0007f1e0ff */
[----:B--2---:R-:W-:Y:S01]  /*16bf0*/  IMAD.X R3, RZ, RZ, R3, P0 ;  /* 0x000000ffff037224 */ /* 0x004fe200000e0603 */
[----:B------:R-:W-:-:S13]  /*16c00*/  ISETP.LT.OR P0, PT, R8, 0x1, P6 ;  /* 0x000000010800780c */ /* 0x000fda0003701670 */
[----:B------:R-:W-:Y:S01]  /*16c10*/  @!PT LDS RZ, [RZ] ;  /* 0x00000000fffff984 */ /* 0x000fe20000000800 */
[----:B------:R-:W-:Y:S01]  /*16c20*/  LDGSTS.E.BYPASS.LTC128B.128 [R6+0x8400], desc[UR56][R2.64], !P0 ;  /* 0x0840000002067fae */ /* 0x000fe2000c101d78 */
[----:B------:R-:W-:-:S13]  /*16c30*/  ISETP.LT.OR P0, PT, R8, 0x1, P1 ;  /* 0x000000010800780c */ /* 0x000fda0000f01670 */
[----:B------:R1:W-:Y:S04]  /*16c40*/  LDGSTS.E.BYPASS.LTC128B.128 [R7+0x8400], desc[UR56][R2.64+0x40], !P0 ;  /* 0x0840004002077fae */ /* 0x0003e8000c101d78 */
[----:B-1----:R-:W1:Y:S04]  /*16c50*/  SHFL.IDX PT, R2, R10, 0x1, 0x1c1f ;  /* 0x003c1f000a027f89 */ /* 0x002e6800000e0000 */
[----:B------:R-:W2:Y:S01]  /*16c60*/  SHFL.IDX PT, R3, R9, 0x1, 0x1c1f ;  /* 0x003c1f0009037f89 */ /* 0x000ea200000e0000 */
[----:B-1----:R-:W-:-:S05]  /*16c70*/  IADD3 R2, P0, R36, R2, RZ ;  /* 0x0000000224027210 */ /* 0x002fca0007f1e0ff */
[----:B--2---:R-:W-:Y:S01]  /*16c80*/  IMAD.X R3, RZ, RZ, R3, P0 ;  /* 0x000000ffff037224 */ /* 0x004fe200000e0603 */
[----:B------:R-:W-:-:S13]  /*16c90*/  ISETP.LT.OR P0, PT, R8, 0x21, P6 ;  /* 0x000000210800780c */ /* 0x000fda0003701670 */
[----:B------:R-:W-:Y:S01]  /*16ca0*/  LDGSTS.E.BYPASS.LTC128B.128 [R6+0x9400], desc[UR56][R2.64], !P0 ;  /* 0x0940000002067fae */ /* 0x000fe2000c101d78 */
[----:B------:R-:W-:-:S13]  /*16cb0*/  ISETP.LT.OR P0, PT, R8, 0x21, P1 ;  /* 0x000000210800780c */ /* 0x000fda0000f01670 */
[----:B------:R1:W-:Y:S04]  /*16cc0*/  LDGSTS.E.BYPASS.LTC128B.128 [R7+0x9400], desc[UR56][R2.64+0x40], !P0 ;  /* 0x0940004002077fae */ /* 0x0003e8000c101d78 */
[----:B-1----:R-:W1:Y:S04]  /*16cd0*/  SHFL.IDX PT, R2, R10, 0x2, 0x1c1f ;  /* 0x005c1f000a027f89 */ /* 0x002e6800000e0000 */
[----:B------:R-:W2:Y:S04]  /*16ce0*/  SHFL.IDX PT, R3, R9, 0x2, 0x1c1f ;  /* 0x005c1f0009037f89 */ /* 0x000ea800000e0000 */
[----:B------:R-:W3:Y:S01]  /*16cf0*/  SHFL.IDX PT, R9, R9, 0x3, 0x1c1f ;  /* 0x007c1f0009097f89 */ /* 0x000ee200000e0000 */
[----:B-1----:R-:W-:-:S05]  /*16d00*/  IADD3 R2, P0, R36, R2, RZ ;  /* 0x0000000224027210 */ /* 0x002fca0007f1e0ff */
[----:B--2---:R-:W-:Y:S01]  /*16d10*/  IMAD.X R3, RZ, RZ, R3, P0 ;  /* 0x000000ffff037224 */ /* 0x004fe200000e0603 */
[----:B------:R-:W-:-:S13]  /*16d20*/  ISETP.LT.OR P0, PT, R8, 0x41, P6 ;  /* 0x000000410800780c */ /* 0x000fda0003701670 */
[----:B------:R-:W-:Y:S01]  /*16d30*/  LDGSTS.E.BYPASS.LTC128B.128 [R6+0xa400], desc[UR56][R2.64], !P0 ;  /* 0x0a40000002067fae */ /* 0x000fe2000c101d78 */
[----:B------:R-:W-:-:S13]  /*16d40*/  ISETP.LT.OR P0, PT, R8, 0x41, P1 ;  /* 0x000000410800780c */ /* 0x000fda0000f01670 */
[----:B------:R1:W-:Y:S04]  /*16d50*/  LDGSTS.E.BYPASS.LTC128B.128 [R7+0xa400], desc[UR56][R2.64+0x40], !P0 ;  /* 0x0a40004002077fae */ /* 0x0003e8000c101d78 */
[----:B-1-3--:R1:W2:Y:S02]  /*16d60*/  SHFL.IDX PT, R2, R10, 0x3, 0x1c1f ;  /* 0x007c1f000a027f89 */ /* 0x00a2a400000e0000 */
.L_x_1510:
[----:B--2---:R-:W-:Y:S02]  /*16d70*/  IADD3 R2, P0, R36, R2, RZ ;  /* 0x0000000224027210 */ /* 0x004fe40007f1e0ff */
        /* <DEDUP_REMOVED lines=11> */
.L_x_1424:
        /* <DEDUP_REMOVED lines=11> */
.L_x_1425:
[----:B------:R2:W-:Y:S01]  /*16ee0*/  SYNCS.ARRIVE.TRANS64.A1T0 RZ, [R0+URZ+0x22870], RZ ;  /* 0x022870ff00ff79a7 */ /* 0x0005e2000810003f */
[----:B------:R-:W-:Y:S05]  /*16ef0*/  @!P6 BRA `(.L_x_1426) ;  /* 0x000000000004e947 */ /* 0x000fea0003800000 */
[----:B------:R-:W-:Y:S01]  /*16f00*/  BPT.TRAP 0x1 ;  /* 0x000000040000795c */ /* 0x000fe20000300000 */
.L_x_1426:
[----:B------:R-:W3:Y:S01]  /*16f10*/  SYNCS.PHASECHK.TRANS64.TRYWAIT P0, [R0+URZ+0x22840], R26 ;  /* 0x0228401a000075a7 */ /* 0x000ee2000800017f */
[----:B------:R-:W-:Y:S04]  /*16f20*/  BSSY B0, `(.L_x_1427) ;  /* 0x0000002000007945 */ /* 0x000fe80003800000 */
[----:B---3--:R-:W-:Y:S05]  /*16f30*/  @!P0 BRA `(.L_x_1428) ;  /* 0x0000004400b08947 */ /* 0x008fea0003800000 */
.L_x_1511:
[----:B------:R-:W-:Y:S05]  /*16f40*/  BSYNC B0 ;  /* 0x0000000000007941 */ /* 0x000fea0003800000 */
.L_x_1427:
[----:B------:R-:W4:Y:S01]  /*16f50*/  LDL R7, [R1] ;  /* 0x0000000001077983 */ /* 0x000f220000100800 */
[----:B------:R-:W-:Y:S01]  /*16f60*/  ULDC.64 UR4, c[0x0][0x300] ;  /* 0x0000c00000047ab9 */ /* 0x000fe20000000a00 */
[----:B------:R-:W-:Y:S01]  /*16f70*/  ULDC.64 UR6, c[0x0][0x2e8] ;  /* 0x0000ba0000067ab9 */ /* 0x000fe20000000a00 */
[----:B------:R-:W-:Y:S01]  /*16f80*/  IMAD R6, R20, UR4, RZ ;  /* 0x0000000414067c24 */ /* 0x000fe2000f8e02ff */
[----:B------:R-:W-:Y:S01]  /*16f90*/  LOP3.LUT P1, RZ, R17, 0x4, RZ, 0xc0, !PT ;  /* 0x0000000411ff7812 */ /* 0x000fe2000782c0ff */
[----:B------:R-:W-:-:S04]  /*16fa0*/  IMAD.WIDE.U32 R2, R5, UR4, RZ ;  /* 0x0000000405027c25 */ /* 0x000fc8000f8e00ff */
[----:B------:R-:W-:Y:S01]  /*16fb0*/  IMAD R6, R5, UR5, R6 ;  /* 0x0000000505067c24 */ /* 0x000fe2000f8e0206 */
[----:B------:R-:W-:Y:S02]  /*16fc0*/  ULDC.64 UR4, c[0x0][0x310] ;  /* 0x0000c40000047ab9 */ /* 0x000fe40000000a00 */
[----:B------:R-:W-:Y:S02]  /*16fd0*/  IMAD R5, R21, UR4, RZ ;  /* 0x0000000415057c24 */ /* 0x000fe4000f8e02ff */
[----:B------:R-:W-:Y:S02]  /*16fe0*/  IMAD.IADD R3, R3, 0x1, R6 ;  /* 0x0000000103037824 */ /* 0x000fe400078e0206 */
[C---:B------:R-:W-:Y:S02]  /*16ff0*/  IMAD R5, R4.reuse, UR5, R5 ;  /* 0x0000000504057c24 */ /* 0x040fe4000f8e0205 */
[----:B------:R-:W-:Y:S01]  /*17000*/  IMAD.WIDE.U32 R2, R4, UR4, R2 ;  /* 0x0000000404027c25 */ /* 0x000fe2000f8e0002 */
[----:B------:R-:W-:-:S03]  /*17010*/  ULDC.64 UR4, c[0x0][0x308] ;  /* 0x0000c20000047ab9 */ /* 0x000fc60000000a00 */
[----:B------:R-:W-:Y:S02]  /*17020*/  IMAD.IADD R3, R3, 0x1, R5 ;  /* 0x0000000103037824 */ /* 0x000fe400078e0205 */
[----:B------:R-:W-:Y:S01]  /*17030*/  IMAD.WIDE.U32 R2, R22, UR4, R2 ;  /* 0x0000000416027c25 */ /* 0x000fe2000f8e0002 */
[----:B------:R-:W-:-:S03]  /*17040*/  UMOV UR4, 0xffffffff ;  /* 0xffffffff00047882 */ /* 0x000fc60000000000 */
[----:B------:R-:W-:Y:S01]  /*17050*/  IMAD R5, R22, UR5, R3 ;  /* 0x0000000516057c24 */ /* 0x000fe2000f8e0203 */
[----:B------:R-:W-:-:S04]  /*17060*/  IADD3 R4, P0, R2, UR6, RZ ;  /* 0x0000000602047c10 */ /* 0x000fc8000ff1e0ff */
[----:B------:R-:W-:Y:S01]  /*17070*/  IADD3.X R5, R5, UR7, RZ, P0, !PT ;  /* 0x0000000705057c10 */ /* 0x000fe200087fe4ff */
[----:B----4-:R-:W-:Y:S01]  /*17080*/  IMAD R6, R19, 0x6000, R7 ;  /* 0x0000600013067824 */ /* 0x010fe200078e0207 */
[----:B------:R-:W-:Y:S07]  /*17090*/  BRA.DIV UR4, `(.L_x_1429) ;  /* 0x00000046046c7947 */ /* 0x000fee000b800000 */
[----:B------:R-:W4:Y:S01]  /*170a0*/  SHFL.IDX PT, R3, R4, RZ, 0x1c1f ;  /* 0x001c1fff04037589 */ /* 0x000f2200000e0000 */
[----:B------:R-:W-:Y:S01]  /*170b0*/  LOP3.LUT P6, RZ, R17, 0x8, RZ, 0xc0, !PT ;  /* 0x0000000811ff7812 */ /* 0x000fe200078cc0ff */
[C-C-:B------:R-:W-:Y:S02]  /*170c0*/  @P4 IMAD.IADD R7, R16.reuse, 0x1, R6.reuse ;  /* 0x0000000110074824 */ /* 0x140fe400078e0206 */
[----:B------:R-:W5:Y:S01]  /*170d0*/  SHFL.IDX PT, R2, R5, RZ, 0x1c1f ;  /* 0x001c1fff05027589 */ /* 0x000f6200000e0000 */
[----:B------:R-:W-:-:S03]  /*170e0*/  @P3 IMAD.IADD R9, R16, 0x1, R6 ;  /* 0x0000000110093824 */ /* 0x000fc600078e0206 */
[----:B------:R-:W-:Y:S01]  /*170f0*/  SHFL.IDX PT, R14, R4, 0x3, 0x1c1f ;  /* 0x007c1f00040e7f89 */ /* 0x000fe200000e0000 */
        /* <DEDUP_REMOVED lines=11> */
[----:B------:R-:W-:-:S03]  /*171b0*/  @P2 IMAD.IADD R7, R16, 0x1, R6 ;  /* 0x0000000110072824 */ /* 0x000fc600078e0206 */
        /* <DEDUP_REMOVED lines=9> */
[----:B----4-:R-:W4:Y:S04]  /*17250*/  SHFL.IDX PT, R3, R4, 0x2, 0x1c1f ;  /* 0x005c1f0004037f89 */ /* 0x010f2800000e0000 */
[----:B------:R-:W5:Y:S04]  /*17260*/  SHFL.IDX PT, R2, R5, 0x2, 0x1c1f ;  /* 0x005c1f0005027f89 */ /* 0x000f6800000e0000 */
[----:B------:R-:W0:Y:S01]  /*17270*/  SHFL.IDX PT, R5, R5, 0x3, 0x1c1f ;  /* 0x007c1f0005057f89 */ /* 0x000e2200000e0000 */
[----:B----4-:R-:W-:-:S05]  /*17280*/  @P2 IADD3 R3, P0, R36, R3, RZ ;  /* 0x0000000324032210 */ /* 0x010fca0007f1e0ff */
[----:B-----5:R-:W-:-:S05]  /*17290*/  @P2 IMAD.X R2, RZ, RZ, R2, P0 ;  /* 0x000000ffff022224 */ /* 0x020fca00000e0602 */
[----:B------:R-:W-:-:S04]  /*172a0*/  @P2 LOP3.LUT R3, R3, R2, RZ, 0x3c, !PT ;  /* 0x0000000203032212 */ /* 0x000fc800078e3cff */
[----:B------:R-:W-:-:S04]  /*172b0*/  @P2 LOP3.LUT R2, R3, R2, RZ, 0x3c, !PT ;  /* 0x0000000203022212 */ /* 0x000fc800078e3cff */
[----:B------:R-:W-:-:S05]  /*172c0*/  @P2 LOP3.LUT R3, R3, R2, RZ, 0x3c, !PT ;  /* 0x0000000203032212 */ /* 0x000fca00078e3cff */
[----:B------:R4:W-:Y:S04]  /*172d0*/  @P2 LDGSTS.E.BYPASS.LTC128B.128 [R7+0x17400], desc[UR56][R2.64], !P4 ;  /* 0x1740000002072fae */ /* 0x0009e8000e101d78 */
[----:B------:R4:W-:Y:S04]  /*172e0*/  @P2 LDGSTS.E.BYPASS.LTC128B.128 [R7+0x19400], desc[UR56][R2.64+0x40], !P6 ;  /* 0x1940004002072fae */ /* 0x0009e8000f101d78 */
[----:B0-----:R4:W-:Y:S02]  /*172f0*/  @P2 LDGSTS.E.BYPASS.LTC128B.128 [R7+0x1b400], desc[UR56][R2.64+0x80], !P1 ;  /* 0x1b40008002072fae */ /* 0x0019e4000c901d78 */
.L_x_1521:
[C---:B------:R-:W-:Y:S02]  /*17300*/  LOP3.LUT P3, RZ, R17.reuse, 0x10, RZ, 0xc0, !PT ;  /* 0x0000001011ff7812 */ /* 0x040fe4000786c0ff */
[----:B------:R-:W-:Y:S02]  /*17310*/  LOP3.LUT P2, RZ, R17, 0x8, RZ, 0xc0, !PT ;  /* 0x0000000811ff7812 */ /* 0x000fe4000784c0ff */
[----:B----4-:R-:W-:-:S05]  /*17320*/  @P5 IADD3 R2, P0, R36, R14, RZ ;  /* 0x0000000e24025210 */ /* 0x010fca0007f1e0ff */
[----:B------:R-:W-:Y:S01]  /*17330*/  @P5 IMAD.X R3, RZ, RZ, R5, P0 ;  /* 0x000000ffff035224 */ /* 0x000fe200000e0605 */
[----:B------:R-:W-:Y:S01]  /*17340*/  PLOP3.LUT P0, PT, PT, PT, PT, 0x80, 0x0 ;  /* 0x000000000000781c */ /* 0x000fe20003f0f070 */
[----:B------:R-:W-:-:S05]  /*17350*/  @P5 IMAD.IADD R5, R16, 0x1, R6 ;  /* 0x0000000110055824 */ /* 0x000fca00078e0206 */
[----:B------:R-:W-:Y:S01]  /*17360*/  @!PT LDS RZ, [RZ] ;  /* 0x00000000fffff984 */ /* 0x000fe20000000800 */
[----:B------:R-:W-:Y:S01]  /*17370*/  @!PT LDS RZ, [RZ] ;  /* 0x00000000fffff984 */ /* 0x000fe20000000800 */
[----:B------:R-:W-:Y:S01]  /*17380*/  @!PT LDS RZ, [RZ] ;  /* 0x00000000fffff984 */ /* 0x000fe20000000800 */
[----:B------:R0:W-:Y:S04]  /*17390*/  @P5 LDGSTS.E.BYPASS.LTC128B.128 [R5+0x17c00], desc[UR56][R2.64], !P3 ;  /* 0x17c0000002055fae */ /* 0x0001e8000d901d78 */
[----:B------:R0:W-:Y:S04]  /*173a0*/  @P5 LDGSTS.E.BYPASS.LTC128B.128 [R5+0x19c00], desc[UR56][R2.64+0x40], !P2 ;  /* 0x19c0004002055fae */ /* 0x0001e8000d101d78 */
[----:B------:R0:W-:Y:S01]  /*173b0*/  @P5 LDGSTS.E.BYPASS.LTC128B.128 [R5+0x1bc00], desc[UR56][R2.64+0x80], !P1 ;  /* 0x1bc0008002055fae */ /* 0x0001e2000c901d78 */
[----:B------:R-:W-:Y:S01]  /*173c0*/  NOP ;  /* 0x0000000000007918 */ /* 0x000fe20000000000 */
.L_x_1430:
        /* <DEDUP_REMOVED lines=11> */
.L_x_1431:
[----:B------:R0:W-:Y:S02]  /*17480*/  SYNCS.ARRIVE.TRANS64.A1T0 RZ, [R0+URZ+0x22830], RZ ;  /* 0x022830ff00ff79a7 */ /* 0x0001e4000810003f */
[----:B------:R-:W-:Y:S05]  /*17490*/  WARPSYNC.ALL ;  /* 0x0000000000007948 */ /* 0x000fea0003800000 */
[----:B0-23--:R-:W-:Y:S01]  /*174a0*/  VIADD R0, R16, 0x10400 ;  /* 0x0001040010007836 */ /* 0x00dfe20000000000 */
[----:B------:R-:W-:Y:S01]  /*174b0*/  USHF.R.S32.HI UR4, URZ, 0x1f, UR39 ;  /* 0x0000001f3f047899 */ /* 0x000fe20008011427 */
[----:B------:R-:W-:Y:S03]  /*174c0*/  BAR.SYNC.DEFER_BLOCKING 0x8, 0x180 ;  /* 0x0206000000007b1d */ /* 0x000fe60000010000 */
[----:B------:R-:W-:-:S03]  /*174d0*/  LOP3.LUT P0, RZ, R0, 0x1bf, RZ, 0xc0, !PT ;  /* 0x000001bf00ff7812 */ /* 0x000fc6000780c0ff */
[----:B------:R-:W-:Y:S01]  /*174e0*/  ULDC.64 UR6, c[0x0][0x298] ;  /* 0x0000a60000067ab9 */ /* 0x000fe20000000a00 */
[----:B------:R-:W-:Y:S01]  /*174f0*/  BSSY B6, `(.L_x_1432) ;  /* 0x0000016000067945 */ /* 0x000fe20003800000 */
        /* <DEDUP_REMOVED lines=14> */
[----:B-1----:R-:W-:Y:S02]  /*175e0*/  IMAD.U32 R10, RZ, RZ, UR4 ;  /* 0x00000004ff0a7e24 */ /* 0x002fe4000f8e00ff */
[----:B------:R-:W-:Y:S02]  /*175f0*/  IMAD.U32 R11, RZ, RZ, UR5 ;  /* 0x00000005ff0b7e24 */ /* 0x000fe4000f8e00ff */
[----:B------:R-:W-:Y:S02]  /*17600*/  IMAD.MOV.U32 R8, RZ, RZ, 0x70 ;  /* 0x00000070ff087424 */ /* 0x000fe400078e00ff */
[----:B------:R-:W-:Y:S02]  /*17610*/  IMAD.MOV.U32 R12, RZ, RZ, 0x1 ;  /* 0x00000001ff0c7424 */ /* 0x000fe400078e00ff */
[----:B------:R-:W-:-:S07]  /*17620*/  IMAD.MOV.U32 R13, RZ, RZ, RZ ;  /* 0x000000ffff0d7224 */ /* 0x000fce00078e00ff */
[----:B------:R-:W-:-:S07]  /*17630*/  LEPC R20, `(.L_x_1433) ;  /* 0x000000001014794e */ /* 0x000fce0000000000 */
[----:B0-----:R-:W-:Y:S05]  /*17640*/  CALL.ABS.NOINC R2 ;  /* 0x0000000002007343 */ /* 0x001fea0003c00000 */
.L_x_1433:
[----:B------:R-:W-:Y:S05]  /*17650*/  BSYNC B6 ;  /* 0x0000000000067941 */ /* 0x000fea0003800000 */
.L_x_1432:
[----:B------:R0:W5:Y:S01]  /*17660*/  LDL R8, [R1+0xc] ;  /* 0x00000c0001087983 */ /* 0x0001620000100800 */
[----:B------:R-:W-:Y:S01]  /*17670*/  UISETP.NE.AND UP1, UPT, UR48, URZ, UPT ;  /* 0x0000003f3000728c */ /* 0x000fe2000bf25270 */
[----:B------:R-:W2:Y:S01]  /*17680*/  S2R R2, SR_TID.X ;  /* 0x0000000000027919 */ /* 0x000ea20000002100 */
[----:B------:R-:W-:Y:S01]  /*17690*/  R2UR UR7, R22 ;  /* 0x00000000160772ca */ /* 0x000fe200000e0000 */
[----:B------:R-:W3:Y:S03]  /*176a0*/  LDC R7, c[0x0][0x448] ;  /* 0x00011200ff077b82 */ /* 0x000ee60000000800 */
[----:B------:R-:W-:Y:S01]  /*176b0*/  PLOP3.LUT P0, PT, PT, PT, UP1, 0x80, 0x0 ;  /* 0x000000000000781c */ /* 0x000fe20003f0f018 */
[----:B------:R-:W-:Y:S01]  /*176c0*/  ULDC.64 UR8, c[0x0][0x2d8] ;  /* 0x0000b60000087ab9 */ /* 0x000fe20000000a00 */
[----:B------:R-:W-:-:S03]  /*176d0*/  UISETP.NE.AND UP0, UPT, UR47, URZ, UPT ;  /* 0x0000003f2f00728c */ /* 0x000fc6000bf05270 */
[----:B------:R-:W-:Y:S01]  /*176e0*/  @UP1 ULDC UR4, c[0x0][0x44c] ;  /* 0x0001130000041ab9 */ /* 0x000fe20000000800 */
[C---:B--2---:R-:W-:Y:S01]  /*176f0*/  LOP3.LUT R20, R2.reuse, 0x7f, RZ, 0xc0, !PT ;  /* 0x0000007f02147812 */ /* 0x044fe200078ec0ff */
[----:B------:R-:W-:-:S03]  /*17700*/  IMAD.SHL.U32 R2, R2, 0x20, RZ ;  /* 0x0000002002027824 */ /* 0x000fc600078e00ff */
[----:B------:R-:W-:-:S04]  /*17710*/  SHF.R.U32.HI R20, RZ, 0x2, R20 ;  /* 0x00000002ff147819 */ /* 0x000fc80000011614 */
[----:B------:R-:W-:-:S05]  /*17720*/  LOP3.LUT R2, R20, 0x60, R2, 0xf8, !PT ;  /* 0x0000006014027812 */ /* 0x000fca00078ef802 */
[----:B------:R-:W-:-:S04]  /*17730*/  IMAD.IADD R2, R2, 0x1, R18 ;  /* 0x0000000102027824 */ /* 0x000fc800078e0212 */
[----:B------:R-:W-:Y:S01]  /*17740*/  @P0 IMAD.HI.U32 R0, R2, UR4, RZ ;  /* 0x0000000402000c27 */ /* 0x000fe2000f8e00ff */
[----:B------:R-:W-:Y:S01]  /*17750*/  PLOP3.LUT P0, PT, PT, PT, UP1, 0x80, 0x0 ;  /* 0x000000000000781c */ /* 0x000fe20003f0f018 */
[----:B------:R-:W-:Y:S01]  /*17760*/  @UP1 ULDC UR4, c[0x0][0x450] ;  /* 0x0001140000041ab9 */ /* 0x000fe20000000800 */
[----:B------:R-:W-:Y:S01]  /*17770*/  R2UR UR10, R22 ;  /* 0x00000000160a72ca */ /* 0x000fe200000e0000 */
[----:B------:R-:W-:Y:S01]  /*17780*/  IMAD.MOV.U32 R6, RZ, RZ, R2 ;  /* 0x000000ffff067224 */ /* 0x000fe200078e0002 */
[----:B------:R-:W-:Y:S01]  /*17790*/  UMOV UR5, UR39 ;  /* 0x0000002700057c82 */ /* 0x000fe20008000000 */
[----:B------:R-:W-:-:S08]  /*177a0*/  USHF.R.S32.HI UR6, URZ, 0x1f, UR40 ;  /* 0x0000001f3f067899 */ /* 0x000fd00008011428 */
[----:B------:R-:W-:Y:S01]  /*177b0*/  @P0 SHF.R.U32.HI R6, RZ, UR4, R0 ;  /* 0x00000004ff060c19 */ /* 0x000fe20008011600 */
[----:B------:R-:W-:Y:S02]  /*177c0*/  UMOV UR4, UR36 ;  /* 0x0000002400047c82 */ /* 0x000fe40008000000 */
[----:B------:R-:W-:Y:S02]  /*177d0*/  UIMAD.WIDE.U32 UR4, UR7, UR8, UR4 ;  /* 0x00000008070472a5 */ /* 0x000fe4000f8e0004 */
[----:B------:R-:W-:Y:S02]  /*177e0*/  USEL UR7, UR6, URZ, !UP0 ;  /* 0x0000003f06077287 */ /* 0x000fe4000c000000 */
[----:B------:R-:W-:Y:S02]  /*177f0*/  UIMAD UR5, UR10, UR9, UR5 ;  /* 0x000000090a0572a4 */ /* 0x000fe4000f8e0205 */
[----:B------:R-:W-:Y:S01]  /*17800*/  USEL UR6, UR40, URZ, !UP0 ;  /* 0x0000003f28067287 */ /* 0x000fe2000c000000 */
[----:B------:R-:W-:-:S03]  /*17810*/  ULDC.64 UR8, c[0x0][0x2e0] ;  /* 0x0000b80000087ab9 */ /* 0x000fc60000000a00 */
[----:B------:R-:W-:Y:S02]  /*17820*/  UIMAD.WIDE.U32 UR4, UR6, UR8, UR4 ;  /* 0x00000008060472a5 */ /* 0x000fe4000f8e0004 */
[----:B------:R-:W-:Y:S01]  /*17830*/  UIMAD UR7, UR7, UR8, URZ ;  /* 0x00000008070772a4 */ /* 0x000fe2000f8e023f */
[----:B------:R-:W-:Y:S01]  /*17840*/  IMAD.MOV R0, RZ, RZ, -R6 ;  /* 0x000000ffff007224 */ /* 0x000fe200078e0a06 */
[----:B------:R-:W2:Y:S02]  /*17850*/  S2R R20, SR_TID.X ;  /* 0x0000000000147919 */ /* 0x000ea40000002100 */
[----:B------:R-:W-:Y:S01]  /*17860*/  UIMAD UR7, UR6, UR9, UR7 ;  /* 0x00000009060772a4 */ /* 0x000fe2000f8e0207 */
[----:B------:R-:W-:Y:S02]  /*17870*/  IMAD.U32 R4, RZ, RZ, UR4 ;  /* 0x00000004ff047e24 */ /* 0x000fe4000f8e00ff */
[----:B---3--:R-:W-:Y:S01]  /*17880*/  IMAD R0, R7, R0, R2 ;  /* 0x0000000007007224 */ /* 0x008fe200078e0202 */
[----:B------:R-:W-:Y:S01]  /*17890*/  UIADD3 UR6, UR5, UR7, URZ ;  /* 0x0000000705067290 */ /* 0x000fe2000fffe03f */
[----:B------:R-:W-:Y:S01]  /*178a0*/  IMAD.MOV.U32 R2, RZ, RZ, R4 ;  /* 0x000000ffff027224 */ /* 0x000fe200078e0004 */
[----:B------:R-:W-:Y:S01]  /*178b0*/  SHF.R.S32.HI R4, RZ, 0x1f, R6 ;  /* 0x0000001fff047819 */ /* 0x000fe20000011406 */
[----:B------:R-:W-:Y:S01]  /*178c0*/  IMAD.U32 R5, RZ, RZ, UR5 ;  /* 0x00000005ff057e24 */ /* 0x000fe2000f8e00ff */
[----:B------:R-:W-:-:S02]  /*178d0*/  ULDC.64 UR4, c[0x0][0x2d0] ;  /* 0x0000b40000047ab9 */ /* 0x000fc40000000a00 */
[----:B------:R-:W-:Y:S02]  /*178e0*/  IMAD.U32 R3, RZ, RZ, UR6 ;  /* 0x00000006ff037e24 */ /* 0x000fe4000f8e00ff */
[----:B------:R-:W-:Y:S02]  /*178f0*/  IMAD R4, R4, UR4, RZ ;  /* 0x0000000404047c24 */ /* 0x000fe4000f8e02ff */
[----:B------:R-:W-:-:S04]  /*17900*/  IMAD.WIDE.U32 R2, R6, UR4, R2 ;  /* 0x0000000406027c25 */ /* 0x000fc8000f8e0002 */
[----:B------:R-:W-:Y:S01]  /*17910*/  IMAD R5, R6, UR5, R4 ;  /* 0x0000000506057c24 */ /* 0x000fe2000f8e0204 */
[----:B------:R-:W-:Y:S01]  /*17920*/  SHF.R.S32.HI R4, RZ, 0x1f, R0 ;  /* 0x0000001fff047819 */ /* 0x000fe20000011400 */
[----:B------:R-:W-:Y:S02]  /*17930*/  ULDC.64 UR4, c[0x0][0x2c8] ;  /* 0x0000b20000047ab9 */ /* 0x000fe40000000a00 */
[----:B------:R-:W-:Y:S02]  /*17940*/  IMAD.IADD R3, R3, 0x1, R5 ;  /* 0x0000000103037824 */ /* 0x000fe400078e0205 */
[----:B------:R-:W-:Y:S02]  /*17950*/  IMAD R4, R4, UR4, RZ ;  /* 0x0000000404047c24 */ /* 0x000fe4000f8e02ff */
[----:B------:R-:W-:-:S04]  /*17960*/  IMAD.WIDE.U32 R2, R0, UR4, R2 ;  /* 0x0000000400027c25 */ /* 0x000fc8000f8e0002 */
[----:B------:R-:W-:Y:S01]  /*17970*/  IMAD R5, R0, UR5, R4 ;  /* 0x0000000500057c24 */ /* 0x000fe2000f8e0204 */
[----:B------:R-:W-:Y:S02]  /*17980*/  ULDC.64 UR4, c[0x0][0x280] ;  /* 0x0000a00000047ab9 */ /* 0x000fe40000000a00 */
[----:B------:R-:W-:Y:S01]  /*17990*/  IADD3 R0, P0, R2, UR4, RZ ;  /* 0x0000000402007c10 */ /* 0x000fe2000ff1e0ff */
[----:B------:R-:W-:Y:S01]  /*179a0*/  ULDC UR4, c[0x0][0x2b8] ;  /* 0x0000ae0000047ab9 */ /* 0x000fe20000000800 */
[C---:B------:R-:W-:Y:S02]  /*179b0*/  LOP3.LUT R9, R36.reuse, 0x40, RZ, 0xfc, !PT ;  /* 0x0000004024097812 */ /* 0x040fe400078efcff */
[----:B-1----:R-:W-:Y:S02]  /*179c0*/  LOP3.LUT R10, R36, 0x80, RZ, 0xfc, !PT ;  /* 0x00000080240a7812 */ /* 0x002fe400078efcff */
[----:B------:R-:W-:Y:S01]  /*179d0*/  IADD3.X R5, R3, UR5, R5, P0, !PT ;  /* 0x0000000503057c10 */ /* 0x000fe200087fe405 */
[----:B------:R-:W-:Y:S01]  /*179e0*/  UMOV UR5, 0xffffffff ;  /* 0xffffffff00057882 */ /* 0x000fe20000000000 */
[----:B--2---:R-:W-:-:S02]  /*179f0*/  LOP3.LUT R20, R20, 0x7f, RZ, 0xc0, !PT ;  /* 0x0000007f14147812 */ /* 0x004fc400078ec0ff */
[----:B------:R-:W-:Y:S02]  /*17a00*/  ISETP.GE.AND P3, PT, R36, UR4, PT ;  /* 0x0000000424007c0c */ /* 0x000fe4000bf66270 */
[----:B------:R-:W-:Y:S02]  /*17a10*/  ISETP.GE.AND P2, PT, R9, UR4, PT ;  /* 0x0000000409007c0c */ /* 0x000fe4000bf46270 */
[----:B------:R-:W-:Y:S02]  /*17a20*/  ISETP.GE.AND P1, PT, R10, UR4, PT ;  /* 0x000000040a007c0c */ /* 0x000fe4000bf26270 */
[----:B------:R-:W-:Y:S01]  /*17a30*/  SHF.R.U32.HI R9, RZ, 0x2, R20 ;  /* 0x00000002ff097819 */ /* 0x000fe20000011614 */
[----:B0-----:R-:W-:Y:S10]  /*17a40*/  BRA.DIV UR5, `(.L_x_1434) ;  /* 0x0000004205807947 */ /* 0x001ff4000b800000 */
[----:B------:R-:W0:Y:S01]  /*17a50*/  SHFL.IDX PT, R3, R0, RZ, 0x1c1f ;  /* 0x001c1fff00037589 */ /* 0x000e2200000e0000 */
[----:B------:R-:W-:Y:S02]  /*17a60*/  IMAD R4, R7, UR41, RZ ;  /* 0x0000002907047c24 */ /* 0x000fe4000f8e02ff */
[----:B------:R-:W-:Y:S01]  /*17a70*/  IMAD.IADD R18, R9, 0x1, R18 ;  /* 0x0000000109127824 */ /* 0x000fe200078e0212 */
[----:B------:R-:W1:Y:S03]  /*17a80*/  SHFL.IDX PT, R2, R5, RZ, 0x1c1f ;  /* 0x001c1fff05027589 */ /* 0x000e6600000e0000 */
[C---:B------:R-:W-:Y:S01]  /*17a90*/  VIADD R7, R18.reuse, 0x20 ;  /* 0x0000002012077836 */ /* 0x040fe20000000000 */
[----:B------:R-:W-:Y:S01]  /*17aa0*/  ISETP.GE.AND P0, PT, R18, R4, PT ;  /* 0x000000041200720c */ /* 0x000fe20003f06270 */
[----:B------:R-:W2:-:S12]  /*17ab0*/  SHFL.IDX PT, R14, R0, 0x1, 0x1c1f ;  /* 0x003c1f00000e7f89 */ /* 0x000e9800000e0000 */
[----:B0-----:R-:W-:-:S05]  /*17ac0*/  @!P0 IADD3 R6, P4, R36, R3, RZ ;  /* 0x0000000324068210 */ /* 0x001fca0007f9e0ff */
[----:B-1----:R-:W-:Y:S02]  /*17ad0*/  @!P0 IMAD.X R3, RZ, RZ, R2, P4 ;  /* 0x000000ffff038224 */ /* 0x002fe400020e0602 */
[----:B------:R-:W-:-:S05]  /*17ae0*/  @!P0 IMAD.MOV.U32 R2, RZ, RZ, R6 ;  /* 0x000000ffff028224 */ /* 0x000fca00078e0006 */
[----:B-----5:R-:W-:Y:S04]  /*17af0*/  @!P0 LDGSTS.E.BYPASS.LTC128B.128 [R8+0x10400], desc[UR56][R2.64], !P3 ;  /* 0x1040000002088fae */ /* 0x020fe8000d901d78 */
[----:B------:R-:W-:Y:S04]  /*17b00*/  @!P0 LDGSTS.E.BYPASS.LTC128B.128 [R8+0x12400], desc[UR56][R2.64+0x40], !P2 ;  /* 0x1240004002088fae */ /* 0x000fe8000d101d78 */
[----:B------:R0:W-:Y:S01]  /*17b10*/  @!P0 LDGSTS.E.BYPASS.LTC128B.128 [R8+0x14400], desc[UR56][R2.64+0x80], !P1 ;  /* 0x1440008002088fae */ /* 0x0001e2000c901d78 */
[----:B------:R-:W-:-:S03]  /*17b20*/  ISETP.GE.AND P0, PT, R7, R4, PT ;  /* 0x000000040700720c */ /* 0x000fc60003f06270 */
[----:B0-----:R-:W0:Y:S10]  /*17b30*/  SHFL.IDX PT, R2, R5, 0x1, 0x1c1f ;  /* 0x003c1f0005027f89 */ /* 0x001e3400000e0000 */
[----:B--2---:R-:W-:-:S02]  /*17b40*/  @!P0 IADD3 R6, P4, R36, R14, RZ ;  /* 0x0000000e24068210 */ /* 0x004fc40007f9e0ff */
[----:B------:R-:W1:Y:S03]  /*17b50*/  SHFL.IDX PT, R14, R0, 0x2, 0x1c1f ;  /* 0x005c1f00000e7f89 */ /* 0x000e6600000e0000 */
        /* <DEDUP_REMOVED lines=9> */
[----:B-1----:R-:W-:-:S02]  /*17bf0*/  @!P0 IADD3 R6, P4, R36, R14, RZ ;  /* 0x0000000e24068210 */ /* 0x002fc40007f9e0ff */
[----:B------:R1:W2:Y:S04]  /*17c00*/  SHFL.IDX PT, R14, R0, 0x3, 0x1c1f ;  /* 0x007c1f00000e7f89 */ /* 0x0002a800000e0000 */
[----:B------:R-:W3:Y:S01]  /*17c10*/  SHFL.IDX PT, R5, R5, 0x3, 0x1c1f ;  /* 0x007c1f0005057f89 */ /* 0x000ee200000e0000 */
[----:B0-----:R-:W-:Y:S02]  /*17c20*/  @!P0 IMAD.X R7, RZ, RZ, R2, P4 ;  /* 0x000000ffff078224 */ /* 0x001fe400020e0602 */
[----:B------:R-:W-:Y:S02]  /*17c30*/  @!P0 IMAD.MOV.U32 R2, RZ, RZ, R6 ;  /* 0x000000ffff028224 */ /* 0x000fe400078e0006 */
[----:B------:R-:W-:-:S05]  /*17c40*/  @!P0 IMAD.MOV.U32 R3, RZ, RZ, R7 ;  /* 0x000000ffff038224 */ /* 0x000fca00078e0007 */
[----:B------:R1:W-:Y:S04]  /*17c50*/  @!P0 LDGSTS.E.BYPASS.LTC128B.128 [R8+0x11400], desc[UR56][R2.64], !P3 ;  /* 0x1140000002088fae */ /* 0x0003e8000d901d78 */
[----:B------:R1:W-:Y:S04]  /*17c60*/  @!P0 LDGSTS.E.BYPASS.LTC128B.128 [R8+0x13400], desc[UR56][R2.64+0x40], !P2 ;  /* 0x1340004002088fae */ /* 0x0003e8000d101d78 */
[----:B--23--:R1:W-:Y:S02]  /*17c70*/  @!P0 LDGSTS.E.BYPASS.LTC128B.128 [R8+0x15400], desc[UR56][R2.64+0x80], !P1 ;  /* 0x1540008002088fae */ /* 0x00c3e4000c901d78 */
.L_x_1530:
[----:B-1----:R-:W-:Y:S01]  /*17c80*/  VIADD R3, R18, 0x60 ;  /* 0x0000006012037836 */ /* 0x002fe20000000000 */
[----:B------:R-:W-:Y:S04]  /*17c90*/  BSSY B0, `(.L_x_1435) ;  /* 0x000000b000007945 */ /* 0x000fe80003800000 */
[----:B------:R-:W-:-:S13]  /*17ca0*/  ISETP.GE.AND P0, PT, R3, R4, PT ;  /* 0x000000040300720c */ /* 0x000fda0003f06270 */
[----:B------:R-:W-:Y:S05]  /*17cb0*/  @P0 BRA `(.L_x_1436) ;  /* 0x0000000000200947 */ /* 0x000fea0003800000 */
[----:B------:R-:W-:-:S05]  /*17cc0*/  IADD3 R2, P0, R36, R14, RZ ;  /* 0x0000000e24027210 */ /* 0x000fca0007f1e0ff */
[----:B------:R-:W-:-:S05]  /*17cd0*/  IMAD.X R3, RZ, RZ, R5, P0 ;  /* 0x000000ffff037224 */ /* 0x000fca00000e0605 */
[----:B------:R-:W-:Y:S01]  /*17ce0*/  @!PT LDS RZ, [RZ] ;  /* 0x00000000fffff984 */ /* 0x000fe20000000800 */
[----:B------:R-:W-:Y:S01]  /*17cf0*/  @!PT LDS RZ, [RZ] ;  /* 0x00000000fffff984 */ /* 0x000fe20000000800 */
[----:B------:R-:W-:Y:S01]  /*17d00*/  @!PT LDS RZ, [RZ] ;  /* 0x00000000fffff984 */ /* 0x000fe20000000800 */
[----:B------:R0:W-:Y:S04]  /*17d10*/  LDGSTS.E.BYPASS.LTC128B.128 [R8+0x11c00], desc[UR56][R2.64], !P3 ;  /* 0x11c0000002087fae */ /* 0x0001e8000d901d78 */
[----:B------:R0:W-:Y:S04]  /*17d20*/  LDGSTS.E.BYPASS.LTC128B.128 [R8+0x13c00], desc[UR56][R2.64+0x40], !P2 ;  /* 0x13c0004002087fae */ /* 0x0001e8000d101d78 */
[----:B------:R0:W-:Y:S02]  /*17d30*/  LDGSTS.E.BYPASS.LTC128B.128 [R8+0x15c00], desc[UR56][R2.64+0x80], !P1 ;  /* 0x15c0008002087fae */ /* 0x0001e4000c901d78 */
.L_x_1436:
[----:B------:R-:W-:Y:S05]  /*17d40*/  BSYNC B0 ;  /* 0x0000000000007941 */ /* 0x000fea0003800000 */
.L_x_1435:
[----:B------:R-:W-:Y:S01]  /*17d50*/  NOP ;  /* 0x0000000000007918 */ /* 0x000fe20000000000 */
[----:B------:R-:W-:-:S13]  /*17d60*/  PLOP3.LUT P0, PT, PT, PT, PT, 0x80, 0x0 ;  /* 0x000000000000781c */ /* 0x000fda0003f0f070 */
.L_x_1437:
[----:B------:R-:W-:Y:S02]  /*17d70*/  PLOP3.LUT P1, PT, P1, P0, PT, 0xa2, 0x0 ;  /* 0x000000000000781c */ /* 0x000fe40000f21472 */
[----:B------:R-:W-:-:S08]  /*17d80*/  @P0 R2UR P1, UR4, R16 ;  /* 0x00000000100402ca */ /* 0x000fd00000020000 */
[----:B------:R-:W-:-:S05]  /*17d90*/  @P0 PLOP3.LUT P0, PT, P1, PT, PT, 0x80, 0x0 ;  /* 0x000000000000081c */ /* 0x000fca0000f0f070 */
[----:B------:R-:W-:Y:S01]  /*17da0*/  @!P1 SYNCS.ARRIVE.TRANS64.RED.A0T1 RZ, [UR4+0x22800], RZ ;  /* 0x022800ffffff99a7 */ /* 0x000fe20008200404 */
[----:B------:R-:W-:Y:S07]  /*17db0*/  @!P1 ARRIVES.LDGSTSBAR.64.TRANSCNT [UR4+0x22800] ;  /* 0x02280000ff0099b0 */ /* 0x000fee0008000a84 */
[----:B------:R-:W-:Y:S05]  /*17dc0*/  @P0 BRA.U.ANY `(.L_x_1437) ;  /* 0xfffffffd00e80947 */ /* 0x000fea000393ffff */
[----:B0-----:R-:W2:Y:S01]  /*17dd0*/  LDL.LU R2, [R1+0x10] ;  /* 0x0000100001027983 */ /* 0x001ea20000300800 */
        /* <DEDUP_REMOVED lines=12> */
.L_x_1531:
[----:B------:R-:W-:Y:S05]  /*17ea0*/  BSYNC B0 ;  /* 0x0000000000007941 */ /* 0x000fea0003800000 */
.L_x_1438:
[----:B------:R-:W-:-:S13]  /*17eb0*/  ISETP.GE.AND P0, PT, R20, UR42, PT ;  /* 0x0000002a14007c0c */ /* 0x000fda000bf06270 */
[----:B------:R-:W-:Y:S05]  /*17ec0*/  @!P0 BRA `(.L_x_1440) ;  /* 0x00000010008c8947 */ /* 0x000fea0003800000 */
[----:B------:R-:W-:Y:S02]  /*17ed0*/  IMAD.MOV.U32 R4, RZ, RZ, R19 ;  /* 0x000000ffff047224 */ /* 0x000fe400078e0013 */
[----:B------:R-:W-:-:S07]  /*17ee0*/  IMAD.MOV.U32 R5, RZ, RZ, R23 ;  /* 0x000000ffff057224 */ /* 0x000fce00078e0017 */
.L_x_1460:
[----:B-1----:R-:W1:Y:S01]  /*17ef0*/  S2R R2, SR_TID.X ;  /* 0x0000000000027919 */ /* 0x002e620000002100 */
[----:B------:R-:W-:Y:S01]  /*17f00*/  ISETP.NE.AND P0, PT, R33, 0x1, PT ;  /* 0x000000012100780c */ /* 0x000fe20003f05270 */
[----:B------:R-:W-:Y:S05]  /*17f10*/  YIELD ;  /* 0x0000000000007946 */ /* 0x000fea0003800000 */
[----:B------:R-:W-:Y:S01]  /*17f20*/  ULDC.64 UR4, c[0x0][0x428] ;  /* 0x00010a0000047ab9 */ /* 0x000fe20000000a00 */
[----:B------:R-:W-:Y:S02]  /*17f30*/  VIADD R19, R4, 0x1 ;  /* 0x0000000104137836 */ /* 0x000fe40000000000 */
[----:B------:R-:W-:-:S04]  /*17f40*/  IMAD R6, R32, UR4, RZ ;  /* 0x0000000420067c24 */ /* 0x000fc8000f8e02ff */
[----:B0-----:R-:W0:Y:S01]  /*17f50*/  @P0 LDC R3, c[0x0][0x434] ;  /* 0x00010d00ff030b82 */ /* 0x001e220000000800 */
[----:B------:R-:W-:-:S07]  /*17f60*/  IMAD R6, R25, UR5, R6 ;  /* 0x0000000519067c24 */ /* 0x000fce000f8e0206 */
[----:B--2---:R-:W2:Y:S01]  /*17f70*/  @P0 LDC R7, c[0x0][0x438] ;  /* 0x00010e00ff070b82 */ /* 0x004ea20000000800 */
[C---:B-1-3--:R-:W-:Y:S01]  /*17f80*/  LOP3.LUT R0, R2.reuse, 0x7f, RZ, 0xc0, !PT ;  /* 0x0000007f02007812 */ /* 0x04afe200078ec0ff */
[----:B------:R-:W-:-:S03]  /*17f90*/  IMAD.SHL.U32 R2, R2, 0x20, RZ ;  /* 0x0000002002027824 */ /* 0x000fc600078e00ff */
[----:B------:R-:W-:Y:S02]  /*17fa0*/  SHF.R.U32.HI R0, RZ, 0x2, R0 ;  /* 0x00000002ff007819 */ /* 0x000fe40000011600 */
[----:B------:R-:W-:-:S03]  /*17fb0*/  LOP3.LUT R2, R2, 0x60, RZ, 0xc0, !PT ;  /* 0x0000006002027812 */ /* 0x000fc600078ec0ff */
[----:B------:R-:W-:-:S05]  /*17fc0*/  IMAD R0, R20, 0x80, R0 ;  /* 0x0000008014007824 */ /* 0x000fca00078e0200 */
[----:B------:R-:W-:-:S05]  /*17fd0*/  IADD3 R0, R2, UR38, R0 ;  /* 0x0000002602007c10 */ /* 0x000fca000fffe000 */
[----:B0-----:R-:W-:-:S04]  /*17fe0*/  @P0 IMAD.HI.U32 R2, R0, R3, RZ ;  /* 0x0000000300020227 */ /* 0x001fc800078e00ff */
[----:B------:R-:W-:Y:S01]  /*17ff0*/  IMAD.MOV.U32 R8, RZ, RZ, R0 ;  /* 0x000000ffff087224 */ /* 0x000fe200078e0000 */
[----:B--2---:R-:W-:-:S04]  /*18000*/  @P0 SHF.R.U32.HI R8, RZ, R7, R2 ;  /* 0x00000007ff080219 */ /* 0x004fc80000011602 */
[--C-:B------:R-:W-:Y:S01]  /*18010*/  SHF.R.S32.HI R3, RZ, 0x1f, R8.reuse ;  /* 0x0000001fff037819 */ /* 0x100fe20000011408 */
[----:B------:R-:W-:-:S04]  /*18020*/  IMAD.MOV.U32 R2, RZ, RZ, R8 ;  /* 0x000000ffff027224 */ /* 0x000fc800078e0008 */
[----:B------:R-:W-:Y:S01]  /*18030*/  IMAD.WIDE.U32 R2, R25, UR4, R2 ;  /* 0x0000000419027c25 */ /* 0x000fe2000f8e0002 */
[----:B------:R-:W-:-:S03]  /*18040*/  ULDC.64 UR4, c[0x0][0x418] ;  /* 0x0001060000047ab9 */ /* 0x000fc60000000a00 */
[----:B------:R-:W-:Y:S01]  /*18050*/  IMAD.IADD R3, R6, 0x1, R3 ;  /* 0x0000000106037824 */ /* 0x000fe200078e0203 */
[C---:B------:R-:W-:Y:S01]  /*18060*/  LEA R6, P0, R2.reuse, UR4, 0x2 ;  /* 0x0000000402067c11 */ /* 0x040fe2000f8010ff */
[----:B------:R-:W-:Y:S01]  /*18070*/  IMAD.U32 R9, RZ, RZ, UR43 ;  /* 0x0000002bff097e24 */ /* 0x000fe2000f8e00ff */
[----:B------:R-:W-:Y:S02]  /*18080*/  ULDC UR4, c[0x0][0x430] ;  /* 0x00010c0000047ab9 */ /* 0x000fe40000000800 */
[----:B------:R-:W-:Y:S02]  /*18090*/  LEA.HI.X R7, R2, UR5, R3, 0x2, P0 ;  /* 0x0000000502077c11 */ /* 0x000fe400080f1403 */
[----:B------:R-:W-:Y:S01]  /*180a0*/  ISETP.NE.AND P1, PT, R9, 0x3, PT ;  /* 0x000000030900780c */ /* 0x000fe20003f25270 */
[----:B------:R-:W-:Y:S01]  /*180b0*/  IMAD.MOV R3, RZ, RZ, -R8 ;  /* 0x000000ffff037224 */ /* 0x000fe200078e0a08 */
[----:B------:R-:W-:Y:S01]  /*180c0*/  ISETP.NE.AND P0, PT, R19, 0x2, PT ;  /* 0x000000021300780c */ /* 0x000fe20003f05270 */
[----:B------:R0:W2:Y:S03]  /*180d0*/  LDG.E R6, desc[UR56][R6.64] ;  /* 0x0000003806067981 */ /* 0x0000a6000c1e1900 */
[----:B------:R-:W-:-:S02]  /*180e0*/  SEL R23, RZ, 0x1, P0 ;  /* 0x00000001ff177807 */ /* 0x000fc40000000000 */
[----:B------:R-:W-:Y:S01]  /*180f0*/  SEL R19, R19, RZ, P0 ;  /* 0x000000ff13137207 */ /* 0x000fe20000000000 */
[----:B0-----:R-:W-:Y:S02]  /*18100*/  IMAD R7, R3, UR4, R0 ;  /* 0x0000000403077c24 */ /* 0x001fe4000f8e0200 */
[----:B------:R-:W-:Y:S01]  /*18110*/  IMAD.MOV.U32 R0, RZ, RZ, R20 ;  /* 0x000000ffff007224 */ /* 0x000fe200078e0014 */
[----:B------:R-:W-:Y:S01]  /*18120*/  LOP3.LUT R23, R5, R23, RZ, 0x3c, !PT ;  /* 0x0000001705177212 */ /* 0x000fe200078e3cff */
[----:B------:R-:W-:-:S03]  /*18130*/  VIADD R20, R20, 0xffffffff ;  /* 0xffffffff14147836 */ /* 0x000fc60000000000 */
[----:B------:R-:W-:Y:S02]  /*18140*/  ISETP.GT.AND P2, PT, R0, UR42, PT ;  /* 0x0000002a00007c0c */ /* 0x000fe4000bf44270 */
[----:B--2---:R-:W-:Y:S01]  /*18150*/  SHF.R.S32.HI R9, RZ, 0x1f, R6 ;  /* 0x0000001fff097819 */ /* 0x004fe20000011406 */
[----:B------:R-:W-:Y:S10]  /*18160*/  @!P1 BRA `(.L_x_1441) ;  /* 0x0000000000049947 */ /* 0x000ff40003800000 */
[----:B------:R-:W-:Y:S01]  /*18170*/  BPT.TRAP 0x1 ;  /* 0x000000040000795c */ /* 0x000fe20000300000 */
.L_x_1441:
[----:B------:R-:W-:Y:S01]  /*18180*/  IMAD R0, R19, 0x8, R16 ;  /* 0x0000000813007824 */ /* 0x000fe200078e0210 */
[----:B------:R-:W-:Y:S01]  /*18190*/  SHF.L.U32 R10, R23, 0x1f, RZ ;  /* 0x0000001f170a7819 */ /* 0x000fe200000006ff */
[----:B------:R-:W-:Y:S01]  /*181a0*/  BSSY B0, `(.L_x_1442) ;  /* 0x0000004000007945 */ /* 0x000fe20003800000 */
[----:B------:R-:W-:Y:S02]  /*181b0*/  SHF.R.S32.HI R8, RZ, 0x1f, R7 ;  /* 0x0000001fff087819 */ /* 0x000fe40000011407 */
[----:B------:R-:W0:Y:S02]  /*181c0*/  SYNCS.PHASECHK.TRANS64.TRYWAIT P0, [R0+URZ+0x22880], R10 ;  /* 0x0228800a000075a7 */ /* 0x000e24000800017f */
[----:B0-----:R-:W-:Y:S05]  /*181d0*/  @!P0 BRA `(.L_x_1443) ;  /* 0x0000003c00f08947 */ /* 0x001fea0003800000 */
.L_x_1532:
[----:B------:R-:W-:Y:S05]  /*181e0*/  BSYNC B0 ;  /* 0x0000000000007941 */ /* 0x000fea0003800000 */
.L_x_1442:
[----:B------:R-:W1:Y:S01]  /*181f0*/  S2R R12, SR_TID.X ;  /* 0x00000000000c7919 */ /* 0x000e620000002100 */
[----:B------:R-:W-:Y:S01]  /*18200*/  ULDC.64 UR4, c[0x0][0x328] ;  /* 0x0000ca0000047ab9 */ /* 0x000fe20000000a00 */
[----:B------:R-:W-:Y:S01]  /*18210*/  ULDC.64 UR6, c[0x0][0x318] ;  /* 0x0000c60000067ab9 */ /* 0x000fe20000000a00 */
[----:B------:R-:W-:Y:S01]  /*18220*/  IMAD R11, R8, UR4, RZ ;  /* 0x00000004080b7c24 */ /* 0x000fe2000f8e02ff */
[----:B------:R-:W-:Y:S01]  /*18230*/  LOP3.LUT P3, RZ, R17, 0x2, RZ, 0xc0, !PT ;  /* 0x0000000211ff7812 */ /* 0x000fe2000786c0ff */
        /* <DEDUP_REMOVED lines=10> */
[----:B------:R-:W-:Y:S01]  /*182e0*/  IMAD.WIDE.U32 R2, R22, UR4, R2 ;  /* 0x0000000416027c25 */ /* 0x000fe2000f8e0002 */
[----:B------:R-:W-:Y:S01]  /*182f0*/  UMOV UR4, 0xffffffff ;  /* 0xffffffff00047882 */ /* 0x000fe20000000000 */
[----:B-1----:R-:W-:Y:S02]  /*18300*/  LOP3.LUT R12, R12, 0x7f, RZ, 0xc0, !PT ;  /* 0x0000007f0c0c7812 */ /* 0x002fe400078ec0ff */
[----:B------:R-:W-:Y:S01]  /*18310*/  IMAD R27, R22, UR5, R3 ;  /* 0x00000005161b7c24 */ /* 0x000fe2000f8e0203 */
[----:B------:R-:W-:Y:S02]  /*18320*/  IADD3 R26, P0, R2, UR6, RZ ;  /* 0x00000006021a7c10 */ /* 0x000fe4000ff1e0ff */
[----:B------:R-:W-:Y:S02]  /*18330*/  SHF.R.U32.HI R12, RZ, 0x5, R12 ;  /* 0x00000005ff0c7819 */ /* 0x000fe4000001160c */
[----:B------:R-:W-:-:S03]  /*18340*/  IADD3.X R27, R27, UR7, RZ, P0, !PT ;  /* 0x000000071b1b7c10 */ /* 0x000fc600087fe4ff */
[----:B------:R-:W-:-:S04]  /*18350*/  IMAD.SHL.U32 R12, R12, 0x400, RZ ;  /* 0x000004000c0c7824 */ /* 0x000fc800078e00ff */
[----:B------:R-:W-:Y:S01]  /*18360*/  IMAD R18, R19, 0x4000, R12 ;  /* 0x0000400013127824 */ /* 0x000fe200078e020c */
[----:B------:R-:W-:Y:S06]  /*18370*/  BRA.DIV UR4, `(.L_x_1444) ;  /* 0x0000003e049c7947 */ /* 0x000fec000b800000 */
[----:B------:R-:W1:Y:S01]  /*18380*/  SHFL.IDX PT, R2, R26, RZ, 0x1c1f ;  /* 0x001c1fff1a027589 */ /* 0x000e6200000e0000 */
[----:B------:R-:W-:-:S03]  /*18390*/  IADD3 R18, R16, R18, R29 ;  /* 0x0000001210127210 */ /* 0x000fc60007ffe01d */
[----:B------:R-:W2:Y:S02]  /*183a0*/  SHFL.IDX PT, R3, R27, RZ, 0x1c1f ;  /* 0x001c1fff1b037589 */ /* 0x000ea400000e0000 */
[----:B------:R-:W-:Y:S01]  /*183b0*/  IMAD.IADD R21, R30, 0x1, R18 ;  /* 0x000000011e157824 */ /* 0x000fe200078e0212 */
[----:B-1----:R-:W-:-:S05]  /*183c0*/  IADD3 R2, P0, R36, R2, RZ ;  /* 0x0000000224027210 */ /* 0x002fca0007f1e0ff */
[----:B--2---:R-:W-:-:S05]  /*183d0*/  IMAD.X R3, RZ, RZ, R3, P0 ;  /* 0x000000ffff037224 */ /* 0x004fca00000e0603 */
[----:B------:R-:W-:Y:S01]  /*183e0*/  @!PT LDS RZ, [RZ] ;  /* 0x00000000fffff984 */ /* 0x000fe20000000800 */
        /* <DEDUP_REMOVED lines=10> */
[----:B------:R-:W3:Y:S01]  /*18490*/  SHFL.IDX PT, R27, R27, 0x3, 0x1c1f ;  /* 0x007c1f001b1b7f89 */ /* 0x000ee200000e0000 */
[----:B-1----:R-:W-:-:S05]  /*184a0*/  IADD3 R2, P0, R36, R2, RZ ;  /* 0x0000000224027210 */ /* 0x002fca0007f1e0ff */
[----:B--2---:R-:W-:-:S05]  /*184b0*/  IMAD.X R3, RZ, RZ, R3, P0 ;  /* 0x000000ffff037224 */ /* 0x004fca00000e0603 */
[----:B------:R-:W-:Y:S04]  /*184c0*/  LDGSTS.E.BYPASS.LTC128B.128 [R18+0xa400], desc[UR56][R2.64], !P3 ;  /* 0x0a40000002127fae */ /* 0x000fe8000d901d78 */
[----:B------:R1:W-:Y:S04]  /*184d0*/  LDGSTS.E.BYPASS.LTC128B.128 [R21+0xa400], desc[UR56][R2.64+0x40], !P1 ;  /* 0x0a40004002157fae */ /* 0x0003e8000c901d78 */
[----:B-1-3--:R1:W2:Y:S02]  /*184e0*/  SHFL.IDX PT, R2, R26, 0x3, 0x1c1f ;  /* 0x007c1f001a027f89 */ /* 0x00a2a400000e0000 */
.L_x_1542:
        /* <DEDUP_REMOVED lines=9> */
.L_x_1445:
        /* <DEDUP_REMOVED lines=11> */
.L_x_1446:
[----:B------:R2:W-:Y:S01]  /*18630*/  SYNCS.ARRIVE.TRANS64.A1T0 RZ, [R0+URZ+0x22870], RZ ;  /* 0x022870ff00ff79a7 */ /* 0x0005e2000810003f */
[----:B------:R-:W-:Y:S05]  /*18640*/  @!P3 BRA `(.L_x_1447) ;  /* 0x000000000004b947 */ /* 0x000fea0003800000 */
[----:B------:R-:W-:Y:S01]  /*18650*/  BPT.TRAP 0x1 ;  /* 0x000000040000795c */ /* 0x000fe20000300000 */
.L_x_1447:
[----:B------:R-:W3:Y:S01]  /*18660*/  SYNCS.PHASECHK.TRANS64.TRYWAIT P0, [R0+URZ+0x22840], R10 ;  /* 0x0228400a000075a7 */ /* 0x000ee2000800017f */
[----:B------:R-:W-:Y:S04]  /*18670*/  BSSY B0, `(.L_x_1448) ;  /* 0x0000002000007945 */ /* 0x000fe80003800000 */
[----:B---3--:R-:W-:Y:S05]  /*18680*/  @!P0 BRA `(.L_x_1449) ;  /* 0x0000004000048947 */ /* 0x008fea0003800000 */
.L_x_1543:
[----:B------:R-:W-:Y:S05]  /*18690*/  BSYNC B0 ;  /* 0x0000000000007941 */ /* 0x000fea0003800000 */
.L_x_1448:
[----:B------:R-:W4:Y:S01]  /*186a0*/  LDL R11, [R1] ;  /* 0x00000000010b7983 */ /* 0x000f220000100800 */
[----:B------:R-:W-:Y:S01]  /*186b0*/  ULDC.64 UR4, c[0x0][0x300] ;  /* 0x0000c00000047ab9 */ /* 0x000fe20000000a00 */
[----:B------:R-:W-:Y:S01]  /*186c0*/  ULDC.64 UR6, c[0x0][0x2e8] ;  /* 0x0000ba0000067ab9 */ /* 0x000fe20000000a00 */
[----:B------:R-:W-:Y:S01]  /*186d0*/  IMAD R8, R8, UR4, RZ ;  /* 0x0000000408087c24 */ /* 0x000fe2000f8e02ff */
[----:B------:R-:W-:Y:S01]  /*186e0*/  LOP3.LUT P4, RZ, R17, 0x10, RZ, 0xc0, !PT ;  /* 0x0000001011ff7812 */ /* 0x000fe2000788c0ff */
[----:B------:R-:W-:Y:S01]  /*186f0*/  IMAD.WIDE.U32 R2, R7, UR4, RZ ;  /* 0x0000000407027c25 */ /* 0x000fe2000f8e00ff */
[C---:B------:R-:W-:Y:S02]  /*18700*/  LOP3.LUT P3, RZ, R17.reuse, 0x8, RZ, 0xc0, !PT ;  /* 0x0000000811ff7812 */ /* 0x040fe4000786c0ff */
[----:B------:R-:W-:Y:S01]  /*18710*/  LOP3.LUT P1, RZ, R17, 0x4, RZ, 0xc0, !PT ;  /* 0x0000000411ff7812 */ /* 0x000fe2000782c0ff */
[----:B------:R-:W-:Y:S01]  /*18720*/  IMAD R8, R7, UR5, R8 ;  /* 0x0000000507087c24 */ /* 0x000fe2000f8e0208 */
[----:B------:R-:W-:-:S02]  /*18730*/  ULDC.64 UR4, c[0x0][0x310] ;  /* 0x0000c40000047ab9 */ /* 0x000fc40000000a00 */
        /* <DEDUP_REMOVED lines=14> */
[----:B------:R-:W-:-:S03]  /*18820*/  IMAD.IADD R6, R16, 0x1, R6 ;  /* 0x0000000110067824 */ /* 0x000fc600078e0206 */
[----:B------:R-:W5:Y:S04]  /*18830*/  SHFL.IDX PT, R3, R8, RZ, 0x1c1f ;  /* 0x001c1fff08037589 */ /* 0x000f6800000e0000 */
[----:B------:R-:W-:Y:S01]  /*18840*/  SHFL.IDX PT, R9, R8, 0x2, 0x1c1f ;  /* 0x005c1f0008097f89 */ /* 0x000fe200000e0000 */
        /* <DEDUP_REMOVED lines=15> */
[----:B------:R4:W0:Y:S04]  /*18940*/  SHFL.IDX PT, R9, R8, 0x3, 0x1c1f ;  /* 0x007c1f0008097f89 */ /* 0x00082800000e0000 */
[----:B------:R-:W-:Y:S04]  /*18950*/  LDGSTS.E.BYPASS.LTC128B.128 [R6+0x17400], desc[UR56][R2.64], !P4 ;  /* 0x1740000002067fae */ /* 0x000fe8000e101d78 */
[----:B------:R-:W-:Y:S04]  /*18960*/  LDGSTS.E.BYPASS.LTC128B.128 [R6+0x19400], desc[UR56][R2.64+0x40], !P3 ;  /* 0x1940004002067fae */ /* 0x000fe8000d901d78 */
[----:B------:R5:W-:Y:S04]  /*18970*/  LDGSTS.E.BYPASS.LTC128B.128 [R6+0x1b400], desc[UR56][R2.64+0x80], !P1 ;  /* 0x1b40008002067fae */ /* 0x000be8000c901d78 */
[----:B-----5:R4:W0:Y:S02]  /*18980*/  SHFL.IDX PT, R2, R7, 0x3, 0x1c1f ;  /* 0x007c1f0007027f89 */ /* 0x02082400000e0000 */
.L_x_1553:
        /* <DEDUP_REMOVED lines=10> */
.L_x_1451:
        /* <DEDUP_REMOVED lines=11> */
.L_x_1452:
[----:B------:R2:W-:Y:S02]  /*18ae0*/  SYNCS.ARRIVE.TRANS64.A1T0 RZ, [R0+URZ+0x22830], RZ ;  /* 0x022830ff00ff79a7 */ /* 0x0005e4000810003f */
[----:B--23--:R-:W-:-:S05]  /*18af0*/  IMAD.U32 R0, RZ, RZ, UR45 ;  /* 0x0000002dff007e24 */ /* 0x00cfca000f8e00ff */
[----:B------:R-:W-:-:S13]  /*18b00*/  ISETP.NE.AND P0, PT, R0, 0x3, PT ;  /* 0x000000030000780c */ /* 0x000fda0003f05270 */
[----:B------:R-:W-:Y:S05]  /*18b10*/  @!P0 BRA `(.L_x_1453) ;  /* 0x0000000000048947 */ /* 0x000fea0003800000 */
[----:B------:R-:W-:Y:S01]  /*18b20*/  BPT.TRAP 0x1 ;  /* 0x000000040000795c */ /* 0x000fe20000300000 */
.L_x_1453:
[----:B------:R-:W-:Y:S01]  /*18b30*/  LOP3.LUT R3, R5, 0x1, RZ, 0x3c, !PT ;  /* 0x0000000105037812 */ /* 0x000fe200078e3cff */
[----:B------:R-:W-:Y:S01]  /*18b40*/  IMAD R0, R4, 0x8, R16 ;  /* 0x0000000804007824 */ /* 0x000fe200078e0210 */
[----:B------:R-:W-:Y:S02]  /*18b50*/  BSSY B0, `(.L_x_1454) ;  /* 0x0000004000007945 */ /* 0x000fe40003800000 */
[----:B------:R-:W-:-:S04]  /*18b60*/  SHF.L.U32 R3, R3, 0x1f, RZ ;  /* 0x0000001f03037819 */ /* 0x000fc800000006ff */
[----:B------:R-:W0:Y:S02]  /*18b70*/  SYNCS.PHASECHK.TRANS64.TRYWAIT P1, [R0+URZ+0x22870], R3 ;  /* 0x02287003000075a7 */ /* 0x000e24000802017f */
[----:B0-----:R-:W-:Y:S05]  /*18b80*/  @!P1 BRA `(.L_x_1455) ;  /* 0x00000040000c9947 */ /* 0x001fea0003800000 */
.L_x_1554:
[----:B------:R-:W-:Y:S05]  /*18b90*/  BSYNC B0 ;  /* 0x0000000000007941 */ /* 0x000fea0003800000 */
.L_x_1454:
[----:B------:R-:W-:-:S05]  /*18ba0*/  IMAD.U32 R2, RZ, RZ, UR43 ;  /* 0x0000002bff027e24 */ /* 0x000fca000f8e00ff */
[----:B------:R-:W-:-:S13]  /*18bb0*/  ISETP.NE.AND P1, PT, R2, 0x3, PT ;  /* 0x000000030200780c */ /* 0x000fda0003f25270 */
[----:B------:R-:W-:Y:S05]  /*18bc0*/  @!P1 BRA `(.L_x_1456) ;  /* 0x0000000000049947 */ /* 0x000fea0003800000 */
[----:B------:R-:W-:Y:S01]  /*18bd0*/  BPT.TRAP 0x1 ;  /* 0x000000040000795c */ /* 0x000fe20000300000 */
.L_x_1456:
[----:B0-----:R-:W-:Y:S01]  /*18be0*/  SHF.L.U32 R3, R5, 0x1f, RZ ;  /* 0x0000001f05037819 */ /* 0x001fe200000006ff */
[----:B------:R-:W-:-:S03]  /*18bf0*/  IMAD.SHL.U32 R18, R4, 0x4000, RZ ;  /* 0x0000400004127824 */ /* 0x000fc600078e00ff */
[----:B------:R-:W0:Y:S02]  /*18c00*/  SYNCS.PHASECHK.TRANS64.TRYWAIT P1, [R0+URZ+0x22860], R3 ;  /* 0x02286003000075a7 */ /* 0x000e24000802017f */
[----:B0-----:R-:W-:Y:S05]  /*18c10*/  @!P1 BRA `(.L_x_1457) ;  /* 0x0000003c00fc9947 */ /* 0x001fea0003800000 */
.L_x_1555:
[----:B------:R-:W0:Y:S04]  /*18c20*/  LDL R2, [R1+0x8] ;  /* 0x0000080001027983 */ /* 0x000e280000100800 */
[----:B------:R-:W2:Y:S01]  /*18c30*/  LDL R12, [R1+0x4] ;  /* 0x00000400010c7983 */ /* 0x000ea20000100800 */
[----:B------:R-:W-:Y:S05]  /*18c40*/  WARPSYNC.ALL ;  /* 0x0000000000007948 */ /* 0x000fea0003800000 */
[----:B------:R-:W-:-:S05]  /*18c50*/  IMAD.U32 R21, RZ, RZ, UR43 ;  /* 0x0000002bff157e24 */ /* 0x000fca000f8e00ff */
[----:B------:R-:W-:Y:S02]  /*18c60*/  ISETP.NE.AND P1, PT, R21, 0x3, PT ;  /* 0x000000031500780c */ /* 0x000fe40003f25270 */
[----:B0-----:R-:W-:Y:S02]  /*18c70*/  LOP3.LUT R3, R18, R2, RZ, 0xfc, !PT ;  /* 0x0000000212037212 */ /* 0x001fe400078efcff */
[----:B--2---:R-:W-:-:S03]  /*18c80*/  IADD3 R18, R16, R18, R12 ;  /* 0x0000001210127210 */ /* 0x004fc60007ffe00c */
[----:B------:R-:W-:-:S04]  /*18c90*/  IMAD.IADD R3, R16, 0x1, R3 ;  /* 0x0000000110037824 */ /* 0x000fc800078e0203 */
[----:B------:R-:W-:Y:S01]  /*18ca0*/  IMAD.IADD R2, R31, 0x1, R3 ;  /* 0x000000011f027824 */ /* 0x000fe200078e0203 */
[----:B----4-:R-:W0:Y:S02]  /*18cb0*/  LDSM.16.MT88.4 R4, [R3+0x8400] ;  /* 0x008400000304783b */ /* 0x010e240000004200 */
        /* <DEDUP_REMOVED lines=10> */
[----:B------:R0:W-:Y:S04]  /*18d60*/  STSM.16.M88.4 [R18+0x2400], R12 ;  /* 0x0024000c12007844 */ /* 0x0001e80000000200 */
[----:B------:R-:W2:Y:S01]  /*18d70*/  LDSM.16.MT88.4 R8, [R3+0x9400] ;  /* 0x009400000308783b */ /* 0x000ea20000004200 */
[--C-:B0-----:R-:W-:Y:S02]  /*18d80*/  IADD3 R12, R28, 0x400, R18.reuse ;  /* 0x000004001c0c7810 */ /* 0x101fe40007ffe012 */
[----:B------:R-:W-:Y:S02]  /*18d90*/  IADD3 R18, R31, 0x400, R18 ;  /* 0x000004001f127810 */ /* 0x000fe40007ffe012 */
[C-C-:B--2---:R-:W-:Y:S02]  /*18da0*/  PRMT R4, R8.reuse, 0x6420, R9.reuse ;  /* 0x0000642008047816 */ /* 0x144fe40000000009 */
[----:B------:R-:W-:-:S02]  /*18db0*/  PRMT R5, R8, 0x7531, R9 ;  /* 0x0000753108057816 */ /* 0x000fc40000000009 */
[C-C-:B------:R-:W-:Y:S02]  /*18dc0*/  PRMT R6, R10.reuse, 0x6420, R11.reuse ;  /* 0x000064200a067816 */ /* 0x140fe4000000000b */
[----:B------:R-:W-:Y:S02]  /*18dd0*/  PRMT R7, R10, 0x7531, R11 ;  /* 0x000075310a077816 */ /* 0x000fe4000000000b */
[----:B------:R-:W0:Y:S04]  /*18de0*/  LDSM.16.MT88.4 R8, [R2+0x9400] ;  /* 0x009400000208783b */ /* 0x000e280000004200 */
[----:B------:R0:W-:Y:S02]  /*18df0*/  STSM.16.M88.4 [R12], R4 ;  /* 0x000000040c007844 */ /* 0x0001e40000000200 */
[----:B0-----:R-:W-:-:S02]  /*18e00*/  PRMT R4, R8, 0x6420, R9 ;  /* 0x0000642008047816 */ /* 0x001fc40000000009 */
[----:B------:R-:W-:Y:S02]  /*18e10*/  PRMT R5, R8, 0x7531, R9 ;  /* 0x0000753108057816 */ /* 0x000fe40000000009 */
[C-C-:B------:R-:W-:Y:S02]  /*18e20*/  PRMT R6, R10.reuse, 0x6420, R11.reuse ;  /* 0x000064200a067816 */ /* 0x140fe4000000000b */
[----:B------:R-:W-:-:S05]  /*18e30*/  PRMT R7, R10, 0x7531, R11 ;  /* 0x000075310a077816 */ /* 0x000fca000000000b */
[----:B------:R-:W-:Y:S04]  /*18e40*/  STSM.16.M88.4 [R12+0x2000], R4 ;  /* 0x002000040c007844 */ /* 0x000fe80000000200 */
[----:B------:R-:W0:Y:S04]  /*18e50*/  LDSM.16.MT88.4 R12, [R3+0xa400] ;  /* 0x00a40000030c783b */ /* 0x000e280000004200 */
[----:B------:R-:W2:Y:S01]  /*18e60*/  LDSM.16.MT88.4 R4, [R2+0xa400] ;  /* 0x00a400000204783b */ /* 0x000ea20000004200 */
[C-C-:B0-----:R-:W-:Y:S02]  /*18e70*/  PRMT R8, R12.reuse, 0x6420, R13.reuse ;  /* 0x000064200c087816 */ /* 0x141fe4000000000d */
[----:B------:R-:W-:-:S02]  /*18e80*/  PRMT R9, R12, 0x7531, R13 ;  /* 0x000075310c097816 */ /* 0x000fc4000000000d */
[C-C-:B------:R-:W-:Y:S02]  /*18e90*/  PRMT R10, R14.reuse, 0x6420, R15.reuse ;  /* 0x000064200e0a7816 */ /* 0x140fe4000000000f */
[----:B------:R-:W-:-:S05]  /*18ea0*/  PRMT R11, R14, 0x7531, R15 ;  /* 0x000075310e0b7816 */ /* 0x000fca000000000f */
[----:B------:R2:W-:Y:S02]  /*18eb0*/  STSM.16.M88.4 [R18], R8 ;  /* 0x0000000812007844 */ /* 0x0005e40000000200 */
[C-C-:B--2---:R-:W-:Y:S02]  /*18ec0*/  PRMT R8, R4.reuse, 0x6420, R5.reuse ;  /* 0x0000642004087816 */ /* 0x144fe40000000005 */
[----:B------:R-:W-:Y:S02]  /*18ed0*/  PRMT R9, R4, 0x7531, R5 ;  /* 0x0000753104097816 */ /* 0x000fe40000000005 */
[C-C-:B------:R-:W-:Y:S02]  /*18ee0*/  PRMT R10, R6.reuse, 0x6420, R7.reuse ;  /* 0x00006420060a7816 */ /* 0x140fe40000000007 */
[----:B------:R-:W-:-:S05]  /*18ef0*/  PRMT R11, R6, 0x7531, R7 ;  /* 0x00007531060b7816 */ /* 0x000fca0000000007 */
[----:B------:R0:W-:Y:S04]  /*18f00*/  STSM.16.M88.4 [R18+0x2000], R8 ;  /* 0x0020000812007844 */ /* 0x0001e80000000200 */
[----:B------:R-:W2:Y:S01]  /*18f10*/  LDSM.16.MT88.4 R4, [R3+0xb400] ;  /* 0x00b400000304783b */ /* 0x000ea20000004200 */
[----:B0-----:R-:W-:Y:S01]  /*18f20*/  IMAD.IADD R18, R28, 0x1, R18 ;  /* 0x000000011c127824 */ /* 0x001fe200078e0212 */
[C-C-:B--2---:R-:W-:Y:S02]  /*18f30*/  PRMT R12, R4.reuse, 0x6420, R5.reuse ;  /* 0x00006420040c7816 */ /* 0x144fe40000000005 */
[----:B------:R-:W-:Y:S02]  /*18f40*/  PRMT R13, R4, 0x7531, R5 ;  /* 0x00007531040d7816 */ /* 0x000fe40000000005 */
[----:B------:R-:W-:-:S02]  /*18f50*/  PRMT R14, R6, 0x6420, R7 ;  /* 0x00006420060e7816 */ /* 0x000fc40000000007 */
[----:B------:R-:W-:Y:S02]  /*18f60*/  PRMT R15, R6, 0x7531, R7 ;  /* 0x00007531060f7816 */ /* 0x000fe40000000007 */
[----:B------:R-:W0:Y:S04]  /*18f70*/  LDSM.16.MT88.4 R4, [R2+0xb400] ;  /* 0x00b400000204783b */ /* 0x000e280000004200 */
[----:B------:R2:W-:Y:S01]  /*18f80*/  STSM.16.M88.4 [R18], R12 ;  /* 0x0000000c12007844 */ /* 0x0005e20000000200 */
        /* <DEDUP_REMOVED lines=13> */
.L_x_1458:
[----:B0-----:R0:W-:Y:S01]  /*19060*/  SYNCS.ARRIVE.TRANS64.A1T0 RZ, [R0+URZ+0x22850], RZ ;  /* 0x022850ff00ff79a7 */ /* 0x0011e2000810003f */
[----:B------:R-:W-:Y:S06]  /*19070*/  BAR.SYNC.DEFER_BLOCKING 0x2, 0x80 ;  /* 0x0082000000007b1d */ /* 0x000fec0000010000 */
[----:B------:R-:W-:Y:S05]  /*19080*/  @!P0 BRA `(.L_x_1459) ;  /* 0x0000000000048947 */ /* 0x000fea0003800000 */
[----:B------:R-:W-:Y:S01]  /*19090*/  BPT.TRAP 0x1 ;  /* 0x000000040000795c */ /* 0x000fe20000300000 */
.L_x_1459:
[----:B0-----:R-:W-:Y:S02]  /*190a0*/  VIADD R0, R0, 0x22880 ;  /* 0x0002288000007836 */ /* 0x001fe40000000000 */
[----:B------:R-:W-:Y:S02]  /*190b0*/  IMAD.MOV.U32 R4, RZ, RZ, R19 ;  /* 0x000000ffff047224 */ /* 0x000fe400078e0013 */
[----:B------:R-:W-:Y:S01]  /*190c0*/  IMAD.MOV.U32 R5, RZ, RZ, R23 ;  /* 0x000000ffff057224 */ /* 0x000fe200078e0017 */
[----:B------:R-:W-:-:S04]  /*190d0*/  PRMT R0, R37, 0x654, R0 ;  /* 0x0000065425007816 */ /* 0x000fc80000000000 */
[----:B------:R3:W-:Y:S01]  /*190e0*/  SYNCS.ARRIVE.TRANS64.RED.A1T0 RZ, [R0+URZ], RZ ;  /* 0x000000ff00ff79a7 */ /* 0x0007e2000810043f */
[----:B------:R-:W-:Y:S05]  /*190f0*/  @P2 BRA `(.L_x_1460) ;  /* 0xffffffec007c2947 */ /* 0x000fea000383ffff */
.L_x_1440:
[----:B---3--:R-:W3:Y:S01]  /*19100*/  S2R R0, SR_TID.X ;  /* 0x0000000000007919 */ /* 0x008ee20000002100 */
[----:B------:R-:W-:Y:S01]  /*19110*/  BSSY B0, `(.L_x_1461) ;  /* 0x0000012000007945 */ /* 0x000fe20003800000 */
[----:B---3--:R-:W-:Y:S01]  /*19120*/  LOP3.LUT R2, R0, 0x7f, RZ, 0xc0, !PT ;  /* 0x0000007f00027812 */ /* 0x008fe200078ec0ff */
[----:B------:R-:W-:-:S03]  /*19130*/  IMAD.U32 R0, RZ, RZ, UR45 ;  /* 0x0000002dff007e24 */ /* 0x000fc6000f8e00ff */
[----:B------:R-:W-:Y:S02]  /*19140*/  ISETP.NE.AND P1, PT, R2, RZ, PT ;  /* 0x000000ff0200720c */ /* 0x000fe40003f25270 */
[----:B------:R-:W-:-:S11]  /*19150*/  ISETP.NE.AND P0, PT, R0, 0x3, PT ;  /* 0x000000030000780c */ /* 0x000fd60003f05270 */
[----:B------:R-:W-:Y:S05]  /*19160*/  @P1 BRA `(.L_x_1462) ;  /* 0x0000000000301947 */ /* 0x000fea0003800000 */
[----:B------:R-:W3:Y:S01]  /*19170*/  S2R R5, SR_LANEID ;  /* 0x0000000000057919 */ /* 0x000ee20000000000 */
[----:B------:R-:W-:Y:S01]  /*19180*/  VOTEU.ANY UR4, UPT, PT ;  /* 0x0000000000047886 */ /* 0x000fe200038e0100 */
[----:B0-----:R-:W0:Y:S01]  /*19190*/  LDC.64 R2, c[0x0][0xc60] ;  /* 0x00031800ff027b82 */ /* 0x001e220000000a00 */
[----:B------:R-:W3:Y:S02]  /*191a0*/  FLO.U32 R0, UR4 ;  /* 0x0000000400007d00 */ /* 0x000ee400080e0000 */
[----:B---3--:R-:W-:-:S06]  /*191b0*/  ISETP.EQ.U32.AND P1, PT, R0, R5, PT ;  /* 0x000000050000720c */ /* 0x008fcc0003f22070 */
[----:B------:R-:W0:Y:S07]  /*191c0*/  POPC R5, UR4 ;  /* 0x0000000400057d09 */ /* 0x000e2e0008000000 */
[----:B0-----:R-:W3:Y:S01]  /*191d0*/  @P1 ATOMG.E.ADD.STRONG.GPU PT, R3, desc[UR56][R2.64], R5 ;  /* 0x00000005020319a8 */ /* 0x001ee200081ee1f8 */
[----:B------:R-:W0:Y:S02]  /*191e0*/  S2R R4, SR_LTMASK ;  /* 0x0000000000047919 */ /* 0x000e240000003900 */
[----:B0-----:R-:W-:-:S04]  /*191f0*/  LOP3.LUT R4, R4, UR4, RZ, 0xc0, !PT ;  /* 0x0000000404047c12 */ /* 0x001fc8000f8ec0ff */
[----:B------:R-:W0:Y:S01]  /*19200*/  POPC R7, R4 ;  /* 0x0000000400077309 */ /* 0x000e220000000000 */
[----:B---3--:R-:W0:Y:S02]  /*19210*/  SHFL.IDX PT, R0, R3, R0, 0x1f ;  /* 0x00001f0003007589 */ /* 0x008e2400000e0000 */
[----:B0-----:R-:W-:-:S07]  /*19220*/  IADD3 R24, R0, UR46, R7 ;  /* 0x0000002e00187c10 */ /* 0x001fce000fffe007 */
.L_x_1462:
[----:B------:R-:W-:Y:S05]  /*19230*/  BSYNC B0 ;  /* 0x0000000000007941 */ /* 0x000fea0003800000 */
.L_x_1461:
[----:B------:R-:W-:Y:S05]  /*19240*/  @!P0 BRA `(.L_x_1463) ;  /* 0x0000000000048947 */ /* 0x000fea0003800000 */
[----:B------:R-:W-:Y:S01]  /*19250*/  BPT.TRAP 0x1 ;  /* 0x000000040000795c */ /* 0x000fe20000300000 */
.L_x_1463:
[----:B0-----:R-:W-:Y:S01]  /*19260*/  LOP3.LUT R3, R23, 0x1, RZ, 0x3c, !PT ;  /* 0x0000000117037812 */ /* 0x001fe200078e3cff */
[----:B--2---:R-:W-:Y:S01]  /*19270*/  IMAD R18, R19, 0x8, R16 ;  /* 0x0000000813127824 */ /* 0x004fe200078e0210 */
[----:B------:R-:W-:Y:S02]  /*19280*/  BSSY B0, `(.L_x_1464) ;  /* 0x0000004000007945 */ /* 0x000fe40003800000 */
[----:B------:R-:W-:-:S04]  /*19290*/  SHF.L.U32 R3, R3, 0x1f, RZ ;  /* 0x0000001f03037819 */ /* 0x000fc800000006ff */
[----:B------:R-:W0:Y:S02]  /*192a0*/  SYNCS.PHASECHK.TRANS64.TRYWAIT P1, [R18+URZ+0x22870], R3 ;  /* 0x02287003120075a7 */ /* 0x000e24000802017f */
[----:B0-----:R-:W-:Y:S05]  /*192b0*/  @!P1 BRA `(.L_x_1465) ;  /* 0x0000003800689947 */ /* 0x001fea0003800000 */
.L_x_1556:
[----:B------:R-:W-:Y:S05]  /*192c0*/  BSYNC B0 ;  /* 0x0000000000007941 */ /* 0x000fea0003800000 */
.L_x_1464:
[----:B------:R-:W-:-:S05]  /*192d0*/  IMAD.U32 R0, RZ, RZ, UR43 ;  /* 0x0000002bff007e24 */ /* 0x000fca000f8e00ff */
[----:B------:R-:W-:-:S13]  /*192e0*/  ISETP.NE.AND P1, PT, R0, 0x3, PT ;  /* 0x000000030000780c */ /* 0x000fda0003f25270 */
[----:B------:R-:W-:Y:S05]  /*192f0*/  @!P1 BRA `(.L_x_1466) ;  /* 0x0000000000049947 */ /* 0x000fea0003800000 */
[----:B------:R-:W-:Y:S01]  /*19300*/  BPT.TRAP 0x1 ;  /* 0x000000040000795c */ /* 0x000fe20000300000 */
.L_x_1466:
[----:B0-----:R-:W-:-:S04]  /*19310*/  SHF.L.U32 R3, R23, 0x1f, RZ ;  /* 0x0000001f17037819 */ /* 0x001fc800000006ff */
[----:B------:R-:W0:Y:S02]  /*19320*/  SYNCS.PHASECHK.TRANS64.TRYWAIT P1, [R18+URZ+0x22860], R3 ;  /* 0x02286003120075a7 */ /* 0x000e24000802017f */
[----:B0-----:R-:W-:Y:S05]  /*19330*/  @!P1 BRA `(.L_x_1467) ;  /* 0x00000038005c9947 */ /* 0x001fea0003800000 */
.L_x_1557:
[----:B------:R-:W0:Y:S04]  /*19340*/  LDL R0, [R1+0x8] ;  /* 0x0000080001007983 */ /* 0x000e280000100800 */
[----:B------:R-:W2:Y:S01]  /*19350*/  LDL R12, [R1+0x4] ;  /* 0x00000400010c7983 */ /* 0x000ea20000100800 */
[----:B------:R-:W-:Y:S01]  /*19360*/  IMAD.SHL.U32 R2, R19, 0x4000, RZ ;  /* 0x0000400013027824 */ /* 0x000fe200078e00ff */
[----:B------:R-:W-:Y:S05]  /*19370*/  WARPSYNC.ALL ;  /* 0x0000000000007948 */ /* 0x000fea0003800000 */
[----:B------:R-:W-:-:S05]  /*19380*/  IMAD.U32 R21, RZ, RZ, UR43 ;  /* 0x0000002bff157e24 */ /* 0x000fca000f8e00ff */
[----:B------:R-:W-:Y:S02]  /*19390*/  ISETP.NE.AND P1, PT, R21, 0x3, PT ;  /* 0x000000031500780c */ /* 0x000fe40003f25270 */
[----:B0-----:R-:W-:Y:S02]  /*193a0*/  LOP3.LUT R3, R2, R0, RZ, 0xfc, !PT ;  /* 0x0000000002037212 */ /* 0x001fe400078efcff */
[----:B--2---:R-:W-:-:S03]  /*193b0*/  IADD3 R2, R16, R2, R12 ;  /* 0x0000000210027210 */ /* 0x004fc60007ffe00c */
[----:B------:R-:W-:Y:S01]  /*193c0*/  IMAD.IADD R0, R16, 0x1, R3 ;  /* 0x0000000110007824 */ /* 0x000fe200078e0203 */
[----:B------:R-:W-:-:S03]  /*193d0*/  IADD3 R20, R28, 0x400, R2 ;  /* 0x000004001c147810 */ /* 0x000fc60007ffe002 */
[----:B------:R-:W-:Y:S01]  /*193e0*/  IMAD.IADD R3, R31, 0x1, R0 ;  /* 0x000000011f037824 */ /* 0x000fe200078e0200 */
[----:B------:R-:W0:Y:S02]  /*193f0*/  LDSM.16.MT88.4 R4, [R0+0x8400] ;  /* 0x008400000004783b */ /* 0x000e240000004200 */
[C-C-:B0-----:R-:W-:Y:S02]  /*19400*/  PRMT R8, R4.reuse, 0x6420, R5.reuse ;  /* 0x0000642004087816 */ /* 0x141fe40000000005 */
[----:B------:R-:W-:Y:S02]  /*19410*/  PRMT R9, R4, 0x7531, R5 ;  /* 0x0000753104097816 */ /* 0x000fe40000000005 */
[C-C-:B------:R-:W-:Y:S02]  /*19420*/  PRMT R10, R6.reuse, 0x6420, R7.reuse ;  /* 0x00006420060a7816 */ /* 0x140fe40000000007 */
[----:B------:R-:W-:Y:S02]  /*19430*/  PRMT R11, R6, 0x7531, R7 ;  /* 0x00007531060b7816 */ /* 0x000fe40000000007 */
[----:B------:R-:W0:Y:S04]  /*19440*/  LDSM.16.MT88.4 R4, [R3+0x8400] ;  /* 0x008400000304783b */ /* 0x000e280000004200 */
[----:B------:R0:W-:Y:S02]  /*19450*/  STSM.16.M88.4 [R2+0x400], R8 ;  /* 0x0004000802007844 */ /* 0x0001e40000000200 */
[----:B0-----:R-:W-:-:S02]  /*19460*/  PRMT R8, R4, 0x6420, R5 ;  /* 0x0000642004087816 */ /* 0x001fc40000000005 */
[----:B------:R-:W-:Y:S02]  /*19470*/  PRMT R9, R4, 0x7531, R5 ;  /* 0x0000753104097816 */ /* 0x000fe40000000005 */
[C-C-:B------:R-:W-:Y:S02]  /*19480*/  PRMT R10, R6.reuse, 0x6420, R7.reuse ;  /* 0x00006420060a7816 */ /* 0x140fe40000000007 */
[----:B------:R-:W-:-:S05]  /*19490*/  PRMT R11, R6, 0x7531, R7 ;  /* 0x00007531060b7816 */ /* 0x000fca0000000007 */
[----:B------:R0:W-:Y:S04]  /*194a0*/  STSM.16.M88.4 [R2+0x2400], R8 ;  /* 0x0024000802007844 */ /* 0x0001e80000000200 */
[----:B------:R-:W2:Y:S01]  /*194b0*/  LDSM.16.MT88.4 R4, [R0+0x9400] ;  /* 0x009400000004783b */ /* 0x000ea20000004200 */
[----:B0-----:R-:W-:Y:S02]  /*194c0*/  IADD3 R2, R31, 0x400, R2 ;  /* 0x000004001f027810 */ /* 0x001fe40007ffe002 */
[C-C-:B--2---:R-:W-:Y:S02]  /*194d0*/  PRMT R12, R4.reuse, 0x6420, R5.reuse ;  /* 0x00006420040c7816 */ /* 0x144fe40000000005 */
[----:B------:R-:W-:Y:S02]  /*194e0*/  PRMT R13, R4, 0x7531, R5 ;  /* 0x00007531040d7816 */ /* 0x000fe40000000005 */
[----:B------:R-:W-:-:S02]  /*194f0*/  PRMT R14, R6, 0x6420, R7 ;  /* 0x00006420060e7816 */ /* 0x000fc40000000007 */
[----:B------:R-:W-:Y:S02]  /*19500*/  PRMT R15, R6, 0x7531, R7 ;  /* 0x00007531060f7816 */ /* 0x000fe40000000007 */
[----:B------:R-:W0:Y:S04]  /*19510*/  LDSM.16.MT88.4 R4, [R3+0x9400] ;  /* 0x009400000304783b */ /* 0x000e280000004200 */
[----:B------:R-:W-:Y:S01]  /*19520*/  STSM.16.M88.4 [R20], R12 ;  /* 0x0000000c14007844 */ /* 0x000fe20000000200 */
        /* <DEDUP_REMOVED lines=38> */
.L_x_1468:
[----:B0-----:R0:W-:Y:S01]  /*19790*/  SYNCS.ARRIVE.TRANS64.A1T0 RZ, [R18+URZ+0x22850], RZ ;  /* 0x022850ff12ff79a7 */ /* 0x0011e2000810003f */
[----:B------:R-:W-:Y:S06]  /*197a0*/  BAR.SYNC.DEFER_BLOCKING 0x2, 0x80 ;  /* 0x0082000000007b1d */ /* 0x000fec0000010000 */
[----:B------:R-:W-:Y:S05]  /*197b0*/  @!P0 BRA `(.L_x_1469) ;  /* 0x0000000000048947 */ /* 0x000fea0003800000 */
[----:B------:R-:W-:Y:S01]  /*197c0*/  BPT.TRAP 0x1 ;  /* 0x000000040000795c */ /* 0x000fe20000300000 */
.L_x_1469:
[----:B0-----:R-:W-:Y:S02]  /*197d0*/  VIADD R18, R18, 0x22880 ;  /* 0x0002288012127836 */ /* 0x001fe40000000000 */
[----:B------:R-:W-:-:S03]  /*197e0*/  VIADD R19, R19, 0x1 ;  /* 0x0000000113137836 */ /* 0x000fc60000000000 */
[----:B------:R-:W-:Y:S02]  /*197f0*/  PRMT R18, R37, 0x654, R18 ;  /* 0x0000065425127816 */ /* 0x000fe40000000012 */
[C---:B------:R-:W-:Y:S02]  /*19800*/  ISETP.NE.AND P0, PT, R19.reuse, 0x2, PT ;  /* 0x000000021300780c */ /* 0x040fe40003f05270 */
[----:B------:R0:W-:Y:S02]  /*19810*/  SYNCS.ARRIVE.TRANS64.RED.A1T0 RZ, [R18+URZ], RZ ;  /* 0x000000ff12ff79a7 */ /* 0x0001e4000810043f */
[----:B------:R-:W-:Y:S02]  /*19820*/  SEL R0, RZ, 0x1, P0 ;  /* 0x00000001ff007807 */ /* 0x000fe40000000000 */
[----:B------:R-:W-:Y:S02]  /*19830*/  SEL R19, R19, RZ, P0 ;  /* 0x000000ff13137207 */ /* 0x000fe40000000000 */
[----:B------:R-:W-:-:S07]  /*19840*/  LOP3.LUT R23, R23, R0, RZ, 0x3c, !PT ;  /* 0x0000000017177212 */ /* 0x000fce00078e3cff */
.L_x_1410:
[----:B------:R-:W-:Y:S05]  /*19850*/  BSYNC B7 ;  /* 0x0000000000077941 */ /* 0x000fea0003800000 */
.L_x_1408:
[----:B------:R-:W-:-:S13]  /*19860*/  LOP3.LUT P0, RZ, R17, 0x80, RZ, 0xc0, !PT ;  /* 0x0000008011ff7812 */ /* 0x000fda000780c0ff */
[----:B------:R-:W-:Y:S05]  /*19870*/  @!P0 BRA `(.L_x_1470) ;  /* 0x0000000000248947 */ /* 0x000fea0003800000 */
[----:B------:R-:W3:Y:S08]  /*19880*/  S2UR UR4, SR_CgaCtaId ;  /* 0x00000000000479c3 */ /* 0x000ef00000008800 */
[----:B------:R-:W-:Y:S01]  /*19890*/  BAR.SYNC.DEFER_BLOCKING 0x5, 0x180 ;  /* 0x0146000000007b1d */ /* 0x000fe20000010000 */
[----:B------:R-:W-:Y:S01]  /*198a0*/  MOV R16, 0x400 ;  /* 0x0000040000107802 */ /* 0x000fe20000000f00 */
[----:B---3--:R-:W-:-:S05]  /*198b0*/  IMAD.U32 R37, RZ, RZ, UR4 ;  /* 0x00000004ff257e24 */ /* 0x008fca000f8e00ff */
[----:B------:R-:W-:-:S05]  /*198c0*/  LEA R16, R37, R16, 0x18 ;  /* 0x0000001025107211 */ /* 0x000fca00078ec0ff */
[----:B-1----:R-:W1:Y:S02]  /*198d0*/  LDS.128 R24, [R16+0x228d0] ;  /* 0x0228d00010187984 */ /* 0x002e640000000c00 */
[----:B-1----:R-:W-:Y:S01]  /*198e0*/  R2UR UR40, R27 ;  /* 0x000000001b2872ca */ /* 0x002fe200000e0000 */
[----:B------:R-:W-:Y:S06]  /*198f0*/  BAR.ARV 0x4, 0x180 ;  /* 0x0106000000007b1d */ /* 0x000fec0000002000 */
[----:B------:R-:W-:Y:S08]  /*19900*/  BRA `(.L_x_1471) ;  /* 0x0000000c00b07947 */ /* 0x000ff00003800000 */
.L_x_1470:
[----:B------:R-:W2:Y:S01]  /*19910*/  S2R R0, SR_TID.X ;  /* 0x0000000000007919 */ /* 0x000ea20000002100 */
[----:B------:R-:W-:Y:S01]  /*19920*/  ULDC UR4, c[0x0][0xc3c] ;  /* 0x00030f0000047ab9 */ /* 0x000fe20000000800 */
[----:B--2---:R-:W-:Y:S01]  /*19930*/  LOP3.LUT R9, R0, 0x1f, RZ, 0xc0, !PT ;  /* 0x0000001f00097812 */ /* 0x004fe200078ec0ff */
[----:B------:R-:W-:-:S03]  /*19940*/  IMAD.MOV.U32 R0, RZ, RZ, RZ ;  /* 0x000000ffff007224 */ /* 0x000fc600078e00ff */
[C---:B------:R-:W-:Y:S01]  /*19950*/  ISETP.NE.AND P0, PT, R9.reuse, 0x1f, PT ;  /* 0x0000001f0900780c */ /* 0x040fe20003f05270 */
[----:B------:R-:W-:-:S05]  /*19960*/  VIADD R7, R9, UR40 ;  /* 0x0000002809077c36 */ /* 0x000fca0008000000 */
[----:B------:R-:W-:Y:S01]  /*19970*/  ISETP.GE.OR P1, PT, R7, UR4, !P0 ;  /* 0x0000000407007c0c */ /* 0x000fe2000c726670 */
[----:B------:R-:W-:-:S12]  /*19980*/  ULDC UR4, c[0x0][0xc3c] ;  /* 0x00030f0000047ab9 */ /* 0x000fd80000000800 */
[----:B------:R-:W2:Y:S08]  /*19990*/  @!P1 LDC.64 R2, c[0x0][0xc80] ;  /* 0x00032000ff029b82 */ /* 0x000eb00000000a00 */
[----:B------:R-:W3:Y:S01]  /*199a0*/  @!P1 LDC.64 R4, c[0x0][0xc78] ;  /* 0x00031e00ff049b82 */ /* 0x000ee20000000a00 */
[----:B--2---:R-:W-:-:S05]  /*199b0*/  @!P1 IMAD.WIDE R2, R7, 0x4, R2 ;  /* 0x0000000407029825 */ /* 0x004fca00078e0202 */
[----:B------:R3:W2:Y:S02]  /*199c0*/  @!P1 LDG.E R0, desc[UR56][R2.64] ;  /* 0x0000003802009981 */ /* 0x0006a4000c1e1900 */
[----:B---3--:R-:W-:-:S04]  /*199d0*/  @!P1 IMAD.WIDE R2, R7, 0x4, R4 ;  /* 0x0000000407029825 */ /* 0x008fc800078e0204 */
[----:B------:R-:W-:-:S06]  /*199e0*/  IMAD.MOV.U32 R5, RZ, RZ, RZ ;  /* 0x000000ffff057224 */ /* 0x000fcc00078e00ff */
[----:B------:R-:W2:Y:S01]  /*199f0*/  @!P1 LDG.E R5, desc[UR56][R2.64] ;  /* 0x0000003802059981 */ /* 0x000ea2000c1e1900 */
[C---:B------:R-:W-:Y:S02]  /*19a00*/  ISETP.NE.AND P1, PT, R9.reuse, RZ, PT ;  /* 0x000000ff0900720c */ /* 0x040fe40003f25270 */
[C---:B------:R-:W-:Y:S02]  /*19a10*/  ISETP.GE.U32.AND P2, PT, R9.reuse, 0x2, PT ;  /* 0x000000020900780c */ /* 0x040fe40003f46070 */
[C---:B------:R-:W-:Y:S02]  /*19a20*/  ISETP.GE.U32.AND P3, PT, R9.reuse, 0x4, PT ;  /* 0x000000040900780c */ /* 0x040fe40003f66070 */
[C---:B------:R-:W-:Y:S02]  /*19a30*/  ISETP.GE.U32.AND P4, PT, R9.reuse, 0x8, PT ;  /* 0x000000080900780c */ /* 0x040fe40003f86070 */
[----:B------:R-:W-:Y:S02]  /*19a40*/  ISETP.GE.U32.AND P5, PT, R9, 0x10, PT ;  /* 0x000000100900780c */ /* 0x000fe40003fa6070 */
[----:B------:R-:W3:Y:S01]  /*19a50*/  LDC R9, c[0x0][0xc38] ;  /* 0x00030e00ff097b82 */ /* 0x000ee20000000800 */
[----:B--2---:R-:W-:-:S05]  /*19a60*/  IMAD R4, R5, R0, RZ ;  /* 0x0000000005047224 */ /* 0x004fca00078e02ff */
[----:B------:R-:W2:Y:S02]  /*19a70*/  SHFL.UP PT, R6, R4, 0x1, RZ ;  /* 0x0420000004067989 */ /* 0x000ea400000e00ff */
[----:B--2---:R-:W-:-:S05]  /*19a80*/  SEL R7, R6, RZ, P1 ;  /* 0x000000ff06077207 */ /* 0x004fca0000800000 */
[----:B------:R-:W-:-:S05]  /*19a90*/  IMAD.IADD R7, R4, 0x1, R7 ;  /* 0x0000000104077824 */ /* 0x000fca00078e0207 */
[----:B------:R-:W2:Y:S02]  /*19aa0*/  SHFL.UP PT, R6, R7, 0x2, RZ ;  /* 0x0440000007067989 */ /* 0x000ea400000e00ff */
[----:B--2---:R-:W-:-:S05]  /*19ab0*/  SEL R6, R6, RZ, P2 ;  /* 0x000000ff06067207 */ /* 0x004fca0001000000 */
[----:B------:R-:W-:-:S05]  /*19ac0*/  IMAD.IADD R6, R7, 0x1, R6 ;  /* 0x0000000107067824 */ /* 0x000fca00078e0206 */
[----:B------:R-:W2:Y:S02]  /*19ad0*/  SHFL.UP PT, R8, R6, 0x4, RZ ;  /* 0x0480000006087989 */ /* 0x000ea400000e00ff */
[----:B--2---:R-:W-:Y:S02]  /*19ae0*/  SEL R3, R8, RZ, P3 ;  /* 0x000000ff08037207 */ /* 0x004fe40001800000 */
[----:B------:R-:W-:Y:S03]  /*19af0*/  SHFL.IDX PT, R8, R24, 0x1, 0x1f ;  /* 0x00201f0018087f89 */ /* 0x000fe600000e0000 */
[----:B------:R-:W-:-:S05]  /*19b00*/  IMAD.IADD R3, R6, 0x1, R3 ;  /* 0x0000000106037824 */ /* 0x000fca00078e0203 */
[----:B------:R-:W2:Y:S02]  /*19b10*/  SHFL.UP PT, R2, R3, 0x8, RZ ;  /* 0x0500000003027989 */ /* 0x000ea400000e00ff */
[----:B--2---:R-:W-:-:S05]  /*19b20*/  SEL R2, R2, RZ, P4 ;  /* 0x000000ff02027207 */ /* 0x004fca0002000000 */
[----:B------:R-:W-:-:S05]  /*19b30*/  IMAD.IADD R4, R3, 0x1, R2 ;  /* 0x0000000103047824 */ /* 0x000fca00078e0202 */
[----:B------:R-:W2:Y:S02]  /*19b40*/  SHFL.UP PT, R2, R4, 0x10, RZ ;  /* 0x0600000004027989 */ /* 0x000ea400000e00ff */
[----:B--2---:R-:W-:-:S05]  /*19b50*/  SEL R7, R2, RZ, P5 ;  /* 0x000000ff02077207 */ /* 0x004fca0002800000 */
[----:B------:R-:W-:Y:S02]  /*19b60*/  IMAD.IADD R2, R4, 0x1, R7 ;  /* 0x0000000104027824 */ /* 0x000fe400078e0207 */
[----:B------:R-:W-:Y:S04]  /*19b70*/  SHFL.IDX PT, R7, R24, RZ, 0x1f ;  /* 0x00001fff18077589 */ /* 0x000fe800000e0000 */
[----:B------:R-:W3:Y:S02]  /*19b80*/  SHFL.IDX PT, R6, R2, 0x1f, 0x1f ;  /* 0x03e01f0002067f89 */ /* 0x000ee400000e0000 */
[----:B---3--:R-:W-:Y:S02]  /*19b90*/  IMAD R3, R6, R9, RZ ;  /* 0x0000000906037224 */ /* 0x008fe400078e02ff */
[----:B------:R-:W-:-:S02]  /*19ba0*/  IMAD.MOV.U32 R6, RZ, RZ, RZ ;  /* 0x000000ffff067224 */ /* 0x000fc400078e00ff */
[----:B------:R-:W-:-:S05]  /*19bb0*/  IMAD.IADD R8, R8, 0x1, R3 ;  /* 0x0000000108087824 */ /* 0x000fca00078e0203 */
[----:B------:R-:W-:-:S13]  /*19bc0*/  ISETP.GT.AND P6, PT, R8, R7, PT ;  /* 0x000000070800720c */ /* 0x000fda0003fc4270 */
[----:B------:R-:W-:Y:S05]  /*19bd0*/  @P6 BRA `(.L_x_1472) ;  /* 0x0000000000986947 */ /* 0x000fea0003800000 */
.L_x_1474:
[----:B------:R-:W-:-:S04]  /*19be0*/  UIADD3 UR40, UR40, 0x1f, URZ ;  /* 0x0000001f28287890 */ /* 0x000fc8000fffe03f */
[----:B------:R-:W-:-:S06]  /*19bf0*/  UISETP.GE.AND UP0, UPT, UR40, UR4, UPT ;  /* 0x000000042800728c */ /* 0x000fcc000bf06270 */
[----:B------:R-:W-:-:S13]  /*19c00*/  PLOP3.LUT P6, PT, PT, PT, UP0, 0x40, 0x0 ;  /* 0x000000000000781c */ /* 0x000fda0003fce808 */
[----:B------:R-:W-:Y:S05]  /*19c10*/  @!P6 BRA `(.L_x_1473) ;  /* 0x0000000800b4e947 */ /* 0x000fea0003800000 */
[----:B------:R-:W2:Y:S02]  /*19c20*/  S2R R0, SR_TID.X ;  /* 0x0000000000007919 */ /* 0x000ea40000002100 */
[----:B--2---:R-:W-:-:S05]  /*19c30*/  LOP3.LUT R0, R0, 0x1f, RZ, 0xc0, !PT ;  /* 0x0000001f00007812 */ /* 0x004fca00078ec0ff */
[----:B------:R-:W-:Y:S02]  /*19c40*/  VIADD R9, R0, UR40 ;  /* 0x0000002800097c36 */ /* 0x000fe40008000000 */
[----:B------:R-:W-:-:S03]  /*19c50*/  IMAD.MOV.U32 R0, RZ, RZ, RZ ;  /* 0x000000ffff007224 */ /* 0x000fc600078e00ff */
[----:B------:R-:W-:-:S13]  /*19c60*/  ISETP.GE.OR P6, PT, R9, UR4, !P0 ;  /* 0x0000000409007c0c */ /* 0x000fda000c7c6670 */
[----:B------:R-:W2:Y:S08]  /*19c70*/  @!P6 LDC.64 R2, c[0x0][0xc80] ;  /* 0x00032000ff02eb82 */ /* 0x000eb00000000a00 */
[----:B------:R-:W3:Y:S01]  /*19c80*/  @!P6 LDC.64 R4, c[0x0][0xc78] ;  /* 0x00031e00ff04eb82 */ /* 0x000ee20000000a00 */
[----:B--2---:R-:W-:-:S05]  /*19c90*/  @!P6 IMAD.WIDE R2, R9, 0x4, R2 ;  /* 0x000000040902e825 */ /* 0x004fca00078e0202 */
[----:B------:R3:W2:Y:S02]  /*19ca0*/  @!P6 LDG.E R0, desc[UR56][R2.64] ;  /* 0x000000380200e981 */ /* 0x0006a4000c1e1900 */
[----:B---3--:R-:W-:-:S04]  /*19cb0*/  @!P6 IMAD.WIDE R2, R9, 0x4, R4 ;  /* 0x000000040902e825 */ /* 0x008fc800078e0204 */
[----:B------:R-:W-:-:S06]  /*19cc0*/  IMAD.MOV.U32 R5, RZ, RZ, RZ ;  /* 0x000000ffff057224 */ /* 0x000fcc00078e00ff */
[----:B------:R-:W2:Y:S02]  /*19cd0*/  @!P6 LDG.E R5, desc[UR56][R2.64] ;  /* 0x000000380205e981 */ /* 0x000ea4000c1e1900 */
        /* <DEDUP_REMOVED lines=8> */
[----:B--2---:R-:W-:-:S05]  /*19d60*/  SEL R9, R9, RZ, P3 ;  /* 0x000000ff09097207 */ /* 0x004fca0001800000 */
[----:B------:R-:W-:Y:S02]  /*19d70*/  IMAD.IADD R11, R10, 0x1, R9 ;  /* 0x000000010a0b7824 */ /* 0x000fe400078e0209 */
[----:B------:R-:W2:Y:S03]  /*19d80*/  LDC R9, c[0x0][0xc38] ;  /* 0x00030e00ff097b82 */ /* 0x000ea60000000800 */
[----:B------:R-:W3:Y:S02]  /*19d90*/  SHFL.UP PT, R2, R11, 0x8, RZ ;  /* 0x050000000b027989 */ /* 0x000ee400000e00ff */
[----:B---3--:R-:W-:-:S05]  /*19da0*/  SEL R2, R2, RZ, P4 ;  /* 0x000000ff02027207 */ /* 0x008fca0002000000 */
[----:B------:R-:W-:-:S05]  /*19db0*/  IMAD.IADD R2, R11, 0x1, R2 ;  /* 0x000000010b027824 */ /* 0x000fca00078e0202 */
[----:B------:R-:W3:Y:S02]  /*19dc0*/  SHFL.UP PT, R3, R2, 0x10, RZ ;  /* 0x0600000002037989 */ /* 0x000ee400000e00ff */
[----:B---3--:R-:W-:-:S05]  /*19dd0*/  SEL R3, R3, RZ, P5 ;  /* 0x000000ff03037207 */ /* 0x008fca0002800000 */
[----:B------:R-:W-:-:S05]  /*19de0*/  IMAD.IADD R2, R2, 0x1, R3 ;  /* 0x0000000102027824 */ /* 0x000fca00078e0203 */
[----:B------:R-:W2:Y:S02]  /*19df0*/  SHFL.IDX PT, R4, R2, 0x1f, 0x1f ;  /* 0x03e01f0002047f89 */ /* 0x000ea400000e0000 */
[----:B--2---:R-:W-:-:S04]  /*19e00*/  IMAD R3, R4, R9, RZ ;  /* 0x0000000904037224 */ /* 0x004fc800078e02ff */
[----:B------:R-:W-:-:S05]  /*19e10*/  IMAD.IADD R8, R3, 0x1, R8 ;  /* 0x0000000103087824 */ /* 0x000fca00078e0208 */
[----:B------:R-:W-:-:S13]  /*19e20*/  ISETP.GT.AND P6, PT, R8, R7, PT ;  /* 0x000000070800720c */ /* 0x000fda0003fc4270 */
[----:B------:R-:W-:Y:S05]  /*19e30*/  @!P6 BRA `(.L_x_1474) ;  /* 0xfffffffc0068e947 */ /* 0x000fea000383ffff */
.L_x_1472:
[----:B------:R-:W-:-:S04]  /*19e40*/  IMAD.IADD R3, R8, 0x1, -R3 ;  /* 0x0000000108037824 */ /* 0x000fc800078e0a03 */
[----:B------:R-:W-:-:S05]  /*19e50*/  IMAD R4, R2, R9, R3 ;  /* 0x0000000902047224 */ /* 0x000fca00078e0203 */
[----:B------:R-:W-:-:S13]  /*19e60*/  ISETP.GT.AND P0, PT, R4, R7, PT ;  /* 0x000000070400720c */ /* 0x000fda0003f04270 */
[----:B------:R-:W-:Y:S02]  /*19e70*/  VOTEU.ANY UR5, UPT, !P0 ;  /* 0x0000000000057886 */ /* 0x000fe400040e0100 */
[----:B------:R-:W-:Y:S02]  /*19e80*/  UPOPC UR4, UR5 ;  /* 0x00000005000472bf */ /* 0x000fe40008000000 */
[----:B------:R-:W-:-:S04]  /*19e90*/  ISETP.NE.AND P0, PT, RZ, UR5, PT ;  /* 0x00000005ff007c0c */ /* 0x000fc8000bf05270 */
[----:B------:R-:W-:Y:S02]  /*19ea0*/  IMAD.U32 R4, RZ, RZ, UR4 ;  /* 0x00000004ff047e24 */ /* 0x000fe4000f8e00ff */
[----:B------:R-:W-:-:S04]  /*19eb0*/  IMAD.U32 R11, RZ, RZ, UR4 ;  /* 0x00000004ff0b7e24 */ /* 0x000fc8000f8e00ff */
[----:B------:R2:W3:Y:S04]  /*19ec0*/  SHFL.IDX PT, R4, R5, R4, 0x1f ;  /* 0x00001f0405047589 */ /* 0x0004e800000e0000 */
[----:B------:R2:W4:Y:S01]  /*19ed0*/  SHFL.IDX PT, R0, R0, R11, 0x1f ;  /* 0x00001f0b00007589 */ /* 0x00052200000e0000 */
[----:B------:R-:W-:Y:S05]  /*19ee0*/  @!P0 BRA `(.L_x_1475) ;  /* 0x00000000000c8947 */ /* 0x000fea0003800000 */
[----:B------:R-:W-:-:S06]  /*19ef0*/  UIADD3 UR5, UR4, -0x1, URZ ;  /* 0xffffffff04057890 */ /* 0x000fcc000fffe03f */
[----:B--2---:R-:W-:-:S05]  /*19f00*/  IMAD.U32 R5, RZ, RZ, UR5 ;  /* 0x00000005ff057e24 */ /* 0x004fca000f8e00ff */
[----:B------:R2:W0:Y:S02]  /*19f10*/  SHFL.IDX PT, R6, R2, R5, 0x1f ;  /* 0x00001f0502067589 */ /* 0x00042400000e0000 */
.L_x_1475:
[----:B---3--:R-:W-:Y:S01]  /*19f20*/  ISETP.NE.AND P0, PT, R4, 0x1, PT ;  /* 0x000000010400780c */ /* 0x008fe20003f05270 */
[----:B0-----:R-:W-:Y:S01]  /*19f30*/  IMAD R24, R6, R9, R3 ;  /* 0x0000000906187224 */ /* 0x001fe200078e0203 */
[----:B------:R-:W-:-:S03]  /*19f40*/  UIADD3 UR40, UR4, UR40, URZ ;  /* 0x0000002804287290 */ /* 0x000fc6000fffe03f */
[----:B--2---:R-:W-:-:S08]  /*19f50*/  IMAD.IADD R5, R7, 0x1, -R24 ;  /* 0x0000000107057824 */ /* 0x004fd000078e0a18 */
[----:B------:R-:W-:Y:S05]  /*19f60*/  @!P0 BRA `(.L_x_1476) ;  /* 0x0000000000dc8947 */ /* 0x000fea0003800000 */
[----:B----4-:R-:W-:Y:S02]  /*19f70*/  IABS R7, R0 ;  /* 0x0000000000077213 */ /* 0x010fe40000000000 */
[----:B------:R-:W-:Y:S02]  /*19f80*/  IABS R6, R4 ;  /* 0x0000000400067213 */ /* 0x000fe40000000000 */
[----:B------:R-:W0:Y:S01]  /*19f90*/  I2F.RP R8, R7 ;  /* 0x0000000700087306 */ /* 0x000e220000209400 */
[----:B------:R-:W-:-:S07]  /*19fa0*/  IABS R10, R5 ;  /* 0x00000005000a7213 */ /* 0x000fce0000000000 */
[----:B------:R-:W-:Y:S08]  /*19fb0*/  I2F.RP R11, R6 ;  /* 0x00000006000b7306 */ /* 0x000ff00000209400 */
[----:B0-----:R-:W0:Y:S02]  /*19fc0*/  MUFU.RCP R8, R8 ;  /* 0x0000000800087308 */ /* 0x001e240000001000 */
[----:B0-----:R-:W-:Y:S01]  /*19fd0*/  VIADD R9, R8, 0xffffffe ;  /* 0x0ffffffe08097836 */ /* 0x001fe20000000000 */
[----:B------:R-:W-:-:S05]  /*19fe0*/  IABS R8, R0 ;  /* 0x0000000000087213 */ /* 0x000fca0000000000 */
[----:B------:R0:W2:Y:S02]  /*19ff0*/  F2I.FTZ.U32.TRUNC.NTZ R3, R9 ;  /* 0x0000000900037305 */ /* 0x0000a4000021f000 */
[----:B0-----:R-:W-:Y:S02]  /*1a000*/  IMAD.MOV R9, RZ, RZ, -R8 ;  /* 0x000000ffff097224 */ /* 0x001fe400078e0a08 */
[----:B--2---:R-:W-:-:S04]  /*1a010*/  IMAD.MOV R2, RZ, RZ, -R3 ;  /* 0x000000ffff027224 */ /* 0x004fc800078e0a03 */
[----:B------:R-:W-:Y:S02]  /*1a020*/  IMAD R13, R2, R7, RZ ;  /* 0x00000007020d7224 */ /* 0x000fe400078e02ff */
[----:B------:R-:W-:-:S04]  /*1a030*/  IMAD.MOV.U32 R2, RZ, RZ, RZ ;  /* 0x000000ffff027224 */ /* 0x000fc800078e00ff */
[----:B------:R-:W-:Y:S02]  /*1a040*/  IMAD.HI.U32 R3, R3, R13, R2 ;  /* 0x0000000d03037227 */ /* 0x000fe400078e0002 */
[----:B------:R-:W0:Y:S04]  /*1a050*/  MUFU.RCP R2, R11 ;  /* 0x0000000b00027308 */ /* 0x000e280000001000 */
[----:B------:R-:W-:-:S04]  /*1a060*/  IMAD.HI.U32 R8, R3, R10, RZ ;  /* 0x0000000a03087227 */ /* 0x000fc800078e00ff */
[----:B------:R-:W-:-:S05]  /*1a070*/  IMAD R10, R8, R9, R10 ;  /* 0x00000009080a7224 */ /* 0x000fca00078e020a */
[----:B------:R-:W-:Y:S01]  /*1a080*/  ISETP.GT.U32.AND P1, PT, R7, R10, PT ;  /* 0x0000000a0700720c */ /* 0x000fe20003f24070 */
[----:B0-----:R-:W-:Y:S02]  /*1a090*/  VIADD R9, R2, 0xffffffe ;  /* 0x0ffffffe02097836 */ /* 0x001fe40000000000 */
[----:B------:R-:W-:Y:S02]  /*1a0a0*/  IMAD.MOV.U32 R2, RZ, RZ, RZ ;  /* 0x000000ffff027224 */ /* 0x000fe400078e00ff */
[----:B------:R-:W0:Y:S08]  /*1a0b0*/  F2I.FTZ.U32.TRUNC.NTZ R3, R9 ;  /* 0x0000000900037305 */ /* 0x000e30000021f000 */
[----:B------:R-:W-:-:S02]  /*1a0c0*/  @!P1 IMAD.IADD R10, R10, 0x1, -R7 ;  /* 0x000000010a0a9824 */ /* 0x000fc400078e0a07 */
[----:B------:R-:W-:Y:S01]  /*1a0d0*/  @!P1 VIADD R8, R8, 0x1 ;  /* 0x0000000108089836 */ /* 0x000fe20000000000 */
[----:B------:R-:W-:Y:S02]  /*1a0e0*/  ISETP.NE.AND P1, PT, R0, RZ, PT ;  /* 0x000000ff0000720c */ /* 0x000fe40003f25270 */
[----:B------:R-:W-:Y:S01]  /*1a0f0*/  ISETP.GE.U32.AND P0, PT, R10, R7, PT ;  /* 0x000000070a00720c */ /* 0x000fe20003f06070 */
[----:B0-----:R-:W-:-:S04]  /*1a100*/  IMAD.MOV R7, RZ, RZ, -R3 ;  /* 0x000000ffff077224 */ /* 0x001fc800078e0a03 */
[----:B------:R-:W-:-:S04]  /*1a110*/  IMAD R7, R7, R6, RZ ;  /* 0x0000000607077224 */ /* 0x000fc800078e02ff */
[----:B------:R-:W-:Y:S01]  /*1a120*/  IMAD.HI.U32 R2, R3, R7, R2 ;  /* 0x0000000703027227 */ /* 0x000fe200078e0002 */
[----:B------:R-:W-:Y:S02]  /*1a130*/  LOP3.LUT R3, R5, R0, RZ, 0x3c, !PT ;  /* 0x0000000005037212 */ /* 0x000fe400078e3cff */
[----:B------:R-:W-:Y:S01]  /*1a140*/  IABS R7, R4 ;  /* 0x0000000400077213 */ /* 0x000fe20000000000 */
[----:B------:R-:W-:Y:S01]  /*1a150*/  @P0 VIADD R8, R8, 0x1 ;  /* 0x0000000108080836 */ /* 0x000fe20000000000 */
[----:B------:R-:W-:-:S03]  /*1a160*/  ISETP.GE.AND P2, PT, R3, RZ, PT ;  /* 0x000000ff0300720c */ /* 0x000fc60003f46270 */
[----:B------:R-:W-:-:S10]  /*1a170*/  IMAD.MOV R7, RZ, RZ, -R7 ;  /* 0x000000ffff077224 */ /* 0x000fd400078e0a07 */
[----:B------:R-:W-:Y:S01]  /*1a180*/  @!P2 IMAD.MOV R8, RZ, RZ, -R8 ;  /* 0x000000ffff08a224 */ /* 0x000fe200078e0a08 */
[----:B------:R-:W-:-:S04]  /*1a190*/  @!P1 LOP3.LUT R8, RZ, R0, RZ, 0x33, !PT ;  /* 0x00000000ff089212 */ /* 0x000fc800078e33ff */
[----:B------:R-:W-:-:S05]  /*1a1a0*/  IABS R3, R8 ;  /* 0x0000000800037213 */ /* 0x000fca0000000000 */
        /* <DEDUP_REMOVED lines=12> */
[--C-:B------:R-:W-:Y:S02]  /*1a270*/  IMAD.MOV R3, RZ, RZ, -R2.reuse ;  /* 0x000000ffff037224 */ /* 0x100fe400078e0a02 */
[C---:B------:R-:W-:Y:S02]  /*1a280*/  IMAD R7, R4.reuse, 0x1000000, R2 ;  /* 0x0100000004077824 */ /* 0x040fe400078e0202 */
[--C-:B------:R-:W-:Y:S02]  /*1a290*/  IMAD R4, R4, R3, R8.reuse ;  /* 0x0000000304047224 */ /* 0x100fe400078e0208 */
[----:B------:R-:W-:Y:S02]  /*1a2a0*/  IMAD.MOV R3, RZ, RZ, -R8 ;  /* 0x000000ffff037224 */ /* 0x000fe400078e0a08 */
[----:B-1----:R-:W-:Y:S02]  /*1a2b0*/  IMAD R26, R4, 0x10000, R7 ;  /* 0x00010000041a7824 */ /* 0x002fe400078e0207 */
[----:B------:R-:W-:Y:S01]  /*1a2c0*/  IMAD R3, R0, R3, R5 ;  /* 0x0000000300037224 */ /* 0x000fe200078e0205 */
[----:B------:R-:W-:Y:S06]  /*1a2d0*/  BRA `(.L_x_1477) ;  /* 0x0000000000f87947 */ /* 0x000fec0003800000 */
.L_x_1476:
[----:B------:R-:W-:Y:S02]  /*1a2e0*/  ULDC.64 UR4, c[0x0][0xc90] ;  /* 0x0003240000047ab9 */ /* 0x000fe40000000a00 */
[----:B------:R-:W-:-:S06]  /*1a2f0*/  UIMAD.WIDE UR4, UR40, 0x4, UR4 ;  /* 0x00000004280478a5 */ /* 0x000fcc000f8e0204 */
[----:B------:R-:W-:Y:S02]  /*1a300*/  IMAD.U32 R2, RZ, RZ, UR4 ;  /* 0x00000004ff027e24 */ /* 0x000fe4000f8e00ff */
[----:B------:R-:W-:-:S05]  /*1a310*/  IMAD.U32 R3, RZ, RZ, UR5 ;  /* 0x00000005ff037e24 */ /* 0x000fca000f8e00ff */
[----:B------:R0:W4:Y:S02]  /*1a320*/  LDG.E R6, desc[UR56][R2.64] ;  /* 0x0000003802067981 */ /* 0x000124000c1e1900 */
[----:B0-----:R-:W-:Y:S02]  /*1a330*/  IMAD.MOV.U32 R2, RZ, RZ, RZ ;  /* 0x000000ffff027224 */ /* 0x001fe400078e00ff */
[----:B----4-:R-:W-:-:S05]  /*1a340*/  IMAD R4, R0, R6, RZ ;  /* 0x0000000600047224 */ /* 0x010fca00078e02ff */
[----:B------:R-:W-:-:S04]  /*1a350*/  IABS R7, R4 ;  /* 0x0000000400077213 */ /* 0x000fc80000000000 */
[----:B------:R-:W0:Y:S08]  /*1a360*/  I2F.RP R8, R7 ;  /* 0x0000000700087306 */ /* 0x000e300000209400 */
[----:B0-----:R-:W0:Y:S02]  /*1a370*/  MUFU.RCP R8, R8 ;  /* 0x0000000800087308 */ /* 0x001e240000001000 */
[----:B0-----:R-:W-:-:S06]  /*1a380*/  VIADD R10, R8, 0xffffffe ;  /* 0x0ffffffe080a7836 */ /* 0x001fcc0000000000 */
[----:B------:R-:W0:Y:S02]  /*1a390*/  F2I.FTZ.U32.TRUNC.NTZ R3, R10 ;  /* 0x0000000a00037305 */ /* 0x000e24000021f000 */
[----:B0-----:R-:W-:-:S04]  /*1a3a0*/  IMAD.MOV R12, RZ, RZ, -R3 ;  /* 0x000000ffff0c7224 */ /* 0x001fc800078e0a03 */
[----:B------:R-:W-:-:S04]  /*1a3b0*/  IMAD R11, R12, R7, RZ ;  /* 0x000000070c0b7224 */ /* 0x000fc800078e02ff */
[----:B------:R-:W-:Y:S01]  /*1a3c0*/  IMAD.HI.U32 R2, R3, R11, R2 ;  /* 0x0000000b03027227 */ /* 0x000fe200078e0002 */
[----:B------:R-:W-:Y:S02]  /*1a3d0*/  IABS R11, R4 ;  /* 0x00000004000b7213 */ /* 0x000fe40000000000 */
[----:B------:R-:W-:-:S03]  /*1a3e0*/  IABS R3, R5 ;  /* 0x0000000500037213 */ /* 0x000fc60000000000 */
        /* <DEDUP_REMOVED lines=16> */
[----:B------:R-:W-:-:S03]  /*1a4f0*/  IMAD R4, R4, R11, R5 ;  /* 0x0000000b04047224 */ /* 0x000fc600078e0205 */
[----:B------:R-:W-:Y:S02]  /*1a500*/  VIADDMNMX R6, R2, R9, R6, PT ;  /* 0x0000000902067246 */ /* 0x000fe40003800106 */
[----:B------:R-:W-:Y:S02]  /*1a510*/  IABS R10, R4 ;  /* 0x00000004000a7213 */ /* 0x000fe40000000000 */
[----:B------:R-:W-:-:S04]  /*1a520*/  IABS R8, R6 ;  /* 0x0000000600087213 */ /* 0x000fc80000000000 */
[----:B------:R-:W0:Y:S08]  /*1a530*/  I2F.RP R9, R8 ;  /* 0x0000000800097306 */ /* 0x000e300000209400 */
[----:B0-----:R-:W0:Y:S02]  /*1a540*/  MUFU.RCP R9, R9 ;  /* 0x0000000900097308 */ /* 0x001e240000001000 */
[----:B0-----:R-:W-:-:S06]  /*1a550*/  VIADD R2, R9, 0xffffffe ;  /* 0x0ffffffe09027836 */ /* 0x001fcc0000000000 */
[----:B------:R0:W2:Y:S02]  /*1a560*/  F2I.FTZ.U32.TRUNC.NTZ R3, R2 ;  /* 0x0000000200037305 */ /* 0x0000a4000021f000 */
[----:B0-----:R-:W-:Y:S02]  /*1a570*/  IMAD.MOV.U32 R2, RZ, RZ, RZ ;  /* 0x000000ffff027224 */ /* 0x001fe400078e00ff */
[----:B--2---:R-:W-:-:S04]  /*1a580*/  IMAD.MOV R5, RZ, RZ, -R3 ;  /* 0x000000ffff057224 */ /* 0x004fc800078e0a03 */
[----:B------:R-:W-:-:S04]  /*1a590*/  IMAD R5, R5, R8, RZ ;  /* 0x0000000805057224 */ /* 0x000fc800078e02ff */
[----:B------:R-:W-:Y:S01]  /*1a5a0*/  IMAD.HI.U32 R3, R3, R5, R2 ;  /* 0x0000000503037227 */ /* 0x000fe200078e0002 */
[-C--:B------:R-:W-:Y:S02]  /*1a5b0*/  IABS R5, R6.reuse ;  /* 0x0000000600057213 */ /* 0x080fe40000000000 */
[----:B------:R-:W-:Y:S02]  /*1a5c0*/  LOP3.LUT R2, R4, R6, RZ, 0x3c, !PT ;  /* 0x0000000604027212 */ /* 0x000fe400078e3cff */
[----:B------:R-:W-:Y:S01]  /*1a5d0*/  IADD3 R4, R7, 0x1000000, R4 ;  /* 0x0100000007047810 */ /* 0x000fe20007ffe004 */
[----:B------:R-:W-:Y:S01]  /*1a5e0*/  IMAD.MOV R5, RZ, RZ, -R5 ;  /* 0x000000ffff057224 */ /* 0x000fe200078e0a05 */
[----:B------:R-:W-:Y:S01]  /*1a5f0*/  ISETP.GE.AND P2, PT, R2, RZ, PT ;  /* 0x000000ff0200720c */ /* 0x000fe20003f46270 */
        /* <DEDUP_REMOVED lines=9> */
[----:B------:R-:W-:Y:S01]  /*1a690*/  @!P1 LOP3.LUT R3, RZ, R6, RZ, 0x33, !PT ;  /* 0x00000006ff039212 */ /* 0x000fe200078e33ff */
[----:B------:R-:W-:-:S04]  /*1a6a0*/  IMAD.MOV R6, RZ, RZ, -R6 ;  /* 0x000000ffff067224 */ /* 0x000fc800078e0a06 */
[----:B-1----:R-:W-:-:S07]  /*1a6b0*/  IMAD R26, R3, R6, R4 ;  /* 0x00000006031a7224 */ /* 0x002fce00078e0204 */
.L_x_1477:
[----:B------:R-:W-:-:S05]  /*1a6c0*/  LOP3.LUT R3, RZ, R3, RZ, 0x33, !PT ;  /* 0x00000003ff037212 */ /* 0x000fca00078e33ff */
[----:B------:R-:W-:Y:S01]  /*1a6d0*/  IMAD.IADD R25, R0, 0x1, R3 ;  /* 0x0000000100197824 */ /* 0x000fe200078e0203 */
[----:B------:R-:W-:Y:S06]  /*1a6e0*/  BRA `(.L_x_1478) ;  /* 0x0000000000107947 */ /* 0x000fec0003800000 */
.L_x_1473:
[----:B------:R-:W-:Y:S01]  /*1a6f0*/  IMAD.MOV.U32 R24, RZ, RZ, R7 ;  /* 0x000000ffff187224 */ /* 0x000fe200078e0007 */
[----:B------:R-:W-:Y:S01]  /*1a700*/  ULDC UR40, c[0x0][0xc3c] ;  /* 0x00030f0000287ab9 */ /* 0x000fe20000000800 */
[----:B------:R-:W-:Y:S02]  /*1a710*/  IMAD.MOV.U32 R25, RZ, RZ, RZ ;  /* 0x000000ffff197224 */ /* 0x000fe400078e00ff */
[----:B-1----:R-:W-:-:S07]  /*1a720*/  IMAD.MOV.U32 R26, RZ, RZ, RZ ;  /* 0x000000ffff1a7224 */ /* 0x002fce00078e00ff */
.L_x_1478:
[----:B------:R-:W1:Y:S01]  /*1a730*/  S2R R0, SR_TID.X ;  /* 0x0000000000007919 */ /* 0x000e620000002100 */
[----:B------:R-:W-:Y:S01]  /*1a740*/  IMAD.U32 R27, RZ, RZ, UR40 ;  /* 0x00000028ff1b7e24 */ /* 0x000fe2000f8e00ff */
[----:B------:R-:W-:Y:S01]  /*1a750*/  BAR.SYNC.DEFER_BLOCKING 0x4, 0x180 ;  /* 0x0106000000007b1d */ /* 0x000fe20000010000 */
[----:B-1----:R-:W-:-:S04]  /*1a760*/  LOP3.LUT R0, R0, 0x1f, RZ, 0xc0, !PT ;  /* 0x0000001f00007812 */ /* 0x002fc800078ec0ff */
[----:B------:R-:W-:-:S13]  /*1a770*/  ISETP.NE.AND P0, PT, R0, RZ, PT ;  /* 0x000000ff0000720c */ /* 0x000fda0003f05270 */
[----:B------:R-:W1:Y:S01]  /*1a780*/  @!P0 S2R R37, SR_CgaCtaId ;  /* 0x0000000000258919 */ /* 0x000e620000008800 */
[----:B------:R-:W-:-:S04]  /*1a790*/  @!P0 MOV R0, 0x400 ;  /* 0x0000040000008802 */ /* 0x000fc80000000f00 */
[----:B-1----:R-:W-:-:S05]  /*1a7a0*/  @!P0 LEA R16, R37, R0, 0x18 ;  /* 0x0000000025108211 */ /* 0x002fca00078ec0ff */
[----:B------:R1:W-:Y:S01]  /*1a7b0*/  @!P0 STS.128 [R16+0x228d0], R24 ;  /* 0x0228d01810008388 */ /* 0x0003e20000000c00 */
[----:B------:R-:W-:Y:S06]  /*1a7c0*/  BAR.ARV 0x5, 0x180 ;  /* 0x0146000000007b1d */ /* 0x000fec0000002000 */
.L_x_1471:
[----:B------:R-:W-:Y:S02]  /*1a7d0*/  ULDC UR4, c[0x0][0xc3c] ;  /* 0x00030f0000047ab9 */ /* 0x000fe40000000800 */
[----:B------:R-:W-:-:S06]  /*1a7e0*/  UISETP.GE.AND UP0, UPT, UR40, UR4, UPT ;  /* 0x000000042800728c */ /* 0x000fcc000bf06270 */
[----:B------:R-:W-:-:S13]  /*1a7f0*/  PLOP3.LUT P0, PT, PT, PT, UP0, 0x80, 0x0 ;  /* 0x000000000000781c */ /* 0x000fda0003f0f008 */
[----:B------:R-:W-:Y:S05]  /*1a800*/  @!P0 BRA `(.L_x_1479) ;  /* 0xffffffa800588947 */ /* 0x000fea000383ffff */
.L_x_1397:
[----:B0-----:R-:W3:Y:S01]  /*1a810*/  LDL.LU R0, [R1+0x10] ;  /* 0x0000100001007983 */ /* 0x001ee20000300800 */
[----:B------:R-:W-:Y:S01]  /*1a820*/  BSSY B0, `(.L_x_1480) ;  /* 0x000000b000007945 */ /* 0x000fe20003800000 */
[----:B------:R-:W0:Y:S01]  /*1a830*/  S2R R5, SR_CgaCtaId ;  /* 0x0000000000057919 */ /* 0x000e220000008800 */
[----:B---3--:R-:W-:-:S05]  /*1a840*/  VIADD R0, R0, 0x1 ;  /* 0x0000000100007836 */ /* 0x008fca0000000000 */
[----:B--2---:R-:W-:-:S04]  /*1a850*/  LEA.HI R2, R0, R0, RZ, 0x1 ;  /* 0x0000000000027211 */ /* 0x004fc800078f08ff */
[----:B------:R-:W-:Y:S02]  /*1a860*/  LOP3.LUT R3, R2, 0xfffffffe, RZ, 0xc0, !PT ;  /* 0xfffffffe02037812 */ /* 0x000fe400078ec0ff */
[----:B------:R-:W-:-:S03]  /*1a870*/  MOV R2, 0x400 ;  /* 0x0000040000027802 */ /* 0x000fc60000000f00 */
[----:B------:R-:W-:Y:S01]  /*1a880*/  IMAD.IADD R0, R0, 0x1, -R3 ;  /* 0x0000000100007824 */ /* 0x000fe200078e0a03 */
[----:B0-----:R-:W-:-:S04]  /*1a890*/  LEA R5, R5, R2, 0x18 ;  /* 0x0000000205057211 */ /* 0x001fc800078ec0ff */
[----:B------:R-:W-:-:S04]  /*1a8a0*/  SHF.L.U32 R0, R0, 0x1f, RZ ;  /* 0x0000001f00007819 */ /* 0x000fc800000006ff */
[----:B------:R-:W0:Y:S02]  /*1a8b0*/  SYNCS.PHASECHK.TRANS64.TRYWAIT P0, [R5+URZ+0x22820], R0 ;  /* 0x02282000050075a7 */ /* 0x000e24000800017f */
[----:B0-----:R-:W-:Y:S05]  /*1a8c0*/  @!P0 BRA `(.L_x_1481) ;  /* 0x00000024000c8947 */ /* 0x001fea0003800000 */
.L_x_1558:
[----:B------:R-:W-:Y:S05]  /*1a8d0*/  BSYNC B0 ;  /* 0x0000000000007941 */ /* 0x000fea0003800000 */
.L_x_1480:
[----:B------:R-:W-:-:S03]  /*1a8e0*/  UMOV UR4, 0xffffffff ;  /* 0xffffffff00047882 */ /* 0x000fc60000000000 */
[----:B------:R-:W-:Y:S05]  /*1a8f0*/  BRA.DIV UR4, `(.L_x_1482) ;  /* 0x0000002604147947 */ /* 0x000fea000b800000 */
[----:B0-----:R-:W0:Y:S02]  /*1a900*/  S2R R0, SR_TID.X ;  /* 0x0000000000007919 */ /* 0x001e240000002100 */
[----:B0-----:R-:W-:-:S04]  /*1a910*/  SHF.R.U32.HI R0, RZ, 0x5, R0 ;  /* 0x00000005ff007819 */ /* 0x001fc80000011600 */
[----:B------:R-:W-:-:S05]  /*1a920*/  LOP3.LUT R0, R0, 0x3, RZ, 0xc0, !PT ;  /* 0x0000000300007812 */ /* 0x000fca00078ec0ff */
[----:B------:R0:W2:Y:S02]  /*1a930*/  SHFL.IDX PT, R14, R0, RZ, 0x1f ;  /* 0x00001fff000e7589 */ /* 0x0000a400000e0000 */
.L_x_1561:
[----:B--2---:R-:W-:Y:S01]  /*1a940*/  ISETP.NE.AND P0, PT, R14, RZ, PT ;  /* 0x000000ff0e00720c */ /* 0x004fe20003f05270 */
[----:B------:R-:W-:-:S12]  /*1a950*/  BSSY B0, `(.L_x_1483) ;  /* 0x000002c000007945 */ /* 0x000fd80003800000 */
[----:B------:R-:W-:Y:S05]  /*1a960*/  @P0 BRA `(.L_x_1484) ;  /* 0x0000000000a80947 */ /* 0x000fea0003800000 */
[----:B------:R-:W-:-:S03]  /*1a970*/  UMOV UR4, 0xffffffff ;  /* 0xffffffff00047882 */ /* 0x000fc60000000000 */
[----:B------:R-:W-:Y:S05]  /*1a980*/  BRA.DIV UR4, `(.L_x_1485) ;  /* 0x0000002604247947 */ /* 0x000fea000b800000 */
[----:B------:R-:W-:-:S13]  /*1a990*/  ELECT P6, URZ, PT ;  /* 0x00000000003f782f */ /* 0x000fda00038c0000 */
.L_x_1564:
[----:B------:R-:W-:Y:S05]  /*1a9a0*/  @!P6 BRA `(.L_x_1484) ;  /* 0x000000000098e947 */ /* 0x000fea0003800000 */
[----:B------:R-:W-:-:S06]  /*1a9b0*/  ULOP3.LUT UR4, UR44, 0x2, URZ, 0xfc, !UPT ;  /* 0x000000022c047892 */ /* 0x000fcc000f8efc3f */
[----:B0-----:R-:W-:-:S05]  /*1a9c0*/  IMAD.U32 R0, RZ, RZ, UR4 ;  /* 0x00000004ff007e24 */ /* 0x001fca000f8e00ff */
[----:B------:R-:W-:-:S13]  /*1a9d0*/  ISETP.NE.AND P0, PT, R0, 0x3, PT ;  /* 0x000000030000780c */ /* 0x000fda0003f05270 */
[----:B------:R-:W-:Y:S05]  /*1a9e0*/  @!P0 BRA `(.L_x_1486) ;  /* 0x0000000000048947 */ /* 0x000fea0003800000 */
[----:B------:R-:W-:Y:S01]  /*1a9f0*/  BPT.TRAP 0x1 ;  /* 0x000000040000795c */ /* 0x000fe20000300000 */
.L_x_1486:
[----:B------:R-:W-:Y:S01]  /*1aa00*/  IMAD R3, R19, 0x8, R5 ;  /* 0x0000000813037824 */ /* 0x000fe200078e0205 */
[----:B------:R-:W-:Y:S01]  /*1aa10*/  SHF.L.U32 R2, R23, 0x1f, RZ ;  /* 0x0000001f17027819 */ /* 0x000fe200000006ff */
[----:B------:R-:W-:-:S03]  /*1aa20*/  VIADD R19, R19, 0x1 ;  /* 0x0000000113137836 */ /* 0x000fc60000000000 */
[----:B------:R-:W0:Y:S02]  /*1aa30*/  SYNCS.PHASECHK.TRANS64.TRYWAIT P1, [R3+URZ+0x22840], R2 ;  /* 0x02284002030075a7 */ /* 0x000e24000802017f */
[----:B------:R-:W-:-:S04]  /*1aa40*/  ISETP.NE.AND P2, PT, R19, 0x2, PT ;  /* 0x000000021300780c */ /* 0x000fc80003f45270 */
[----:B------:R-:W-:Y:S01]  /*1aa50*/  SEL R0, RZ, 0x1, P2 ;  /* 0x00000001ff007807 */ /* 0x000fe20001000000 */
[----:B0-----:R-:W-:Y:S08]  /*1aa60*/  @!P1 BRA `(.L_x_1487) ;  /* 0x00000024000c9947 */ /* 0x001ff00003800000 */
.L_x_1565:
[----:B------:R-:W-:Y:S02]  /*1aa70*/  SEL R19, R19, RZ, P2 ;  /* 0x000000ff13137207 */ /* 0x000fe40001000000 */
[----:B------:R-:W-:Y:S01]  /*1aa80*/  LOP3.LUT R0, R23, R0, RZ, 0x3c, !PT ;  /* 0x0000000017007212 */ /* 0x000fe200078e3cff */
[----:B------:R-:W-:Y:S06]  /*1aa90*/  @!P0 BRA `(.L_x_1488) ;  /* 0x0000000000048947 */ /* 0x000fec0003800000 */
[----:B------:R-:W-:Y:S01]  /*1aaa0*/  BPT.TRAP 0x1 ;  /* 0x000000040000795c */ /* 0x000fe20000300000 */
.L_x_1488:
[----:B------:R-:W-:Y:S01]  /*1aab0*/  IMAD R19, R19, 0x8, R5 ;  /* 0x0000000813137824 */ /* 0x000fe200078e0205 */
[----:B------:R-:W-:-:S04]  /*1aac0*/  SHF.L.U32 R0, R0, 0x1f, RZ ;  /* 0x0000001f00007819 */ /* 0x000fc800000006ff */
[----:B------:R-:W2:Y:S02]  /*1aad0*/  SYNCS.PHASECHK.TRANS64.TRYWAIT P1, [R19+URZ+0x22840], R0 ;  /* 0x02284000130075a7 */ /* 0x000ea4000802017f */
[----:B--2---:R-:W-:Y:S05]  /*1aae0*/  @!P1 BRA `(.L_x_1489) ;  /* 0x0000002400009947 */ /* 0x004fea0003800000 */
.L_x_1566:
[----:B------:R-:W-:Y:S05]  /*1aaf0*/  @!P0 BRA `(.L_x_1490) ;  /* 0x0000000000048947 */ /* 0x000fea0003800000 */
[----:B------:R-:W-:Y:S01]  /*1ab00*/  BPT.TRAP 0x1 ;  /* 0x000000040000795c */ /* 0x000fe20000300000 */
.L_x_1490:
[----:B------:R-:W3:Y:S02]  /*1ab10*/  SYNCS.PHASECHK.TRANS64.TRYWAIT P1, [R3+URZ+0x22860], R2 ;  /* 0x02286002030075a7 */ /* 0x000ee4000802017f */
[----:B---3--:R-:W-:Y:S05]  /*1ab20*/  @!P1 BRA `(.L_x_1491) ;  /* 0x0000002400049947 */ /* 0x008fea0003800000 */
.L_x_1567:
[----:B------:R-:W-:Y:S05]  /*1ab30*/  @!P0 BRA `(.L_x_1492) ;  /* 0x0000000000048947 */ /* 0x000fea0003800000 */
[----:B------:R-:W-:Y:S01]  /*1ab40*/  BPT.TRAP 0x1 ;  /* 0x000000040000795c */ /* 0x000fe20000300000 */
.L_x_1492:
[----:B------:R-:W4:Y:S02]  /*1ab50*/  SYNCS.PHASECHK.TRANS64.TRYWAIT P1, [R19+URZ+0x22860], R0 ;  /* 0x02286000130075a7 */ /* 0x000f24000802017f */
[----:B----4-:R-:W-:Y:S05]  /*1ab60*/  @!P1 BRA `(.L_x_1493) ;  /* 0x0000002400089947 */ /* 0x010fea0003800000 */
.L_x_1568:
[----:B------:R-:W-:Y:S05]  /*1ab70*/  @!P0 BRA `(.L_x_1494) ;  /* 0x0000000000048947 */ /* 0x000fea0003800000 */
[----:B------:R-:W-:Y:S01]  /*1ab80*/  BPT.TRAP 0x1 ;  /* 0x000000040000795c */ /* 0x000fe20000300000 */
.L_x_1494:
[----:B------:R-:W5:Y:S02]  /*1ab90*/  SYNCS.PHASECHK.TRANS64.TRYWAIT P1, [R3+URZ+0x22880], R2 ;  /* 0x02288002030075a7 */ /* 0x000f64000802017f */
[----:B-----5:R-:W-:Y:S05]  /*1aba0*/  @!P1 BRA `(.L_x_1495) ;  /* 0x00000024000c9947 */ /* 0x020fea0003800000 */
.L_x_1569:
[----:B------:R-:W-:Y:S05]  /*1abb0*/  @!P0 BRA `(.L_x_1496) ;  /* 0x0000000000048947 */ /* 0x000fea0003800000 */
[----:B------:R-:W-:Y:S01]  /*1abc0*/  BPT.TRAP 0x1 ;  /* 0x000000040000795c */ /* 0x000fe20000300000 */
.L_x_1496:
[----:B------:R0:W0:Y:S02]  /*1abd0*/  SYNCS.PHASECHK.TRANS64.TRYWAIT P0, [R19+URZ+0x22880], R0 ;  /* 0x02288000130075a7 */ /* 0x000024000800017f */
[----:B0-----:R-:W-:Y:S05]  /*1abe0*/  @!P0 NANOSLEEP.SYNCS 0x989680 ;  /* 0x009896800000895d */ /* 0x001fea0003900000 */
[----:B------:R-:W0:Y:S02]  /*1abf0*/  @!P0 SYNCS.PHASECHK.TRANS64 P0, [R19+URZ+0x22880], R0 ;  /* 0x02288000130085a7 */ /* 0x000e24000800007f */
[----:B0-----:R-:W-:Y:S05]  /*1ac00*/  @!P0 BRA `(.L_x_1496) ;  /* 0xfffffffc00f08947 */ /* 0x001fea000383ffff */
.L_x_1484:
[----:B------:R-:W-:Y:S05]  /*1ac10*/  BSYNC B0 ;  /* 0x0000000000007941 */ /* 0x000fea0003800000 */
.L_x_1483:
[----:B------:R-:W-:Y:S05]  /*1ac20*/  EXIT ;  /* 0x000000000000794d */ /* 0x000fea0003800000 */
.L_x_1289:
[----:B0-----:R-:W-:-:S04]  /*1ac30*/  IMAD.U32 R3, RZ, RZ, UR36 ;  /* 0x00000024ff037e24 */ /* 0x001fc8000f8e00ff */
[----:B------:R0:W1:Y:S03]  /*1ac40*/  SYNCS.PHASECHK.TRANS64.TRYWAIT P1, [R3+URZ+0x22800], R6 ;  /* 0x02280006030075a7 */ /* 0x000066000802017f */
[----:B-1----:R-:W-:Y:S05]  /*1ac50*/  @!P1 NANOSLEEP.SYNCS 0x989680 ;  /* 0x009896800000995d */ /* 0x002fea0003900000 */
[----:B------:R-:W1:Y:S02]  /*1ac60*/  @!P1 SYNCS.PHASECHK.TRANS64 P1, [R3+URZ+0x22800], R6 ;  /* 0x02280006030095a7 */ /* 0x000e64000802007f */
[----:B-1----:R-:W-:Y:S05]  /*1ac70*/  @!P1 BRA `(.L_x_1289) ;  /* 0xfffffffc00ec9947 */ /* 0x002fea000383ffff */
[----:B------:R-:W-:Y:S05]  /*1ac80*/  BRA `(.L_x_1497) ;  /* 0xfffffe7400cc7947 */ /* 0x000fea000383ffff */
.L_x_1293:
[----:B--2---:R2:W3:Y:S02]  /*1ac90*/  SYNCS.PHASECHK.TRANS64.TRYWAIT P1, [R91+URZ+0x22830], R2 ;  /* 0x022830025b0075a7 */ /* 0x0044e4000802017f */
[----:B---3--:R-:W-:Y:S05]  /*1aca0*/  @!P1 NANOSLEEP.SYNCS 0x989680 ;  /* 0x009896800000995d */ /* 0x008fea0003900000 */
[----:B------:R-:W3:Y:S02]  /*1acb0*/  @!P1 SYNCS.PHASECHK.TRANS64 P1, [R91+URZ+0x22830], R2 ;  /* 0x022830025b0095a7 */ /* 0x000ee4000802007f */
[----:B---3--:R-:W-:Y:S05]  /*1acc0*/  @!P1 BRA `(.L_x_1293) ;  /* 0xfffffffc00f09947 */ /* 0x008fea000383ffff */
[----:B------:R-:W-:Y:S05]  /*1acd0*/  BRA `(.L_x_1292) ;  /* 0xfffffe7400e87947 */ /* 0x000fea000383ffff */
.L_x_1310:
[----:B-1----:R-:W-:-:S04]  /*1ace0*/  IMAD.U32 R8, RZ, RZ, UR6 ;  /* 0x00000006ff087e24 */ /* 0x002fc8000f8e00ff */
[----:B------:R1:W2:Y:S03]  /*1acf0*/  SYNCS.PHASECHK.TRANS64.TRYWAIT P1, [R8+URZ+0x22830], R7 ;  /* 0x02283007080075a7 */ /* 0x0002a6000802017f */
[----:B--2---:R-:W-:Y:S05]  /*1ad00*/  @!P1 NANOSLEEP.SYNCS 0x989680 ;  /* 0x009896800000995d */ /* 0x004fea0003900000 */
[----:B------:R-:W2:Y:S02]  /*1ad10*/  @!P1 SYNCS.PHASECHK.TRANS64 P1, [R8+URZ+0x22830], R7 ;  /* 0x02283007080095a7 */ /* 0x000ea4000802007f */
[----:B--2---:R-:W-:Y:S05]  /*1ad20*/  @!P1 BRA `(.L_x_1310) ;  /* 0xfffffffc00ec9947 */ /* 0x004fea000383ffff */
[----:B------:R-:W-:Y:S05]  /*1ad30*/  BRA `(.L_x_1307) ;  /* 0xfffffeb000fc7947 */ /* 0x000fea000383ffff */
.L_x_1314:
[----:B-1----:R-:W-:-:S04]  /*1ad40*/  IMAD.U32 R8, RZ, RZ, UR6 ;  /* 0x00000006ff087e24 */ /* 0x002fc8000f8e00ff */
[----:B------:R1:W2:Y:S03]  /*1ad50*/  SYNCS.PHASECHK.TRANS64.TRYWAIT P1, [R8+URZ+0x22850], R7 ;  /* 0x02285007080075a7 */ /* 0x0002a6000802017f */
[----:B--2---:R-:W-:Y:S05]  /*1ad60*/  @!P1 NANOSLEEP.SYNCS 0x989680 ;  /* 0x009896800000995d */ /* 0x004fea0003900000 */
[----:B------:R-:W2:Y:S02]  /*1ad70*/  @!P1 SYNCS.PHASECHK.TRANS64 P1, [R8+URZ+0x22850], R7 ;  /* 0x02285007080095a7 */ /* 0x000ea4000802007f */
[----:B--2---:R-:W-:Y:S05]  /*1ad80*/  @!P1 BRA `(.L_x_1314) ;  /* 0xfffffffc00ec9947 */ /* 0x004fea000383ffff */
[----:B------:R-:W-:Y:S05]  /*1ad90*/  BRA `(.L_x_1311) ;  /* 0xfffffeb400a87947 */ /* 0x000fea000383ffff */
.L_x_1333:
[----:B-1----:R-:W-:-:S04]  /*1ada0*/  IMAD.U32 R8, RZ, RZ, UR6 ;  /* 0x00000006ff087e24 */ /* 0x002fc8000f8e00ff */
[----:B------:R1:W2:Y:S03]  /*1adb0*/  SYNCS.PHASECHK.TRANS64.TRYWAIT P1, [R8+URZ+0x22830], R7 ;  /* 0x02283007080075a7 */ /* 0x0002a6000802017f */
[----:B--2---:R-:W-:Y:S05]  /*1adc0*/  @!P1 NANOSLEEP.SYNCS 0x989680 ;  /* 0x009896800000995d */ /* 0x004fea0003900000 */
[----:B------:R-:W2:Y:S02]  /*1add0*/  @!P1 SYNCS.PHASECHK.TRANS64 P1, [R8+URZ+0x22830], R7 ;  /* 0x02283007080095a7 */ /* 0x000ea4000802007f */
[----:B--2---:R-:W-:Y:S05]  /*1ade0*/  @!P1 BRA `(.L_x_1333) ;  /* 0xfffffffc00ec9947 */ /* 0x004fea000383ffff */
[----:B------:R-:W-:Y:S05]  /*1adf0*/  BRA `(.L_x_1330) ;  /* 0xfffffeec00587947 */ /* 0x000fea000383ffff */
.L_x_1337:
[----:B-1----:R-:W-:-:S04]  /*1ae00*/  IMAD.U32 R8, RZ, RZ, UR6 ;  /* 0x00000006ff087e24 */ /* 0x002fc8000f8e00ff */
[----:B------:R1:W2:Y:S03]  /*1ae10*/  SYNCS.PHASECHK.TRANS64.TRYWAIT P1, [R8+URZ+0x22850], R7 ;  /* 0x02285007080075a7 */ /* 0x0002a6000802017f */
[----:B--2---:R-:W-:Y:S05]  /*1ae20*/  @!P1 NANOSLEEP.SYNCS 0x989680 ;  /* 0x009896800000995d */ /* 0x004fea0003900000 */
[----:B------:R-:W2:Y:S02]  /*1ae30*/  @!P1 SYNCS.PHASECHK.TRANS64 P1, [R8+URZ+0x22850], R7 ;  /* 0x02285007080095a7 */ /* 0x000ea4000802007f */
[----:B--2---:R-:W-:Y:S05]  /*1ae40*/  @!P1 BRA `(.L_x_1337) ;  /* 0xfffffffc00ec9947 */ /* 0x004fea000383ffff */
[----:B------:R-:W-:Y:S05]  /*1ae50*/  BRA `(.L_x_1334) ;  /* 0xfffffef000047947 */ /* 0x000fea000383ffff */
.L_x_1345:
[----:B-1----:R-:W-:-:S04]  /*1ae60*/  IMAD.U32 R8, RZ, RZ, UR6 ;  /* 0x00000006ff087e24 */ /* 0x002fc8000f8e00ff */
[----:B------:R1:W2:Y:S03]  /*1ae70*/  SYNCS.PHASECHK.TRANS64.TRYWAIT P1, [R8+URZ+0x22830], R7 ;  /* 0x02283007080075a7 */ /* 0x0002a6000802017f */
[----:B--2---:R-:W-:Y:S05]  /*1ae80*/  @!P1 NANOSLEEP.SYNCS 0x989680 ;  /* 0x009896800000995d */ /* 0x004fea0003900000 */
[----:B------:R-:W2:Y:S02]  /*1ae90*/  @!P1 SYNCS.PHASECHK.TRANS64 P1, [R8+URZ+0x22830], R7 ;  /* 0x02283007080095a7 */ /* 0x000ea4000802007f */
[----:B--2---:R-:W-:Y:S05]  /*1aea0*/  @!P1 BRA `(.L_x_1345) ;  /* 0xfffffffc00ec9947 */ /* 0x004fea000383ffff */
[----:B------:R-:W-:Y:S05]  /*1aeb0*/  BRA `(.L_x_1342) ;  /* 0xffffff1000e47947 */ /* 0x000fea000383ffff */
.L_x_1349:
[----:B-1----:R-:W-:-:S04]  /*1aec0*/  IMAD.U32 R8, RZ, RZ, UR6 ;  /* 0x00000006ff087e24 */ /* 0x002fc8000f8e00ff */
[----:B------:R1:W2:Y:S03]  /*1aed0*/  SYNCS.PHASECHK.TRANS64.TRYWAIT P1, [R8+URZ+0x22850], R7 ;  /* 0x02285007080075a7 */ /* 0x0002a6000802017f */
[----:B--2---:R-:W-:Y:S05]  /*1aee0*/  @!P1 NANOSLEEP.SYNCS 0x989680 ;  /* 0x009896800000995d */ /* 0x004fea0003900000 */
[----:B------:R-:W2:Y:S02]  /*1aef0*/  @!P1 SYNCS.PHASECHK.TRANS64 P1, [R8+URZ+0x22850], R7 ;  /* 0x02285007080095a7 */ /* 0x000ea4000802007f */
[----:B--2---:R-:W-:Y:S05]  /*1af00*/  @!P1 BRA `(.L_x_1349) ;  /* 0xfffffffc00ec9947 */ /* 0x004fea000383ffff */
[----:B------:R-:W-:Y:S05]  /*1af10*/  BRA `(.L_x_1346) ;  /* 0xffffff1400847947 */ /* 0x000fea000383ffff */
.L_x_1364:
[----:B-1----:R-:W-:-:S04]  /*1af20*/  IMAD.U32 R5, RZ, RZ, UR9 ;  /* 0x00000009ff057e24 */ /* 0x002fc8000f8e00ff */
[----:B------:R1:W2:Y:S03]  /*1af30*/  SYNCS.PHASECHK.TRANS64.TRYWAIT P1, [R5+URZ+0x22850], R0 ;  /* 0x02285000050075a7 */ /* 0x0002a6000802017f */
[----:B--2---:R-:W-:Y:S05]  /*1af40*/  @!P1 NANOSLEEP.SYNCS 0x989680 ;  /* 0x009896800000995d */ /* 0x004fea0003900000 */
[----:B------:R-:W2:Y:S02]  /*1af50*/  @!P1 SYNCS.PHASECHK.TRANS64 P1, [R5+URZ+0x22850], R0 ;  /* 0x02285000050095a7 */ /* 0x000ea4000802007f */
[----:B--2---:R-:W-:Y:S05]  /*1af60*/  @!P1 BRA `(.L_x_1364) ;  /* 0xfffffffc00ec9947 */ /* 0x004fea000383ffff */
[----:B------:R-:W-:Y:S05]  /*1af70*/  BRA `(.L_x_1363) ;  /* 0xffffff4800647947 */ /* 0x000fea000383ffff */
.L_x_1419:
        /* <DEDUP_REMOVED lines=10> */
.L_x_1498:
[----:B------:R-:W-:Y:S05]  /*1b020*/  BRA `(.L_x_1499) ;  /* 0xffffffb8002c7947 */ /* 0x000fea000383ffff */
.L_x_1422:
[----:B0-----:R0:W1:Y:S02]  /*1b030*/  SYNCS.PHASECHK.TRANS64.TRYWAIT P0, [R0+URZ+0x22880], R26 ;  /* 0x0228801a000075a7 */ /* 0x001064000800017f */
[----:B-1----:R-:W-:Y:S05]  /*1b040*/  @!P0 NANOSLEEP.SYNCS 0x989680 ;  /* 0x009896800000895d */ /* 0x002fea0003900000 */
[----:B------:R-:W1:Y:S02]  /*1b050*/  @!P0 SYNCS.PHASECHK.TRANS64 P0, [R0+URZ+0x22880], R26 ;  /* 0x0228801a000085a7 */ /* 0x000e64000800007f */
[----:B-1----:R-:W-:Y:S05]  /*1b060*/  @!P0 BRA `(.L_x_1422) ;  /* 0xfffffffc00f08947 */ /* 0x002fea000383ffff */
[----:B------:R-:W-:Y:S05]  /*1b070*/  BRA `(.L_x_1500) ;  /* 0xffffffb800447947 */ /* 0x000fea000383ffff */
.L_x_1423:
        /* <DEDUP_REMOVED lines=8> */
.L_x_1502:
[----:B------:R-:W-:Y:S05]  /*1b100*/  BSYNC B0 ;  /* 0x0000000000007941 */ /* 0x000fea0003800000 */
.L_x_1501:
[----:B------:R-:W-:Y:S01]  /*1b110*/  IMAD.MOV.U32 R13, RZ, RZ, R10 ;  /* 0x000000ffff0d7224 */ /* 0x000fe200078e000a */
[----:B------:R-:W-:Y:S01]  /*1b120*/  LOP3.LUT P2, RZ, R17, 0x2, RZ, 0xc0, !PT ;  /* 0x0000000211ff7812 */ /* 0x000fe2000784c0ff */
[----:B------:R-:W-:Y:S01]  /*1b130*/  IMAD.MOV.U32 R12, RZ, RZ, RZ ;  /* 0x000000ffff0c7224 */ /* 0x000fe200078e00ff */
[----:B------:R-:W-:Y:S01]  /*1b140*/  IADD3 R6, R16, R6, R29 ;  /* 0x0000000610067210 */ /* 0x000fe20007ffe01d */
[----:B------:R-:W-:Y:S01]  /*1b150*/  IMAD.MOV.U32 R11, RZ, RZ, 0x1c1f ;  /* 0x00001c1fff0b7424 */ /* 0x000fe200078e00ff */
[C---:B------:R-:W-:Y:S01]  /*1b160*/  ISETP.GE.AND P3, PT, R8.reuse, 0x21, PT ;  /* 0x000000210800780c */ /* 0x040fe20003f66270 */
[----:B------:R-:W-:Y:S01]  /*1b170*/  IMAD.MOV.U32 R15, RZ, RZ, -0x1 ;  /* 0xffffffffff0f7424 */ /* 0x000fe200078e00ff */
[----:B------:R-:W-:Y:S01]  /*1b180*/  ISETP.GE.AND P5, PT, R8, 0x61, PT ;  /* 0x000000610800780c */ /* 0x000fe20003fa6270 */
[----:B------:R-:W-:Y:S02]  /*1b190*/  IMAD.MOV.U32 R3, RZ, RZ, R14 ;  /* 0x000000ffff037224 */ /* 0x000fe400078e000e */
[----:B------:R-:W-:-:S10]  /*1b1a0*/  IMAD.IADD R7, R30, 0x1, R6 ;  /* 0x000000011e077824 */ /* 0x000fd400078e0206 */
[----:B------:R-:W-:Y:S05]  /*1b1b0*/  WARPSYNC.COLLECTIVE R15, `(.L_x_1503) ;  /* 0x000000000f087348 */ /* 0x000fea0003c00000 */
[----:B------:R0:W1:Y:S02]  /*1b1c0*/  SHFL.IDX P6, R14, R13, R12, R11 ;  /* 0x0000000c0d0e7389 */ /* 0x00006400000c000b */
[----:B01----:R-:W-:Y:S01]  /*1b1d0*/  ENDCOLLECTIVE ;  /* 0x000000000000791b */ /* 0x003fe20003800000 */
.L_x_1503:
[----:B------:R-:W-:Y:S02]  /*1b1e0*/  IMAD.MOV.U32 R13, RZ, RZ, R9 ;  /* 0x000000ffff0d7224 */ /* 0x000fe400078e0009 */
[----:B------:R-:W-:Y:S02]  /*1b1f0*/  IMAD.MOV.U32 R12, RZ, RZ, 0x1 ;  /* 0x00000001ff0c7424 */ /* 0x000fe400078e00ff */
[----:B------:R-:W-:-:S07]  /*1b200*/  IMAD.MOV.U32 R2, RZ, RZ, R14 ;  /* 0x000000ffff027224 */ /* 0x000fce00078e000e */
[----:B------:R-:W-:Y:S05]  /*1b210*/  WARPSYNC.COLLECTIVE R15, `(.L_x_1504) ;  /* 0x000000000f087348 */ /* 0x000fea0003c00000 */
[----:B------:R0:W1:Y:S02]  /*1b220*/  SHFL.IDX P6, R14, R13, R12, R11 ;  /* 0x0000000c0d0e7389 */ /* 0x00006400000c000b */
[----:B01----:R-:W-:Y:S01]  /*1b230*/  ENDCOLLECTIVE ;  /* 0x000000000000791b */ /* 0x003fe20003800000 */
.L_x_1504:
        /* <DEDUP_REMOVED lines=14> */
.L_x_1505:
[----:B------:R-:W-:Y:S02]  /*1b320*/  IMAD.MOV.U32 R13, RZ, RZ, R9 ;  /* 0x000000ffff0d7224 */ /* 0x000fe400078e0009 */
[----:B------:R-:W-:Y:S02]  /*1b330*/  IMAD.MOV.U32 R12, RZ, RZ, 0x2 ;  /* 0x00000002ff0c7424 */ /* 0x000fe400078e00ff */
[----:B------:R-:W-:-:S07]  /*1b340*/  IMAD.MOV.U32 R2, RZ, RZ, R14 ;  /* 0x000000ffff027224 */ /* 0x000fce00078e000e */
[----:B------:R-:W-:Y:S05]  /*1b350*/  WARPSYNC.COLLECTIVE R15, `(.L_x_1506) ;  /* 0x000000000f087348 */ /* 0x000fea0003c00000 */
[----:B------:R0:W1:Y:S02]  /*1b360*/  SHFL.IDX P6, R14, R13, R12, R11 ;  /* 0x0000000c0d0e7389 */ /* 0x00006400000c000b */
[----:B01----:R-:W-:Y:S01]  /*1b370*/  ENDCOLLECTIVE ;  /* 0x000000000000791b */ /* 0x003fe20003800000 */
.L_x_1506:
        /* <DEDUP_REMOVED lines=14> */
.L_x_1507:
[----:B------:R-:W-:Y:S02]  /*1b460*/  IMAD.MOV.U32 R13, RZ, RZ, R9 ;  /* 0x000000ffff0d7224 */ /* 0x000fe400078e0009 */
[----:B------:R-:W-:Y:S02]  /*1b470*/  IMAD.MOV.U32 R12, RZ, RZ, 0x3 ;  /* 0x00000003ff0c7424 */ /* 0x000fe400078e00ff */
[----:B------:R-:W-:-:S07]  /*1b480*/  IMAD.MOV.U32 R2, RZ, RZ, R14 ;  /* 0x000000ffff027224 */ /* 0x000fce00078e000e */
[----:B------:R-:W-:Y:S05]  /*1b490*/  WARPSYNC.COLLECTIVE R15, `(.L_x_1508) ;  /* 0x000000000f087348 */ /* 0x000fea0003c00000 */
[----:B------:R0:W1:Y:S02]  /*1b4a0*/  SHFL.IDX P6, R14, R13, R12, R11 ;  /* 0x0000000c0d0e7389 */ /* 0x00006400000c000b */
[----:B01----:R-:W-:Y:S01]  /*1b4b0*/  ENDCOLLECTIVE ;  /* 0x000000000000791b */ /* 0x003fe20003800000 */
.L_x_1508:
        /* <DEDUP_REMOVED lines=14> */
.L_x_1509:
[----:B------:R-:W-:Y:S01]  /*1b5a0*/  @!PT LDS RZ, [RZ] ;  /* 0x00000000fffff984 */ /* 0x000fe20000000800 */
[----:B------:R-:W-:Y:S01]  /*1b5b0*/  @!PT LDS RZ, [RZ] ;  /* 0x00000000fffff984 */ /* 0x000fe20000000800 */
[----:B------:R-:W-:Y:S01]  /*1b5c0*/  @!PT LDS RZ, [RZ] ;  /* 0x00000000fffff984 */ /* 0x000fe20000000800 */
[----:B------:R0:W-:Y:S02]  /*1b5d0*/  LDGSTS.E.BYPASS.LTC128B.128 [R7+0xa400], desc[UR56][R2.64+0x40], !P0 ;  /* 0x0a40004002077fae */ /* 0x0001e4000c101d78 */
[----:B0-----:R-:W-:Y:S01]  /*1b5e0*/  IMAD.MOV.U32 R2, RZ, RZ, R14 ;  /* 0x000000ffff027224 */ /* 0x001fe200078e000e */
[----:B------:R-:W-:Y:S06]  /*1b5f0*/  BRA `(.L_x_1510) ;  /* 0xffffffb400dc7947 */ /* 0x000fec000383ffff */
.L_x_1428:
[----:B---3--:R3:W4:Y:S02]  /*1b600*/  SYNCS.PHASECHK.TRANS64.TRYWAIT P0, [R0+URZ+0x22840], R26 ;  /* 0x0228401a000075a7 */ /* 0x008724000800017f */
[----:B----4-:R-:W-:Y:S05]  /*1b610*/  @!P0 NANOSLEEP.SYNCS 0x989680 ;  /* 0x009896800000895d */ /* 0x010fea0003900000 */
[----:B------:R-:W4:Y:S02]  /*1b620*/  @!P0 SYNCS.PHASECHK.TRANS64 P0, [R0+URZ+0x22840], R26 ;  /* 0x0228401a000085a7 */ /* 0x000f24000800007f */
[----:B----4-:R-:W-:Y:S05]  /*1b630*/  @!P0 BRA `(.L_x_1428) ;  /* 0xfffffffc00f08947 */ /* 0x010fea000383ffff */
[----:B------:R-:W-:Y:S05]  /*1b640*/  BRA `(.L_x_1511) ;  /* 0xffffffb8003c7947 */ /* 0x000fea000383ffff */
.L_x_1429:
        /* <DEDUP_REMOVED lines=8> */
.L_x_1513:
[----:B------:R-:W-:Y:S05]  /*1b6d0*/  BSYNC B0 ;  /* 0x0000000000007941 */ /* 0x000fea0003800000 */
.L_x_1512:
[----:B------:R-:W-:Y:S01]  /*1b6e0*/  IMAD.MOV.U32 R13, RZ, RZ, R4 ;  /* 0x000000ffff0d7224 */ /* 0x000fe200078e0004 */
[----:B------:R-:W-:Y:S01]  /*1b6f0*/  LOP3.LUT R17, R17, 0xf7ffffff, RZ, 0xc0, !PT ;  /* 0xf7ffffff11117812 */ /* 0x000fe200078ec0ff */
[----:B------:R-:W-:Y:S02]  /*1b700*/  IMAD.MOV.U32 R12, RZ, RZ, RZ ;  /* 0x000000ffff0c7224 */ /* 0x000fe400078e00ff */
[----:B------:R-:W-:Y:S01]  /*1b710*/  IMAD.MOV.U32 R11, RZ, RZ, 0x1c1f ;  /* 0x00001c1fff0b7424 */ /* 0x000fe200078e00ff */
[----:B------:R-:W-:Y:S01]  /*1b720*/  @P5 LOP3.LUT R17, R17, 0x8000000, RZ, 0xfc, !PT ;  /* 0x0800000011115812 */ /* 0x000fe200078efcff */
[----:B------:R-:W-:Y:S02]  /*1b730*/  IMAD.MOV.U32 R15, RZ, RZ, -0x1 ;  /* 0xffffffffff0f7424 */ /* 0x000fe400078e00ff */
[----:B------:R-:W-:Y:S01]  /*1b740*/  IMAD.MOV.U32 R2, RZ, RZ, R14 ;  /* 0x000000ffff027224 */ /* 0x000fe200078e000e */
[----:B------:R-:W-:Y:S01]  /*1b750*/  LOP3.LUT P5, RZ, R17, 0x8, RZ, 0xc0, !PT ;  /* 0x0000000811ff7812 */ /* 0x000fe200078ac0ff */
[----:B------:R-:W-:-:S12]  /*1b760*/  @P4 IMAD.IADD R7, R16, 0x1, R6 ;  /* 0x0000000110074824 */ /* 0x000fd800078e0206 */
[----:B------:R-:W-:Y:S05]  /*1b770*/  WARPSYNC.COLLECTIVE R15, `(.L_x_1514) ;  /* 0x000000000f087348 */ /* 0x000fea0003c00000 */
[----:B------:R0:W1:Y:S02]  /*1b780*/  SHFL.IDX P6, R14, R13, R12, R11 ;  /* 0x0000000c0d0e7389 */ /* 0x00006400000c000b */
[----:B01----:R-:W-:Y:S01]  /*1b790*/  ENDCOLLECTIVE ;  /* 0x000000000000791b */ /* 0x003fe20003800000 */
.L_x_1514:
[----:B------:R-:W-:Y:S02]  /*1b7a0*/  @P3 IMAD.IADD R9, R16, 0x1, R6 ;  /* 0x0000000110093824 */ /* 0x000fe400078e0206 */
        /* <DEDUP_REMOVED lines=16> */
.L_x_1515:
        /* <DEDUP_REMOVED lines=12> */
.L_x_1516:
[----:B------:R-:W-:Y:S02]  /*1b970*/  IMAD.MOV.U32 R13, RZ, RZ, R5 ;  /* 0x000000ffff0d7224 */ /* 0x000fe400078e0005 */
[----:B------:R-:W-:Y:S02]  /*1b980*/  IMAD.MOV.U32 R12, RZ, RZ, 0x2 ;  /* 0x00000002ff0c7424 */ /* 0x000fe400078e00ff */
[----:B------:R-:W-:-:S07]  /*1b990*/  IMAD.MOV.U32 R3, RZ, RZ, R14 ;  /* 0x000000ffff037224 */ /* 0x000fce00078e000e */
[----:B------:R-:W-:Y:S05]  /*1b9a0*/  WARPSYNC.COLLECTIVE R15, `(.L_x_1517) ;  /* 0x000000000f087348 */ /* 0x000fea0003c00000 */
[----:B------:R0:W1:Y:S02]  /*1b9b0*/  SHFL.IDX P6, R14, R13, R12, R11 ;  /* 0x0000000c0d0e7389 */ /* 0x00006400000c000b */
[----:B01----:R-:W-:Y:S01]  /*1b9c0*/  ENDCOLLECTIVE ;  /* 0x000000000000791b */ /* 0x003fe20003800000 */
.L_x_1517:
[----:B------:R-:W-:-:S05]  /*1b9d0*/  @P3 IADD3 R3, P0, R36, R3, RZ ;  /* 0x0000000324033210 */ /* 0x000fca0007f1e0ff */
[----:B------:R-:W-:-:S05]  /*1b9e0*/  @P3 IMAD.X R2, RZ, RZ, R2, P0 ;  /* 0x000000ffff023224 */ /* 0x000fca00000e0602 */
[----:B------:R-:W-:Y:S01]  /*1b9f0*/  @P3 LOP3.LUT R3, R3, R2, RZ, 0x3c, !PT ;  /* 0x0000000203033212 */ /* 0x000fe200078e3cff */
[----:B------:R-:W-:-:S03]  /*1ba00*/  IMAD.MOV.U32 R13, RZ, RZ, R4 ;  /* 0x000000ffff0d7224 */ /* 0x000fc600078e0004 */
[----:B------:R-:W-:-:S04]  /*1ba10*/  @P3 LOP3.LUT R2, R3, R2, RZ, 0x3c, !PT ;  /* 0x0000000203023212 */ /* 0x000fc800078e3cff */
[----:B------:R-:W-:-:S05]  /*1ba20*/  @P3 LOP3.LUT R3, R3, R2, RZ, 0x3c, !PT ;  /* 0x0000000203033212 */ /* 0x000fca00078e3cff */
[----:B------:R-:W-:Y:S01]  /*1ba30*/  @!PT LDS RZ, [RZ] ;  /* 0x00000000fffff984 */ /* 0x000fe20000000800 */
[----:B------:R-:W-:Y:S01]  /*1ba40*/  @!PT LDS RZ, [RZ] ;  /* 0x00000000fffff984 */ /* 0x000fe20000000800 */
[----:B------:R-:W-:Y:S01]  /*1ba50*/  @!PT LDS RZ, [RZ] ;  /* 0x00000000fffff984 */ /* 0x000fe20000000800 */
[----:B------:R-:W-:Y:S04]  /*1ba60*/  @P3 LDGSTS.E.BYPASS.LTC128B.128 [R9+0x16c00], desc[UR56][R2.64], !P4 ;  /* 0x16c0000002093fae */ /* 0x000fe8000e101d78 */
[----:B------:R-:W-:Y:S04]  /*1ba70*/  @P3 LDGSTS.E.BYPASS.LTC128B.128 [R9+0x18c00], desc[UR56][R2.64+0x40], !P5 ;  /* 0x18c0004002093fae */ /* 0x000fe8000e901d78 */
[----:B------:R0:W-:Y:S02]  /*1ba80*/  @P3 LDGSTS.E.BYPASS.LTC128B.128 [R9+0x1ac00], desc[UR56][R2.64+0x80], !P1 ;  /* 0x1ac0008002093fae */ /* 0x0001e4000c901d78 */
[----:B0-----:R-:W-:-:S07]  /*1ba90*/  IMAD.MOV.U32 R2, RZ, RZ, R14 ;  /* 0x000000ffff027224 */ /* 0x001fce00078e000e */
[----:B------:R-:W-:Y:S05]  /*1baa0*/  WARPSYNC.COLLECTIVE R15, `(.L_x_1518) ;  /* 0x000000000f087348 */ /* 0x000fea0003c00000 */
[----:B------:R0:W1:Y:S02]  /*1bab0*/  SHFL.IDX P6, R14, R13, R12, R11 ;  /* 0x0000000c0d0e7389 */ /* 0x00006400000c000b */
[----:B01----:R-:W-:Y:S01]  /*1bac0*/  ENDCOLLECTIVE ;  /* 0x000000000000791b */ /* 0x003fe20003800000 */
.L_x_1518:
[----:B------:R-:W-:Y:S02]  /*1bad0*/  IMAD.MOV.U32 R13, RZ, RZ, R5 ;  /* 0x000000ffff0d7224 */ /* 0x000fe400078e0005 */
[----:B------:R-:W-:Y:S02]  /*1bae0*/  IMAD.MOV.U32 R12, RZ, RZ, 0x3 ;  /* 0x00000003ff0c7424 */ /* 0x000fe400078e00ff */
[----:B------:R-:W-:-:S07]  /*1baf0*/  IMAD.MOV.U32 R3, RZ, RZ, R14 ;  /* 0x000000ffff037224 */ /* 0x000fce00078e000e */
[----:B------:R-:W-:Y:S05]  /*1bb00*/  WARPSYNC.COLLECTIVE R15, `(.L_x_1519) ;  /* 0x000000000f087348 */ /* 0x000fea0003c00000 */
[----:B------:R0:W1:Y:S02]  /*1bb10*/  SHFL.IDX P6, R14, R13, R12, R11 ;  /* 0x0000000c0d0e7389 */ /* 0x00006400000c000b */
[----:B01----:R-:W-:Y:S01]  /*1bb20*/  ENDCOLLECTIVE ;  /* 0x000000000000791b */ /* 0x003fe20003800000 */
.L_x_1519:
[----:B------:R-:W-:-:S05]  /*1bb30*/  @P2 IADD3 R3, P0, R36, R3, RZ ;  /* 0x0000000324032210 */ /* 0x000fca0007f1e0ff */
[----:B------:R-:W-:-:S05]  /*1bb40*/  @P2 IMAD.X R2, RZ, RZ, R2, P0 ;  /* 0x000000ffff022224 */ /* 0x000fca00000e0602 */
[----:B------:R-:W-:Y:S01]  /*1bb50*/  @P2 LOP3.LUT R3, R3, R2, RZ, 0x3c, !PT ;  /* 0x0000000203032212 */ /* 0x000fe200078e3cff */
[----:B------:R-:W-:-:S03]  /*1bb60*/  IMAD.MOV.U32 R13, RZ, RZ, R4 ;  /* 0x000000ffff0d7224 */ /* 0x000fc600078e0004 */
[----:B------:R-:W-:-:S04]  /*1bb70*/  @P2 LOP3.LUT R2, R3, R2, RZ, 0x3c, !PT ;  /* 0x0000000203022212 */ /* 0x000fc800078e3cff */
[----:B------:R-:W-:Y:S01]  /*1bb80*/  @P2 LOP3.LUT R3, R3, R2, RZ, 0x3c, !PT ;  /* 0x0000000203032212 */ /* 0x000fe200078e3cff */
[----:B------:R-:W-:-:S04]  /*1bb90*/  IMAD.MOV.U32 R5, RZ, RZ, R14 ;  /* 0x000000ffff057224 */ /* 0x000fc800078e000e */
[----:B------:R-:W-:Y:S01]  /*1bba0*/  @!PT LDS RZ, [RZ] ;  /* 0x00000000fffff984 */ /* 0x000fe20000000800 */
[----:B------:R-:W-:Y:S01]  /*1bbb0*/  @!PT LDS RZ, [RZ] ;  /* 0x00000000fffff984 */ /* 0x000fe20000000800 */
[----:B------:R-:W-:Y:S01]  /*1bbc0*/  @!PT LDS RZ, [RZ] ;  /* 0x00000000fffff984 */ /* 0x000fe20000000800 */
[----:B------:R0:W-:Y:S04]  /*1bbd0*/  @P2 LDGSTS.E.BYPASS.LTC128B.128 [R7+0x17400], desc[UR56][R2.64], !P4 ;  /* 0x1740000002072fae */ /* 0x0001e8000e101d78 */
[----:B------:R0:W-:Y:S01]  /*1bbe0*/  @P2 LDGSTS.E.BYPASS.LTC128B.128 [R7+0x19400], desc[UR56][R2.64+0x40], !P5 ;  /* 0x1940004002072fae */ /* 0x0001e2000e901d78 */
[----:B------:R-:W-:-:S03]  /*1bbf0*/  LOP3.LUT P5, RZ, R17, 0x8000000, RZ, 0xc0, !PT ;  /* 0x0800000011ff7812 */ /* 0x000fc600078ac0ff */
[----:B------:R0:W-:Y:S10]  /*1bc00*/  @P2 LDGSTS.E.BYPASS.LTC128B.128 [R7+0x1b400], desc[UR56][R2.64+0x80], !P1 ;  /* 0x1b40008002072fae */ /* 0x0001f4000c901d78 */
[----:B0-----:R-:W-:Y:S05]  /*1bc10*/  WARPSYNC.COLLECTIVE R15, `(.L_x_1520) ;  /* 0x000000000f087348 */ /* 0x001fea0003c00000 */
[----:B------:R1:W2:Y:S02]  /*1bc20*/  SHFL.IDX P6, R14, R13, R12, R11 ;  /* 0x0000000c0d0e7389 */ /* 0x0002a400000c000b */
[----:B012---:R-:W-:Y:S01]  /*1bc30*/  ENDCOLLECTIVE ;  /* 0x000000000000791b */ /* 0x007fe20003800000 */
.L_x_1520:
[----:B------:R-:W-:Y:S05]  /*1bc40*/  BRA `(.L_x_1521) ;  /* 0xffffffb400ac7947 */ /* 0x000fea000383ffff */
.L_x_1434:
[----:B------:R-:W-:Y:S02]  /*1bc50*/  IMAD.MOV.U32 R13, RZ, RZ, R5 ;  /* 0x000000ffff0d7224 */ /* 0x000fe400078e0005 */
[----:B------:R-:W-:Y:S02]  /*1bc60*/  IMAD.MOV.U32 R12, RZ, RZ, RZ ;  /* 0x000000ffff0c7224 */ /* 0x000fe400078e00ff */
[----:B------:R-:W-:Y:S02]  /*1bc70*/  IMAD.MOV.U32 R11, RZ, RZ, 0x1c1f ;  /* 0x00001c1fff0b7424 */ /* 0x000fe400078e00ff */
[----:B------:R-:W-:Y:S02]  /*1bc80*/  IMAD.MOV.U32 R15, RZ, RZ, -0x1 ;  /* 0xffffffffff0f7424 */ /* 0x000fe400078e00ff */
[----:B------:R-:W-:Y:S02]  /*1bc90*/  IMAD R4, R7, UR41, RZ ;  /* 0x0000002907047c24 */ /* 0x000fe4000f8e02ff */
[----:B------:R-:W-:-:S07]  /*1bca0*/  IMAD.IADD R18, R9, 0x1, R18 ;  /* 0x0000000109127824 */ /* 0x000fce00078e0212 */
[----:B-----5:R-:W-:Y:S05]  /*1bcb0*/  WARPSYNC.COLLECTIVE R15, `(.L_x_1522) ;  /* 0x000000000f087348 */ /* 0x020fea0003c00000 */
[----:B------:R0:W1:Y:S02]  /*1bcc0*/  SHFL.IDX P6, R14, R13, R12, R11 ;  /* 0x0000000c0d0e7389 */ /* 0x00006400000c000b */
[----:B01---5:R-:W-:Y:S01]  /*1bcd0*/  ENDCOLLECTIVE ;  /* 0x000000000000791b */ /* 0x023fe20003800000 */
.L_x_1522:
[C---:B------:R-:W-:Y:S01]  /*1bce0*/  VIADD R7, R18.reuse, 0x20 ;  /* 0x0000002012077836 */ /* 0x040fe20000000000 */
[----:B------:R-:W-:Y:S01]  /*1bcf0*/  ISETP.GE.AND P0, PT, R18, R4, PT ;  /* 0x000000041200720c */ /* 0x000fe20003f06270 */
[----:B------:R-:W-:Y:S02]  /*1bd00*/  IMAD.MOV.U32 R13, RZ, RZ, R0 ;  /* 0x000000ffff0d7224 */ /* 0x000fe400078e0000 */
[----:B------:R-:W-:-:S10]  /*1bd10*/  IMAD.MOV.U32 R2, RZ, RZ, R14 ;  /* 0x000000ffff027224 */ /* 0x000fd400078e000e */
[----:B------:R-:W-:Y:S05]  /*1bd20*/  WARPSYNC.COLLECTIVE R15, `(.L_x_1523) ;  /* 0x000000000f087348 */ /* 0x000fea0003c00000 */
[----:B------:R0:W1:Y:S02]  /*1bd30*/  SHFL.IDX P6, R14, R13, R12, R11 ;  /* 0x0000000c0d0e7389 */ /* 0x00006400000c000b */
[----:B01----:R-:W-:Y:S01]  /*1bd40*/  ENDCOLLECTIVE ;  /* 0x000000000000791b */ /* 0x003fe20003800000 */
.L_x_1523:
[----:B------:R-:W-:Y:S02]  /*1bd50*/  IMAD.MOV.U32 R13, RZ, RZ, R5 ;  /* 0x000000ffff0d7224 */ /* 0x000fe400078e0005 */
[----:B------:R-:W-:Y:S02]  /*1bd60*/  IMAD.MOV.U32 R12, RZ, RZ, 0x1 ;  /* 0x00000001ff0c7424 */ /* 0x000fe400078e00ff */
[----:B------:R-:W-:-:S07]  /*1bd70*/  IMAD.MOV.U32 R3, RZ, RZ, R14 ;  /* 0x000000ffff037224 */ /* 0x000fce00078e000e */
[----:B------:R-:W-:Y:S05]  /*1bd80*/  WARPSYNC.COLLECTIVE R15, `(.L_x_1524) ;  /* 0x000000000f087348 */ /* 0x000fea0003c00000 */
[----:B------:R0:W1:Y:S02]  /*1bd90*/  SHFL.IDX P6, R14, R13, R12, R11 ;  /* 0x0000000c0d0e7389 */ /* 0x00006400000c000b */
[----:B01----:R-:W-:Y:S01]  /*1bda0*/  ENDCOLLECTIVE ;  /* 0x000000000000791b */ /* 0x003fe20003800000 */
.L_x_1524:
        /* <DEDUP_REMOVED lines=15> */
.L_x_1525:
[----:B------:R-:W-:Y:S02]  /*1bea0*/  IMAD.MOV.U32 R13, RZ, RZ, R5 ;  /* 0x000000ffff0d7224 */ /* 0x000fe400078e0005 */
[----:B------:R-:W-:Y:S01]  /*1beb0*/  IMAD.MOV.U32 R12, RZ, RZ, 0x2 ;  /* 0x00000002ff0c7424 */ /* 0x000fe200078e00ff */
[----:B------:R-:W-:-:S13]  /*1bec0*/  @!P0 IADD3 R6, P4, R36, R14, RZ ;  /* 0x0000000e24068210 */ /* 0x000fda0007f9e0ff */
[----:B------:R-:W-:Y:S05]  /*1bed0*/  WARPSYNC.COLLECTIVE R15, `(.L_x_1526) ;  /* 0x000000000f087348 */ /* 0x000fea0003c00000 */
[----:B------:R0:W1:Y:S02]  /*1bee0*/  SHFL.IDX P6, R14, R13, R12, R11 ;  /* 0x0000000c0d0e7389 */ /* 0x00006400000c000b */
[----:B01----:R-:W-:Y:S01]  /*1bef0*/  ENDCOLLECTIVE ;  /* 0x000000000000791b */ /* 0x003fe20003800000 */
.L_x_1526:
        /* <DEDUP_REMOVED lines=16> */
.L_x_1527:
[----:B------:R-:W-:Y:S02]  /*1c000*/  IMAD.MOV.U32 R13, RZ, RZ, R5 ;  /* 0x000000ffff0d7224 */ /* 0x000fe400078e0005 */
[----:B------:R-:W-:Y:S01]  /*1c010*/  IMAD.MOV.U32 R12, RZ, RZ, 0x3 ;  /* 0x00000003ff0c7424 */ /* 0x000fe200078e00ff */
[----:B------:R-:W-:-:S13]  /*1c020*/  @!P0 IADD3 R6, P4, R36, R14, RZ ;  /* 0x0000000e24068210 */ /* 0x000fda0007f9e0ff */
[----:B------:R-:W-:Y:S05]  /*1c030*/  WARPSYNC.COLLECTIVE R15, `(.L_x_1528) ;  /* 0x000000000f087348 */ /* 0x000fea0003c00000 */
[----:B------:R0:W1:Y:S02]  /*1c040*/  SHFL.IDX P6, R14, R13, R12, R11 ;  /* 0x0000000c0d0e7389 */ /* 0x00006400000c000b */
[----:B01----:R-:W-:Y:S01]  /*1c050*/  ENDCOLLECTIVE ;  /* 0x000000000000791b */ /* 0x003fe20003800000 */
.L_x_1528:
        /* <DEDUP_REMOVED lines=14> */
.L_x_1529:
[----:B------:R-:W-:Y:S05]  /*1c140*/  BRA `(.L_x_1530) ;  /* 0xffffffb800cc7947 */ /* 0x000fea000383ffff */
.L_x_1439:
[----:B0-----:R0:W1:Y:S02]  /*1c150*/  SYNCS.PHASECHK.TRANS64.TRYWAIT P0, [R16+URZ+0x22820], R3 ;  /* 0x02282003100075a7 */ /* 0x001064000800017f */
[----:B-1----:R-:W-:Y:S05]  /*1c160*/  @!P0 NANOSLEEP.SYNCS 0x989680 ;  /* 0x009896800000895d */ /* 0x002fea0003900000 */
[----:B------:R-:W1:Y:S02]  /*1c170*/  @!P0 SYNCS.PHASECHK.TRANS64 P0, [R16+URZ+0x22820], R3 ;  /* 0x02282003100085a7 */ /* 0x000e64000800007f */
[----:B-1----:R-:W-:Y:S05]  /*1c180*/  @!P0 BRA `(.L_x_1439) ;  /* 0xfffffffc00f08947 */ /* 0x002fea000383ffff */
[----:B------:R-:W-:Y:S05]  /*1c190*/  BRA `(.L_x_1531) ;  /* 0xffffffbc00407947 */ /* 0x000fea000383ffff */
.L_x_1443:
[----:B0-----:R0:W1:Y:S02]  /*1c1a0*/  SYNCS.PHASECHK.TRANS64.TRYWAIT P0, [R0+URZ+0x22880], R10 ;  /* 0x0228800a000075a7 */ /* 0x001064000800017f */
[----:B-1----:R-:W-:Y:S05]  /*1c1b0*/  @!P0 NANOSLEEP.SYNCS 0x989680 ;  /* 0x009896800000895d */ /* 0x002fea0003900000 */
[----:B------:R-:W1:Y:S02]  /*1c1c0*/  @!P0 SYNCS.PHASECHK.TRANS64 P0, [R0+URZ+0x22880], R10 ;  /* 0x0228800a000085a7 */ /* 0x000e64000800007f */
[----:B-1----:R-:W-:Y:S05]  /*1c1d0*/  @!P0 BRA `(.L_x_1443) ;  /* 0xfffffffc00f08947 */ /* 0x002fea000383ffff */
[----:B------:R-:W-:Y:S05]  /*1c1e0*/  BRA `(.L_x_1532) ;  /* 0xffffffbc00fc7947 */ /* 0x000fea000383ffff */
.L_x_1444:
        /* <DEDUP_REMOVED lines=8> */
.L_x_1534:
[----:B------:R-:W-:Y:S05]  /*1c270*/  BSYNC B0 ;  /* 0x0000000000007941 */ /* 0x000fea0003800000 */
.L_x_1533:
[----:B------:R-:W-:Y:S01]  /*1c280*/  IMAD.MOV.U32 R13, RZ, RZ, R26 ;  /* 0x000000ffff0d7224 */ /* 0x000fe200078e001a */
[----:B------:R-:W-:Y:S01]  /*1c290*/  IADD3 R18, R16, R18, R29 ;  /* 0x0000001210127210 */ /* 0x000fe20007ffe01d */
        /* <DEDUP_REMOVED lines=8> */
.L_x_1535:
[----:B------:R-:W-:Y:S02]  /*1c320*/  IMAD.MOV.U32 R13, RZ, RZ, R27 ;  /* 0x000000ffff0d7224 */ /* 0x000fe400078e001b */
[----:B------:R-:W-:Y:S02]  /*1c330*/  IMAD.MOV.U32 R12, RZ, RZ, 0x1 ;  /* 0x00000001ff0c7424 */ /* 0x000fe400078e00ff */
[----:B------:R-:W-:-:S07]  /*1c340*/  IMAD.MOV.U32 R2, RZ, RZ, R14 ;  /* 0x000000ffff027224 */ /* 0x000fce00078e000e */
[----:B------:R-:W-:Y:S05]  /*1c350*/  WARPSYNC.COLLECTIVE R15, `(.L_x_1536) ;  /* 0x000000000f087348 */ /* 0x000fea0003c00000 */
[----:B------:R0:W1:Y:S02]  /*1c360*/  SHFL.IDX P6, R14, R13, R12, R11 ;  /* 0x0000000c0d0e7389 */ /* 0x00006400000c000b */
[----:B01----:R-:W-:Y:S01]  /*1c370*/  ENDCOLLECTIVE ;  /* 0x000000000000791b */ /* 0x003fe20003800000 */
.L_x_1536:
        /* <DEDUP_REMOVED lines=12> */
.L_x_1537:
[----:B------:R-:W-:Y:S02]  /*1c440*/  IMAD.MOV.U32 R13, RZ, RZ, R27 ;  /* 0x000000ffff0d7224 */ /* 0x000fe400078e001b */
[----:B------:R-:W-:Y:S02]  /*1c450*/  IMAD.MOV.U32 R12, RZ, RZ, 0x2 ;  /* 0x00000002ff0c7424 */ /* 0x000fe400078e00ff */
[----:B------:R-:W-:-:S07]  /*1c460*/  IMAD.MOV.U32 R2, RZ, RZ, R14 ;  /* 0x000000ffff027224 */ /* 0x000fce00078e000e */
[----:B------:R-:W-:Y:S05]  /*1c470*/  WARPSYNC.COLLECTIVE R15, `(.L_x_1538) ;  /* 0x000000000f087348 */ /* 0x000fea0003c00000 */
[----:B------:R0:W1:Y:S02]  /*1c480*/  SHFL.IDX P6, R14, R13, R12, R11 ;  /* 0x0000000c0d0e7389 */ /* 0x00006400000c000b */
[----:B01----:R-:W-:Y:S01]  /*1c490*/  ENDCOLLECTIVE ;  /* 0x000000000000791b */ /* 0x003fe20003800000 */
.L_x_1538:
        /* <DEDUP_REMOVED lines=12> */
.L_x_1539:
[----:B------:R-:W-:Y:S02]  /*1c560*/  IMAD.MOV.U32 R13, RZ, RZ, R27 ;  /* 0x000000ffff0d7224 */ /* 0x000fe400078e001b */
[----:B------:R-:W-:Y:S02]  /*1c570*/  IMAD.MOV.U32 R12, RZ, RZ, 0x3 ;  /* 0x00000003ff0c7424 */ /* 0x000fe400078e00ff */
[----:B------:R-:W-:-:S07]  /*1c580*/  IMAD.MOV.U32 R2, RZ, RZ, R14 ;  /* 0x000000ffff027224 */ /* 0x000fce00078e000e */
[----:B------:R-:W-:Y:S05]  /*1c590*/  WARPSYNC.COLLECTIVE R15, `(.L_x_1540) ;  /* 0x000000000f087348 */ /* 0x000fea0003c00000 */
[----:B------:R0:W1:Y:S02]  /*1c5a0*/  SHFL.IDX P6, R14, R13, R12, R11 ;  /* 0x0000000c0d0e7389 */ /* 0x00006400000c000b */
[----:B01----:R-:W-:Y:S01]  /*1c5b0*/  ENDCOLLECTIVE ;  /* 0x000000000000791b */ /* 0x003fe20003800000 */
.L_x_1540:
        /* <DEDUP_REMOVED lines=12> */
.L_x_1541:
[----:B------:R-:W-:Y:S01]  /*1c680*/  IMAD.MOV.U32 R2, RZ, RZ, R14 ;  /* 0x000000ffff027224 */ /* 0x000fe200078e000e */
[----:B------:R-:W-:Y:S06]  /*1c690*/  BRA `(.L_x_1542) ;  /* 0xffffffbc00947947 */ /* 0x000fec000383ffff */
.L_x_1449:
[----:B---3--:R3:W4:Y:S02]  /*1c6a0*/  SYNCS.PHASECHK.TRANS64.TRYWAIT P0, [R0+URZ+0x22840], R10 ;  /* 0x0228400a000075a7 */ /* 0x008724000800017f */
[----:B----4-:R-:W-:Y:S05]  /*1c6b0*/  @!P0 NANOSLEEP.SYNCS 0x989680 ;  /* 0x009896800000895d */ /* 0x010fea0003900000 */
[----:B------:R-:W4:Y:S02]  /*1c6c0*/  @!P0 SYNCS.PHASECHK.TRANS64 P0, [R0+URZ+0x22840], R10 ;  /* 0x0228400a000085a7 */ /* 0x000f24000800007f */
[----:B----4-:R-:W-:Y:S05]  /*1c6d0*/  @!P0 BRA `(.L_x_1449) ;  /* 0xfffffffc00f08947 */ /* 0x010fea000383ffff */
[----:B------:R-:W-:Y:S05]  /*1c6e0*/  BRA `(.L_x_1543) ;  /* 0xffffffbc00e87947 */ /* 0x000fea000383ffff */
.L_x_1450:
        /* <DEDUP_REMOVED lines=8> */
.L_x_1545:
[----:B------:R-:W-:Y:S05]  /*1c770*/  BSYNC B0 ;  /* 0x0000000000007941 */ /* 0x000fea0003800000 */
.L_x_1544:
        /* <DEDUP_REMOVED lines=9> */
.L_x_1546:
[----:B------:R-:W-:Y:S02]  /*1c810*/  IMAD.MOV.U32 R13, RZ, RZ, R8 ;  /* 0x000000ffff0d7224 */ /* 0x000fe400078e0008 */
[----:B------:R-:W-:Y:S02]  /*1c820*/  IMAD.MOV.U32 R12, RZ, RZ, 0x1 ;  /* 0x00000001ff0c7424 */ /* 0x000fe400078e00ff */
[----:B------:R-:W-:-:S07]  /*1c830*/  IMAD.MOV.U32 R2, RZ, RZ, R14 ;  /* 0x000000ffff027224 */ /* 0x000fce00078e000e */
[----:B------:R-:W-:Y:S05]  /*1c840*/  WARPSYNC.COLLECTIVE R15, `(.L_x_1547) ;  /* 0x000000000f087348 */ /* 0x000fea0003c00000 */
[----:B------:R0:W1:Y:S02]  /*1c850*/  SHFL.IDX P6, R14, R13, R12, R11 ;  /* 0x0000000c0d0e7389 */ /* 0x00006400000c000b */
[----:B01----:R-:W-:Y:S01]  /*1c860*/  ENDCOLLECTIVE ;  /* 0x000000000000791b */ /* 0x003fe20003800000 */
.L_x_1547:
        /* <DEDUP_REMOVED lines=13> */
.L_x_1548:
[----:B------:R-:W-:Y:S02]  /*1c940*/  IMAD.MOV.U32 R13, RZ, RZ, R8 ;  /* 0x000000ffff0d7224 */ /* 0x000fe400078e0008 */
[----:B------:R-:W-:Y:S02]  /*1c950*/  IMAD.MOV.U32 R12, RZ, RZ, 0x2 ;  /* 0x00000002ff0c7424 */ /* 0x000fe400078e00ff */
[----:B------:R-:W-:-:S07]  /*1c960*/  IMAD.MOV.U32 R2, RZ, RZ, R14 ;  /* 0x000000ffff027224 */ /* 0x000fce00078e000e */
[----:B------:R-:W-:Y:S05]  /*1c970*/  WARPSYNC.COLLECTIVE R15, `(.L_x_1549) ;  /* 0x000000000f087348 */ /* 0x000fea0003c00000 */
[----:B------:R0:W1:Y:S02]  /*1c980*/  SHFL.IDX P6, R14, R13, R12, R11 ;  /* 0x0000000c0d0e7389 */ /* 0x00006400000c000b */
[----:B01----:R-:W-:Y:S01]  /*1c990*/  ENDCOLLECTIVE ;  /* 0x000000000000791b */ /* 0x003fe20003800000 */
.L_x_1549:
        /* <DEDUP_REMOVED lines=13> */
.L_x_1550:
[----:B------:R-:W-:Y:S02]  /*1ca70*/  IMAD.MOV.U32 R13, RZ, RZ, R8 ;  /* 0x000000ffff0d7224 */ /* 0x000fe400078e0008 */
[----:B------:R-:W-:Y:S02]  /*1ca80*/  IMAD.MOV.U32 R12, RZ, RZ, 0x3 ;  /* 0x00000003ff0c7424 */ /* 0x000fe400078e00ff */
[----:B------:R-:W-:-:S07]  /*1ca90*/  IMAD.MOV.U32 R2, RZ, RZ, R14 ;  /* 0x000000ffff027224 */ /* 0x000fce00078e000e */
[----:B------:R-:W-:Y:S05]  /*1caa0*/  WARPSYNC.COLLECTIVE R15, `(.L_x_1551) ;  /* 0x000000000f087348 */ /* 0x000fea0003c00000 */
[----:B------:R0:W1:Y:S02]  /*1cab0*/  SHFL.IDX P6, R14, R13, R12, R11 ;  /* 0x0000000c0d0e7389 */ /* 0x00006400000c000b */
[----:B01----:R-:W-:Y:S01]  /*1cac0*/  ENDCOLLECTIVE ;  /* 0x000000000000791b */ /* 0x003fe20003800000 */
.L_x_1551:
        /* <DEDUP_REMOVED lines=13> */
.L_x_1552:
[----:B------:R-:W-:Y:S01]  /*1cba0*/  IMAD.MOV.U32 R2, RZ, RZ, R14 ;  /* 0x000000ffff027224 */ /* 0x000fe200078e000e */
[----:B------:R-:W-:Y:S06]  /*1cbb0*/  BRA `(.L_x_1553) ;  /* 0xffffffbc00747947 */ /* 0x000fec000383ffff */
.L_x_1455:
[----:B0-----:R0:W2:Y:S02]  /*1cbc0*/  SYNCS.PHASECHK.TRANS64.TRYWAIT P1, [R0+URZ+0x22870], R3 ;  /* 0x02287003000075a7 */ /* 0x0010a4000802017f */
[----:B--2---:R-:W-:Y:S05]  /*1cbd0*/  @!P1 NANOSLEEP.SYNCS 0x989680 ;  /* 0x009896800000995d */ /* 0x004fea0003900000 */
[----:B------:R-:W2:Y:S02]  /*1cbe0*/  @!P1 SYNCS.PHASECHK.TRANS64 P1, [R0+URZ+0x22870], R3 ;  /* 0x02287003000095a7 */ /* 0x000ea4000802007f */
[----:B--2---:R-:W-:Y:S05]  /*1cbf0*/  @!P1 BRA `(.L_x_1455) ;  /* 0xfffffffc00f09947 */ /* 0x004fea000383ffff */
[----:B------:R-:W-:Y:S05]  /*1cc00*/  BRA `(.L_x_1554) ;  /* 0xffffffbc00e07947 */ /* 0x000fea000383ffff */
.L_x_1457:
[----:B0-----:R0:W2:Y:S02]  /*1cc10*/  SYNCS.PHASECHK.TRANS64.TRYWAIT P1, [R0+URZ+0x22860], R3 ;  /* 0x02286003000075a7 */ /* 0x0010a4000802017f */
[----:B--2---:R-:W-:Y:S05]  /*1cc20*/  @!P1 NANOSLEEP.SYNCS 0x989680 ;  /* 0x009896800000995d */ /* 0x004fea0003900000 */
[----:B------:R-:W2:Y:S02]  /*1cc30*/  @!P1 SYNCS.PHASECHK.TRANS64 P1, [R0+URZ+0x22860], R3 ;  /* 0x02286003000095a7 */ /* 0x000ea4000802007f */
[----:B--2---:R-:W-:Y:S05]  /*1cc40*/  @!P1 BRA `(.L_x_1457) ;  /* 0xfffffffc00f09947 */ /* 0x004fea000383ffff */
[----:B------:R-:W-:Y:S05]  /*1cc50*/  BRA `(.L_x_1555) ;  /* 0xffffffbc00f07947 */ /* 0x000fea000383ffff */
.L_x_1465:
[----:B0-----:R0:W2:Y:S02]  /*1cc60*/  SYNCS.PHASECHK.TRANS64.TRYWAIT P1, [R18+URZ+0x22870], R3 ;  /* 0x02287003120075a7 */ /* 0x0010a4000802017f */
[----:B--2---:R-:W-:Y:S05]  /*1cc70*/  @!P1 NANOSLEEP.SYNCS 0x989680 ;  /* 0x009896800000995d */ /* 0x004fea0003900000 */
[----:B------:R-:W2:Y:S02]  /*1cc80*/  @!P1 SYNCS.PHASECHK.TRANS64 P1, [R18+URZ+0x22870], R3 ;  /* 0x02287003120095a7 */ /* 0x000ea4000802007f */
[----:B--2---:R-:W-:Y:S05]  /*1cc90*/  @!P1 BRA `(.L_x_1465) ;  /* 0xfffffffc00f09947 */ /* 0x004fea000383ffff */
[----:B------:R-:W-:Y:S05]  /*1cca0*/  BRA `(.L_x_1556) ;  /* 0xffffffc400847947 */ /* 0x000fea000383ffff */
.L_x_1467:
[----:B0-----:R0:W2:Y:S02]  /*1ccb0*/  SYNCS.PHASECHK.TRANS64.TRYWAIT P1, [R18+URZ+0x22860], R3 ;  /* 0x02286003120075a7 */ /* 0x0010a4000802017f */
[----:B--2---:R-:W-:Y:S05]  /*1ccc0*/  @!P1 NANOSLEEP.SYNCS 0x989680 ;  /* 0x009896800000995d */ /* 0x004fea0003900000 */
[----:B------:R-:W2:Y:S02]  /*1ccd0*/  @!P1 SYNCS.PHASECHK.TRANS64 P1, [R18+URZ+0x22860], R3 ;  /* 0x02286003120095a7 */ /* 0x000ea4000802007f */
[----:B--2---:R-:W-:Y:S05]  /*1cce0*/  @!P1 BRA `(.L_x_1467) ;  /* 0xfffffffc00f09947 */ /* 0x004fea000383ffff */
[----:B------:R-:W-:Y:S05]  /*1ccf0*/  BRA `(.L_x_1557) ;  /* 0xffffffc400907947 */ /* 0x000fea000383ffff */
.L_x_1481:
[----:B0-----:R0:W2:Y:S02]  /*1cd00*/  SYNCS.PHASECHK.TRANS64.TRYWAIT P0, [R5+URZ+0x22820], R0 ;  /* 0x02282000050075a7 */ /* 0x0010a4000800017f */
[----:B--2---:R-:W-:Y:S05]  /*1cd10*/  @!P0 NANOSLEEP.SYNCS 0x989680 ;  /* 0x009896800000895d */ /* 0x004fea0003900000 */
[----:B------:R-:W2:Y:S02]  /*1cd20*/  @!P0 SYNCS.PHASECHK.TRANS64 P0, [R5+URZ+0x22820], R0 ;  /* 0x02282000050085a7 */ /* 0x000ea4000800007f */
[----:B--2---:R-:W-:Y:S05]  /*1cd30*/  @!P0 BRA `(.L_x_1481) ;  /* 0xfffffffc00f08947 */ /* 0x004fea000383ffff */
[----:B------:R-:W-:Y:S05]  /*1cd40*/  BRA `(.L_x_1558) ;  /* 0xffffffd800e07947 */ /* 0x000fea000383ffff */
.L_x_1482:
        /* <DEDUP_REMOVED lines=11> */
.L_x_1560:
[----:B------:R-:W-:Y:S05]  /*1ce00*/  BSYNC B0 ;  /* 0x0000000000007941 */ /* 0x000fea0003800000 */
.L_x_1559:
[----:B------:R-:W-:Y:S05]  /*1ce10*/  BRA `(.L_x_1561) ;  /* 0xffffffd800c87947 */ /* 0x000fea000383ffff */
.L_x_1485:
[----:B------:R-:W-:Y:S01]  /*1ce20*/  BSSY B1, `(.L_x_1562) ;  /* 0x0000006000017945 */ /* 0x000fe20003800000 */
[----:B------:R-:W-:-:S07]  /*1ce30*/  IMAD.MOV.U32 R15, RZ, RZ, -0x1 ;  /* 0xffffffffff0f7424 */ /* 0x000fce00078e00ff */
[----:B01----:R-:W-:Y:S05]  /*1ce40*/  WARPSYNC.COLLECTIVE R15, `(.L_x_1563) ;  /* 0x000000000f0c7348 */ /* 0x003fea0003c00000 */
[----:B------:R-:W-:Y:S02]  /*1ce50*/  ELECT P6, UR62, PT ;  /* 0x00000000003e782f */ /* 0x000fe400038c0000 */
[----:B------:R-:W-:Y:S01]  /*1ce60*/  MOV R14, UR62 ;  /* 0x0000003e000e7c02 */ /* 0x000fe20008000f00 */
[----:B01----:R-:W-:Y:S10]  /*1ce70*/  ENDCOLLECTIVE ;  /* 0x000000000000791b */ /* 0x003ff40003800000 */
.L_x_1563:
[----:B------:R-:W-:Y:S05]  /*1ce80*/  BSYNC B1 ;  /* 0x0000000000017941 */ /* 0x000fea0003800000 */
.L_x_1562:
[----:B------:R-:W-:Y:S05]  /*1ce90*/  BRA `(.L_x_1564) ;  /* 0xffffffd800c07947 */ /* 0x000fea000383ffff */
.L_x_1487:
[----:B0-----:R0:W2:Y:S02]  /*1cea0*/  SYNCS.PHASECHK.TRANS64.TRYWAIT P1, [R3+URZ+0x22840], R2 ;  /* 0x02284002030075a7 */ /* 0x0010a4000802017f */
[----:B--2---:R-:W-:Y:S05]  /*1ceb0*/  @!P1 NANOSLEEP.SYNCS 0x989680 ;  /* 0x009896800000995d */ /* 0x004fea0003900000 */
[----:B------:R-:W2:Y:S02]  /*1cec0*/  @!P1 SYNCS.PHASECHK.TRANS64 P1, [R3+URZ+0x22840], R2 ;  /* 0x02284002030095a7 */ /* 0x000ea4000802007f */
[----:B--2---:R-:W-:Y:S05]  /*1ced0*/  @!P1 BRA `(.L_x_1487) ;  /* 0xfffffffc00f09947 */ /* 0x004fea000383ffff */
[----:B------:R-:W-:Y:S05]  /*1cee0*/  BRA `(.L_x_1565) ;  /* 0xffffffd800e07947 */ /* 0x000fea000383ffff */
.L_x_1489:
[----:B--2---:R2:W3:Y:S02]  /*1cef0*/  SYNCS.PHASECHK.TRANS64.TRYWAIT P1, [R19+URZ+0x22840], R0 ;  /* 0x02284000130075a7 */ /* 0x0044e4000802017f */
[----:B---3--:R-:W-:Y:S05]  /*1cf00*/  @!P1 NANOSLEEP.SYNCS 0x989680 ;  /* 0x009896800000995d */ /* 0x008fea0003900000 */
[----:B------:R-:W3:Y:S02]  /*1cf10*/  @!P1 SYNCS.PHASECHK.TRANS64 P1, [R19+URZ+0x22840], R0 ;  /* 0x02284000130095a7 */ /* 0x000ee4000802007f */
[----:B---3--:R-:W-:Y:S05]  /*1cf20*/  @!P1 BRA `(.L_x_1489) ;  /* 0xfffffffc00f09947 */ /* 0x008fea000383ffff */
[----:B------:R-:W-:Y:S05]  /*1cf30*/  BRA `(.L_x_1566) ;  /* 0xffffffd800ec7947 */ /* 0x000fea000383ffff */
.L_x_1491:
[----:B---3--:R3:W4:Y:S02]  /*1cf40*/  SYNCS.PHASECHK.TRANS64.TRYWAIT P1, [R3+URZ+0x22860], R2 ;  /* 0x02286002030075a7 */ /* 0x008724000802017f */
[----:B----4-:R-:W-:Y:S05]  /*1cf50*/  @!P1 NANOSLEEP.SYNCS 0x989680 ;  /* 0x009896800000995d */ /* 0x010fea0003900000 */
[----:B------:R-:W4:Y:S02]  /*1cf60*/  @!P1 SYNCS.PHASECHK.TRANS64 P1, [R3+URZ+0x22860], R2 ;  /* 0x02286002030095a7 */ /* 0x000f24000802007f */
[----:B----4-:R-:W-:Y:S05]  /*1cf70*/  @!P1 BRA `(.L_x_1491) ;  /* 0xfffffffc00f09947 */ /* 0x010fea000383ffff */
[----:B------:R-:W-:Y:S05]  /*1cf80*/  BRA `(.L_x_1567) ;  /* 0xffffffd800e87947 */ /* 0x000fea000383ffff */
.L_x_1493:
[----:B----4-:R4:W0:Y:S02]  /*1cf90*/  SYNCS.PHASECHK.TRANS64.TRYWAIT P1, [R19+URZ+0x22860], R0 ;  /* 0x02286000130075a7 */ /* 0x010824000802017f */
[----:B0-----:R-:W-:Y:S05]  /*1cfa0*/  @!P1 NANOSLEEP.SYNCS 0x989680 ;  /* 0x009896800000995d */ /* 0x001fea0003900000 */
[----:B------:R-:W0:Y:S02]  /*1cfb0*/  @!P1 SYNCS.PHASECHK.TRANS64 P1, [R19+URZ+0x22860], R0 ;  /* 0x02286000130095a7 */ /* 0x000e24000802007f */
[----:B0-----:R-:W-:Y:S05]  /*1cfc0*/  @!P1 BRA `(.L_x_1493) ;  /* 0xfffffffc00f09947 */ /* 0x001fea000383ffff */
[----:B------:R-:W-:Y:S05]  /*1cfd0*/  BRA `(.L_x_1568) ;  /* 0xffffffd800e47947 */ /* 0x000fea000383ffff */
.L_x_1495:
[----:B------:R0:W0:Y:S02]  /*1cfe0*/  SYNCS.PHASECHK.TRANS64.TRYWAIT P1, [R3+URZ+0x22880], R2 ;  /* 0x02288002030075a7 */ /* 0x000024000802017f */
[----:B0-----:R-:W-:Y:S05]  /*1cff0*/  @!P1 NANOSLEEP.SYNCS 0x989680 ;  /* 0x009896800000995d */ /* 0x001fea0003900000 */
[----:B------:R-:W0:Y:S02]  /*1d000*/  @!P1 SYNCS.PHASECHK.TRANS64 P1, [R3+URZ+0x22880], R2 ;  /* 0x02288002030095a7 */ /* 0x000e24000802007f */
[----:B0-----:R-:W-:Y:S05]  /*1d010*/  @!P1 BRA `(.L_x_1495) ;  /* 0xfffffffc00f09947 */ /* 0x001fea000383ffff */
[----:B------:R-:W-:Y:S05]  /*1d020*/  BRA `(.L_x_1569) ;  /* 0xffffffd800e07947 */ /* 0x000fea000383ffff */
.L_x_1570:
        /* <DEDUP_REMOVED lines=13> */
.L_x_3318:


//--------------------- .text._ZN7cutlass13device_kernelIN5flash11enable_sm90INS1_16FlashAttnFwdSm90INS1_25CollectiveMainloopFwdSm90ILi2EN4cute5tupleIJNS5_1CILi1EEES8_S8_EEENS6_IJNS7_ILi128EEESA_NS7_ILi192EEEEEELi128ENS_12float_e4m3_tEfNS_4arch4Sm90ELb0ELb1ELb1ELb1ELb1ELb1ELb0ELb1ELb1ELb1ELb1ELb0EEENS1_21CollectiveEpilogueFwdINS6_IJSA_SA_SA_EEES9_NS_10bfloat16_tESF_Li256ELb1ELb1ELb1ELb1EEENS1_36VarlenDynamicPersistentTileSchedulerILi128ELi128ELi256ELi128ELb1ELb1ELb1ELb1ELb0ELb1EEEEEEEEEvNT_6ParamsE --------------------------
	.section	.text._ZN7cutlass13device_kernelIN5flash11enable_sm90INS1_16FlashAttnFwdSm90INS1_25CollectiveMainloopFwdSm90ILi2EN4cute5tupleIJNS5_1CILi1EEES8_S8_EEENS6_IJNS7_ILi128EEESA_NS7_ILi192EEEEEELi128ENS_12float_e4m3_tEfNS_4arch4Sm90ELb0ELb1ELb1ELb1ELb1ELb1ELb0ELb1ELb1ELb1ELb1ELb0EEENS1_21CollectiveEpilogueFwdINS6_IJSA_SA_SA_EEES9_NS_10bfloat16_tESF_Li256ELb1ELb1ELb1ELb1EEENS1_36VarlenDynamicPersistentTileSchedulerILi128ELi128ELi256ELi128ELb1ELb1ELb1ELb1ELb0ELb1EEEEEEEEEvNT_6ParamsE,"ax",@progbits
	.align	128
.text._ZN7cutlass13device_kernelIN5flash11enable_sm90INS1_16FlashAttnFwdSm90INS1_25CollectiveMainloopFwdSm90ILi2EN4cute5tupleIJNS5_1CILi1EEES8_S8_EEENS6_IJNS7_ILi128EEESA_NS7_ILi192EEEEEELi128ENS_12float_e4m3_tEfNS_4arch4Sm90ELb0ELb1ELb1ELb1ELb1ELb1ELb0ELb1ELb1ELb1ELb1ELb0EEENS1_21CollectiveEpilogueFwdINS6_IJSA_SA_SA_EEES9_NS_10bfloat16_tESF_Li256ELb1ELb1ELb1ELb1EEENS1_36VarlenDynamicPersistentTileSchedulerILi128ELi128ELi256ELi128ELb1ELb1ELb1ELb1ELb0ELb1EEEEEEEEEvNT_6ParamsE:
        .type           _ZN7cutlass13device_kernelIN5flash11enable_sm90INS1_16FlashAttnFwdSm90INS1_25CollectiveMainloopFwdSm90ILi2EN4cute5tupleIJNS5_1CILi1EEES8_S8_EEENS6_IJNS7_ILi128EEESA_NS7_ILi192EEEEEELi128ENS_12float_e4m3_tEfNS_4arch4Sm90ELb0ELb1ELb1ELb1ELb1ELb1ELb0ELb1ELb1ELb1ELb1ELb0EEENS1_21CollectiveEpilogueFwdINS6_IJSA_SA_SA_EEES9_NS_10bfloat16_tESF_Li256ELb1ELb1ELb1ELb1EEENS1_36VarlenDynamicPersistentTileSchedulerILi128ELi128ELi256ELi128ELb1ELb1ELb1ELb1ELb0ELb1EEEEEEEEEvNT_6ParamsE,@function
        .size           _ZN7cutlass13device_kernelIN5flash11enable_sm90INS1_16FlashAttnFwdSm90INS1_25CollectiveMainloopFwdSm90ILi2EN4cute5tupleIJNS5_1CILi1EEES8_S8_EEENS6_IJNS7_ILi128EEESA_NS7_ILi192EEEEEELi128ENS_12float_e4m3_tEfNS_4arch4Sm90ELb0ELb1ELb1ELb1ELb1ELb1ELb0ELb1ELb1ELb1ELb1ELb0EEENS1_21CollectiveEpilogueFwdINS6_IJSA_SA_SA_EEES9_NS_10bfloat16_tESF_Li256ELb1ELb1ELb1ELb1EEENS1_36VarlenDynamicPersistentTileSchedulerILi128ELi128ELi256ELi128ELb1ELb1ELb1ELb1ELb0ELb1EEEEEEEEEvNT_6ParamsE,(.L_x_3319 - _ZN7cutlass13device_kernelIN5flash11enable_sm90INS1_16FlashAttnFwdSm90INS1_25CollectiveMainloopFwdSm90ILi2EN4cute5tupleIJNS5_1CILi1EEES8_S8_EEENS6_IJNS7_ILi128EEESA_NS7_ILi192EEEEEELi128ENS_12float_e4m3_tEfNS_4arch4Sm90ELb0ELb1ELb1ELb1ELb1ELb1ELb0ELb1ELb1ELb1ELb1ELb0EEENS1_21CollectiveEpilogueFwdINS6_IJSA_SA_SA_EEES9_NS_10bfloat16_tESF_Li256ELb1ELb1ELb1ELb1EEENS1_36VarlenDynamicPersistentTileSchedulerILi128ELi128ELi256ELi128ELb1ELb1ELb1ELb1ELb0ELb1EEEEEEEEEvNT_6ParamsE)
        .other          _ZN7cutlass13device_kernelIN5flash11enable_sm90INS1_16FlashAttnFwdSm90INS1_25CollectiveMainloopFwdSm90ILi2EN4cute5tupleIJNS5_1CILi1EEES8_S8_EEENS6_IJNS7_ILi128EEESA_NS7_ILi192EEEEEELi128ENS_12float_e4m3_tEfNS_4arch4Sm90ELb0ELb1ELb1ELb1ELb1ELb1ELb0ELb1ELb1ELb1ELb1ELb0EEENS1_21CollectiveEpilogueFwdINS6_IJSA_SA_SA_EEES9_NS_10bfloat16_tESF_Li256ELb1ELb1ELb1ELb1EEENS1_36VarlenDynamicPersistentTileSchedulerILi128ELi128ELi256ELi128ELb1ELb1ELb1ELb1ELb0ELb1EEEEEEEEEvNT_6ParamsE,@"STO_CUDA_ENTRY STV_DEFAULT"
_ZN7cutlass13device_kernelIN5flash11enable_sm90INS1_16FlashAttnFwdSm90INS1_25CollectiveMainloopFwdSm90ILi2EN4cute5tupleIJNS5_1CILi1EEES8_S8_EEENS6_IJNS7_ILi128EEESA_NS7_ILi192EEEEEELi128ENS_12float_e4m3_tEfNS_4arch4Sm90ELb0ELb1ELb1ELb1ELb1ELb1ELb0ELb1ELb1ELb1ELb1ELb0EEENS1_21CollectiveEpilogueFwdINS6_IJSA_SA_SA_EEES9_NS_10bfloat16_tESF_Li256ELb1ELb1ELb1ELb1EEENS1_36VarlenDynamicPersistentTileSchedulerILi128ELi128ELi256ELi128ELb1ELb1ELb1ELb1ELb0ELb1EEEEEEEEEvNT_6ParamsE:
        /* <DEDUP_REMOVED lines=18> */
.L_x_1572:
[----:B------:R-:W-:Y:S05]  /*0120*/  BSYNC B0 ;  /* 0x0000000000007941 */ /* 0x000fea0003800000 */
.L_x_1571:
        /* <DEDUP_REMOVED lines=41> */
.L_x_1573:
        /* <DEDUP_REMOVED lines=22> */
.L_x_1574:
        /* <DEDUP_REMOVED lines=18> */
.L_x_1575:
        /* <DEDUP_REMOVED lines=22> */
.L_x_1576:
        /* <DEDUP_REMOVED lines=23> */
.L_x_1577:
        /* <DEDUP_REMOVED lines=8> */
.L_x_1580:
        /* <DEDUP_REMOVED lines=8> */
[----:B-1----:R-:W-:-:S06]  /*0a10*/  ULEA UR4, UR38, UR4, 0x18 ;  /* 0x0000000426047291 */ /* 0x002fcc000f8ec03f */
[----:B------:R-:W-:Y:S01]  /*0a20*/  IMAD.U32 R16, RZ, RZ, UR4 ;  /* 0x00000004ff107e24 */ /* 0x000fe2000f8e00ff */
[----:B0-----:R-:W-:Y:S01]  /*0a30*/  SHF.R.U32.HI R0, RZ, 0x7, R0 ;  /* 0x00000007ff007819 */ /* 0x001fe20000011600 */
[----:B------:R-:W-:-:S03]  /*0a40*/  ULDC UR4, c[0x0][0xc3c] ;  /* 0x00030f0000047ab9 */ /* 0x000fc60000000800 */
[----:B------:R-:W-:-:S13]  /*0a50*/  ISETP.NE.AND P0, PT, R0, 0x1, PT ;  /* 0x000000010000780c */ /* 0x000fda0003f05270 */
[----:B------:R-:W-:Y:S08]  /*0a60*/  @!P0 BAR.ARV 0x9, 0x100 ;  /* 0x0244000000008b1d */ /* 0x000ff00000002000 */
[----:B------:R-:W-:Y:S06]  /*0a70*/  BAR.SYNC.DEFER_BLOCKING 0x5, 0x180 ;  /* 0x0146000000007b1d */ /* 0x000fec0000010000 */
[----:B------:R-:W0:Y:S02]  /*0a80*/  LDS.128 R188, [R16+0x228d0] ;  /* 0x0228d00010bc7984 */ /* 0x000e240000000c00 */
[----:B------:R-:W-:Y:S06]  /*0a90*/  BAR.ARV 0x4, 0x180 ;  /* 0x0106000000007b1d */ /* 0x000fec0000002000 */
[----:B0-----:R-:W-:-:S13]  /*0aa0*/  ISETP.GE.AND P0, PT, R191, UR4, PT ;  /* 0x00000004bf007c0c */ /* 0x001fda000bf06270 */
[----:B------:R-:W-:Y:S05]  /*0ab0*/  @P0 BRA `(.L_x_1581) ;  /* 0x000002b800bc0947 */ /* 0x000fea0003800000 */
[----:B------:R-:W0:Y:S01]  /*0ac0*/  S2R R0, SR_TID.X ;  /* 0x0000000000007919 */ /* 0x000e220000002100 */
[----:B------:R-:W-:Y:S01]  /*0ad0*/  R2UR UR39, R16 ;  /* 0x00000000102772ca */ /* 0x000fe200000e0000 */
[----:B------:R-:W-:Y:S01]  /*0ae0*/  IMAD.MOV.U32 R224, RZ, RZ, 0x20 ;  /* 0x00000020ffe07424 */ /* 0x000fe200078e00ff */
[----:B------:R-:W-:Y:S01]  /*0af0*/  CS2R R22, SRZ ;  /* 0x0000000000167805 */ /* 0x000fe2000001ff00 */
        /* <DEDUP_REMOVED lines=8> */
[CC--:B------:R-:W-:Y:S02]  /*0b80*/  LEA.HI R3, R0.reuse, R15.reuse, RZ, 0x5 ;  /* 0x0000000f00037211 */ /* 0x0c0fe400078f28ff */
[----:B------:R-:W-:Y:S02]  /*0b90*/  LEA.HI R2, R0, R15, RZ, 0x2 ;  /* 0x0000000f00027211 */ /* 0x000fe400078f10ff */
[----:B------:R-:W-:Y:S01]  /*0ba0*/  SHF.R.S32.HI R203, RZ, 0x4, R5 ;  /* 0x00000004ffcb7819 */ /* 0x000fe20000011405 */
[----:B------:R-:W-:Y:S01]  /*0bb0*/  IMAD.SHL.U32 R8, R3, 0x20, RZ ;  /* 0x0000002003087824 */ /* 0x000fe200078e00ff */
[----:B------:R-:W-:-:S02]  /*0bc0*/  LOP3.LUT R7, R5, 0x3fffff0, RZ, 0xc0, !PT ;  /* 0x03fffff005077812 */ /* 0x000fc400078ec0ff */
[--C-:B------:R-:W-:Y:S02]  /*0bd0*/  SHF.R.S32.HI R3, RZ, 0x2, R2.reuse ;  /* 0x00000002ff037819 */ /* 0x100fe40000011402 */
[----:B------:R-:W-:Y:S01]  /*0be0*/  SHF.R.S32.HI R6, RZ, 0x1f, R2 ;  /* 0x0000001fff067819 */ /* 0x000fe20000011402 */
[----:B------:R-:W-:Y:S01]  /*0bf0*/  IMAD.IADD R7, R15, 0x1, -R7 ;  /* 0x000000010f077824 */ /* 0x000fe200078e0a07 */
[----:B------:R-:W-:Y:S02]  /*0c00*/  LEA.HI R5, R5, R203, RZ, 0x1 ;  /* 0x000000cb05057211 */ /* 0x000fe400078f08ff */
[----:B------:R-:W-:Y:S02]  /*0c10*/  LOP3.LUT R10, R8, 0xfffffc00, RZ, 0xc0, !PT ;  /* 0xfffffc00080a7812 */ /* 0x000fe400078ec0ff */
[----:B------:R-:W-:Y:S02]  /*0c20*/  LEA.HI R6, R6, R3, RZ, 0x2 ;  /* 0x0000000306067211 */ /* 0x000fe400078f10ff */
[----:B------:R-:W-:Y:S01]  /*0c30*/  LOP3.LUT R8, R5, 0x1ffffffe, RZ, 0xc0, !PT ;  /* 0x1ffffffe05087812 */ /* 0x000fe200078ec0ff */
[----:B------:R-:W-:Y:S01]  /*0c40*/  IMAD R7, R7, 0x40, R10 ;  /* 0x0000004007077824 */ /* 0x000fe200078e020a */
[----:B------:R-:W-:-:S02]  /*0c50*/  LOP3.LUT R6, R6, 0xfffffffc, RZ, 0xc0, !PT ;  /* 0xfffffffc06067812 */ /* 0x000fc400078ec0ff */
[----:B------:R-:W-:Y:S01]  /*0c60*/  LOP3.LUT R2, R2, 0xfffffffc, RZ, 0xc0, !PT ;  /* 0xfffffffc02027812 */ /* 0x000fe200078ec0ff */
[----:B------:R-:W-:Y:S01]  /*0c70*/  IMAD.IADD R8, R203, 0x1, -R8 ;  /* 0x00000001cb087824 */ /* 0x000fe200078e0a08 */
[----:B------:R-:W-:Y:S01]  /*0c80*/  LOP3.LUT R226, R4, 0xfffffffe, RZ, 0xc0, !PT ;  /* 0xfffffffe04e27812 */ /* 0x000fe200078ec0ff */
[----:B------:R-:W-:Y:S01]  /*0c90*/  IMAD.IADD R6, R3, 0x1, -R6 ;  /* 0x0000000103067824 */ /* 0x000fe200078e0a06 */
[--C-:B------:R-:W-:Y:S01]  /*0ca0*/  SHF.R.S32.HI R175, RZ, 0x1, R4.reuse ;  /* 0x00000001ffaf7819 */ /* 0x100fe20000011404 */
[----:B------:R-:W-:Y:S01]  /*0cb0*/  IMAD R5, R8, 0x8, R7 ;  /* 0x0000000808057824 */ /* 0x000fe200078e0207 */
[----:B------:R-:W-:Y:S01]  /*0cc0*/  SHF.R.S32.HI R8, RZ, 0x1f, R4 ;  /* 0x0000001fff087819 */ /* 0x000fe20000011404 */
[C---:B------:R-:W-:Y:S01]  /*0cd0*/  IMAD.IADD R3, R15.reuse, 0x1, -R2 ;  /* 0x000000010f037824 */ /* 0x040fe200078e0a02 */
[----:B------:R-:W-:Y:S01]  /*0ce0*/  LEA.HI R2, R0, R15, RZ, 0x7 ;  /* 0x0000000f00027211 */ /* 0x000fe200078f38ff */
[C---:B------:R-:W-:Y:S01]  /*0cf0*/  IMAD.IADD R226, R15.reuse, 0x1, -R226 ;  /* 0x000000010fe27824 */ /* 0x040fe200078e0ae2 */
[----:B------:R0:W-:Y:S01]  /*0d00*/  STL [R1+0x50], R5 ;  /* 0x0000500501007387 */ /* 0x0001e20000100800 */
[-C--:B------:R-:W-:Y:S01]  /*0d10*/  LEA.HI R8, R8, R175.reuse, RZ, 0x3 ;  /* 0x000000af08087211 */ /* 0x080fe200078f18ff */
[----:B------:R-:W-:Y:S01]  /*0d20*/  IMAD.SHL.U32 R180, R6, 0x80, RZ ;  /* 0x0000008006b47824 */ /* 0x000fe200078e00ff */
[----:B------:R-:W-:Y:S01]  /*0d30*/  LOP3.LUT R227, R2, 0xffffff80, RZ, 0xc0, !PT ;  /* 0xffffff8002e37812 */ /* 0x000fe200078ec0ff */
[----:B------:R-:W-:Y:S01]  /*0d40*/  IMAD.SHL.U32 R172, R226, 0x8, RZ ;  /* 0x00000008e2ac7824 */ /* 0x000fe200078e00ff */
[----:B------:R-:W-:Y:S01]  /*0d50*/  LOP3.LUT R8, R8, 0xfffffff8, RZ, 0xc0, !PT ;  /* 0xfffffff808087812 */ /* 0x000fe200078ec0ff */
[----:B------:R-:W-:Y:S01]  /*0d60*/  IMAD.SHL.U32 R18, R226, 0x10, RZ ;  /* 0x00000010e2127824 */ /* 0x000fe200078e00ff */
[----:B------:R-:W-:Y:S01]  /*0d70*/  LEA.HI R4, R4, R175, RZ, 0x1 ;  /* 0x000000af04047211 */ /* 0x000fe200078f08ff */
[C---:B------:R-:W-:Y:S01]  /*0d80*/  VIADD R193, R172.reuse, 0x20 ;  /* 0x00000020acc17836 */ /* 0x040fe20000000000 */
[----:B------:R-:W-:Y:S01]  /*0d90*/  SHF.R.S32.HI R17, RZ, 0x7, R2 ;  /* 0x00000007ff117819 */ /* 0x000fe20000011402 */
[----:B------:R-:W-:Y:S01]  /*0da0*/  IMAD.IADD R227, R15, 0x1, -R227 ;  /* 0x000000010fe37824 */ /* 0x000fe200078e0ae3 */
[----:B0-----:R-:W-:Y:S01]  /*0db0*/  LEA.HI R5, R3, R3, RZ, 0x1 ;  /* 0x0000000303057211 */ /* 0x001fe200078f08ff */
[----:B------:R-:W-:Y:S01]  /*0dc0*/  IMAD.IADD R7, R172, 0x1, R193 ;  /* 0x00000001ac077824 */ /* 0x000fe200078e02c1 */
[----:B------:R-:W-:Y:S01]  /*0dd0*/  LOP3.LUT R4, R4, 0x3fffffe, RZ, 0xc0, !PT ;  /* 0x03fffffe04047812 */ /* 0x000fe200078ec0ff */
[C---:B------:R-:W-:Y:S01]  /*0de0*/  VIADD R194, R172.reuse, 0x40 ;  /* 0x00000040acc27836 */ /* 0x040fe20000000000 */
[----:B------:R-:W-:Y:S01]  /*0df0*/  LOP3.LUT R10, R5, 0x1ffffffe, RZ, 0xc0, !PT ;  /* 0x1ffffffe050a7812 */ /* 0x000fe200078ec0ff */
[----:B------:R-:W-:Y:S01]  /*0e00*/  IMAD.IADD R186, R175, 0x1, -R8 ;  /* 0x00000001afba7824 */ /* 0x000fe200078e0a08 */
[----:B------:R-:W-:Y:S01]  /*0e10*/  SHF.R.S32.HI R12, RZ, 0x1f, R7 ;  /* 0x0000001fff0c7819 */ /* 0x000fe20000011407 */
[----:B------:R-:W-:Y:S01]  /*0e20*/  IMAD.IADD R11, R172, 0x1, R194 ;  /* 0x00000001ac0b7824 */ /* 0x000fe200078e02c2 */
[----:B------:R-:W-:Y:S01]  /*0e30*/  LEA.HI R0, R0, R15, RZ, 0x3 ;  /* 0x0000000f00007211 */ /* 0x000fe200078f18ff */
[----:B------:R-:W-:Y:S01]  /*0e40*/  IMAD.IADD R197, R3, 0x1, -R10 ;  /* 0x0000000103c57824 */ /* 0x000fe200078e0a0a */
[----:B------:R-:W-:Y:S01]  /*0e50*/  SHF.R.S32.HI R10, RZ, 0x1f, R227 ;  /* 0x0000001fff0a7819 */ /* 0x000fe200000114e3 */
[----:B------:R-:W-:Y:S01]  /*0e60*/  IMAD.SHL.U32 R3, R186, 0x80, RZ ;  /* 0x00000080ba037824 */ /* 0x000fe200078e00ff */
[----:B------:R-:W-:Y:S01]  /*0e70*/  LEA.HI R13, R12, R7, RZ, 0x4 ;  /* 0x000000070c0d7211 */ /* 0x000fe200078f20ff */
[----:B------:R-:W-:Y:S01]  /*0e80*/  IMAD.IADD R4, R175, 0x1, -R4 ;  /* 0x00000001af047824 */ /* 0x000fe200078e0a04 */
[----:B------:R-:W-:Y:S01]  /*0e90*/  LEA.HI R5, R10, R227, RZ, 0x2 ;  /* 0x000000e30a057211 */ /* 0x000fe200078f10ff */
[----:B------:R-:W-:Y:S01]  /*0ea0*/  VIADD R195, R172, 0x30 ;  /* 0x00000030acc37836 */ /* 0x000fe20000000000 */
[----:B------:R-:W-:Y:S01]  /*0eb0*/  LEA.HI R14, R12, R7, RZ, 0x6 ;  /* 0x000000070c0e7211 */ /* 0x000fe200078f30ff */
[----:B------:R-:W-:Y:S01]  /*0ec0*/  VIADD R196, R172, 0x50 ;  /* 0x00000050acc47836 */ /* 0x000fe20000000000 */
[--C-:B------:R-:W-:Y:S01]  /*0ed0*/  SHF.R.S32.HI R7, RZ, 0x2, R5.reuse ;  /* 0x00000002ff077819 */ /* 0x100fe20000011405 */
[----:B------:R-:W-:Y:S01]  /*0ee0*/  VIADD R176, R18, 0x60 ;  /* 0x0000006012b07836 */ /* 0x000fe20000000000 */
[----:B------:R-:W-:Y:S01]  /*0ef0*/  SHF.R.S32.HI R8, RZ, 0x1f, R5 ;  /* 0x0000001fff087819 */ /* 0x000fe20000011405 */
[----:B------:R-:W-:Y:S01]  /*0f00*/  IMAD.SHL.U32 R14, R14, 0x80, RZ ;  /* 0x000000800e0e7824 */ /* 0x000fe200078e00ff */
[----:B------:R-:W-:Y:S01]  /*0f10*/  SHF.R.S32.HI R12, RZ, 0x1f, R11 ;  /* 0x0000001fff0c7819 */ /* 0x000fe2000001140b */
[----:B------:R-:W-:Y:S01]  /*0f20*/  VIADD R184, R18, 0x80 ;  /* 0x0000008012b87836 */ /* 0x000fe20000000000 */
[----:B------:R-:W-:Y:S01]  /*0f30*/  LEA.HI R9, R8, R7, RZ, 0x3 ;  /* 0x0000000708097211 */ /* 0x000fe200078f18ff */
[----:B------:R-:W-:Y:S01]  /*0f40*/  VIADD R185, R18, 0xa0 ;  /* 0x000000a012b97836 */ /* 0x000fe20000000000 */
[----:B------:R-:W-:Y:S01]  /*0f50*/  LEA.HI R179, R12, R11, RZ, 0x4 ;  /* 0x0000000b0cb37211 */ /* 0x000fe200078f20ff */
[----:B------:R-:W-:Y:S01]  /*0f60*/  VIADD R192, R172, 0x10 ;  /* 0x00000010acc07836 */ /* 0x000fe20000000000 */
[----:B------:R-:W-:-:S02]  /*0f70*/  LOP3.LUT R3, R3, 0x380, RZ, 0xc0, !PT ;  /* 0x0000038003037812 */ /* 0x000fc400078ec0ff */
[----:B------:R-:W-:Y:S02]  /*0f80*/  LEA.HI R11, R12, R11, RZ, 0x6 ;  /* 0x0000000b0c0b7211 */ /* 0x000fe400078f30ff */
[----:B------:R-:W-:Y:S02]  /*0f90*/  LEA R4, R203, R4, 0x3 ;  /* 0x00000004cb047211 */ /* 0x000fe400078e18ff */
[----:B------:R-:W-:Y:S01]  /*0fa0*/  LOP3.LUT R12, R9, 0xfffffff8, RZ, 0xc0, !PT ;  /* 0xfffffff8090c7812 */ /* 0x000fe200078ec0ff */
[----:B------:R-:W-:Y:S01]  /*0fb0*/  IMAD.SHL.U32 R11, R11, 0x80, RZ ;  /* 0x000000800b0b7824 */ /* 0x000fe200078e00ff */
[----:B------:R-:W-:Y:S01]  /*0fc0*/  LEA.HI R10, R10, R227, RZ, 0x5 ;  /* 0x000000e30a0a7211 */ /* 0x000fe200078f28ff */
[----:B------:R-:W-:Y:S01]  /*0fd0*/  IMAD.SHL.U32 R182, R4, 0x40, RZ ;  /* 0x0000004004b67824 */ /* 0x000fe200078e00ff */
[----:B------:R-:W-:Y:S01]  /*0fe0*/  LEA.HI R2, R2, R17, RZ, 0x1 ;  /* 0x0000001102027211 */ /* 0x000fe200078f08ff */
[----:B------:R-:W-:Y:S01]  /*0ff0*/  IMAD.IADD R7, R7, 0x1, -R12 ;  /* 0x0000000107077824 */ /* 0x000fe200078e0a0c */
[----:B------:R-:W-:-:S02]  /*1000*/  LOP3.LUT R180, R180, 0x180, RZ, 0xc0, !PT ;  /* 0x00000180b4b47812 */ /* 0x000fc400078ec0ff */
[----:B------:R-:W-:Y:S02]  /*1010*/  LOP3.LUT R205, R0, 0xfffffff8, RZ, 0xc0, !PT ;  /* 0xfffffff800cd7812 */ /* 0x000fe400078ec0ff */
[----:B------:R-:W-:Y:S02]  /*1020*/  SHF.R.U32.HI R8, RZ, 0x3, R3 ;  /* 0x00000003ff087819 */ /* 0x000fe40000011603 */
[----:B------:R-:W-:Y:S01]  /*1030*/  LOP3.LUT R3, R3, 0x10, R18, 0xf8, !PT ;  /* 0x0000001003037812 */ /* 0x000fe200078ef812 */
[----:B------:R-:W-:Y:S01]  /*1040*/  IMAD.IADD R205, R15, 0x1, -R205 ;  /* 0x000000010fcd7824 */ /* 0x000fe200078e0acd */
[----:B------:R-:W-:Y:S02]  /*1050*/  SHF.R.S32.HI R10, RZ, 0x5, R10 ;  /* 0x00000005ff0a7819 */ /* 0x000fe4000001140a */
[----:B------:R-:W-:Y:S01]  /*1060*/  LOP3.LUT R2, R2, 0x3fffffe, RZ, 0xc0, !PT ;  /* 0x03fffffe02027812 */ /* 0x000fe200078ec0ff */
[----:B------:R-:W-:Y:S01]  /*1070*/  IMAD.SHL.U32 R200, R205, 0x8, RZ ;  /* 0x00000008cdc87824 */ /* 0x000fe200078e00ff */
[----:B------:R-:W-:Y:S01]  /*1080*/  LOP3.LUT R4, R180, 0x30, R13, 0xf8, !PT ;  /* 0x00000030b4047812 */ /* 0x000fe200078ef80d */
[----:B------:R-:W-:Y:S01]  /*1090*/  IMAD R7, R10, 0x10, R7 ;  /* 0x000000100a077824 */ /* 0x000fe200078e0207 */
[----:B------:R-:W-:Y:S01]  /*10a0*/  SHF.R.U32.HI R181, RZ, 0x3, R180 ;  /* 0x00000003ffb57819 */ /* 0x000fe200000116b4 */
[----:B------:R-:W-:Y:S01]  /*10b0*/  IMAD.IADD R2, R17, 0x1, -R2 ;  /* 0x0000000111027824 */ /* 0x000fe200078e0a02 */
[----:B------:R-:W-:Y:S01]  /*10c0*/  LOP3.LUT R8, R3, R8, RZ, 0x3c, !PT ;  /* 0x0000000803087212 */ /* 0x000fe200078e3cff */
[----:B------:R-:W-:Y:S01]  /*10d0*/  VIADD R204, R200, 0x40 ;  /* 0x00000040c8cc7836 */ /* 0x000fe20000000000 */
[----:B------:R-:W-:Y:S01]  /*10e0*/  LOP3.LUT R3, R14, 0xffffe000, RZ, 0xc0, !PT ;  /* 0xffffe0000e037812 */ /* 0x000fe200078ec0ff */
[----:B------:R-:W-:Y:S01]  /*10f0*/  IMAD R7, R2, 0x40, R7 ;  /* 0x0000004002077824 */ /* 0x000fe200078e0207 */
[----:B------:R-:W-:Y:S01]  /*1100*/  LOP3.LUT R4, R4, R181, RZ, 0x3c, !PT ;  /* 0x000000b504047212 */ /* 0x000fe200078e3cff */
[----:B------:R-:W-:Y:S01]  /*1110*/  IMAD R203, R203, 0x400, R8 ;  /* 0x00000400cbcb7824 */ /* 0x000fe200078e0208 */
[----:B------:R-:W-:Y:S01]  /*1120*/  SHF.R.S32.HI R2, RZ, 0x1f, R200 ;  /* 0x0000001fff027819 */ /* 0x000fe200000114c8 */
[----:B------:R-:W-:Y:S01]  /*1130*/  IMAD.MOV.U32 R17, RZ, RZ, RZ ;  /* 0x000000ffff117224 */ /* 0x000fe200078e00ff */
[----:B------:R-:W-:Y:S01]  /*1140*/  IADD3 R9, R4, R182, R3 ;  /* 0x000000b604097210 */ /* 0x000fe20007ffe003 */
[----:B------:R-:W-:Y:S01]  /*1150*/  STL [R1+0x4c], R7 ;  /* 0x00004c0701007387 */ /* 0x000fe20000100800 */
[----:B------:R-:W-:Y:S01]  /*1160*/  SHF.R.S32.HI R4, RZ, 0x1f, R193 ;  /* 0x0000001fff047819 */ /* 0x000fe200000114c1 */
[----:B------:R-:W-:Y:S01]  /*1170*/  IMAD R197, R197, 0x8, R7 ;  /* 0x00000008c5c57824 */ /* 0x000fe200078e0207 */
[----:B------:R-:W-:-:S02]  /*1180*/  SHF.R.S32.HI R3, RZ, 0x1f, R195 ;  /* 0x0000001fff037819 */ /* 0x000fc400000114c3 */
[----:B------:R-:W-:Y:S01]  /*1190*/  SHF.R.S32.HI R2, RZ, 0x1f, R194 ;  /* 0x0000001fff027819 */ /* 0x000fe200000114c2 */
[----:B------:R-:W-:Y:S01]  /*11a0*/  STL [R1+0x3c], R4 ;  /* 0x00003c0401007387 */ /* 0x000fe20000100800 */
[----:B------:R-:W-:Y:S02]  /*11b0*/  SHF.R.S32.HI R225, RZ, 0x3, R0 ;  /* 0x00000003ffe17819 */ /* 0x000fe40000011400 */
[----:B------:R-:W-:Y:S01]  /*11c0*/  LOP3.LUT R0, R5, 0x7ffffffc, RZ, 0xc0, !PT ;  /* 0x7ffffffc05007812 */ /* 0x000fe200078ec0ff */
[----:B------:R0:W-:Y:S01]  /*11d0*/  STL [R1+0x38], R3 ;  /* 0x0000380301007387 */ /* 0x0001e20000100800 */
[----:B------:R-:W-:Y:S02]  /*11e0*/  LOP3.LUT P0, RZ, R6, 0x2, RZ, 0xc0, !PT ;  /* 0x0000000206ff7812 */ /* 0x000fe4000780c0ff */
[----:B------:R-:W-:Y:S01]  /*11f0*/  LOP3.LUT R6, R180, 0x30, R179, 0xf8, !PT ;  /* 0x00000030b4067812 */ /* 0x000fe200078ef8b3 */
[----:B------:R1:W-:Y:S01]  /*1200*/  STL [R1+0x34], R2 ;  /* 0x0000340201007387 */ /* 0x0003e20000100800 */
[----:B------:R-:W-:Y:S01]  /*1210*/  IMAD.IADD R0, R227, 0x1, -R0 ;  /* 0x00000001e3007824 */ /* 0x000fe200078e0a00 */
[----:B------:R-:W-:-:S02]  /*1220*/  LOP3.LUT R11, R11, 0xffffe000, RZ, 0xc0, !PT ;  /* 0xffffe0000b0b7812 */ /* 0x000fc400078ec0ff */
[-C--:B------:R-:W-:Y:S01]  /*1230*/  LOP3.LUT R6, R6, R181.reuse, RZ, 0x3c, !PT ;  /* 0x000000b506067212 */ /* 0x080fe200078e3cff */
[----:B------:R-:W-:Y:S01]  /*1240*/  IMAD.SHL.U32 R170, R0, 0x2, RZ ;  /* 0x0000000200aa7824 */ /* 0x000fe200078e00ff */
[----:B0-----:R-:W-:Y:S02]  /*1250*/  SHF.R.S32.HI R3, RZ, 0x1f, R196 ;  /* 0x0000001fff037819 */ /* 0x001fe400000114c4 */
[----:B------:R-:W-:Y:S01]  /*1260*/  LOP3.LUT R0, R180, 0x10, R18, 0xf8, !PT ;  /* 0x00000010b4007812 */ /* 0x000fe200078ef812 */
[----:B------:R-:W-:Y:S01]  /*1270*/  VIADD R223, R170, 0x8 ;  /* 0x00000008aadf7836 */ /* 0x000fe20000000000 */
[----:B-1----:R-:W-:Y:S01]  /*1280*/  SHF.R.S32.HI R2, RZ, 0x1f, R204 ;  /* 0x0000001fff027819 */ /* 0x002fe200000114cc */
[----:B------:R0:W-:Y:S01]  /*1290*/  STL [R1+0x2c], R3 ;  /* 0x00002c0301007387 */ /* 0x0001e20000100800 */
[----:B------:R-:W-:Y:S01]  /*12a0*/  LOP3.LUT R2, R180, 0x30, R18, 0xf8, !PT ;  /* 0x00000030b4027812 */ /* 0x000fe200078ef812 */
[C---:B------:R-:W-:Y:S01]  /*12b0*/  VIADD R221, R170.reuse, 0x18 ;  /* 0x00000018aadd7836 */ /* 0x040fe20000000000 */
[C---:B------:R-:W-:Y:S01]  /*12c0*/  IADD3 R220, R170.reuse, 0x20, RZ ;  /* 0x00000020aadc7810 */ /* 0x040fe20007ffe0ff */
[----:B------:R-:W-:Y:S01]  /*12d0*/  VIADD R218, R170, 0x30 ;  /* 0x00000030aada7836 */ /* 0x000fe20000000000 */
[-C--:B------:R-:W-:Y:S01]  /*12e0*/  LOP3.LUT R201, R0, R181.reuse, RZ, 0x3c, !PT ;  /* 0x000000b500c97212 */ /* 0x080fe200078e3cff */
[C---:B------:R-:W-:Y:S01]  /*12f0*/  VIADD R217, R170.reuse, 0x38 ;  /* 0x00000038aad97836 */ /* 0x040fe20000000000 */
[----:B------:R-:W-:Y:S01]  /*1300*/  SHF.R.S32.HI R0, RZ, 0x1f, R170 ;  /* 0x0000001fff007819 */ /* 0x000fe200000114aa */
[----:B------:R-:W-:Y:S01]  /*1310*/  VIADD R215, R170, 0x48 ;  /* 0x00000048aad77836 */ /* 0x000fe20000000000 */
[-C--:B------:R-:W-:Y:S01]  /*1320*/  IADD3 R11, R6, R182.reuse, R11 ;  /* 0x000000b6060b7210 */ /* 0x080fe20007ffe00b */
[----:B------:R-:W-:Y:S01]  /*1330*/  VIADD R214, R170, 0x50 ;  /* 0x00000050aad67836 */ /* 0x000fe20000000000 */
[----:B0-----:R-:W-:Y:S01]  /*1340*/  LOP3.LUT R3, R2, R181, RZ, 0x3c, !PT ;  /* 0x000000b502037212 */ /* 0x001fe200078e3cff */
[C---:B------:R-:W-:Y:S01]  /*1350*/  VIADD R212, R170.reuse, 0x60 ;  /* 0x00000060aad47836 */ /* 0x040fe20000000000 */
[----:B------:R-:W-:Y:S01]  /*1360*/  SHF.R.S32.HI R0, RZ, 0x1f, R223 ;  /* 0x0000001fff007819 */ /* 0x000fe200000114df */
[----:B------:R-:W-:Y:S01]  /*1370*/  VIADD R211, R170, 0x68 ;  /* 0x00000068aad37836 */ /* 0x000fe20000000000 */
[----:B------:R-:W-:Y:S01]  /*1380*/  IADD3 R2, R16, R182, R3 ;  /* 0x000000b610027210 */ /* 0x000fe20007ffe003 */
[C---:B------:R-:W-:Y:S01]  /*1390*/  VIADD R222, R170.reuse, 0x10 ;  /* 0x00000010aade7836 */ /* 0x040fe20000000000 */
[----:B------:R-:W-:Y:S01]  /*13a0*/  SHF.R.S32.HI R0, RZ, 0x1f, R220 ;  /* 0x0000001fff007819 */ /* 0x000fe200000114dc */
[C---:B------:R-:W-:Y:S01]  /*13b0*/  VIADD R219, R170.reuse, 0x28 ;  /* 0x00000028aadb7836 */ /* 0x040fe20000000000 */
[----:B------:R-:W-:Y:S01]  /*13c0*/  SHF.R.S32.HI R0, RZ, 0x1f, R217 ;  /* 0x0000001fff007819 */ /* 0x000fe200000114d9 */
[----:B------:R0:W-:Y:S01]  /*13d0*/  STL [R1+0x48], R2 ;  /* 0x0000480201007387 */ /* 0x0001e20000100800 */
[----:B------:R-:W-:Y:S01]  /*13e0*/  SHF.R.S32.HI R0, RZ, 0x1f, R214 ;  /* 0x0000001fff007819 */ /* 0x000fe200000114d6 */
[----:B------:R-:W-:Y:S01]  /*13f0*/  VIADD R216, R170, 0x40 ;  /* 0x00000040aad87836 */ /* 0x000fe20000000000 */
[----:B------:R-:W-:Y:S01]  /*1400*/  SHF.R.S32.HI R0, RZ, 0x1f, R211 ;  /* 0x0000001fff007819 */ /* 0x000fe200000114d3 */
[----:B------:R-:W-:Y:S01]  /*1410*/  IMAD.IADD R0, R16, 0x1, R11 ;  /* 0x0000000110007824 */ /* 0x000fe200078e020b */
[----:B------:R-:W-:Y:S01]  /*1420*/  SEL R224, R224, 0xffffffe0, !P0 ;  /* 0xffffffe0e0e07807 */ /* 0x000fe20004000000 */
[C---:B------:R-:W-:Y:S01]  /*1430*/  VIADD R213, R170.reuse, 0x58 ;  /* 0x00000058aad57836 */ /* 0x040fe20000000000 */
[----:B------:R-:W-:Y:S01]  /*1440*/  SHF.R.S32.HI R3, RZ, 0x1f, R222 ;  /* 0x0000001fff037819 */ /* 0x000fe200000114de */
[C---:B------:R-:W-:Y:S01]  /*1450*/  VIADD R210, R170.reuse, 0x70 ;  /* 0x00000070aad27836 */ /* 0x040fe20000000000 */
[----:B------:R-:W-:Y:S01]  /*1460*/  SHF.R.S32.HI R3, RZ, 0x1f, R219 ;  /* 0x0000001fff037819 */ /* 0x000fe200000114db */
[----:B------:R-:W-:Y:S01]  /*1470*/  VIADD R209, R170, 0x78 ;  /* 0x00000078aad17836 */ /* 0x000fe20000000000 */
[----:B0-----:R-:W-:Y:S01]  /*1480*/  SHF.R.S32.HI R2, RZ, 0x1f, R221 ;  /* 0x0000001fff027819 */ /* 0x001fe200000114dd */
[----:B------:R-:W-:Y:S01]  /*1490*/  IMAD.IADD R201, R182, 0x1, R201 ;  /* 0x00000001b6c97824 */ /* 0x000fe200078e02c9 */
[----:B------:R-:W-:-:S02]  /*14a0*/  SHF.R.S32.HI R2, RZ, 0x1f, R218 ;  /* 0x0000001fff027819 */ /* 0x000fc400000114da */
[----:B------:R-:W-:Y:S01]  /*14b0*/  SHF.R.S32.HI R2, RZ, 0x1f, R215 ;  /* 0x0000001fff027819 */ /* 0x000fe200000114d7 */
[----:B------:R-:W-:Y:S01]  /*14c0*/  IMAD.IADD R202, R224, 0x1, R201 ;  /* 0x00000001e0ca7824 */ /* 0x000fe200078e02c9 */
[----:B------:R-:W-:Y:S01]  /*14d0*/  SHF.R.S32.HI R2, RZ, 0x1f, R212 ;  /* 0x0000001fff027819 */ /* 0x000fe200000114d4 */
[----:B------:R-:W-:Y:S01]  /*14e0*/  IMAD.IADD R2, R16, 0x1, R9 ;  /* 0x0000000110027824 */ /* 0x000fe200078e0209 */
[----:B------:R-:W-:Y:S02]  /*14f0*/  SHF.R.S32.HI R3, RZ, 0x1f, R216 ;  /* 0x0000001fff037819 */ /* 0x000fe400000114d8 */
[----:B------:R-:W-:Y:S02]  /*1500*/  SHF.R.S32.HI R187, RZ, 0x1f, R176 ;  /* 0x0000001fffbb7819 */ /* 0x000fe400000114b0 */
[----:B------:R0:W-:Y:S01]  /*1510*/  STL [R1+0x44], R2 ;  /* 0x0000440201007387 */ /* 0x0001e20000100800 */
[----:B------:R-:W-:Y:S02]  /*1520*/  SHF.R.S32.HI R199, RZ, 0x1f, R184 ;  /* 0x0000001fffc77819 */ /* 0x000fe400000114b8 */
[----:B------:R-:W-:Y:S01]  /*1530*/  SHF.R.S32.HI R198, RZ, 0x1f, R185 ;  /* 0x0000001fffc67819 */ /* 0x000fe200000114b9 */
[----:B------:R0:W-:Y:S01]  /*1540*/  STL [R1+0x40], R0 ;  /* 0x0000400001007387 */ /* 0x0001e20000100800 */
[----:B------:R-:W-:-:S02]  /*1550*/  SHF.R.S32.HI R178, RZ, 0x4, R13 ;  /* 0x00000004ffb27819 */ /* 0x000fc4000001140d */
[----:B------:R-:W-:Y:S02]  /*1560*/  SHF.R.S32.HI R179, RZ, 0x4, R179 ;  /* 0x00000004ffb37819 */ /* 0x000fe400000114b3 */
[----:B------:R-:W-:Y:S02]  /*1570*/  SHF.R.S32.HI R3, RZ, 0x1f, R213 ;  /* 0x0000001fff037819 */ /* 0x000fe400000114d5 */
[----:B------:R-:W-:Y:S02]  /*1580*/  SHF.R.S32.HI R229, RZ, 0x1f, R210 ;  /* 0x0000001fffe57819 */ /* 0x000fe400000114d2 */
[----:B------:R-:W-:Y:S02]  /*1590*/  SHF.R.S32.HI R228, RZ, 0x1f, R209 ;  /* 0x0000001fffe47819 */ /* 0x000fe400000114d1 */
[----:B0-----:R-:W-:-:S07]  /*15a0*/  IADD3 R224, R224, UR39, R201 ;  /* 0x00000027e0e07c10 */ /* 0x001fce000fffe0c9 */
.L_x_1824:
[----:B------:R-:W-:Y:S05]  /*15b0*/  YIELD ;  /* 0x0000000000007946 */ /* 0x000fea0003800000 */
[----:B------:R-:W-:Y:S01]  /*15c0*/  ULDC.64 UR4, c[0x0][0xa28] ;  /* 0x00028a0000047ab9 */ /* 0x000fe20000000a00 */
[----:B0---4-:R-:W0:Y:S01]  /*15d0*/  LDC.64 R4, c[0x0][0xa08] ;  /* 0x00028200ff047b82 */ /* 0x011e220000000a00 */
[----:B------:R-:W-:Y:S01]  /*15e0*/  ISETP.NE.U32.AND P1, PT, RZ, UR4, PT ;  /* 0x00000004ff007c0c */ /* 0x000fe2000bf25070 */
[----:B------:R-:W-:Y:S02]  /*15f0*/  IMAD.MOV.U32 R79, RZ, RZ, RZ ;  /* 0x000000ffff4f7224 */ /* 0x000fe400078e00ff */
[----:B------:R-:W-:Y:S01]  /*1600*/  IMAD.MOV.U32 R11, RZ, RZ, RZ ;  /* 0x000000ffff0b7224 */ /* 0x000fe200078e00ff */
[----:B------:R-:W-:Y:S01]  /*1610*/  ISETP.NE.AND.EX P1, PT, RZ, UR5, PT, P1 ;  /* 0x00000005ff007c0c */ /* 0x000fe2000bf25310 */
[----:B------:R-:W-:-:S02]  /*1620*/  ULDC.64 UR4, c[0x0][0xa18] ;  /* 0x0002860000047ab9 */ /* 0x000fc40000000a00 */
[----:B------:R-:W-:-:S04]  /*1630*/  ISETP.NE.U32.AND P2, PT, RZ, UR4, PT ;  /* 0x00000004ff007c0c */ /* 0x000fc8000bf45070 */
[----:B------:R-:W-:Y:S01]  /*1640*/  ISETP.NE.AND.EX P2, PT, RZ, UR5, PT, P2 ;  /* 0x00000005ff007c0c */ /* 0x000fe2000bf45320 */
[----:B------:R-:W-:Y:S02]  /*1650*/  ULDC.64 UR4, c[0x0][0xa08] ;  /* 0x0002820000047ab9 */ /* 0x000fe40000000a00 */
[----:B------:R-:W-:-:S03]  /*1660*/  ISETP.NE.U32.AND P0, PT, RZ, UR4, PT ;  /* 0x00000004ff007c0c */ /* 0x000fc6000bf05070 */
[----:B-1----:R-:W1:Y:S01]  /*1670*/  @P1 LDC.64 R2, c[0x0][0xa28] ;  /* 0x00028a00ff021b82 */ /* 0x002e620000000a00 */
[----:B------:R-:W-:Y:S01]  /*1680*/  ISETP.NE.AND.EX P0, PT, RZ, UR5, PT, P0 ;  /* 0x00000005ff007c0c */ /* 0x000fe2000bf05300 */
[----:B0-----:R-:W-:-:S06]  /*1690*/  IMAD.WIDE R8, R191, 0x4, R4 ;  /* 0x00000004bf087825 */ /* 0x001fcc00078e0204 */
[----:B------:R-:W0:Y:S01]  /*16a0*/  @P2 LDC.64 R6, c[0x0][0xa18] ;  /* 0x00028600ff062b82 */ /* 0x000e220000000a00 */
[----:B------:R-:W-:Y:S02]  /*16b0*/  ULDC UR4, c[0x0][0x288] ;  /* 0x0000a20000047ab9 */ /* 0x000fe40000000800 */
[----:B------:R-:W-:Y:S01]  /*16c0*/  IMAD.U32 R169, RZ, RZ, UR4 ;  /* 0x00000004ffa97e24 */ /* 0x000fe2000f8e00ff */
[----:B------:R-:W-:Y:S02]  /*16d0*/  ULDC.64 UR4, c[0x0][0x418] ;  /* 0x0001060000047ab9 */ /* 0x000fe40000000a00 */
[----:B------:R-:W5:Y:S01]  /*16e0*/  @P0 LDG.E R79, desc[UR42][R8.64] ;  /* 0x0000002a084f0981 */ /* 0x000f62000c1e1900 */
[----:B-1----:R-:W-:-:S04]  /*16f0*/  @P1 IMAD.WIDE R2, R191, 0x4, R2 ;  /* 0x00000004bf021825 */ /* 0x002fc800078e0202 */
[----:B0-----:R-:W-:Y:S01]  /*1700*/  @P2 IMAD.WIDE R4, R191, 0x4, R6 ;  /* 0x00000004bf042825 */ /* 0x001fe200078e0206 */
[----:B------:R-:W-:Y:S01]  /*1710*/  UISETP.NE.U32.AND UP0, UPT, UR4, URZ, UPT ;  /* 0x0000003f0400728c */ /* 0x000fe2000bf05070 */
[----:B------:R0:W5:Y:S02]  /*1720*/  @P1 LDG.E R11, desc[UR42][R2.64] ;  /* 0x0000002a020b1981 */ /* 0x000164000c1e1900 */
[----:B------:R-:W-:Y:S02]  /*1730*/  ULDC UR4, c[0x0][0x424] ;  /* 0x0001090000047ab9 */ /* 0x000fe40000000800 */
[----:B------:R1:W5:Y:S01]  /*1740*/  @P2 LDG.E R169, desc[UR42][R4.64] ;  /* 0x0000002a04a92981 */ /* 0x000362000c1e1900 */
[----:B------:R-:W-:-:S03]  /*1750*/  UISETP.NE.AND.EX UP0, UPT, UR5, URZ, UPT, UP0 ;  /* 0x0000003f0500728c */ /* 0x000fc6000bf05300 */
[----:B------:R-:W-:Y:S01]  /*1760*/  ULDC UR5, c[0x0][0x2f0] ;  /* 0x0000bc0000057ab9 */ /* 0x000fe20000000800 */
[----:B------:R-:W-:-:S04]  /*1770*/  USEL UR4, UR4, 0x1, UP0 ;  /* 0x0000000104047887 */ /* 0x000fc80008000000 */
[----:B------:R-:W-:-:S03]  /*1780*/  UIMAD UR4, UR4, UR5, URZ ;  /* 0x00000005040472a4 */ /* 0x000fc6000f8e023f */
[----:B------:R-:W-:Y:S02]  /*1790*/  ULDC UR5, c[0x0][0x348] ;  /* 0x0000d20000057ab9 */ /* 0x000fe40000000800 */
[----:B0-----:R-:W-:Y:S02]  /*17a0*/  IMAD.U32 R2, RZ, RZ, UR5 ;  /* 0x00000005ff027e24 */ /* 0x001fe4000f8e00ff */
[----:B------:R-:W-:Y:S01]  /*17b0*/  IMAD.U32 R28, RZ, RZ, UR4 ;  /* 0x00000004ff1c7e24 */ /* 0x000fe2000f8e00ff */
[----:B-12---:R-:W-:Y:S06]  /*17c0*/  @P2 BRA `(.L_x_1582) ;  /* 0x0000000000242947 */ /* 0x006fec0003800000 */
        /* <DEDUP_REMOVED lines=9> */
.L_x_1582:
        /* <DEDUP_REMOVED lines=10> */
[----:B------:R-:W0:Y:S02]  /*1900*/  LDC.64 R28, c[0x0][0xa20] ;  /* 0x00028800ff1c7b82 */ /* 0x000e240000000a00 */
[----:B0-----:R-:W-:-:S06]  /*1910*/  IMAD.WIDE R28, R191, 0x4, R28 ;  /* 0x00000004bf1c7825 */ /* 0x001fcc00078e021c */
[----:B------:R0:W5:Y:S01]  /*1920*/  LDG.E R28, desc[UR42][R28.64] ;  /* 0x0000002a1c1c7981 */ /* 0x000162000c1e1900 */
[----:B------:R-:W-:Y:S05]  /*1930*/  BRA `(.L_x_1584) ;  /* 0x0000000000107947 */ /* 0x000fea0003800000 */
.L_x_1583:
[----:B------:R-:W-:Y:S05]  /*1940*/  @!P0 BRA `(.L_x_1584) ;  /* 0x00000000000c8947 */ /* 0x000fea0003800000 */
[----:B------:R-:W2:Y:S04]  /*1950*/  LDG.E R3, desc[UR42][R8.64] ;  /* 0x0000002a08037981 */ /* 0x000ea8000c1e1900 */
[----:B------:R-:W2:Y:S02]  /*1960*/  LDG.E R28, desc[UR42][R8.64+0x4] ;  /* 0x0000042a081c7981 */ /* 0x000ea4000c1e1900 */
[----:B--2---:R-:W-:-:S07]  /*1970*/  IMAD.IADD R28, R28, 0x1, -R3 ;  /* 0x000000011c1c7824 */ /* 0x004fce00078e0a03 */
.L_x_1584:
[----:B------:R-:W-:Y:S01]  /*1980*/  ULDC.64 UR4, c[0x0][0xa10] ;  /* 0x0002840000047ab9 */ /* 0x000fe20000000a00 */
[----:B------:R-:W1:Y:S01]  /*1990*/  LDC R4, c[0x0][0x448] ;  /* 0x00011200ff047b82 */ /* 0x000e620000000800 */
[----:B------:R-:W-:-:S04]  /*19a0*/  ISETP.NE.U32.AND P0, PT, RZ, UR4, PT ;  /* 0x00000004ff007c0c */ /* 0x000fc8000bf05070 */
[----:B------:R-:W-:Y:S01]  /*19b0*/  ISETP.NE.AND.EX P0, PT, RZ, UR5, PT, P0 ;  /* 0x00000005ff007c0c */ /* 0x000fe2000bf05300 */
[----:B------:R-:W-:Y:S02]  /*19c0*/  ULDC.64 UR4, c[0x0][0xa30] ;  /* 0x00028c0000047ab9 */ /* 0x000fe40000000a00 */
[----:B------:R-:W-:-:S04]  /*19d0*/  ISETP.NE.U32.AND P1, PT, RZ, UR4, PT ;  /* 0x00000004ff007c0c */ /* 0x000fc8000bf25070 */
[----:B------:R-:W-:-:S06]  /*19e0*/  ISETP.NE.AND.EX P1, PT, RZ, UR5, PT, P1 ;  /* 0x00000005ff007c0c */ /* 0x000fcc000bf25310 */
[----:B------:R-:W2:Y:S08]  /*19f0*/  @P0 LDC.64 R6, c[0x0][0xa10] ;  /* 0x00028400ff060b82 */ /* 0x000eb00000000a00 */
[----:B------:R-:W3:Y:S01]  /*1a00*/  @P1 LDC.64 R8, c[0x0][0xa30] ;  /* 0x00028c00ff081b82 */ /* 0x000ee20000000a00 */
[----:B--2---:R-:W-:-:S05]  /*1a10*/  @P0 IMAD.WIDE R6, R191, 0x4, R6 ;  /* 0x00000004bf060825 */ /* 0x004fca00078e0206 */
[----:B------:R-:W2:Y:S04]  /*1a20*/  @P0 LDG.E R0, desc[UR42][R6.64] ;  /* 0x0000002a06000981 */ /* 0x000ea8000c1e1900 */
[----:B------:R-:W2:Y:S01]  /*1a30*/  @P0 LDG.E R3, desc[UR42][R6.64+0x4] ;  /* 0x0000042a06030981 */ /* 0x000ea2000c1e1900 */
[----:B-----5:R-:W-:Y:S01]  /*1a40*/  MOV R24, R28 ;  /* 0x0000001c00187202 */ /* 0x020fe20000000f00 */
[----:B---3--:R-:W-:-:S05]  /*1a50*/  @P1 IMAD.WIDE R8, R191, 0x4, R8 ;  /* 0x00000004bf081825 */ /* 0x008fca00078e0208 */
[----:B------:R3:W5:Y:S01]  /*1a60*/  @P1 LDG.E R24, desc[UR42][R8.64] ;  /* 0x0000002a08181981 */ /* 0x000762000c1e1900 */
[----:B-1----:R-:W-:Y:S01]  /*1a70*/  ISETP.NE.AND P1, PT, R4, 0x1, PT ;  /* 0x000000010400780c */ /* 0x002fe20003f25270 */
[----:B------:R-:W-:Y:S01]  /*1a80*/  IMAD.SHL.U32 R177, R189, 0x80, RZ ;  /* 0x00000080bdb17824 */ /* 0x000fe200078e00ff */
[----:B------:R-:W1:Y:S01]  /*1a90*/  LDC.64 R4, c[0x0][0x9e0] ;  /* 0x00027800ff047b82 */ /* 0x000e620000000a00 */
[----:B------:R-:W-:-:S10]  /*1aa0*/  IMAD.IADD R11, R28, 0x1, -R11 ;  /* 0x000000011c0b7824 */ /* 0x000fd400078e0a0b */
[----:B------:R-:W4:Y:S08]  /*1ab0*/  @P1 LDC R13, c[0x0][0x44c] ;  /* 0x00011300ff0d1b82 */ /* 0x000f300000000800 */
[----:B------:R-:W0:Y:S01]  /*1ac0*/  @P1 LDC R10, c[0x0][0x450] ;  /* 0x00011400ff0a1b82 */ /* 0x000e220000000800 */
[----:B-1----:R-:W-:Y:S01]  /*1ad0*/  ISETP.GE.AND P2, PT, R5, 0x1, PT ;  /* 0x000000010500780c */ /* 0x002fe20003f46270 */
[----:B--2---:R-:W-:-:S02]  /*1ae0*/  @P0 IMAD.IADD R2, R3, 0x1, -R0 ;  /* 0x0000000103020824 */ /* 0x004fc400078e0a00 */
[----:B------:R-:W-:Y:S02]  /*1af0*/  VIADD R0, R177, 0x7f ;  /* 0x0000007fb1007836 */ /* 0x000fe40000000000 */
[----:B------:R-:W-:Y:S02]  /*1b00*/  IMAD.IADD R171, R11, 0x1, R2 ;  /* 0x000000010bab7824 */ /* 0x000fe400078e0202 */
[----:B----4-:R-:W-:-:S03]  /*1b10*/  @P1 IMAD.HI.U32 R3, R0, R13, RZ ;  /* 0x0000000d00031227 */ /* 0x010fc600078e00ff */
[C---:B------:R-:W-:Y:S01]  /*1b20*/  IADD3 R7, R171.reuse, 0x1, -R169 ;  /* 0x00000001ab077810 */ /* 0x040fe20007ffe8a9 */
[----:B------:R-:W-:Y:S01]  /*1b30*/  IMAD.MOV.U32 R6, RZ, RZ, R0 ;  /* 0x000000ffff067224 */ /* 0x000fe200078e0000 */
[----:B0-----:R-:W-:Y:S01]  /*1b40*/  @P1 SHF.R.U32.HI R6, RZ, R10, R3 ;  /* 0x0000000aff061219 */ /* 0x001fe20000011603 */
[----:B------:R-:W-:-:S04]  /*1b50*/  VIADD R0, R171, 0x7f ;  /* 0x0000007fab007836 */ /* 0x000fc80000000000 */
[----:B---3--:R-:W-:Y:S01]  /*1b60*/  IMAD.IADD R9, R7, 0x1, R6 ;  /* 0x0000000107097824 */ /* 0x008fe200078e0206 */
[----:B------:R-:W-:-:S03]  /*1b70*/  SHF.R.S32.HI R3, RZ, 0x1f, R0 ;  /* 0x0000001fff037819 */ /* 0x000fc60000011400 */
[----:B------:R-:W-:Y:S01]  /*1b80*/  IMAD.IADD R4, R9, 0x1, R4 ;  /* 0x0000000109047824 */ /* 0x000fe200078e0204 */
[----:B------:R-:W-:-:S04]  /*1b90*/  LEA.HI R3, R3, R0, RZ, 0x7 ;  /* 0x0000000003037211 */ /* 0x000fc800078f38ff */
[----:B------:R-:W-:Y:S01]  /*1ba0*/  SHF.R.S32.HI R27, RZ, 0x7, R3 ;  /* 0x00000007ff1b7819 */ /* 0x000fe20000011403 */
[----:B------:R-:W-:Y:S06]  /*1bb0*/  @!P2 BRA `(.L_x_1585) ;  /* 0x000000000048a947 */ /* 0x000fec0003800000 */
[C---:B------:R-:W-:Y:S01]  /*1bc0*/  ISETP.GT.AND P0, PT, R9.reuse, RZ, PT ;  /* 0x000000ff0900720c */ /* 0x040fe20003f04270 */
[----:B------:R-:W-:Y:S01]  /*1bd0*/  BSSY B0, `(.L_x_1586) ;  /* 0x000000e000007945 */ /* 0x000fe20003800000 */
[----:B------:R-:W-:-:S11]  /*1be0*/  VIADD R0, R9, 0xffffffff ;  /* 0xffffffff09007836 */ /* 0x000fd60000000000 */
[----:B------:R-:W-:Y:S05]  /*1bf0*/  @P0 BRA `(.L_x_1587) ;  /* 0x00000000001c0947 */ /* 0x000fea0003800000 */
[----:B------:R-:W-:Y:S01]  /*1c00*/  ISETP.NE.AND P0, PT, R5, 0x1, PT ;  /* 0x000000010500780c */ /* 0x000fe20003f05270 */
[----:B------:R-:W-:-:S12]  /*1c10*/  IMAD.MOV R3, RZ, RZ, -R9 ;  /* 0x000000ffff037224 */ /* 0x000fd800078e0a09 */
[----:B------:R-:W0:Y:S02]  /*1c20*/  @P0 LDC.64 R6, c[0x0][0x9e8] ;  /* 0x00027a00ff060b82 */ /* 0x000e240000000a00 */
[----:B0-----:R-:W-:-:S05]  /*1c30*/  @P0 IMAD.HI.U32 R0, R3, R6, RZ ;  /* 0x0000000603000227 */ /* 0x001fca00078e00ff */
[----:B------:R-:W-:-:S04]  /*1c40*/  @P0 SHF.R.U32.HI R3, RZ, R7, R0 ;  /* 0x00000007ff030219 */ /* 0x000fc80000011600 */
[----:B------:R-:W-:Y:S01]  /*1c50*/  LOP3.LUT R0, RZ, R3, RZ, 0x33, !PT ;  /* 0x00000003ff007212 */ /* 0x000fe200078e33ff */
[----:B------:R-:W-:Y:S06]  /*1c60*/  BRA `(.L_x_1588) ;  /* 0x0000000000107947 */ /* 0x000fec0003800000 */
.L_x_1587:
[----:B------:R-:W-:-:S13]  /*1c70*/  ISETP.NE.AND P0, PT, R5, 0x1, PT ;  /* 0x000000010500780c */ /* 0x000fda0003f05270 */
[----:B------:R-:W0:Y:S02]  /*1c80*/  @P0 LDC.64 R6, c[0x0][0x9e8] ;  /* 0x00027a00ff060b82 */ /* 0x000e240000000a00 */
[----:B0-----:R-:W-:-:S05]  /*1c90*/  @P0 IMAD.HI.U32 R6, R0, R6, RZ ;  /* 0x0000000600060227 */ /* 0x001fca00078e00ff */
[----:B------:R-:W-:-:S07]  /*1ca0*/  @P0 SHF.R.U32.HI R0, RZ, R7, R6 ;  /* 0x00000007ff000219 */ /* 0x000fce0000011606 */
.L_x_1588:
[----:B------:R-:W-:Y:S05]  /*1cb0*/  BSYNC B0 ;  /* 0x0000000000007941 */ /* 0x000fea0003800000 */
.L_x_1586:
[----:B------:R-:W-:-:S05]  /*1cc0*/  IMAD R3, R0, R5, R5 ;  /* 0x0000000500037224 */ /* 0x000fca00078e0205 */
[----:B------:R-:W-:-:S07]  /*1cd0*/  VIMNMX R4, R4, R3, PT ;  /* 0x0000000304047248 */ /* 0x000fce0003fe0100 */
.L_x_1585:
[----:B------:R-:W0:Y:S01]  /*1ce0*/  @P1 LDC R0, c[0x0][0x44c] ;  /* 0x00011300ff001b82 */ /* 0x000e220000000800 */
[----:B------:R-:W-:Y:S01]  /*1cf0*/  VIADD R4, R4, 0x7f ;  /* 0x0000007f04047836 */ /* 0x000fe20000000000 */
[----:B------:R-:W-:Y:S01]  /*1d00*/  ULDC UR4, c[0x0][0x9dc] ;  /* 0x0002770000047ab9 */ /* 0x000fe20000000800 */
[----:B------:R-:W-:Y:S02]  /*1d10*/  IMAD.MOV.U32 R7, RZ, RZ, R177 ;  /* 0x000000ffff077224 */ /* 0x000fe400078e00b1 */
[----:B------:R-:W-:Y:S01]  /*1d20*/  IMAD.IADD R88, R171, 0x1, -R169 ;  /* 0x00000001ab587824 */ /* 0x000fe200078e0aa9 */
[----:B------:R-:W-:Y:S02]  /*1d30*/  SHF.R.S32.HI R3, RZ, 0x1f, R4 ;  /* 0x0000001fff037819 */ /* 0x000fe40000011404 */
[----:B------:R-:W1:Y:S02]  /*1d40*/  @P1 LDC R9, c[0x0][0x450] ;  /* 0x00011400ff091b82 */ /* 0x000e640000000800 */
[----:B------:R-:W-:Y:S01]  /*1d50*/  LEA.HI R3, R3, R4, RZ, 0x7 ;  /* 0x0000000403037211 */ /* 0x000fe200078f38ff */
[----:B0-----:R-:W-:-:S05]  /*1d60*/  @P1 IMAD.HI.U32 R0, R177, R0, RZ ;  /* 0x00000000b1001227 */ /* 0x001fca00078e00ff */
[----:B-1----:R-:W-:Y:S02]  /*1d70*/  @P1 SHF.R.U32.HI R7, RZ, R9, R0 ;  /* 0x00000009ff071219 */ /* 0x002fe40000011600 */
[----:B------:R-:W-:-:S03]  /*1d80*/  SHF.R.S32.HI R0, RZ, 0x7, R3 ;  /* 0x00000007ff007819 */ /* 0x000fc60000011403 */
[----:B------:R-:W-:Y:S01]  /*1d90*/  IMAD.IADD R3, R88, 0x1, R7 ;  /* 0x0000000158037824 */ /* 0x000fe200078e0207 */
[----:B------:R-:W-:-:S03]  /*1da0*/  VIMNMX R8, R27, R0, PT ;  /* 0x000000001b087248 */ /* 0x000fc60003fe0100 */
[----:B------:R-:W-:Y:S01]  /*1db0*/  VIADD R0, R3, -UR4 ;  /* 0x8000000403007c36 */ /* 0x000fe20008000000 */
[----:B------:R-:W-:Y:S06]  /*1dc0*/  @!P2 BRA `(.L_x_1589) ;  /* 0x000000000044a947 */ /* 0x000fec0003800000 */
[----:B------:R-:W-:Y:S01]  /*1dd0*/  ISETP.GT.AND P0, PT, R3, -0x1, PT ;  /* 0xffffffff0300780c */ /* 0x000fe20003f04270 */
[----:B------:R-:W-:-:S12]  /*1de0*/  BSSY B0, `(.L_x_1590) ;  /* 0x000000d000007945 */ /* 0x000fd80003800000 */
        /* <DEDUP_REMOVED lines=8> */
.L_x_1591:
[----:B------:R-:W-:-:S13]  /*1e70*/  ISETP.NE.AND P0, PT, R5, 0x1, PT ;  /* 0x000000010500780c */ /* 0x000fda0003f05270 */
[----:B------:R-:W0:Y:S02]  /*1e80*/  @P0 LDC.64 R6, c[0x0][0x9e8] ;  /* 0x00027a00ff060b82 */ /* 0x000e240000000a00 */
[----:B0-----:R-:W-:-:S05]  /*1e90*/  @P0 IMAD.HI.U32 R4, R3, R6, RZ ;  /* 0x0000000603040227 */ /* 0x001fca00078e00ff */
[----:B------:R-:W-:-:S07]  /*1ea0*/  @P0 SHF.R.U32.HI R3, RZ, R7, R4 ;  /* 0x00000007ff030219 */ /* 0x000fce0000011604 */
.L_x_1592:
[----:B------:R-:W-:Y:S05]  /*1eb0*/  BSYNC B0 ;  /* 0x0000000000007941 */ /* 0x000fea0003800000 */
.L_x_1590:
[----:B------:R-:W-:-:S05]  /*1ec0*/  IMAD R3, R3, R5, RZ ;  /* 0x0000000503037224 */ /* 0x000fca00078e02ff */
[----:B------:R-:W-:-:S07]  /*1ed0*/  VIMNMX R0, R0, R3, !PT ;  /* 0x0000000300007248 */ /* 0x000fce0007fe0100 */
.L_x_1589:
[----:B------:R-:W-:Y:S01]  /*1ee0*/  SHF.R.S32.HI R3, RZ, 0x1f, R0 ;  /* 0x0000001fff037819 */ /* 0x000fe20000011400 */
[----:B------:R-:W-:Y:S01]  /*1ef0*/  BSSY B0, `(.L_x_1593) ;  /* 0x0000028000007945 */ /* 0x000fe20003800000 */
[----:B------:R-:W-:Y:S02]  /*1f00*/  LOP3.LUT R208, R206, 0xff, RZ, 0xc0, !PT ;  /* 0x000000ffced07812 */ /* 0x000fe400078ec0ff */
[----:B------:R-:W-:Y:S02]  /*1f10*/  LEA.HI R3, R3, R0, RZ, 0x7 ;  /* 0x0000000003037211 */ /* 0x000fe400078f38ff */
[----:B------:R-:W-:Y:S02]  /*1f20*/  SHF.R.U32.HI R206, RZ, 0x10, R206 ;  /* 0x00000010ffce7819 */ /* 0x000fe400000116ce */
[----:B------:R-:W-:-:S04]  /*1f30*/  SHF.R.S32.HI R3, RZ, 0x7, R3 ;  /* 0x00000007ff037819 */ /* 0x000fc80000011403 */
[----:B------:R-:W-:Y:S01]  /*1f40*/  VIMNMX R9, RZ, R3, !PT ;  /* 0x00000003ff097248 */ /* 0x000fe20007fe0100 */
[----:B------:R-:W-:-:S03]  /*1f50*/  IMAD.MOV.U32 R3, RZ, RZ, RZ ;  /* 0x000000ffff037224 */ /* 0x000fc600078e00ff */
[----:B------:R-:W-:-:S13]  /*1f60*/  ISETP.GT.AND P0, PT, R8, R9, PT ;  /* 0x000000090800720c */ /* 0x000fda0003f04270 */
[----:B------:R-:W-:Y:S05]  /*1f70*/  @!P0 BRA `(.L_x_1594) ;  /* 0x00000000007c8947 */ /* 0x000fea0003800000 */
[----:B------:R-:W-:Y:S01]  /*1f80*/  ISETP.NE.AND P0, PT, R206, RZ, PT ;  /* 0x000000ffce00720c */ /* 0x000fe20003f05270 */
[----:B------:R-:W-:-:S03]  /*1f90*/  ULDC UR4, c[0x0][0x9f0] ;  /* 0x00027c0000047ab9 */ /* 0x000fc60000000800 */
[----:B------:R-:W-:-:S04]  /*1fa0*/  SEL R13, R206, UR4, P0 ;  /* 0x00000004ce0d7c07 */ /* 0x000fc80008000000 */
[-C--:B------:R-:W-:Y:S02]  /*1fb0*/  IABS R6, R13.reuse ;  /* 0x0000000d00067213 */ /* 0x080fe40000000000 */
[----:B------:R-:W-:Y:S02]  /*1fc0*/  IADD3 R0, R13, -0x1, R8 ;  /* 0xffffffff0d007810 */ /* 0x000fe40007ffe008 */
[----:B------:R-:W0:Y:S01]  /*1fd0*/  I2F.RP R3, R6 ;  /* 0x0000000600037306 */ /* 0x000e220000209400 */
[----:B------:R-:W-:Y:S02]  /*1fe0*/  IABS R12, R13 ;  /* 0x0000000d000c7213 */ /* 0x000fe40000000000 */
[----:B------:R-:W-:-:S05]  /*1ff0*/  IMAD.IADD R0, R0, 0x1, -R9 ;  /* 0x0000000100007824 */ /* 0x000fca00078e0a09 */
[----:B------:R-:W-:Y:S02]  /*2000*/  IABS R10, R0 ;  /* 0x00000000000a7213 */ /* 0x000fe40000000000 */
[----:B------:R-:W-:-:S04]  /*2010*/  LOP3.LUT R0, R0, R13, RZ, 0x3c, !PT ;  /* 0x0000000d00007212 */ /* 0x000fc800078e3cff */
[----:B------:R-:W-:Y:S01]  /*2020*/  ISETP.GE.AND P2, PT, R0, RZ, PT ;  /* 0x000000ff0000720c */ /* 0x000fe20003f46270 */
[----:B0-----:R-:W0:Y:S02]  /*2030*/  MUFU.RCP R3, R3 ;  /* 0x0000000300037308 */ /* 0x001e240000001000 */
[----:B0-----:R-:W-:Y:S02]  /*2040*/  VIADD R4, R3, 0xffffffe ;  /* 0x0ffffffe03047836 */ /* 0x001fe40000000000 */
[----:B------:R-:W-:-:S04]  /*2050*/  IMAD.MOV R3, RZ, RZ, -R12 ;  /* 0x000000ffff037224 */ /* 0x000fc800078e0a0c */
[----:B------:R0:W1:Y:S02]  /*2060*/  F2I.FTZ.U32.TRUNC.NTZ R5, R4 ;  /* 0x0000000400057305 */ /* 0x000064000021f000 */
[----:B0-----:R-:W-:Y:S02]  /*2070*/  IMAD.MOV.U32 R4, RZ, RZ, RZ ;  /* 0x000000ffff047224 */ /* 0x001fe400078e00ff */
[----:B-1----:R-:W-:-:S04]  /*2080*/  IMAD.MOV R7, RZ, RZ, -R5 ;  /* 0x000000ffff077224 */ /* 0x002fc800078e0a05 */
[----:B------:R-:W-:-:S04]  /*2090*/  IMAD R7, R7, R6, RZ ;  /* 0x0000000607077224 */ /* 0x000fc800078e02ff */
[----:B------:R-:W-:-:S04]  /*20a0*/  IMAD.HI.U32 R5, R5, R7, R4 ;  /* 0x0000000705057227 */ /* 0x000fc800078e0004 */
[----:B------:R-:W-:-:S04]  /*20b0*/  IMAD.MOV.U32 R4, RZ, RZ, R10 ;  /* 0x000000ffff047224 */ /* 0x000fc800078e000a */
        /* <DEDUP_REMOVED lines=11> */
.L_x_1594:
[----:B------:R-:W-:Y:S05]  /*2170*/  BSYNC B0 ;  /* 0x0000000000007941 */ /* 0x000fea0003800000 */
.L_x_1593:
[----:B------:R-:W-:-:S05]  /*2180*/  IMAD R0, R208, R3, R9 ;  /* 0x00000003d0007224 */ /* 0x000fca00078e0209 */
[C---:B------:R-:W-:Y:S01]  /*2190*/  VIADDMNMX R3, R0.reuse, R3, R8, PT ;  /* 0x0000000300037246 */ /* 0x040fe20003800108 */
[----:B------:R-:W-:-:S04]  /*21a0*/  IMAD R0, R0, 0x80, -R11 ;  /* 0x0000008000007824 */ /* 0x000fc800078e0a0b */
[----:B------:R-:W-:Y:S01]  /*21b0*/  IMAD R3, R3, 0x80, -R11 ;  /* 0x0000008003037824 */ /* 0x000fe200078e0a0b */
[----:B------:R-:W-:-:S04]  /*21c0*/  VIMNMX R0, RZ, R0, !PT ;  /* 0x00000000ff007248 */ /* 0x000fc80007fe0100 */
[----:B------:R-:W-:Y:S02]  /*21d0*/  VIMNMX R3, R3, R2, PT ;  /* 0x0000000203037248 */ /* 0x000fe40003fe0100 */
[----:B------:R-:W-:Y:S02]  /*21e0*/  SHF.R.U32.HI R26, RZ, 0x7, R0 ;  /* 0x00000007ff1a7819 */ /* 0x000fe40000011600 */
[----:B------:R-:W-:-:S03]  /*21f0*/  ISETP.GT.AND P0, PT, R3, R0, PT ;  /* 0x000000000300720c */ /* 0x000fc60003f04270 */
[----:B------:R-:W-:-:S10]  /*2200*/  IMAD.MOV.U32 R25, RZ, RZ, R26 ;  /* 0x000000ffff197224 */ /* 0x000fd400078e001a */
[----:B------:R-:W-:-:S05]  /*2210*/  @P0 VIADD R3, R3, 0x7f ;  /* 0x0000007f03030836 */ /* 0x000fca0000000000 */
[----:B------:R-:W-:-:S04]  /*2220*/  @P0 SHF.R.S32.HI R0, RZ, 0x1f, R3 ;  /* 0x0000001fff000819 */ /* 0x000fc80000011403 */
[----:B------:R-:W-:-:S04]  /*2230*/  @P0 LEA.HI R0, R0, R3, RZ, 0x7 ;  /* 0x0000000300000211 */ /* 0x000fc800078f38ff */
[----:B------:R-:W-:Y:S02]  /*2240*/  @P0 SHF.R.S32.HI R25, RZ, 0x7, R0 ;  /* 0x00000007ff190819 */ /* 0x000fe40000011400 */
        /* <DEDUP_REMOVED lines=22> */
[----:B-1---5:R-:W-:Y:S05]  /*23b0*/  CALL.ABS.NOINC R14 ;  /* 0x000000000e007343 */ /* 0x022fea0003c00000 */
.L_x_1597:
[----:B------:R-:W-:Y:S05]  /*23c0*/  BSYNC B6 ;  /* 0x0000000000067941 */ /* 0x000fea0003800000 */
.L_x_1596:
        /* <DEDUP_REMOVED lines=12> */
[----:B------:R-:W-:Y:S01]  /*2490*/  MOV R8, 0x70 ;  /* 0x0000007000087802 */ /* 0x000fe20000000f00 */
[----:B------:R-:W-:Y:S02]  /*24a0*/  IMAD.U32 R7, RZ, RZ, UR7 ;  /* 0x00000007ff077e24 */ /* 0x000fe4000f8e00ff */
[----:B------:R-:W-:-:S02]  /*24b0*/  IMAD.U32 R10, RZ, RZ, UR4 ;  /* 0x00000004ff0a7e24 */ /* 0x000fc4000f8e00ff */
[----:B------:R-:W-:Y:S02]  /*24c0*/  IMAD.U32 R11, RZ, RZ, UR5 ;  /* 0x00000005ff0b7e24 */ /* 0x000fe4000f8e00ff */
[----:B------:R-:W-:Y:S02]  /*24d0*/  IMAD.MOV.U32 R12, RZ, RZ, 0x1 ;  /* 0x00000001ff0c7424 */ /* 0x000fe400078e00ff */
[----:B0-----:R-:W-:-:S07]  /*24e0*/  IMAD.MOV.U32 R13, RZ, RZ, RZ ;  /* 0x000000ffff0d7224 */ /* 0x001fce00078e00ff */
[----:B------:R-:W-:-:S07]  /*24f0*/  LEPC R20, `(.L_x_1599) ;  /* 0x000000001014794e */ /* 0x000fce0000000000 */
[----:B-1---5:R-:W-:Y:S05]  /*2500*/  CALL.ABS.NOINC R14 ;  /* 0x000000000e007343 */ /* 0x022fea0003c00000 */
.L_x_1599:
[----:B------:R-:W-:Y:S05]  /*2510*/  BSYNC B6 ;  /* 0x0000000000067941 */ /* 0x000fea0003800000 */
.L_x_1598:
[----:B------:R-:W-:Y:S01]  /*2520*/  ULDC.64 UR4, c[0x0][0x9f8] ;  /* 0x00027e0000047ab9 */ /* 0x000fe20000000a00 */
[----:B------:R-:W-:Y:S01]  /*2530*/  IMAD.MOV.U32 R82, RZ, RZ, R191 ;  /* 0x000000ffff527224 */ /* 0x000fe200078e00bf */
[----:B------:R-:W-:Y:S01]  /*2540*/  ISETP.NE.U32.AND P0, PT, RZ, UR4, PT ;  /* 0x00000004ff007c0c */ /* 0x000fe2000bf05070 */
[----:B------:R-:W0:Y:S01]  /*2550*/  S2R R20, SR_TID.X ;  /* 0x0000000000147919 */ /* 0x000e220000002100 */
[C---:B------:R-:W-:Y:S01]  /*2560*/  VIADD R81, R18.reuse, 0x20 ;  /* 0x0000002012517836 */ /* 0x040fe20000000000 */
[----:B------:R-:W1:Y:S01]  /*2570*/  LDC R65, c[0x0][0x3f4] ;  /* 0x0000fd00ff417b82 */ /* 0x000e620000000800 */
[----:B------:R-:W-:Y:S01]  /*2580*/  ISETP.NE.AND.EX P0, PT, RZ, UR5, PT, P0 ;  /* 0x00000005ff007c0c */ /* 0x000fe2000bf05300 */
[----:B------:R-:W-:-:S06]  /*2590*/  VIADD R80, R18, 0x40 ;  /* 0x0000004012507836 */ /* 0x000fcc0000000000 */
[----:B------:R-:W2:Y:S08]  /*25a0*/  LDC.64 R68, c[0x0][0x3f8] ;  /* 0x0000fe00ff447b82 */ /* 0x000eb00000000a00 */
[----:B------:R-:W3:Y:S08]  /*25b0*/  @P0 LDC.64 R4, c[0x0][0x9f8] ;  /* 0x00027e00ff040b82 */ /* 0x000ef00000000a00 */
[----:B------:R-:W4:Y:S01]  /*25c0*/  LDC.64 R70, c[0x0][0x408] ;  /* 0x00010200ff467b82 */ /* 0x000f220000000a00 */
[----:B0-----:R-:W-:-:S04]  /*25d0*/  SHF.R.U32.HI R29, RZ, 0x7, R20 ;  /* 0x00000007ff1d7819 */ /* 0x001fc80000011614 */
[----:B------:R-:W-:Y:S01]  /*25e0*/  ISETP.NE.AND P6, PT, R29, 0x1, PT ;  /* 0x000000011d00780c */ /* 0x000fe20003fc5270 */
[----:B---3--:R-:W-:-:S05]  /*25f0*/  @P0 IMAD.WIDE R4, R191, 0x4, R4 ;  /* 0x00000004bf040825 */ /* 0x008fca00078e0204 */
[----:B------:R0:W3:Y:S01]  /*2600*/  @P0 LDG.E R82, desc[UR42][R4.64] ;  /* 0x0000002a04520981 */ /* 0x0000e2000c1e1900 */
[----:B------:R-:W-:-:S06]  /*2610*/  SHF.R.S32.HI R7, RZ, 0x1f, R175 ;  /* 0x0000001fff077819 */ /* 0x000fcc00000114af */
[----:B------:R-:W-:Y:S05]  /*2620*/  @!P6 WARPSYNC.ALL ;  /* 0x000000000000e948 */ /* 0x000fea0003800000 */
[----:B------:R-:W-:Y:S01]  /*2630*/  ULDC UR5, c[0x0][0x2f4] ;  /* 0x0000bd0000057ab9 */ /* 0x000fe20000000800 */
[----:B------:R-:W-:Y:S01]  /*2640*/  ULDC UR4, c[0x0][0x320] ;  /* 0x0000c80000047ab9 */ /* 0x000fe20000000800 */
[----:B------:R-:W-:Y:S01]  /*2650*/  ISETP.GE.AND P1, PT, R81, UR5, PT ;  /* 0x0000000551007c0c */ /* 0x000fe2000bf26270 */
[----:B------:R-:W-:Y:S01]  /*2660*/  IMAD.IADD R79, R79, 0x1, R28 ;  /* 0x000000014f4f7824 */ /* 0x000fe200078e021c */
[----:B------:R-:W-:Y:S01]  /*2670*/  ISETP.GE.AND P0, PT, R18, UR5, PT ;  /* 0x0000000512007c0c */ /* 0x000fe2000bf06270 */
[----:B------:R-:W-:Y:S01]  /*2680*/  IMAD R67, R226, 0x80, R175 ;  /* 0x00000080e2437824 */ /* 0x000fe200078e02af */
[----:B------:R-:W-:Y:S01]  /*2690*/  SEL R3, RZ, 0xffffffff, P1 ;  /* 0xffffffffff037807 */ /* 0x000fe20000800000 */
[----:B------:R-:W-:Y:S01]  /*26a0*/  VIADD R66, R29, 0x8 ;  /* 0x000000081d427836 */ /* 0x000fe20000000000 */
[----:B------:R-:W-:-:S02]  /*26b0*/  SEL R0, RZ, 0x1, P0 ;  /* 0x00000001ff007807 */ /* 0x000fc40000000000 */
[----:B------:R-:W-:Y:S01]  /*26c0*/  ISETP.GE.AND P0, PT, R81, UR4, PT ;  /* 0x0000000451007c0c */ /* 0x000fe2000bf06270 */
[----:B------:R-:W-:Y:S01]  /*26d0*/  IMAD.SHL.U32 R3, R3, 0x2, RZ ;  /* 0x0000000203037824 */ /* 0x000fe200078e00ff */
[----:B------:R-:W-:Y:S02]  /*26e0*/  ISETP.GE.AND P1, PT, R18, UR4, PT ;  /* 0x0000000412007c0c */ /* 0x000fe4000bf26270 */
[----:B------:R-:W-:Y:S02]  /*26f0*/  ISETP.GE.AND P2, PT, R176, UR5, PT ;  /* 0x00000005b0007c0c */ /* 0x000fe4000bf46270 */
[----:B------:R-:W-:Y:S02]  /*2700*/  LOP3.LUT R0, R3, 0x2, R0, 0xe2, !PT ;  /* 0x0000000203007812 */ /* 0x000fe400078ee200 */
[----:B------:R-:W-:Y:S02]  /*2710*/  SEL R3, RZ, 0xffffffff, P0 ;  /* 0xffffffffff037807 */ /* 0x000fe40000000000 */
[----:B------:R-:W-:-:S02]  /*2720*/  ISETP.GE.AND P0, PT, R80, UR5, PT ;  /* 0x0000000550007c0c */ /* 0x000fc4000bf06270 */
[----:B0-----:R-:W-:Y:S01]  /*2730*/  SEL R5, RZ, 0x1, P1 ;  /* 0x00000001ff057807 */ /* 0x001fe20000800000 */
[----:B------:R-:W-:Y:S01]  /*2740*/  IMAD.SHL.U32 R6, R3, 0x2, RZ ;  /* 0x0000000203067824 */ /* 0x000fe200078e00ff */
[----:B------:R-:W-:Y:S02]  /*2750*/  SEL R4, RZ, 0x8, P2 ;  /* 0x00000008ff047807 */ /* 0x000fe40001000000 */
[----:B------:R-:W-:Y:S02]  /*2760*/  SEL R3, RZ, 0x4, P0 ;  /* 0x00000004ff037807 */ /* 0x000fe40000000000 */
[----:B------:R-:W-:Y:S02]  /*2770*/  ISETP.GE.AND P0, PT, R80, UR4, PT ;  /* 0x0000000450007c0c */ /* 0x000fe4000bf06270 */
[----:B------:R-:W-:Y:S02]  /*2780*/  ISETP.GE.AND P1, PT, R184, UR5, PT ;  /* 0x00000005b8007c0c */ /* 0x000fe4000bf26270 */
[----:B------:R-:W-:Y:S01]  /*2790*/  LOP3.LUT R0, R4, R0, R3, 0xfe, !PT ;  /* 0x0000000004007212 */ /* 0x000fe200078efe03 */
[----:B--2---:R-:W-:Y:S01]  /*27a0*/  IMAD R4, R7, R68, RZ ;  /* 0x0000004407047224 */ /* 0x004fe200078e02ff */
[----:B------:R-:W-:-:S02]  /*27b0*/  SEL R78, RZ, 0x4, P0 ;  /* 0x00000004ff4e7807 */ /* 0x000fc40000000000 */
[----:B------:R-:W-:Y:S02]  /*27c0*/  SEL R3, RZ, 0x10, P1 ;  /* 0x00000010ff037807 */ /* 0x000fe40000800000 */
[----:B-1----:R-:W-:Y:S02]  /*27d0*/  ISETP.GE.AND P0, PT, R18, R65, PT ;  /* 0x000000411200720c */ /* 0x002fe40003f06270 */
[----:B------:R-:W-:Y:S01]  /*27e0*/  LOP3.LUT R5, R6, 0x2, R5, 0xe2, !PT ;  /* 0x0000000206057812 */ /* 0x000fe200078ee205 */
[----:B----4-:R-:W-:Y:S01]  /*27f0*/  IMAD R6, R7, R70, RZ ;  /* 0x0000004607067224 */ /* 0x010fe200078e02ff */
[----:B------:R-:W-:Y:S02]  /*2800*/  SHF.R.S32.HI R19, RZ, 0x1f, R18 ;  /* 0x0000001fff137819 */ /* 0x000fe40000011412 */
[----:B------:R-:W-:Y:S01]  /*2810*/  SHF.R.S32.HI R173, RZ, 0x1f, R172 ;  /* 0x0000001fffad7819 */ /* 0x000fe200000114ac */
[C---:B------:R-:W-:Y:S01]  /*2820*/  IMAD R9, R175.reuse, R71, R6 ;  /* 0x00000047af097224 */ /* 0x040fe200078e0206 */
[----:B------:R-:W-:Y:S01]  /*2830*/  LOP3.LUT R0, R0, R3, RZ, 0xfc, !PT ;  /* 0x0000000300007212 */ /* 0x000fe200078efcff */
[----:B------:R-:W-:Y:S01]  /*2840*/  IMAD.WIDE.U32 R50, R175, R68, R18 ;  /* 0x00000044af327225 */ /* 0x000fe200078e0012 */
[----:B------:R-:W-:-:S02]  /*2850*/  ISETP.GE.AND P4, PT, R81, R65, PT ;  /* 0x000000415100720c */ /* 0x000fc40003f86270 */
[----:B------:R-:W-:Y:S01]  /*2860*/  SEL R3, R65, RZ, P0 ;  /* 0x000000ff41037207 */ /* 0x000fe20000000000 */
[----:B------:R-:W-:Y:S01]  /*2870*/  IMAD.WIDE.U32 R52, R175, R68, R172 ;  /* 0x00000044af347225 */ /* 0x000fe200078e00ac */
[----:B------:R-:W-:Y:S02]  /*2880*/  LOP3.LUT R78, R5, R78, RZ, 0xfc, !PT ;  /* 0x0000004e054e7212 */ /* 0x000fe400078efcff */
[----:B------:R-:W-:Y:S01]  /*2890*/  ISETP.GE.AND P3, PT, R80, R65, PT ;  /* 0x000000415000720c */ /* 0x000fe20003f66270 */
[----:B------:R-:W-:Y:S01]  /*28a0*/  IMAD R5, R175, R69, R4 ;  /* 0x00000045af057224 */ /* 0x000fe200078e0204 */
[C---:B------:R-:W-:Y:S01]  /*28b0*/  SEL R4, R65.reuse, RZ, P4 ;  /* 0x000000ff41047207 */ /* 0x040fe20002000000 */
[----:B------:R-:W-:Y:S01]  /*28c0*/  IMAD.IADD R3, R18, 0x1, R3 ;  /* 0x0000000112037824 */ /* 0x000fe200078e0203 */
[----:B------:R-:W-:Y:S01]  /*28d0*/  SEL R7, R65, RZ, P3 ;  /* 0x000000ff41077207 */ /* 0x000fe20001800000 */
[----:B------:R-:W-:Y:S01]  /*28e0*/  IMAD.IADD R51, R51, 0x1, R5 ;  /* 0x0000000133337824 */ /* 0x000fe200078e0205 */
[----:B------:R-:W-:Y:S01]  /*28f0*/  ISETP.GE.AND P2, PT, R185, UR5, PT ;  /* 0x00000005b9007c0c */ /* 0x000fe2000bf46270 */
[----:B------:R-:W-:Y:S01]  /*2900*/  IMAD.IADD R53, R5, 0x1, R53 ;  /* 0x0000000105357824 */ /* 0x000fe200078e0235 */
[----:B------:R-:W-:Y:S01]  /*2910*/  ISETP.GE.AND P1, PT, R176, UR4, PT ;  /* 0x00000004b0007c0c */ /* 0x000fe2000bf26270 */
[----:B------:R-:W-:Y:S01]  /*2920*/  IMAD.IADD R5, R81, 0x1, R4 ;  /* 0x0000000151057824 */ /* 0x000fe200078e0204 */
[----:B------:R-:W-:Y:S01]  /*2930*/  SHF.R.S32.HI R4, RZ, 0x1f, R3 ;  /* 0x0000001fff047819 */ /* 0x000fe20000011403 */
[----:B------:R-:W-:Y:S01]  /*2940*/  IMAD.IADD R7, R80, 0x1, R7 ;  /* 0x0000000150077824 */ /* 0x000fe200078e0207 */
[----:B------:R-:W-:Y:S01]  /*2950*/  SEL R57, RZ, 0x20, P2 ;  /* 0x00000020ff397807 */ /* 0x000fe20001000000 */
[----:B------:R-:W-:Y:S01]  /*2960*/  IMAD.WIDE.U32 R20, R175, R70, R18 ;  /* 0x00000046af147225 */ /* 0x000fe200078e0012 */
[----:B------:R-:W-:-:S02]  /*2970*/  LEA.HI R77, R4, R3, RZ, 0x4 ;  /* 0x00000003044d7211 */ /* 0x000fc400078f20ff */
[----:B------:R-:W-:Y:S01]  /*2980*/  LEA.HI R3, R4, R3, RZ, 0x6 ;  /* 0x0000000304037211 */ /* 0x000fe200078f30ff */
[-C--:B------:R-:W-:Y:S01]  /*2990*/  IMAD.WIDE.U32 R48, R175, R70.reuse, R172 ;  /* 0x00000046af307225 */ /* 0x080fe200078e00ac */
[----:B------:R-:W-:Y:S02]  /*29a0*/  SHF.R.S32.HI R6, RZ, 0x1f, R5 ;  /* 0x0000001fff067819 */ /* 0x000fe40000011405 */
[----:B------:R-:W-:Y:S01]  /*29b0*/  SHF.R.S32.HI R8, RZ, 0x1f, R7 ;  /* 0x0000001fff087819 */ /* 0x000fe20000011407 */
[----:B------:R-:W-:Y:S01]  /*29c0*/  IMAD.IADD R21, R21, 0x1, R9 ;  /* 0x0000000115157824 */ /* 0x000fe200078e0209 */
[----:B------:R-:W-:Y:S01]  /*29d0*/  LEA.HI R76, R6, R5, RZ, 0x4 ;  /* 0x00000005064c7211 */ /* 0x000fe200078f20ff */
[----:B------:R-:W-:Y:S01]  /*29e0*/  IMAD.IADD R49, R9, 0x1, R49 ;  /* 0x0000000109317824 */ /* 0x000fe200078e0231 */
[----:B------:R-:W-:Y:S01]  /*29f0*/  LEA.HI R75, R8, R7, RZ, 0x4 ;  /* 0x00000007084b7211 */ /* 0x000fe200078f20ff */
[----:B------:R-:W-:Y:S01]  /*2a00*/  IMAD.SHL.U32 R3, R3, 0x80, RZ ;  /* 0x0000008003037824 */ /* 0x000fe200078e00ff */
[----:B-----5:R-:W-:Y:S01]  /*2a10*/  SHF.R.S32.HI R9, RZ, 0x1f, R24 ;  /* 0x0000001fff097819 */ /* 0x020fe20000011418 */
[----:B------:R-:W-:Y:S01]  /*2a20*/  IMAD.WIDE.U32 R48, R24, R70, R48 ;  /* 0x0000004618307225 */ /* 0x000fe200078e0030 */
[----:B------:R-:W-:-:S02]  /*2a30*/  LOP3.LUT R4, R180, 0x30, R77, 0xf8, !PT ;  /* 0x00000030b4047812 */ /* 0x000fc400078ef84d */
[----:B------:R-:W-:Y:S01]  /*2a40*/  LEA.HI R5, R6, R5, RZ, 0x6 ;  /* 0x0000000506057211 */ /* 0x000fe200078f30ff */
[C---:B------:R-:W-:Y:S01]  /*2a50*/  IMAD R10, R9.reuse, R70, RZ ;  /* 0x00000046090a7224 */ /* 0x040fe200078e02ff */
[----:B------:R-:W-:Y:S01]  /*2a60*/  LEA.HI R7, R8, R7, RZ, 0x6 ;  /* 0x0000000708077211 */ /* 0x000fe200078f30ff */
[----:B------:R-:W-:Y:S01]  /*2a70*/  IMAD R9, R9, R68, RZ ;  /* 0x0000004409097224 */ /* 0x000fe200078e02ff */
[----:B------:R-:W-:Y:S01]  /*2a80*/  LOP3.LUT R3, R3, 0xffffe000, RZ, 0xc0, !PT ;  /* 0xffffe00003037812 */ /* 0x000fe200078ec0ff */
[----:B------:R-:W-:Y:S01]  /*2a90*/  IMAD.SHL.U32 R5, R5, 0x80, RZ ;  /* 0x0000008005057824 */ /* 0x000fe200078e00ff */
[----:B------:R-:W-:Y:S01]  /*2aa0*/  LOP3.LUT R4, R4, R181, RZ, 0x3c, !PT ;  /* 0x000000b504047212 */ /* 0x000fe200078e3cff */
[----:B------:R-:W-:Y:S01]  /*2ab0*/  IMAD.SHL.U32 R7, R7, 0x80, RZ ;  /* 0x0000008007077824 */ /* 0x000fe200078e00ff */
[----:B------:R-:W-:Y:S01]  /*2ac0*/  LOP3.LUT R6, R180, 0x30, R76, 0xf8, !PT ;  /* 0x00000030b4067812 */ /* 0x000fe200078ef84c */
[----:B------:R-:W-:Y:S01]  /*2ad0*/  IMAD.WIDE.U32 R20, R24, R70, R20 ;  /* 0x0000004618147225 */ /* 0x000fe200078e0014 */
[----:B------:R-:W-:-:S02]  /*2ae0*/  LOP3.LUT R8, R180, 0x30, R75, 0xf8, !PT ;  /* 0x00000030b4087812 */ /* 0x000fc400078ef84b */
[----:B------:R-:W-:Y:S01]  /*2af0*/  IADD3 R74, R4, R3, R182 ;  /* 0x00000003044a7210 */ /* 0x000fe20007ffe0b6 */
[C---:B------:R-:W-:Y:S01]  /*2b00*/  IMAD R3, R24.reuse, R71, R10 ;  /* 0x0000004718037224 */ /* 0x040fe200078e020a */
[----:B------:R-:W-:Y:S01]  /*2b10*/  LOP3.LUT R5, R5, 0xffffe000, RZ, 0xc0, !PT ;  /* 0xffffe00005057812 */ /* 0x000fe200078ec0ff */
[----:B------:R-:W-:Y:S01]  /*2b20*/  IMAD R9, R24, R69, R9 ;  /* 0x0000004518097224 */ /* 0x000fe200078e0209 */
[-C--:B------:R-:W-:Y:S01]  /*2b30*/  LOP3.LUT R6, R6, R181.reuse, RZ, 0x3c, !PT ;  /* 0x000000b506067212 */ /* 0x080fe200078e3cff */
[-C--:B------:R-:W-:Y:S01]  /*2b40*/  IMAD.WIDE.U32 R50, R24, R68.reuse, R50 ;  /* 0x0000004418327225 */ /* 0x080fe200078e0032 */
[----:B------:R-:W-:Y:S02]  /*2b50*/  LOP3.LUT R7, R7, 0xffffe000, RZ, 0xc0, !PT ;  /* 0xffffe00007077812 */ /* 0x000fe400078ec0ff */
[----:B------:R-:W-:Y:S01]  /*2b60*/  LOP3.LUT R8, R8, R181, RZ, 0x3c, !PT ;  /* 0x000000b508087212 */ /* 0x000fe200078e3cff */
[----:B------:R-:W-:Y:S01]  /*2b70*/  IMAD.WIDE.U32 R52, R24, R68, R52 ;  /* 0x0000004418347225 */ /* 0x000fe200078e0034 */
[----:B------:R-:W-:-:S02]  /*2b80*/  SEL R55, RZ, 0x8, P1 ;  /* 0x00000008ff377807 */ /* 0x000fc40000800000 */
[----:B------:R-:W-:Y:S01]  /*2b90*/  LOP3.LUT R57, R0, R57, RZ, 0xfc, !PT ;  /* 0x0000003900397212 */ /* 0x000fe200078efcff */
[----:B------:R-:W-:Y:S01]  /*2ba0*/  IMAD.IADD R63, R21, 0x1, R3 ;  /* 0x00000001153f7824 */ /* 0x000fe200078e0203 */
[C---:B------:R-:W-:Y:S01]  /*2bb0*/  SHF.L.U64.HI R71, R70.reuse, 0x7, R71 ;  /* 0x0000000746477819 */ /* 0x040fe20000010247 */
[----:B------:R-:W-:Y:S01]  /*2bc0*/  IMAD.SHL.U32 R70, R70, 0x80, RZ ;  /* 0x0000008046467824 */ /* 0x000fe200078e00ff */
[C---:B------:R-:W-:Y:S01]  /*2bd0*/  SHF.L.U64.HI R69, R68.reuse, 0x7, R69 ;  /* 0x0000000744457819 */ /* 0x040fe20000010245 */
[----:B------:R-:W-:Y:S01]  /*2be0*/  IMAD.SHL.U32 R68, R68, 0x80, RZ ;  /* 0x0000008044447824 */ /* 0x000fe200078e00ff */
[----:B------:R-:W-:Y:S01]  /*2bf0*/  IADD3 R62, R3, R49, RZ ;  /* 0x00000031033e7210 */ /* 0x000fe20007ffe0ff */
[----:B------:R-:W-:Y:S01]  /*2c00*/  IMAD.SHL.U32 R65, R65, 0x2, RZ ;  /* 0x0000000241417824 */ /* 0x000fe200078e00ff */
[----:B------:R-:W-:Y:S01]  /*2c10*/  LOP3.LUT R54, R0, 0x1, RZ, 0xc0, !PT ;  /* 0x0000000100367812 */ /* 0x000fe200078ec0ff */
[----:B------:R-:W-:Y:S01]  /*2c20*/  IMAD.IADD R61, R51, 0x1, R9 ;  /* 0x00000001333d7824 */ /* 0x000fe200078e0209 */
[----:B------:R-:W-:Y:S01]  /*2c30*/  P2R R84, PR, RZ, 0x10 ;  /* 0x00000010ff547803 */ /* 0x000fe20000000000 */
[----:B------:R-:W-:Y:S01]  /*2c40*/  IMAD.IADD R60, R9, 0x1, R53 ;  /* 0x00000001093c7824 */ /* 0x000fe200078e0235 */
[----:B------:R-:W-:-:S02]  /*2c50*/  P2R R85, PR, RZ, 0x8 ;  /* 0x00000008ff557803 */ /* 0x000fc40000000000 */
[--C-:B------:R-:W-:Y:S02]  /*2c60*/  IADD3 R73, R6, R5, R182.reuse ;  /* 0x0000000506497210 */ /* 0x100fe40007ffe0b6 */
[----:B------:R-:W-:Y:S02]  /*2c70*/  IADD3 R72, R8, R7, R182 ;  /* 0x0000000708487210 */ /* 0x000fe40007ffe0b6 */
[----:B------:R-:W-:Y:S02]  /*2c80*/  LOP3.LUT R59, R77, 0xfffffff0, RZ, 0xc0, !PT ;  /* 0xfffffff04d3b7812 */ /* 0x000fe400078ec0ff */
[----:B------:R-:W-:Y:S02]  /*2c90*/  LOP3.LUT R58, R76, 0xfffffff0, RZ, 0xc0, !PT ;  /* 0xfffffff04c3a7812 */ /* 0x000fe400078ec0ff */
[----:B------:R-:W-:Y:S02]  /*2ca0*/  LOP3.LUT R56, R75, 0xfffffff0, RZ, 0xc0, !PT ;  /* 0xfffffff04b387812 */ /* 0x000fe400078ec0ff */
[----:B------:R-:W-:-:S02]  /*2cb0*/  LOP3.LUT R55, R78, R55, RZ, 0xfc, !PT ;  /* 0x000000374e377212 */ /* 0x000fc400078efcff */
[C---:B------:R-:W-:Y:S02]  /*2cc0*/  LOP3.LUT R3, R57.reuse, 0x2, RZ, 0xc0, !PT ;  /* 0x0000000239037812 */ /* 0x040fe400078ec0ff */
[----:B------:R-:W-:Y:S02]  /*2cd0*/  LOP3.LUT R0, R57, 0x4, RZ, 0xc0, !PT ;  /* 0x0000000439007812 */ /* 0x000fe400078ec0ff */
[----:B---3--:R-:W-:Y:S01]  /*2ce0*/  SHF.R.S32.HI R64, RZ, 0x1f, R82 ;  /* 0x0000001fff407819 */ /* 0x008fe20000011452 */
[----:B------:R-:W-:Y:S06]  /*2cf0*/  @!P6 BAR.SYNC.DEFER_BLOCKING 0x9, 0x100 ;  /* 0x024400000000eb1d */ /* 0x000fec0000010000 */
.L_x_1662:
[----:B0-----:R-:W0:Y:S01]  /*2d00*/  LDC R87, c[0x0][0x430] ;  /* 0x00010c00ff577b82 */ /* 0x001e220000000800 */
[----:B------:R-:W-:Y:S02]  /*2d10*/  VIADD R25, R25, 0xffffffff ;  /* 0xffffffff19197836 */ /* 0x000fe40000000000 */
[----:B------:R-:W-:Y:S02]  /*2d20*/  IMAD.MOV.U32 R86, RZ, RZ, RZ ;  /* 0x000000ffff567224 */ /* 0x000fe400078e00ff */
        /* <DEDUP_REMOVED lines=8> */
[----:B------:R-:W2:Y:S08]  /*2db0*/  @!P1 LDC.64 R4, c[0x0][0x418] ;  /* 0x00010600ff049b82 */ /* 0x000eb00000000a00 */
[----:B---3--:R-:W3:Y:S08]  /*2dc0*/  @P2 LDC R9, c[0x0][0x434] ;  /* 0x00010d00ff092b82 */ /* 0x008ef00000000800 */
[----:B------:R-:W4:Y:S01]  /*2dd0*/  @P2 LDC R10, c[0x0][0x438] ;  /* 0x00010e00ff0a2b82 */ /* 0x000f220000000800 */
[----:B---3--:R-:W-:-:S05]  /*2de0*/  @P2 IMAD.HI.U32 R9, R12, R9, RZ ;  /* 0x000000090c092227 */ /* 0x008fca00078e00ff */
[----:B----4-:R-:W-:Y:S01]  /*2df0*/  @P2 SHF.R.U32.HI R8, RZ, R10, R9 ;  /* 0x0000000aff082219 */ /* 0x010fe20000011609 */
[----:B0-----:R-:W-:-:S03]  /*2e00*/  @!P1 IMAD R10, R64, R6, RZ ;  /* 0x00000006400a9224 */ /* 0x001fc600078e02ff */
[----:B------:R-:W-:Y:S01]  /*2e10*/  @!P1 SHF.R.S32.HI R9, RZ, 0x1f, R8 ;  /* 0x0000001fff099819 */ /* 0x000fe20000011408 */
[C---:B------:R-:W-:Y:S02]  /*2e20*/  @!P1 IMAD R11, R82.reuse, R7, R10 ;  /* 0x00000007520b9224 */ /* 0x040fe400078e020a */
[----:B------:R-:W-:-:S04]  /*2e30*/  @!P1 IMAD.WIDE.U32 R6, R82, R6, R8 ;  /* 0x0000000652069225 */ /* 0x000fc800078e0008 */
[----:B------:R-:W-:Y:S01]  /*2e40*/  @!P1 IMAD.IADD R7, R7, 0x1, R11 ;  /* 0x0000000107079824 */ /* 0x000fe200078e020b */
[----:B--2---:R-:W-:-:S04]  /*2e50*/  @!P1 LEA R4, P2, R6, R4, 0x2 ;  /* 0x0000000406049211 */ /* 0x004fc800078410ff */
[----:B------:R-:W-:-:S05]  /*2e60*/  @!P1 LEA.HI.X R5, R6, R5, R7, 0x2, P2 ;  /* 0x0000000506059211 */ /* 0x000fca00010f1407 */
[----:B------:R0:W5:Y:S01]  /*2e70*/  @!P1 LDG.E R86, desc[UR42][R4.64] ;  /* 0x0000002a04569981 */ /* 0x000162000c1e1900 */
[----:B-1----:R-:W-:Y:S01]  /*2e80*/  ISETP.GE.AND P1, PT, R95, 0x1, PT ;  /* 0x000000015f00780c */ /* 0x002fe20003f26270 */
[----:B------:R-:W-:Y:S01]  /*2e90*/  IMAD.MOV R6, RZ, RZ, -R8 ;  /* 0x000000ffff067224 */ /* 0x000fe200078e0a08 */
[----:B------:R-:W-:Y:S05]  /*2ea0*/  YIELD ;  /* 0x0000000000007946 */ /* 0x000fea0003800000 */
[C---:B------:R-:W-:Y:S01]  /*2eb0*/  IMAD R97, R17.reuse, 0x6000, R201 ;  /* 0x0000600011617824 */ /* 0x040fe200078e02c9 */
[----:B------:R-:W-:Y:S01]  /*2ec0*/  BSSY B0, `(.L_x_1600) ;  /* 0x0000696000007945 */ /* 0x000fe20003800000 */
[----:B------:R-:W-:Y:S01]  /*2ed0*/  IMAD R7, R17, 0x6000, R202 ;  /* 0x0000600011077824 */ /* 0x000fe200078e02ca */
[----:B------:R-:W-:Y:S01]  /*2ee0*/  ISETP.GT.AND P3, PT, R25, R26, PT ;  /* 0x0000001a1900720c */ /* 0x000fe20003f64270 */
[----:B------:R-:W-:-:S02]  /*2ef0*/  IMAD R87, R87, R6, R12 ;  /* 0x0000000657577224 */ /* 0x000fc400078e020c */
[C---:B------:R-:W-:Y:S02]  /*2f00*/  IMAD.IADD R97, R16.reuse, 0x1, R97 ;  /* 0x0000000110617824 */ /* 0x040fe400078e0261 */
[----:B------:R-:W-:Y:S01]  /*2f10*/  IMAD.IADD R96, R16, 0x1, R7 ;  /* 0x0000000110607824 */ /* 0x000fe200078e0207 */
[----:B0-----:R-:W-:Y:S07]  /*2f20*/  @!P1 BRA `(.L_x_1601) ;  /* 0x0000006400289947 */ /* 0x001fee0003800000 */
[----:B------:R-:W-:Y:S01]  /*2f30*/  SHF.R.S32.HI R89, RZ, 0x1f, R87 ;  /* 0x0000001fff597819 */ /* 0x000fe20000011457 */
[----:B------:R-:W-:Y:S01]  /*2f40*/  ULDC.64 UR4, c[0x0][0x300] ;  /* 0x0000c00000047ab9 */ /* 0x000fe20000000a00 */
[----:B-----5:R-:W-:Y:S01]  /*2f50*/  SHF.R.S32.HI R90, RZ, 0x1f, R86 ;  /* 0x0000001fff5a7819 */ /* 0x020fe20000011456 */
[----:B------:R-:W-:Y:S01]  /*2f60*/  IMAD.WIDE.U32 R4, R87, UR4, RZ ;  /* 0x0000000457047c25 */ /* 0x000fe2000f8e00ff */
[----:B------:R-:W-:-:S03]  /*2f70*/  ULDC.64 UR6, c[0x0][0x2e8] ;  /* 0x0000ba0000067ab9 */ /* 0x000fc60000000a00 */
[----:B------:R-:W-:Y:S02]  /*2f80*/  IMAD R6, R89, UR4, RZ ;  /* 0x0000000459067c24 */ /* 0x000fe4000f8e02ff */
[-C--:B------:R-:W-:Y:S02]  /*2f90*/  IMAD R8, R71, R25.reuse, RZ ;  /* 0x0000001947087224 */ /* 0x080fe400078e02ff */
[----:B------:R-:W-:Y:S01]  /*2fa0*/  IMAD R7, R87, UR5, R6 ;  /* 0x0000000557077c24 */ /* 0x000fe2000f8e0206 */
[----:B------:R-:W-:Y:S01]  /*2fb0*/  ULDC.64 UR4, c[0x0][0x310] ;  /* 0x0000c40000047ab9 */ /* 0x000fe20000000a00 */
[----:B------:R-:W-:Y:S02]  /*2fc0*/  IMAD R6, R69, R25, RZ ;  /* 0x0000001945067224 */ /* 0x000fe400078e02ff */
        /* <DEDUP_REMOVED lines=8> */
[C---:B------:R-:W-:Y:S01]  /*3050*/  IMAD.WIDE.U32 R4, R168.reuse, UR4, R4 ;  /* 0x00000004a8047c25 */ /* 0x040fe2000f8e0004 */
[----:B------:R-:W-:Y:S02]  /*3060*/  ULDC.U8 UR4, c[0x0][0x410] ;  /* 0x0001040000047ab9 */ /* 0x000fe40000000000 */
[----:B------:R-:W-:Y:S01]  /*3070*/  ISETP.NE.AND P1, PT, RZ, UR4, PT ;  /* 0x00000004ff007c0c */ /* 0x000fe2000bf25270 */
[----:B------:R-:W-:Y:S01]  /*3080*/  IMAD R14, R168, UR5, R5 ;  /* 0x00000005a80e7c24 */ /* 0x000fe2000f8e0205 */
[----:B------:R-:W-:Y:S01]  /*3090*/  IADD3 R98, P2, R4, UR6, RZ ;  /* 0x0000000604627c10 */ /* 0x000fe2000ff5e0ff */
[----:B------:R-:W-:-:S02]  /*30a0*/  IMAD R91, R25, -0x80, R2 ;  /* 0xffffff80195b7824 */ /* 0x000fc400078e0202 */
[----:B------:R-:W-:Y:S01]  /*30b0*/  IMAD R7, R7, R70, R8 ;  /* 0x0000004607077224 */ /* 0x000fe200078e0208 */
[----:B------:R-:W-:Y:S01]  /*30c0*/  IADD3.X R14, R14, UR7, RZ, P2, !PT ;  /* 0x000000070e0e7c10 */ /* 0x000fe200097fe4ff */
[----:B------:R-:W-:Y:S01]  /*30d0*/  IMAD.WIDE.U32 R12, R68, R25, RZ ;  /* 0x00000019440c7225 */ /* 0x000fe200078e00ff */
[----:B------:R-:W-:-:S03]  /*30e0*/  VIMNMX R91, R91, 0x80, PT ;  /* 0x000000805b5b7848 */ /* 0x000fc60003fe0100 */
[----:B------:R-:W-:-:S04]  /*30f0*/  IMAD.WIDE.U32 R10, R70, R25, RZ ;  /* 0x00000019460a7225 */ /* 0x000fc800078e00ff */
[----:B------:R-:W-:Y:S02]  /*3100*/  IMAD.IADD R15, R13, 0x1, R9 ;  /* 0x000000010d0f7824 */ /* 0x000fe400078e0209 */
[----:B------:R-:W-:Y:S01]  /*3110*/  IMAD.IADD R83, R11, 0x1, R7 ;  /* 0x000000010b537824 */ /* 0x000fe200078e0207 */
[----:B------:R-:W-:Y:S06]  /*3120*/  @!P1 BRA `(.L_x_1602) ;  /* 0x0000003000109947 */ /* 0x000fec0003800000 */
        /* <DEDUP_REMOVED lines=51> */
.L_x_1604:
[----:B------:R-:W-:Y:S05]  /*3460*/  BSYNC B1 ;  /* 0x0000000000017941 */ /* 0x000fea0003800000 */
.L_x_1603:
[----:B------:R-:W-:Y:S01]  /*3470*/  UISETP.NE.AND UP0, UPT, UR40, 0x3, UPT ;  /* 0x000000032800788c */ /* 0x000fe2000bf05270 */
[----:B-----5:R-:W-:Y:S01]  /*3480*/  IMAD.MOV.U32 R100, RZ, RZ, R8 ;  /* 0x000000ffff647224 */ /* 0x020fe200078e0008 */
[----:B------:R-:W-:Y:S01]  /*3490*/  MOV R108, R40 ;  /* 0x00000028006c7202 */ /* 0x000fe20000000f00 */
[----:B------:R-:W-:Y:S02]  /*34a0*/  IMAD.MOV.U32 R103, RZ, RZ, R30 ;  /* 0x000000ffff677224 */ /* 0x000fe400078e001e */
[----:B------:R-:W-:Y:S01]  /*34b0*/  IMAD.MOV.U32 R105, RZ, RZ, R34 ;  /* 0x000000ffff697224 */ /* 0x000fe200078e0022 */
[----:B------:R-:W-:Y:S01]  /*34c0*/  PLOP3.LUT P1, PT, PT, PT, UP0, 0x80, 0x0 ;  /* 0x000000000000781c */ /* 0x000fe20003f2f008 */
[----:B------:R-:W-:Y:S02]  /*34d0*/  IMAD.MOV.U32 R107, RZ, RZ, R38 ;  /* 0x000000ffff6b7224 */ /* 0x000fe400078e0026 */
[----:B------:R-:W-:Y:S02]  /*34e0*/  IMAD.MOV.U32 R109, RZ, RZ, R42 ;  /* 0x000000ffff6d7224 */ /* 0x000fe400078e002a */
[----:B------:R-:W-:-:S02]  /*34f0*/  IMAD.MOV.U32 R111, RZ, RZ, R46 ;  /* 0x000000ffff6f7224 */ /* 0x000fc400078e002e */
[----:B------:R-:W-:Y:S02]  /*3500*/  IMAD.MOV.U32 R102, RZ, RZ, R28 ;  /* 0x000000ffff667224 */ /* 0x000fe400078e001c */
[----:B------:R-:W-:Y:S02]  /*3510*/  IMAD.MOV.U32 R104, RZ, RZ, R32 ;  /* 0x000000ffff687224 */ /* 0x000fe400078e0020 */
[----:B------:R-:W-:Y:S02]  /*3520*/  IMAD.MOV.U32 R106, RZ, RZ, R36 ;  /* 0x000000ffff6a7224 */ /* 0x000fe400078e0024 */
[----:B------:R-:W-:Y:S02]  /*3530*/  IMAD.MOV.U32 R110, RZ, RZ, R44 ;  /* 0x000000ffff6e7224 */ /* 0x000fe400078e002c */
[----:B------:R-:W-:Y:S01]  /*3540*/  IMAD.MOV.U32 R112, RZ, RZ, R92 ;  /* 0x000000ffff707224 */ /* 0x000fe200078e005c */
[----:B------:R-:W-:Y:S06]  /*3550*/  @!P1 BRA `(.L_x_1605) ;  /* 0x0000000000049947 */ /* 0x000fec0003800000 */
[----:B------:R-:W-:Y:S01]  /*3560*/  BPT.TRAP 0x1 ;  /* 0x000000040000795c */ /* 0x000fe20000300000 */
.L_x_1605:
[----:B------:R-:W-:Y:S01]  /*3570*/  IMAD R83, R17, 0x8, R16 ;  /* 0x0000000811537824 */ /* 0x000fe200078e0210 */
[----:B------:R-:W-:Y:S01]  /*3580*/  SHF.L.U32 R94, R174, 0x1f, RZ ;  /* 0x0000001fae5e7819 */ /* 0x000fe200000006ff */
[----:B------:R-:W-:Y:S03]  /*3590*/  BSSY B1, `(.L_x_1606) ;  /* 0x0000003000017945 */ /* 0x000fe60003800000 */
[----:B------:R-:W1:Y:S02]  /*35a0*/  SYNCS.PHASECHK.TRANS64.TRYWAIT P4, [R83+URZ+0x22890], R94 ;  /* 0x0228905e530075a7 */ /* 0x000e64000808017f */
[----:B-1----:R-:W-:Y:S05]  /*35b0*/  @!P4 BRA `(.L_x_1607) ;  /* 0x000002900004c947 */ /* 0x002fea0003800000 */
.L_x_1983:
[----:B------:R-:W-:Y:S05]  /*35c0*/  BSYNC B1 ;  /* 0x0000000000017941 */ /* 0x000fea0003800000 */
.L_x_1606:
[----:B------:R-:W-:-:S03]  /*35d0*/  UMOV UR4, 0xffffffff ;  /* 0xffffffff00047882 */ /* 0x000fc60000000000 */
[----:B------:R-:W-:Y:S05]  /*35e0*/  BRA.DIV UR4, `(.L_x_1608) ;  /* 0x00000292040c7947 */ /* 0x000fea000b800000 */
[----:B------:R2:W3:Y:S04]  /*35f0*/  SHFL.IDX PT, R99, R14, RZ, 0x1e1f ;  /* 0x001e1fff0e637589 */ /* 0x0004e800000e0000 */
[----:B------:R2:W4:Y:S02]  /*3600*/  SHFL.IDX PT, R101, R98, RZ, 0x1e1f ;  /* 0x001e1fff62657589 */ /* 0x00052400000e0000 */
.L_x_1987:
[----:B------:R-:W-:Y:S05]  /*3610*/  @P2 BRA `(.L_x_1609) ;  /* 0x0000006000802947 */ /* 0x000fea0003800000 */
[----:B------:R-:W-:Y:S01]  /*3620*/  ISETP.NE.AND P2, PT, R54, RZ, PT ;  /* 0x000000ff3600720c */ /* 0x000fe20003f45270 */
[----:B------:R-:W-:-:S12]  /*3630*/  BSSY B1, `(.L_x_1610) ;  /* 0x0000072000017945 */ /* 0x000fd80003800000 */
[----:B------:R-:W-:Y:S05]  /*3640*/  @!P2 BRA `(.L_x_1611) ;  /* 0x0000000400c0a947 */ /* 0x000fea0003800000 */
[----:B------:R1:W1:Y:S01]  /*3650*/  LDS.128 R4, [R97+0x16400] ;  /* 0x0164000061047984 */ /* 0x0002620000000c00 */
[----:B0---4-:R-:W-:Y:S01]  /*3660*/  IADD3 R10, P2, R18, R101, RZ ;  /* 0x00000065120a7210 */ /* 0x011fe20007f5e0ff */
[----:B------:R-:W-:Y:S04]  /*3670*/  BSSY B2, `(.L_x_1612) ;  /* 0x000006c000027945 */ /* 0x000fe80003800000 */
[----:B---3--:R-:W-:Y:S01]  /*3680*/  IMAD.X R11, R99, 0x1, R19, P2 ;  /* 0x00000001630b7824 */ /* 0x008fe200010e0613 */
[----:B------:R-:W-:-:S13]  /*3690*/  ISETP.GE.AND P2, PT, R172, R95, PT ;  /* 0x0000005fac00720c */ /* 0x000fda0003f46270 */
[----:B------:R-:W-:Y:S05]  /*36a0*/  @P2 BRA `(.L_x_1613) ;  /* 0x0000000400a02947 */ /* 0x000fea0003800000 */
[----:B------:R-:W-:Y:S01]  /*36b0*/  SHF.R.U32.HI R12, RZ, 0x8, R47 ;  /* 0x00000008ff0c7819 */ /* 0x000fe2000001162f */
[----:B-1----:R-:W-:Y:S01]  /*36c0*/  IMAD.MOV.U32 R13, RZ, RZ, R5 ;  /* 0x000000ffff0d7224 */ /* 0x002fe200078e0005 */
[----:B------:R-:W-:Y:S01]  /*36d0*/  SHF.R.U32.HI R46, RZ, 0x8, R93 ;  /* 0x00000008ff2e7819 */ /* 0x000fe2000001165d */
[----:B--2---:R-:W-:Y:S01]  /*36e0*/  IMAD.MOV.U32 R14, RZ, RZ, R4 ;  /* 0x000000ffff0e7224 */ /* 0x004fe200078e0004 */
[----:B------:R-:W-:Y:S01]  /*36f0*/  SHF.R.U32.HI R113, RZ, 0x10, R47 ;  /* 0x00000010ff717819 */ /* 0x000fe2000001162f */
[----:B------:R-:W-:Y:S01]  /*3700*/  IMAD.SHL.U32 R12, R12, 0x100, RZ ;  /* 0x000001000c0c7824 */ /* 0x000fe200078e00ff */
[----:B------:R-:W-:Y:S01]  /*3710*/  LOP3.LUT R15, R47, 0xff0000ff, RZ, 0xc0, !PT ;  /* 0xff0000ff2f0f7812 */ /* 0x000fe200078ec0ff */
[----:B------:R-:W-:Y:S01]  /*3720*/  IMAD.SHL.U32 R46, R46, 0x100, RZ ;  /* 0x000001002e2e7824 */ /* 0x000fe200078e00ff */
[----:B------:R-:W-:Y:S01]  /*3730*/  SHF.R.U32.HI R98, RZ, 0x10, R93 ;  /* 0x00000010ff627819 */ /* 0x000fe2000001165d */
[----:B------:R-:W-:Y:S01]  /*3740*/  IMAD.U32 R5, R113, 0x10000, RZ ;  /* 0x0001000071057824 */ /* 0x000fe200078e00ff */
[----:B------:R-:W-:-:S02]  /*3750*/  LOP3.LUT R47, R93, 0xff0000ff, RZ, 0xc0, !PT ;  /* 0xff0000ff5d2f7812 */ /* 0x000fc400078ec0ff */
[----:B------:R-:W-:Y:S01]  /*3760*/  LOP3.LUT R12, R15, 0xff00, R12, 0xf8, !PT ;  /* 0x0000ff000f0c7812 */ /* 0x000fe200078ef80c */
[----:B------:R-:W-:Y:S01]  /*3770*/  IMAD.U32 R15, R98, 0x10000, RZ ;  /* 0x00010000620f7824 */ /* 0x000fe200078e00ff */
[----:B------:R-:W-:Y:S02]  /*3780*/  LOP3.LUT R92, R47, 0xff00, R46, 0xf8, !PT ;  /* 0x0000ff002f5c7812 */ /* 0x000fe400078ef82e */
[----:B------:R-:W-:Y:S02]  /*3790*/  F2FP.F16.E4M3.UNPACK_B R46, R112.H1 ;  /* 0x00000070ff2e723e */ /* 0x000fe400030006ff */
[----:B------:R-:W-:Y:S02]  /*37a0*/  F2FP.F16.E4M3.UNPACK_B R4, R13 ;  /* 0x0000000dff04723e */ /* 0x000fe400020006ff */
[----:B------:R-:W-:Y:S01]  /*37b0*/  LOP3.LUT R5, R12, 0xff0000, R5, 0xf8, !PT ;  /* 0x00ff00000c057812 */ /* 0x000fe200078ef805 */
[----:B------:R-:W-:Y:S01]  /*37c0*/  HADD2.F32 R98, -RZ, R46.H0_H0 ;  /* 0x2000002eff627230 */ /* 0x000fe20000004100 */
[----:B------:R-:W-:Y:S01]  /*37d0*/  LOP3.LUT R12, R92, 0xff0000, R15, 0xf8, !PT ;  /* 0x00ff00005c0c7812 */ /* 0x000fe200078ef80f */
[--C-:B------:R-:W-:Y:S01]  /*37e0*/  HADD2.F32 R15, -RZ, R4.reuse.H1_H1 ;  /* 0x30000004ff0f7230 */ /* 0x100fe20000004100 */
[----:B------:R-:W-:Y:S01]  /*37f0*/  F2FP.F16.E4M3.UNPACK_B R92, R111.H1 ;  /* 0x0000006fff5c723e */ /* 0x000fe200030006ff */
[----:B------:R-:W-:Y:S01]  /*3800*/  HADD2.F32 R4, -RZ, R4.H0_H0 ;  /* 0x20000004ff047230 */ /* 0x000fe20000004100 */
[----:B------:R-:W-:Y:S01]  /*3810*/  F2FP.F16.E4M3.UNPACK_B R13, R13.H1 ;  /* 0x0000000dff0d723e */ /* 0x000fe200030006ff */
[----:B------:R-:W-:-:S02]  /*3820*/  HADD2.F32 R113, -RZ, R46.H1_H1 ;  /* 0x3000002eff717230 */ /* 0x000fc40000004100 */
[CC--:B------:R-:W-:Y:S01]  /*3830*/  FMUL.FTZ R115, R15.reuse, R98.reuse ;  /* 0x000000620f737220 */ /* 0x0c0fe20000410000 */
        /* <DEDUP_REMOVED lines=16> */
[----:B------:R-:W-:-:S02]  /*3940*/  HADD2.F32 R47, -RZ, R15.H0_H0 ;  /* 0x2000000fff2f7230 */ /* 0x000fc40000004100 */
[----:B------:R-:W-:Y:S02]  /*3950*/  HADD2.F32 R92, -RZ, R15.H1_H1 ;  /* 0x3000000fff5c7230 */ /* 0x000fe40000004100 */
[----:B------:R-:W-:Y:S02]  /*3960*/  HADD2.F32 R112, -RZ, R112.H0_H0 ;  /* 0x20000070ff707230 */ /* 0x000fe40000004100 */
[-C--:B------:R-:W-:Y:S01]  /*3970*/  FMUL.FTZ R113, R47, R93.reuse ;  /* 0x0000005d2f717220 */ /* 0x080fe20000410000 */
[--C-:B------:R-:W-:Y:S02]  /*3980*/  HADD2.F32 R46, -RZ, R14.reuse.H1_H1 ;  /* 0x3000000eff2e7230 */ /* 0x100fe40000004100 */
[----:B------:R-:W-:Y:S01]  /*3990*/  FMUL.FTZ R114, R92, R93 ;  /* 0x0000005d5c727220 */ /* 0x000fe20000410000 */
[----:B------:R-:W-:Y:S02]  /*39a0*/  HADD2.F32 R15, -RZ, R14.H0_H0 ;  /* 0x2000000eff0f7230 */ /* 0x000fe40000004100 */
[----:B------:R-:W-:-:S02]  /*39b0*/  HADD2.F32 R14, -RZ, R111.H1_H1 ;  /* 0x3000006fff0e7230 */ /* 0x000fc40000004100 */
[-C--:B------:R-:W-:Y:S01]  /*39c0*/  FMUL.FTZ R98, R46, R112.reuse ;  /* 0x000000702e627220 */ /* 0x080fe20000410000 */
[----:B------:R-:W-:Y:S02]  /*39d0*/  HADD2.F32 R111, -RZ, R111.H0_H0 ;  /* 0x2000006fff6f7230 */ /* 0x000fe40000004100 */
[----:B------:R-:W-:Y:S01]  /*39e0*/  FMUL.FTZ R93, R15, R112 ;  /* 0x000000700f5d7220 */ /* 0x000fe20000410000 */
[----:B------:R-:W-:Y:S01]  /*39f0*/  F2FP.F16.E4M3.UNPACK_B R112, R5.H1 ;  /* 0x00000005ff70723e */ /* 0x000fe200030006ff */
[-C--:B------:R-:W-:Y:S01]  /*3a00*/  FFMA.FTZ R47, R47, R14.reuse, -R114 ;  /* 0x0000000e2f2f7223 */ /* 0x080fe20000010872 */
[----:B------:R-:W-:Y:S01]  /*3a10*/  FFMA.FTZ R92, R92, R14, R113 ;  /* 0x0000000e5c5c7223 */ /* 0x000fe20000010071 */
[-C--:B------:R-:W-:Y:S01]  /*3a20*/  FFMA.FTZ R14, R15, R111.reuse, -R98 ;  /* 0x0000006f0f0e7223 */ /* 0x080fe20000010862 */
[----:B------:R-:W-:Y:S01]  /*3a30*/  FFMA.FTZ R15, R46, R111, R93 ;  /* 0x0000006f2e0f7223 */ /* 0x000fe2000001005d */
[----:B------:R-:W-:Y:S01]  /*3a40*/  F2FP.F16.E4M3.UNPACK_B R93, R7.H1 ;  /* 0x00000007ff5d723e */ /* 0x000fe200030006ff */
[--C-:B------:R-:W-:Y:S01]  /*3a50*/  HADD2.F32 R113, -RZ, R112.reuse.H1_H1 ;  /* 0x30000070ff717230 */ /* 0x100fe20000004100 */
        /* <DEDUP_REMOVED lines=12> */
[----:B------:R-:W-:Y:S01]  /*3b20*/  FMUL.FTZ R5, R93, R116 ;  /* 0x000000745d057220 */ /* 0x000fe20000410000 */
[----:B------:R-:W-:Y:S01]  /*3b30*/  HADD2.F32 R117, -RZ, R114.H1_H1 ;  /* 0x30000072ff757230 */ /* 0x000fe20000004100 */
[----:B------:R-:W-:Y:S01]  /*3b40*/  F2FP.F16.E4M3.UNPACK_B R7, R7 ;  /* 0x00000007ff07723e */ /* 0x000fe200020006ff */
[----:B------:R-:W-:Y:S02]  /*3b50*/  HADD2.F32 R92, -RZ, R92.H0_H0 ;  /* 0x2000005cff5c7230 */ /* 0x000fe40000004100 */
[----:B------:R-:W-:Y:S01]  /*3b60*/  FFMA.FTZ R118, R98, R113, -R5 ;  /* 0x0000007162767223 */ /* 0x000fe20000010805 */
[----:B------:R-:W-:Y:S02]  /*3b70*/  HADD2.F32 R5, -RZ, R111.H1_H1 ;  /* 0x3000006fff057230 */ /* 0x000fe40000004100 */
[-C--:B------:R-:W-:Y:S01]  /*3b80*/  FMUL.FTZ R119, R12, R117.reuse ;  /* 0x000000750c777220 */ /* 0x080fe20000410000 */
[----:B------:R-:W-:Y:S01]  /*3b90*/  F2FP.F16.E4M3.UNPACK_B R6, R6 ;  /* 0x00000006ff06723e */ /* 0x000fe200020006ff */
[----:B------:R-:W-:Y:S01]  /*3ba0*/  FMUL.FTZ R117, R92, R117 ;  /* 0x000000755c757220 */ /* 0x000fe20000410000 */
[----:B------:R-:W-:Y:S01]  /*3bb0*/  FMUL.FTZ R116, R98, R116 ;  /* 0x0000007462747220 */ /* 0x000fe20000410000 */
[----:B------:R-:W-:Y:S01]  /*3bc0*/  FFMA.FTZ R119, R92, R5, -R119 ;  /* 0x000000055c777223 */ /* 0x000fe20000010877 */
[----:B------:R-:W-:-:S02]  /*3bd0*/  HADD2.F32 R114, -RZ, R114.H0_H0 ;  /* 0x20000072ff727230 */ /* 0x000fc40000004100 */
[----:B------:R-:W-:Y:S01]  /*3be0*/  FFMA.FTZ R98, R12, R5, R117 ;  /* 0x000000050c627223 */ /* 0x000fe20000010075 */
[--C-:B------:R-:W-:Y:S02]  /*3bf0*/  HADD2.F32 R12, -RZ, R7.reuse.H0_H0 ;  /* 0x20000007ff0c7230 */ /* 0x100fe40000004100 */
[----:B------:R-:W-:Y:S01]  /*3c00*/  FFMA.FTZ R121, R93, R113, R116 ;  /* 0x000000715d797223 */ /* 0x000fe20000010074 */
[--C-:B------:R-:W-:Y:S02]  /*3c10*/  HADD2.F32 R5, -RZ, R6.reuse.H0_H0 ;  /* 0x20000006ff057230 */ /* 0x100fe40000004100 */
[----:B------:R-:W-:Y:S02]  /*3c20*/  HADD2.F32 R7, -RZ, R7.H1_H1 ;  /* 0x30000007ff077230 */ /* 0x000fe40000004100 */
[----:B------:R-:W-:Y:S01]  /*3c30*/  FMUL.FTZ R116, R12, R115 ;  /* 0x000000730c747220 */ /* 0x000fe20000410000 */
[----:B------:R-:W-:Y:S02]  /*3c40*/  HADD2.F32 R6, -RZ, R6.H1_H1 ;  /* 0x30000006ff067230 */ /* 0x000fe40000004100 */
[----:B------:R-:W-:Y:S01]  /*3c50*/  FMUL.FTZ R93, R5, R114 ;  /* 0x00000072055d7220 */ /* 0x000fe20000410000 */
[----:B------:R-:W-:-:S02]  /*3c60*/  HADD2.F32 R111, -RZ, R111.H0_H0 ;  /* 0x2000006fff6f7230 */ /* 0x000fc40000004100 */
[C---:B------:R-:W-:Y:S01]  /*3c70*/  FMUL.FTZ R113, R7.reuse, R115 ;  /* 0x0000007307717220 */ /* 0x040fe20000410000 */
[----:B------:R-:W-:Y:S01]  /*3c80*/  FFMA.FTZ R116, R7, R112, R116 ;  /* 0x0000007007747223 */ /* 0x000fe20000010074 */
[----:B------:R-:W-:Y:S01]  /*3c90*/  FMUL.FTZ R92, R6, R114 ;  /* 0x00000072065c7220 */ /* 0x000fe20000410000 */
[----:B------:R-:W-:Y:S01]  /*3ca0*/  F2FP.SATFINITE.E4M3.F32.PACK_AB_MERGE_C R98, R98, R119, RZ ;  /* 0x000000776262723e */ /* 0x000fe200048070ff */
[----:B------:R-:W-:Y:S01]  /*3cb0*/  FFMA.FTZ R113, R12, R112, -R113 ;  /* 0x000000700c717223 */ /* 0x000fe20000010871 */
[-C--:B------:R-:W-:Y:S01]  /*3cc0*/  FFMA.FTZ R93, R6, R111.reuse, R93 ;  /* 0x0000006f065d7223 */ /* 0x080fe2000001005d */
[----:B------:R-:W-:Y:S01]  /*3cd0*/  FFMA.FTZ R92, R5, R111, -R92 ;  /* 0x0000006f055c7223 */ /* 0x000fe2000001085c */
[----:B------:R-:W-:Y:S02]  /*3ce0*/  F2FP.SATFINITE.E4M3.F32.PACK_AB_MERGE_C R118, R121, R118, RZ ;  /* 0x000000767976723e */ /* 0x000fe400048070ff */
[----:B------:R-:W-:Y:S02]  /*3cf0*/  F2FP.SATFINITE.E4M3.F32.PACK_AB_MERGE_C R5, R13, R4, R46 ;  /* 0x000000040d05723e */ /* 0x000fe4000480702e */
[----:B------:R-:W-:-:S02]  /*3d00*/  F2FP.SATFINITE.E4M3.F32.PACK_AB_MERGE_C R4, R15, R14, R47 ;  /* 0x0000000e0f04723e */ /* 0x000fc4000480702f */
[----:B------:R-:W-:Y:S02]  /*3d10*/  F2FP.SATFINITE.E4M3.F32.PACK_AB_MERGE_C R6, R93, R92, R98 ;  /* 0x0000005c5d06723e */ /* 0x000fe40004807062 */
[----:B------:R-:W-:-:S07]  /*3d20*/  F2FP.SATFINITE.E4M3.F32.PACK_AB_MERGE_C R7, R116, R113, R118 ;  /* 0x000000717407723e */ /* 0x000fce0004807076 */
.L_x_1613:
[----:B------:R-:W-:Y:S05]  /*3d30*/  BSYNC B2 ;  /* 0x0000000000027941 */ /* 0x000fea0003800000 */
.L_x_1612:
[----:B-1----:R0:W-:Y:S02]  /*3d40*/  ST.E.128 desc[UR42][R10.64], R4 ;  /* 0x000000040a007985 */ /* 0x0021e4000c101d2a */
.L_x_1611:
[----:B------:R-:W-:Y:S05]  /*3d50*/  BSYNC B1 ;  /* 0x0000000000017941 */ /* 0x000fea0003800000 */
.L_x_1610:
[----:B------:R-:W-:Y:S01]  /*3d60*/  ISETP.NE.AND P2, PT, R3, RZ, PT ;  /* 0x000000ff0300720c */ /* 0x000fe20003f45270 */
[----:B------:R-:W-:-:S12]  /*3d70*/  BSSY B1, `(.L_x_1614) ;  /* 0x0000072000017945 */ /* 0x000fd80003800000 */
[----:B------:R-:W-:Y:S05]  /*3d80*/  @!P2 BRA `(.L_x_1615) ;  /* 0x0000000400c0a947 */ /* 0x000fea0003800000 */
[----:B0-----:R-:W-:Y:S01]  /*3d90*/  IMAD.SHL.U32 R4, R178, 0x10, RZ ;  /* 0x00000010b2047824 */ /* 0x001fe200078e00ff */
[----:B------:R-:W-:Y:S04]  /*3da0*/  BSSY B2, `(.L_x_1616) ;  /* 0x000006d000027945 */ /* 0x000fe80003800000 */
[----:B----4-:R-:W-:-:S04]  /*3db0*/  IADD3 R10, P2, R101, R4, RZ ;  /* 0x00000004650a7210 */ /* 0x010fc80007f5e0ff */
[----:B---3--:R-:W-:Y:S02]  /*3dc0*/  LEA.HI.X.SX32 R11, R4, R99, 0x1, P2 ;  /* 0x00000063040b7211 */ /* 0x008fe400010f0eff */
[----:B------:R0:W3:Y:S01]  /*3dd0*/  LDS.128 R4, [R96+0x16400] ;  /* 0x0164000060047984 */ /* 0x0000e20000000c00 */
[----:B------:R-:W-:-:S13]  /*3de0*/  ISETP.GE.AND P2, PT, R192, R95, PT ;  /* 0x0000005fc000720c */ /* 0x000fda0003f46270 */
[----:B0-----:R-:W-:Y:S05]  /*3df0*/  @P2 BRA `(.L_x_1617) ;  /* 0x00000004009c2947 */ /* 0x001fea0003800000 */
[----:B------:R-:W-:Y:S01]  /*3e00*/  SHF.R.U32.HI R13, RZ, 0x8, R43 ;  /* 0x00000008ff0d7819 */ /* 0x000fe2000001162b */
[----:B--23--:R-:W-:Y:S01]  /*3e10*/  IMAD.MOV.U32 R14, RZ, RZ, R4 ;  /* 0x000000ffff0e7224 */ /* 0x00cfe200078e0004 */
[----:B------:R-:W-:Y:S02]  /*3e20*/  SHF.R.U32.HI R42, RZ, 0x8, R45 ;  /* 0x00000008ff2a7819 */ /* 0x000fe4000001162d */
[----:B------:R-:W-:Y:S01]  /*3e30*/  LOP3.LUT R12, R43, 0xff0000ff, RZ, 0xc0, !PT ;  /* 0xff0000ff2b0c7812 */ /* 0x000fe200078ec0ff */
[----:B------:R-:W-:Y:S01]  /*3e40*/  IMAD.SHL.U32 R13, R13, 0x100, RZ ;  /* 0x000001000d0d7824 */ /* 0x000fe200078e00ff */
[----:B------:R-:W-:Y:S01]  /*3e50*/  SHF.R.U32.HI R43, RZ, 0x10, R43 ;  /* 0x00000010ff2b7819 */ /* 0x000fe2000001162b */
[----:B------:R-:W-:Y:S01]  /*3e60*/  IMAD.SHL.U32 R42, R42, 0x100, RZ ;  /* 0x000001002a2a7824 */ /* 0x000fe200078e00ff */
[----:B------:R-:W-:Y:S02]  /*3e70*/  SHF.R.U32.HI R44, RZ, 0x10, R45 ;  /* 0x00000010ff2c7819 */ /* 0x000fe4000001162d */
[----:B------:R-:W-:-:S02]  /*3e80*/  LOP3.LUT R15, R45, 0xff0000ff, RZ, 0xc0, !PT ;  /* 0xff0000ff2d0f7812 */ /* 0x000fc400078ec0ff */
[----:B------:R-:W-:Y:S01]  /*3e90*/  LOP3.LUT R12, R12, 0xff00, R13, 0xf8, !PT ;  /* 0x0000ff000c0c7812 */ /* 0x000fe200078ef80d */
[----:B------:R-:W-:Y:S01]  /*3ea0*/  IMAD.U32 R13, R43, 0x10000, RZ ;  /* 0x000100002b0d7824 */ /* 0x000fe200078e00ff */
[----:B------:R-:W-:Y:S01]  /*3eb0*/  LOP3.LUT R15, R15, 0xff00, R42, 0xf8, !PT ;  /* 0x0000ff000f0f7812 */ /* 0x000fe200078ef82a */
[----:B------:R-:W-:Y:S01]  /*3ec0*/  IMAD.U32 R44, R44, 0x10000, RZ ;  /* 0x000100002c2c7824 */ /* 0x000fe200078e00ff */
        /* <DEDUP_REMOVED lines=38> */
[-C--:B------:R-:W-:Y:S01]  /*4130*/  FFMA.FTZ R43, R43, R14.reuse, -R92 ;  /* 0x0000000e2b2b7223 */ /* 0x080fe2000001085c */
[----:B------:R-:W-:Y:S01]  /*4140*/  FFMA.FTZ R44, R44, R14, R47 ;  /* 0x0000000e2c2c7223 */ /* 0x000fe2000001002f */
[-C--:B------:R-:W-:Y:S01]  /*4150*/  FFMA.FTZ R14, R15, R109.reuse, -R46 ;  /* 0x0000006d0f0e7223 */ /* 0x080fe2000001082e */
[----:B------:R-:W-:Y:S01]  /*4160*/  FFMA.FTZ R15, R42, R109, R45 ;  /* 0x0000006d2a0f7223 */ /* 0x000fe2000001002d */
[----:B------:R-:W-:Y:S02]  /*4170*/  F2FP.F16.E4M3.UNPACK_B R45, R7.H1 ;  /* 0x00000007ff2d723e */ /* 0x000fe400030006ff */
[----:B------:R-:W-:-:S02]  /*4180*/  F2FP.SATFINITE.E4M3.F32.PACK_AB_MERGE_C R42, R98, R93, RZ ;  /* 0x0000005d622a723e */ /* 0x000fc400048070ff */
[----:B------:R-:W-:Y:S01]  /*4190*/  F2FP.SATFINITE.E4M3.F32.PACK_AB_MERGE_C R43, R44, R43, RZ ;  /* 0x0000002b2c2b723e */ /* 0x000fe200048070ff */
[--C-:B------:R-:W-:Y:S01]  /*41a0*/  HADD2.F32 R46, -RZ, R45.reuse.H0_H0 ;  /* 0x2000002dff2e7230 */ /* 0x100fe20000004100 */
[-C--:B------:R-:W-:Y:S01]  /*41b0*/  F2FP.F16.E4M3.UNPACK_B R109, R13.reuse.H1 ;  /* 0x0000000dff6d723e */ /* 0x080fe200030006ff */
[----:B------:R-:W-:Y:S01]  /*41c0*/  HADD2.F32 R45, -RZ, R45.H1_H1 ;  /* 0x3000002dff2d7230 */ /* 0x000fe20000004100 */
[----:B------:R-:W-:Y:S02]  /*41d0*/  F2FP.F16.E4M3.UNPACK_B R44, R6.H1 ;  /* 0x00000006ff2c723e */ /* 0x000fe400030006ff */
        /* <DEDUP_REMOVED lines=10> */
[-C--:B------:R-:W-:Y:S01]  /*4280*/  FMUL.FTZ R111, R13, R110.reuse ;  /* 0x0000006e0d6f7220 */ /* 0x080fe20000410000 */
[----:B------:R-:W-:Y:S01]  /*4290*/  F2FP.F16.E4M3.UNPACK_B R7, R7 ;  /* 0x00000007ff07723e */ /* 0x000fe200020006ff */
[C---:B------:R-:W-:Y:S01]  /*42a0*/  FMUL.FTZ R110, R44.reuse, R110 ;  /* 0x0000006e2c6e7220 */ /* 0x040fe20000410000 */
[----:B------:R-:W-:Y:S01]  /*42b0*/  F2FP.F16.E4M3.UNPACK_B R6, R6 ;  /* 0x00000006ff06723e */ /* 0x000fe200020006ff */
[----:B------:R-:W-:Y:S01]  /*42c0*/  FFMA.FTZ R111, R44, R12, -R111 ;  /* 0x0000000c2c6f7223 */ /* 0x000fe2000001086f */
[----:B------:R-:W-:-:S02]  /*42d0*/  HADD2.F32 R93, -RZ, R92.H1_H1 ;  /* 0x3000005cff5d7230 */ /* 0x000fc40000004100 */
[----:B------:R-:W-:Y:S01]  /*42e0*/  FFMA.FTZ R110, R13, R12, R110 ;  /* 0x0000000c0d6e7223 */ /* 0x000fe2000001006e */
[--C-:B------:R-:W-:Y:S01]  /*42f0*/  HADD2.F32 R12, -RZ, R7.reuse.H0_H0 ;  /* 0x20000007ff0c7230 */ /* 0x100fe20000004100 */
[----:B------:R-:W-:Y:S01]  /*4300*/  F2FP.SATFINITE.E4M3.F32.PACK_AB_MERGE_C R5, R5, R4, R42 ;  /* 0x000000040505723e */ /* 0x000fe2000480702a */
[----:B------:R-:W-:Y:S02]  /*4310*/  HADD2.F32 R13, -RZ, R7.H1_H1 ;  /* 0x30000007ff0d7230 */ /* 0x000fe40000004100 */
[-C--:B------:R-:W-:Y:S01]  /*4320*/  FFMA.FTZ R113, R46, R93.reuse, -R113 ;  /* 0x0000005d2e717223 */ /* 0x080fe20000010871 */
[--C-:B------:R-:W-:Y:S02]  /*4330*/  HADD2.F32 R7, -RZ, R6.reuse.H0_H0 ;  /* 0x20000006ff077230 */ /* 0x100fe40000004100 */
[----:B------:R-:W-:Y:S01]  /*4340*/  FFMA.FTZ R112, R45, R93, R112 ;  /* 0x0000005d2d707223 */ /* 0x000fe20000010070 */
[----:B------:R-:W-:Y:S01]  /*4350*/  HADD2.F32 R109, -RZ, R109.H0_H0 ;  /* 0x2000006dff6d7230 */ /* 0x000fe20000004100 */
[----:B------:R-:W-:Y:S01]  /*4360*/  F2FP.SATFINITE.E4M3.F32.PACK_AB_MERGE_C R110, R110, R111, RZ ;  /* 0x0000006f6e6e723e */ /* 0x000fe200048070ff */
[----:B------:R-:W-:Y:S01]  /*4370*/  HADD2.F32 R6, -RZ, R6.H1_H1 ;  /* 0x30000006ff067230 */ /* 0x000fe20000004100 */
[----:B------:R-:W-:Y:S01]  /*4380*/  F2FP.SATFINITE.E4M3.F32.PACK_AB_MERGE_C R4, R15, R14, R43 ;  /* 0x0000000e0f04723e */ /* 0x000fe2000480702b */
        /* <DEDUP_REMOVED lines=11> */
[----:B------:R-:W-:-:S04]  /*4440*/  F2FP.SATFINITE.E4M3.F32.PACK_AB_MERGE_C R112, R112, R113, RZ ;  /* 0x000000717070723e */ /* 0x000fc800048070ff */
[----:B------:R-:W-:Y:S02]  /*4450*/  F2FP.SATFINITE.E4M3.F32.PACK_AB_MERGE_C R6, R45, R44, R110 ;  /* 0x0000002c2d06723e */ /* 0x000fe4000480706e */
[----:B------:R-:W-:-:S07]  /*4460*/  F2FP.SATFINITE.E4M3.F32.PACK_AB_MERGE_C R7, R46, R93, R112 ;  /* 0x0000005d2e07723e */ /* 0x000fce0004807070 */
.L_x_1617:
[----:B------:R-:W-:Y:S05]  /*4470*/  BSYNC B2 ;  /* 0x0000000000027941 */ /* 0x000fea0003800000 */
.L_x_1616:
[----:B---3--:R0:W-:Y:S02]  /*4480*/  ST.E.128 desc[UR42][R10.64], R4 ;  /* 0x000000040a007985 */ /* 0x0081e4000c101d2a */
.L_x_1615:
[----:B------:R-:W-:Y:S05]  /*4490*/  BSYNC B1 ;  /* 0x0000000000017941 */ /* 0x000fea0003800000 */
.L_x_1614:
        /* <DEDUP_REMOVED lines=11> */
[----:B---3--:R-:W-:Y:S01]  /*4550*/  IMAD.MOV.U32 R13, RZ, RZ, R5 ;  /* 0x000000ffff0d7224 */ /* 0x008fe200078e0005 */
[--C-:B--2---:R-:W-:Y:S01]  /*4560*/  SHF.R.U32.HI R14, RZ, 0x8, R39.reuse ;  /* 0x00000008ff0e7819 */ /* 0x104fe20000011627 */
[----:B------:R-:W-:Y:S01]  /*4570*/  IMAD.MOV.U32 R12, RZ, RZ, R4 ;  /* 0x000000ffff0c7224 */ /* 0x000fe200078e0004 */
        /* <DEDUP_REMOVED lines=8> */
[----:B------:R-:W-:Y:S01]  /*4600*/  LOP3.LUT R39, R39, 0xff00, R38, 0xf8, !PT ;  /* 0x0000ff0027277812 */ /* 0x000fe200078ef826 */
[----:B------:R-:W-:Y:S01]  /*4610*/  IMAD.U32 R38, R40, 0x10000, RZ ;  /* 0x0001000028267824 */ /* 0x000fe200078e00ff */
[----:B------:R-:W-:Y:S02]  /*4620*/  F2FP.F16.E4M3.UNPACK_B R4, R13 ;  /* 0x0000000dff04723e */ /* 0x000fe400020006ff */
[----:B------:R-:W-:Y:S02]  /*4630*/  F2FP.F16.E4M3.UNPACK_B R15, R108.H1 ;  /* 0x0000006cff0f723e */ /* 0x000fe400030006ff */
[----:B------:R-:W-:Y:S01]  /*4640*/  LOP3.LUT R5, R14, 0xff0000, R5, 0xf8, !PT ;  /* 0x00ff00000e057812 */ /* 0x000fe200078ef805 */
[--C-:B------:R-:W-:Y:S01]  /*4650*/  HADD2.F32 R14, -RZ, R4.reuse.H1_H1 ;  /* 0x30000004ff0e7230 */ /* 0x100fe20000004100 */
[----:B------:R-:W-:Y:S01]  /*4660*/  LOP3.LUT R42, R39, 0xff0000, R38, 0xf8, !PT ;  /* 0x00ff0000272a7812 */ /* 0x000fe200078ef826 */
[--C-:B------:R-:W-:Y:S01]  /*4670*/  HADD2.F32 R43, -RZ, R15.reuse.H0_H0 ;  /* 0x2000000fff2b7230 */ /* 0x100fe20000004100 */
[----:B------:R-:W-:Y:S01]  /*4680*/  F2FP.F16.E4M3.UNPACK_B R39, R107.H1 ;  /* 0x0000006bff27723e */ /* 0x000fe200030006ff */
[----:B------:R-:W-:Y:S01]  /*4690*/  HADD2.F32 R4, -RZ, R4.H0_H0 ;  /* 0x20000004ff047230 */ /* 0x000fe20000004100 */
[----:B------:R-:W-:Y:S01]  /*46a0*/  F2FP.F16.E4M3.UNPACK_B R13, R13.H1 ;  /* 0x0000000dff0d723e */ /* 0x000fe200030006ff */
[----:B------:R-:W-:-:S02]  /*46b0*/  HADD2.F32 R40, -RZ, R15.H1_H1 ;  /* 0x3000000fff287230 */ /* 0x000fc40000004100 */
[----:B------:R-:W-:Y:S01]  /*46c0*/  FMUL.FTZ R45, R14, R43 ;  /* 0x0000002b0e2d7220 */ /* 0x000fe20000410000 */
[----:B------:R-:W-:Y:S01]  /*46d0*/  HADD2.F32 R41, -RZ, R39.H0_H0 ;  /* 0x20000027ff297230 */ /* 0x000fe20000004100 */
[----:B------:R-:W-:Y:S01]  /*46e0*/  F2FP.F16.E4M3.UNPACK_B R108, R108 ;  /* 0x0000006cff6c723e */ /* 0x000fe200020006ff */
[--C-:B------:R-:W-:Y:S01]  /*46f0*/  HADD2.F32 R38, -RZ, R13.reuse.H1_H1 ;  /* 0x3000000dff267230 */ /* 0x100fe20000004100 */
[----:B------:R-:W-:Y:S01]  /*4700*/  F2FP.F16.E4M3.UNPACK_B R107, R107 ;  /* 0x0000006bff6b723e */ /* 0x000fe200020006ff */
[----:B------:R-:W-:Y:S02]  /*4710*/  HADD2.F32 R15, -RZ, R13.H0_H0 ;  /* 0x2000000dff0f7230 */ /* 0x000fe40000004100 */
[----:B------:R-:W-:Y:S01]  /*4720*/  FMUL.FTZ R13, R4, R43 ;  /* 0x0000002b040d7220 */ /* 0x000fe20000410000 */
[----:B------:R-:W-:Y:S02]  /*4730*/  HADD2.F32 R39, -RZ, R39.H1_H1 ;  /* 0x30000027ff277230 */ /* 0x000fe40000004100 */
[-C--:B------:R-:W-:Y:S01]  /*4740*/  FMUL.FTZ R44, R38, R40.reuse ;  /* 0x00000028262c7220 */ /* 0x080fe20000410000 */
[-C--:B------:R-:W-:Y:S01]  /*4750*/  FFMA.FTZ R4, R4, R41.reuse, -R45 ;  /* 0x0000002904047223 */ /* 0x080fe2000001082d */
[----:B------:R-:W-:Y:S01]  /*4760*/  FFMA.FTZ R13, R14, R41, R13 ;  /* 0x000000290e0d7223 */ /* 0x000fe2000001000d */
[C---:B------:R-:W-:Y:S01]  /*4770*/  FMUL.FTZ R43, R15.reuse, R40 ;  /* 0x000000280f2b7220 */ /* 0x040fe20000410000 */
[-C--:B------:R-:W-:Y:S01]  /*4780*/  F2FP.F16.E4M3.UNPACK_B R14, R12.reuse.H1 ;  /* 0x0000000cff0e723e */ /* 0x080fe200030006ff */
[-C--:B------:R-:W-:Y:S01]  /*4790*/  FFMA.FTZ R44, R15, R39.reuse, -R44 ;  /* 0x000000270f2c7223 */ /* 0x080fe2000001082c */
[----:B------:R-:W-:Y:S01]  /*47a0*/  F2FP.F16.E4M3.UNPACK_B R12, R12 ;  /* 0x0000000cff0c723e */ /* 0x000fe200020006ff */
[----:B------:R-:W-:Y:S01]  /*47b0*/  FFMA.FTZ R45, R38, R39, R43 ;  /* 0x00000027262d7223 */ /* 0x000fe2000001002b */
[----:B------:R-:W-:-:S02]  /*47c0*/  HADD2.F32 R40, -RZ, R108.H1_H1 ;  /* 0x3000006cff287230 */ /* 0x000fc40000004100 */
[--C-:B------:R-:W-:Y:S02]  /*47d0*/  HADD2.F32 R39, -RZ, R14.reuse.H1_H1 ;  /* 0x3000000eff277230 */ /* 0x100fe40000004100 */
[----:B------:R-:W-:Y:S01]  /*47e0*/  HADD2.F32 R38, -RZ, R14.H0_H0 ;  /* 0x2000000eff267230 */ /* 0x000fe20000004100 */
[----:B------:R-:W-:Y:S01]  /*47f0*/  F2FP.SATFINITE.E4M3.F32.PACK_AB_MERGE_C R98, R45, R44, RZ ;  /* 0x0000002c2d62723e */ /* 0x000fe200048070ff */
[----:B------:R-:W-:Y:S02]  /*4800*/  HADD2.F32 R108, -RZ, R108.H0_H0 ;  /* 0x2000006cff6c7230 */ /* 0x000fe40000004100 */
[-C--:B------:R-:W-:Y:S01]  /*4810*/  FMUL.FTZ R43, R39, R40.reuse ;  /* 0x00000028272b7220 */ /* 0x080fe20000410000 */
[--C-:B------:R-:W-:Y:S02]  /*4820*/  HADD2.F32 R15, -RZ, R12.reuse.H1_H1 ;  /* 0x3000000cff0f7230 */ /* 0x100fe40000004100 */
[----:B------:R-:W-:Y:S01]  /*4830*/  FMUL.FTZ R40, R38, R40 ;  /* 0x0000002826287220 */ /* 0x000fe20000410000 */
[----:B------:R-:W-:Y:S01]  /*4840*/  HADD2.F32 R14, -RZ, R12.H0_H0 ;  /* 0x2000000cff0e7230 */ /* 0x000fe20000004100 */
[----:B------:R-:W-:Y:S01]  /*4850*/  F2FP.F16.E4M3.UNPACK_B R44, R42.H1 ;  /* 0x0000002aff2c723e */ /* 0x000fe200030006ff */
[----:B------:R-:W-:-:S02]  /*4860*/  HADD2.F32 R12, -RZ, R107.H1_H1 ;  /* 0x3000006bff0c7230 */ /* 0x000fc40000004100 */
[-C--:B------:R-:W-:Y:S01]  /*4870*/  FMUL.FTZ R41, R15, R108.reuse ;  /* 0x0000006c0f297220 */ /* 0x080fe20000410000 */
[----:B------:R-:W-:Y:S02]  /*4880*/  HADD2.F32 R107, -RZ, R107.H0_H0 ;  /* 0x2000006bff6b7230 */ /* 0x000fe40000004100 */
[----:B------:R-:W-:Y:S01]  /*4890*/  FMUL.FTZ R108, R14, R108 ;  /* 0x0000006c0e6c7220 */ /* 0x000fe20000410000 */
[--C-:B------:R-:W-:Y:S02]  /*48a0*/  HADD2.F32 R46, -RZ, R44.reuse.H1_H1 ;  /* 0x3000002cff2e7230 */ /* 0x100fe40000004100 */
[-C--:B------:R-:W-:Y:S01]  /*48b0*/  FFMA.FTZ R43, R38, R12.reuse, -R43 ;  /* 0x0000000c262b7223 */ /* 0x080fe2000001082b */
[----:B------:R-:W-:Y:S01]  /*48c0*/  FFMA.FTZ R40, R39, R12, R40 ;  /* 0x0000000c27287223 */ /* 0x000fe20000010028 */
[-C--:B------:R-:W-:Y:S01]  /*48d0*/  FFMA.FTZ R12, R14, R107.reuse, -R41 ;  /* 0x0000006b0e0c7223 */ /* 0x080fe20000010829 */
[----:B------:R-:W-:Y:S01]  /*48e0*/  FFMA.FTZ R107, R15, R107, R108 ;  /* 0x0000006b0f6b7223 */ /* 0x000fe2000001006c */
[----:B------:R-:W-:Y:S01]  /*48f0*/  F2FP.F16.E4M3.UNPACK_B R15, R7.H1 ;  /* 0x00000007ff0f723e */ /* 0x000fe200030006ff */
[----:B------:R-:W-:Y:S01]  /*4900*/  HADD2.F32 R44, -RZ, R44.H0_H0 ;  /* 0x2000002cff2c7230 */ /* 0x000fe20000004100 */
[----:B------:R-:W-:-:S02]  /*4910*/  F2FP.F16.E4M3.UNPACK_B R41, R5.H1 ;  /* 0x00000005ff29723e */ /* 0x000fc400030006ff */
[----:B------:R-:W-:Y:S01]  /*4920*/  F2FP.SATFINITE.E4M3.F32.PACK_AB_MERGE_C R93, R40, R43, RZ ;  /* 0x0000002b285d723e */ /* 0x000fe200048070ff */
[--C-:B------:R-:W-:Y:S01]  /*4930*/  HADD2.F32 R39, -RZ, R15.reuse.H1_H1 ;  /* 0x3000000fff277230 */ /* 0x100fe20000004100 */
[----:B------:R-:W-:Y:S01]  /*4940*/  F2FP.F16.E4M3.UNPACK_B R14, R6.H1 ;  /* 0x00000006ff0e723e */ /* 0x000fe200030006ff */
[----:B------:R-:W-:Y:S01]  /*4950*/  HADD2.F32 R38, -RZ, R15.H0_H0 ;  /* 0x2000000fff267230 */ /* 0x000fe20000004100 */
[----:B------:R-:W-:Y:S01]  /*4960*/  F2FP.F16.E4M3.UNPACK_B R43, R42 ;  /* 0x0000002aff2b723e */ /* 0x000fe200020006ff */
[----:B------:R-:W-:Y:S01]  /*4970*/  HADD2.F32 R42, -RZ, R41.H1_H1 ;  /* 0x30000029ff2a7230 */ /* 0x000fe20000004100 */
[----:B------:R-:W-:Y:S01]  /*4980*/  F2FP.F16.E4M3.UNPACK_B R40, R5 ;  /* 0x00000005ff28723e */ /* 0x000fe200020006ff */
[----:B------:R-:W-:Y:S02]  /*4990*/  HADD2.F32 R15, -RZ, R14.H1_H1 ;  /* 0x3000000eff0f7230 */ /* 0x000fe40000004100 */
[----:B------:R-:W-:Y:S01]  /*49a0*/  FMUL.FTZ R5, R39, R46 ;  /* 0x0000002e27057220 */ /* 0x000fe20000410000 */
[----:B------:R-:W-:-:S02]  /*49b0*/  HADD2.F32 R45, -RZ, R43.H1_H1 ;  /* 0x3000002bff2d7230 */ /* 0x000fc40000004100 */
        /* <DEDUP_REMOVED lines=14> */
[----:B------:R-:W-:Y:S01]  /*4aa0*/  HADD2.F32 R7, -RZ, R7.H1_H1 ;  /* 0x30000007ff077230 */ /* 0x000fe20000004100 */
[----:B------:R-:W-:Y:S01]  /*4ab0*/  F2FP.SATFINITE.E4M3.F32.PACK_AB_MERGE_C R42, R42, R47, RZ ;  /* 0x0000002f2a2a723e */ /* 0x000fe200048070ff */
[----:B------:R-:W-:Y:S02]  /*4ac0*/  HADD2.F32 R6, -RZ, R6.H1_H1 ;  /* 0x30000006ff067230 */ /* 0x000fe40000004100 */
[----:B------:R-:W-:Y:S02]  /*4ad0*/  HADD2.F32 R43, -RZ, R43.H0_H0 ;  /* 0x2000002bff2b7230 */ /* 0x000fe40000004100 */
[-C--:B------:R-:W-:Y:S01]  /*4ae0*/  FMUL.FTZ R15, R7, R44.reuse ;  /* 0x0000002c070f7220 */ /* 0x080fe20000410000 */
[----:B------:R-:W-:Y:S02]  /*4af0*/  HADD2.F32 R41, -RZ, R41.H0_H0 ;  /* 0x20000029ff297230 */ /* 0x000fe40000004100 */
[----:B------:R-:W-:Y:S01]  /*4b00*/  FMUL.FTZ R44, R14, R44 ;  /* 0x0000002c0e2c7220 */ /* 0x000fe20000410000 */
[----:B------:R-:W-:-:S02]  /*4b10*/  HADD2.F32 R40, -RZ, R40.H0_H0 ;  /* 0x20000028ff287230 */ /* 0x000fc40000004100 */
[-C--:B------:R-:W-:Y:S01]  /*4b20*/  FMUL.FTZ R38, R6, R43.reuse ;  /* 0x0000002b06267220 */ /* 0x080fe20000410000 */
[----:B------:R-:W-:Y:S01]  /*4b30*/  FMUL.FTZ R43, R5, R43 ;  /* 0x0000002b052b7220 */ /* 0x000fe20000410000 */
        /* <DEDUP_REMOVED lines=8> */
.L_x_1621:
[----:B------:R-:W-:Y:S05]  /*4bc0*/  BSYNC B2 ;  /* 0x0000000000027941 */ /* 0x000fea0003800000 */
.L_x_1620:
[----:B---3--:R0:W-:Y:S02]  /*4bd0*/  ST.E.128 desc[UR42][R10.64], R4 ;  /* 0x000000040a007985 */ /* 0x0081e4000c101d2a */
.L_x_1619:
[----:B------:R-:W-:Y:S05]  /*4be0*/  BSYNC B1 ;  /* 0x0000000000017941 */ /* 0x000fea0003800000 */
.L_x_1618:
[----:B------:R-:W-:Y:S01]  /*4bf0*/  LOP3.LUT P2, RZ, R57, 0x8, RZ, 0xc0, !PT ;  /* 0x0000000839ff7812 */ /* 0x000fe2000784c0ff */
        /* <DEDUP_REMOVED lines=8> */
[----:B--2---:R-:W-:Y:S01]  /*4c80*/  SHF.R.U32.HI R14, RZ, 0x8, R35 ;  /* 0x00000008ff0e7819 */ /* 0x004fe20000011623 */
[----:B0-----:R-:W-:Y:S01]  /*4c90*/  IMAD.MOV.U32 R12, RZ, RZ, R4 ;  /* 0x000000ffff0c7224 */ /* 0x001fe200078e0004 */
[----:B------:R-:W-:Y:S02]  /*4ca0*/  SHF.R.U32.HI R34, RZ, 0x8, R37 ;  /* 0x00000008ff227819 */ /* 0x000fe40000011625 */
[----:B------:R-:W-:Y:S02]  /*4cb0*/  LOP3.LUT R13, R35, 0xff0000ff, RZ, 0xc0, !PT ;  /* 0xff0000ff230d7812 */ /* 0x000fe400078ec0ff */
[----:B------:R-:W-:Y:S01]  /*4cc0*/  SHF.R.U32.HI R36, RZ, 0x10, R35 ;  /* 0x00000010ff247819 */ /* 0x000fe20000011623 */
[----:B------:R-:W-:Y:S01]  /*4cd0*/  IMAD.SHL.U32 R34, R34, 0x100, RZ ;  /* 0x0000010022227824 */ /* 0x000fe200078e00ff */
[----:B------:R-:W-:Y:S02]  /*4ce0*/  SHF.R.U32.HI R35, RZ, 0x10, R37 ;  /* 0x00000010ff237819 */ /* 0x000fe40000011625 */
[----:B------:R-:W-:-:S02]  /*4cf0*/  SHF.L.U32 R14, R14, 0x8, RZ ;  /* 0x000000080e0e7819 */ /* 0x000fc400000006ff */
[----:B------:R-:W-:Y:S01]  /*4d00*/  LOP3.LUT R15, R37, 0xff0000ff, RZ, 0xc0, !PT ;  /* 0xff0000ff250f7812 */ /* 0x000fe200078ec0ff */
[----:B------:R-:W-:Y:S01]  /*4d10*/  IMAD.U32 R35, R35, 0x10000, RZ ;  /* 0x0001000023237824 */ /* 0x000fe200078e00ff */
[----:B------:R-:W-:Y:S01]  /*4d20*/  LOP3.LUT R13, R13, 0xff00, R14, 0xf8, !PT ;  /* 0x0000ff000d0d7812 */ /* 0x000fe200078ef80e */
[----:B------:R-:W-:Y:S01]  /*4d30*/  IMAD.U32 R14, R36, 0x10000, RZ ;  /* 0x00010000240e7824 */ /* 0x000fe200078e00ff */
[----:B------:R-:W-:Y:S02]  /*4d40*/  LOP3.LUT R34, R15, 0xff00, R34, 0xf8, !PT ;  /* 0x0000ff000f227812 */ /* 0x000fe400078ef822 */
        /* <DEDUP_REMOVED lines=10> */
[CC--:B------:R-:W-:Y:S01]  /*4df0*/  FMUL.FTZ R41, R13.reuse, R37.reuse ;  /* 0x000000250d297220 */ /* 0x0c0fe20000410000 */
[--C-:B------:R-:W-:Y:S02]  /*4e00*/  HADD2.F32 R35, -RZ, R34.reuse.H0_H0 ;  /* 0x20000022ff237230 */ /* 0x100fe40000004100 */
[----:B------:R-:W-:Y:S01]  /*4e10*/  FMUL.FTZ R40, R4, R37 ;  /* 0x0000002504287220 */ /* 0x000fe20000410000 */
[--C-:B------:R-:W-:Y:S01]  /*4e20*/  HADD2.F32 R15, -RZ, R5.reuse.H1_H1 ;  /* 0x30000005ff0f7230 */ /* 0x100fe20000004100 */
[----:B------:R-:W-:Y:S01]  /*4e30*/  F2FP.F16.E4M3.UNPACK_B R106, R106 ;  /* 0x0000006aff6a723e */ /* 0x000fe200020006ff */
[----:B------:R-:W-:Y:S02]  /*4e40*/  HADD2.F32 R14, -RZ, R5.H0_H0 ;  /* 0x20000005ff0e7230 */ /* 0x000fe40000004100 */
[-C--:B------:R-:W-:Y:S01]  /*4e50*/  FFMA.FTZ R5, R13, R35.reuse, R40 ;  /* 0x000000230d057223 */ /* 0x080fe20000010028 */
[----:B------:R-:W-:Y:S02]  /*4e60*/  HADD2.F32 R34, -RZ, R34.H1_H1 ;  /* 0x30000022ff227230 */ /* 0x000fe40000004100 */
[C---:B------:R-:W-:Y:S01]  /*4e70*/  FMUL.FTZ R37, R15.reuse, R38 ;  /* 0x000000260f257220 */ /* 0x040fe20000410000 */
[----:B------:R-:W-:Y:S01]  /*4e80*/  F2FP.F16.E4M3.UNPACK_B R13, R12.H1 ;  /* 0x0000000cff0d723e */ /* 0x000fe200030006ff */
[----:B------:R-:W-:Y:S01]  /*4e90*/  FMUL.FTZ R38, R14, R38 ;  /* 0x000000260e267220 */ /* 0x000fe20000410000 */
[----:B------:R-:W-:Y:S01]  /*4ea0*/  FFMA.FTZ R4, R4, R35, -R41 ;  /* 0x0000002304047223 */ /* 0x000fe20000010829 */
[----:B------:R-:W-:Y:S01]  /*4eb0*/  FFMA.FTZ R43, R14, R34, -R37 ;  /* 0x000000220e2b7223 */ /* 0x000fe20000010825 */
[----:B------:R-:W-:Y:S01]  /*4ec0*/  F2FP.F16.E4M3.UNPACK_B R12, R12 ;  /* 0x0000000cff0c723e */ /* 0x000fe200020006ff */
[----:B------:R-:W-:Y:S01]  /*4ed0*/  FFMA.FTZ R44, R15, R34, R38 ;  /* 0x000000220f2c7223 */ /* 0x000fe20000010026 */
[----:B------:R-:W-:Y:S01]  /*4ee0*/  F2FP.F16.E4M3.UNPACK_B R105, R105 ;  /* 0x00000069ff69723e */ /* 0x000fe200020006ff */
[----:B------:R-:W-:-:S02]  /*4ef0*/  HADD2.F32 R35, -RZ, R106.H1_H1 ;  /* 0x3000006aff237230 */ /* 0x000fc40000004100 */
[--C-:B------:R-:W-:Y:S01]  /*4f00*/  HADD2.F32 R14, -RZ, R13.reuse.H0_H0 ;  /* 0x2000000dff0e7230 */ /* 0x100fe20000004100 */
[----:B------:R-:W-:Y:S01]  /*4f10*/  F2FP.SATFINITE.E4M3.F32.PACK_AB_MERGE_C R46, R44, R43, RZ ;  /* 0x0000002b2c2e723e */ /* 0x000fe200048070ff */
[----:B------:R-:W-:Y:S02]  /*4f20*/  HADD2.F32 R15, -RZ, R13.H1_H1 ;  /* 0x3000000dff0f7230 */ /* 0x000fe40000004100 */
[----:B------:R-:W-:Y:S02]  /*4f30*/  HADD2.F32 R13, -RZ, R12.H0_H0 ;  /* 0x2000000cff0d7230 */ /* 0x000fe40000004100 */
[-C--:B------:R-:W-:Y:S01]  /*4f40*/  FMUL.FTZ R40, R14, R35.reuse ;  /* 0x000000230e287220 */ /* 0x080fe20000410000 */
[----:B------:R-:W-:Y:S02]  /*4f50*/  HADD2.F32 R34, -RZ, R105.H1_H1 ;  /* 0x30000069ff227230 */ /* 0x000fe40000004100 */
[----:B------:R-:W-:Y:S01]  /*4f60*/  FMUL.FTZ R37, R15, R35 ;  /* 0x000000230f257220 */ /* 0x000fe20000410000 */
[----:B------:R-:W-:Y:S01]  /*4f70*/  HADD2.F32 R106, -RZ, R106.H0_H0 ;  /* 0x2000006aff6a7230 */ /* 0x000fe20000004100 */
[----:B------:R-:W-:Y:S01]  /*4f80*/  F2FP.SATFINITE.E4M3.F32.PACK_AB_MERGE_C R5, R5, R4, R46 ;  /* 0x000000040505723e */ /* 0x000fe2000480702e */
[----:B------:R-:W-:-:S02]  /*4f90*/  HADD2.F32 R12, -RZ, R12.H1_H1 ;  /* 0x3000000cff0c7230 */ /* 0x000fc40000004100 */
[-C--:B------:R-:W-:Y:S01]  /*4fa0*/  FFMA.FTZ R37, R14, R34.reuse, -R37 ;  /* 0x000000220e257223 */ /* 0x080fe20000010825 */
[----:B------:R-:W-:Y:S02]  /*4fb0*/  HADD2.F32 R105, -RZ, R105.H0_H0 ;  /* 0x20000069ff697230 */ /* 0x000fe40000004100 */
[----:B------:R-:W-:Y:S01]  /*4fc0*/  FFMA.FTZ R40, R15, R34, R40 ;  /* 0x000000220f287223 */ /* 0x000fe20000010028 */
[CC--:B------:R-:W-:Y:S01]  /*4fd0*/  FMUL.FTZ R35, R13.reuse, R106.reuse ;  /* 0x0000006a0d237220 */ /* 0x0c0fe20000410000 */
[----:B------:R-:W-:Y:S01]  /*4fe0*/  FMUL.FTZ R38, R12, R106 ;  /* 0x0000006a0c267220 */ /* 0x000fe20000410000 */
[----:B------:R-:W-:Y:S02]  /*4ff0*/  F2FP.F16.E4M3.UNPACK_B R34, R36.H1 ;  /* 0x00000024ff22723e */ /* 0x000fe400030006ff */
[----:B------:R-:W-:Y:S01]  /*5000*/  F2FP.SATFINITE.E4M3.F32.PACK_AB_MERGE_C R45, R40, R37, RZ ;  /* 0x00000025282d723e */ /* 0x000fe200048070ff */
[----:B------:R-:W-:Y:S01]  /*5010*/  FFMA.FTZ R41, R13, R105, -R38 ;  /* 0x000000690d297223 */ /* 0x000fe20000010826 */
[----:B------:R-:W-:Y:S01]  /*5020*/  F2FP.F16.E4M3.UNPACK_B R13, R7.H1 ;  /* 0x00000007ff0d723e */ /* 0x000fe200030006ff */
[----:B------:R-:W-:Y:S01]  /*5030*/  FFMA.FTZ R42, R12, R105, R35 ;  /* 0x000000690c2a7223 */ /* 0x000fe20000010023 */
[-C--:B------:R-:W-:Y:S01]  /*5040*/  F2FP.F16.E4M3.UNPACK_B R37, R39.reuse.H1 ;  /* 0x00000027ff25723e */ /* 0x080fe200030006ff */
[----:B------:R-:W-:Y:S01]  /*5050*/  HADD2.F32 R35, -RZ, R34.H1_H1 ;  /* 0x30000022ff237230 */ /* 0x000fe20000004100 */
[----:B------:R-:W-:Y:S01]  /*5060*/  F2FP.F16.E4M3.UNPACK_B R12, R6.H1 ;  /* 0x00000006ff0c723e */ /* 0x000fe200030006ff */
[----:B------:R-:W-:Y:S01]  /*5070*/  HADD2.F32 R15, -RZ, R13.H1_H1 ;  /* 0x3000000dff0f7230 */ /* 0x000fe20000004100 */
[----:B------:R-:W-:Y:S01]  /*5080*/  F2FP.F16.E4M3.UNPACK_B R39, R39 ;  /* 0x00000027ff27723e */ /* 0x000fe200020006ff */
[----:B------:R-:W-:Y:S01]  /*5090*/  HADD2.F32 R40, -RZ, R37.H1_H1 ;  /* 0x30000025ff287230 */ /* 0x000fe20000004100 */
[----:B------:R-:W-:Y:S01]  /*50a0*/  F2FP.F16.E4M3.UNPACK_B R36, R36 ;  /* 0x00000024ff24723e */ /* 0x000fe200020006ff */
[----:B------:R-:W-:Y:S01]  /*50b0*/  HADD2.F32 R14, -RZ, R13.H0_H0 ;  /* 0x2000000dff0e7230 */ /* 0x000fe20000004100 */
        /* <DEDUP_REMOVED lines=10> */
[----:B------:R-:W-:Y:S01]  /*5160*/  FMUL.FTZ R38, R12, R38 ;  /* 0x000000260c267220 */ /* 0x000fe20000410000 */
[----:B------:R-:W-:-:S02]  /*5170*/  HADD2.F32 R39, -RZ, R39.H0_H0 ;  /* 0x20000027ff277230 */ /* 0x000fc40000004100 */
[-C--:B------:R-:W-:Y:S01]  /*5180*/  FFMA.FTZ R43, R12, R14.reuse, -R43 ;  /* 0x0000000e0c2b7223 */ /* 0x080fe2000001082b */
[--C-:B------:R-:W-:Y:S02]  /*5190*/  HADD2.F32 R12, -RZ, R7.reuse.H0_H0 ;  /* 0x20000007ff0c7230 */ /* 0x100fe40000004100 */
[----:B------:R-:W-:Y:S01]  /*51a0*/  FFMA.FTZ R38, R13, R14, R38 ;  /* 0x0000000e0d267223 */ /* 0x000fe20000010026 */
[----:B------:R-:W-:Y:S02]  /*51b0*/  HADD2.F32 R13, -RZ, R7.H1_H1 ;  /* 0x30000007ff0d7230 */ /* 0x000fe40000004100 */
[----:B------:R-:W-:Y:S01]  /*51c0*/  FFMA.FTZ R35, R15, R35, R40 ;  /* 0x000000230f237223 */ /* 0x000fe20000010028 */
[--C-:B------:R-:W-:Y:S01]  /*51d0*/  HADD2.F32 R7, -RZ, R6.reuse.H0_H0 ;  /* 0x20000006ff077230 */ /* 0x100fe20000004100 */
[----:B------:R-:W-:Y:S01]  /*51e0*/  F2FP.SATFINITE.E4M3.F32.PACK_AB_MERGE_C R4, R42, R41, R45 ;  /* 0x000000292a04723e */ /* 0x000fe2000480702d */
[----:B------:R-:W-:Y:S01]  /*51f0*/  HADD2.F32 R6, -RZ, R6.H1_H1 ;  /* 0x30000006ff067230 */ /* 0x000fe20000004100 */
[----:B------:R-:W-:Y:S01]  /*5200*/  F2FP.SATFINITE.E4M3.F32.PACK_AB_MERGE_C R38, R38, R43, RZ ;  /* 0x0000002b2626723e */ /* 0x000fe200048070ff */
[----:B------:R-:W-:Y:S01]  /*5210*/  HADD2.F32 R37, -RZ, R37.H0_H0 ;  /* 0x20000025ff257230 */ /* 0x000fe20000004100 */
[----:B------:R-:W-:Y:S01]  /*5220*/  F2FP.SATFINITE.E4M3.F32.PACK_AB_MERGE_C R35, R35, R44, RZ ;  /* 0x0000002c2323723e */ /* 0x000fe200048070ff */
[----:B------:R-:W-:-:S02]  /*5230*/  HADD2.F32 R34, -RZ, R34.H0_H0 ;  /* 0x20000022ff227230 */ /* 0x000fc40000004100 */
[----:B------:R-:W-:Y:S01]  /*5240*/  FMUL.FTZ R14, R6, R39 ;  /* 0x00000027060e7220 */ /* 0x000fe20000410000 */
[----:B------:R-:W-:Y:S02]  /*5250*/  HADD2.F32 R36, -RZ, R36.H0_H0 ;  /* 0x20000024ff247230 */ /* 0x000fe40000004100 */
[-C--:B------:R-:W-:Y:S01]  /*5260*/  FMUL.FTZ R15, R13, R37.reuse ;  /* 0x000000250d0f7220 */ /* 0x080fe20000410000 */
[C---:B------:R-:W-:Y:S01]  /*5270*/  FMUL.FTZ R40, R12.reuse, R37 ;  /* 0x000000250c287220 */ /* 0x040fe20000410000 */
[----:B------:R-:W-:Y:S02]  /*5280*/  FMUL.FTZ R39, R7, R39 ;  /* 0x0000002707277220 */ /* 0x000fe40000410000 */
[-C--:B------:R-:W-:Y:S01]  /*5290*/  FFMA.FTZ R15, R12, R34.reuse, -R15 ;  /* 0x000000220c0f7223 */ /* 0x080fe2000001080f */
[----:B------:R-:W-:Y:S01]  /*52a0*/  FFMA.FTZ R40, R13, R34, R40 ;  /* 0x000000220d287223 */ /* 0x000fe20000010028 */
[-C--:B------:R-:W-:Y:S01]  /*52b0*/  FFMA.FTZ R14, R7, R36.reuse, -R14 ;  /* 0x00000024070e7223 */ /* 0x080fe2000001080e */
[----:B------:R-:W-:-:S03]  /*52c0*/  FFMA.FTZ R39, R6, R36, R39 ;  /* 0x0000002406277223 */ /* 0x000fc60000010027 */
[----:B------:R-:W-:Y:S02]  /*52d0*/  F2FP.SATFINITE.E4M3.F32.PACK_AB_MERGE_C R7, R40, R15, R35 ;  /* 0x0000000f2807723e */ /* 0x000fe40004807023 */
[----:B------:R-:W-:-:S07]  /*52e0*/  F2FP.SATFINITE.E4M3.F32.PACK_AB_MERGE_C R6, R39, R14, R38 ;  /* 0x0000000e2706723e */ /* 0x000fce0004807026 */
.L_x_1625:
[----:B------:R-:W-:Y:S05]  /*52f0*/  BSYNC B2 ;  /* 0x0000000000027941 */ /* 0x000fea0003800000 */
.L_x_1624:
[----:B0-----:R0:W-:Y:S02]  /*5300*/  ST.E.128 desc[UR42][R10.64], R4 ;  /* 0x000000040a007985 */ /* 0x0011e4000c101d2a */
.L_x_1623:
[----:B------:R-:W-:Y:S05]  /*5310*/  BSYNC B1 ;  /* 0x0000000000017941 */ /* 0x000fea0003800000 */
.L_x_1622:
        /* <DEDUP_REMOVED lines=9> */
[----:B------:R-:W-:Y:S01]  /*53b0*/  SHF.R.U32.HI R13, RZ, 0x8, R31 ;  /* 0x00000008ff0d7819 */ /* 0x000fe2000001161f */
[----:B0-----:R-:W-:Y:S01]  /*53c0*/  IMAD.MOV.U32 R12, RZ, RZ, R4 ;  /* 0x000000ffff0c7224 */ /* 0x001fe200078e0004 */
[----:B------:R-:W-:Y:S02]  /*53d0*/  SHF.R.U32.HI R15, RZ, 0x8, R33 ;  /* 0x00000008ff0f7819 */ /* 0x000fe40000011621 */
[----:B------:R-:W-:Y:S01]  /*53e0*/  SHF.R.U32.HI R34, RZ, 0x10, R31 ;  /* 0x00000010ff227819 */ /* 0x000fe2000001161f */
[----:B------:R-:W-:Y:S01]  /*53f0*/  IMAD.SHL.U32 R13, R13, 0x100, RZ ;  /* 0x000001000d0d7824 */ /* 0x000fe200078e00ff */
[----:B--2---:R-:W-:Y:S01]  /*5400*/  LOP3.LUT R14, R31, 0xff0000ff, RZ, 0xc0, !PT ;  /* 0xff0000ff1f0e7812 */ /* 0x004fe200078ec0ff */
[----:B------:R-:W-:Y:S01]  /*5410*/  IMAD.SHL.U32 R15, R15, 0x100, RZ ;  /* 0x000001000f0f7824 */ /* 0x000fe200078e00ff */
[----:B------:R-:W-:Y:S02]  /*5420*/  SHF.R.U32.HI R32, RZ, 0x10, R33 ;  /* 0x00000010ff207819 */ /* 0x000fe40000011621 */
[----:B------:R-:W-:-:S02]  /*5430*/  LOP3.LUT R30, R33, 0xff0000ff, RZ, 0xc0, !PT ;  /* 0xff0000ff211e7812 */ /* 0x000fc400078ec0ff */
[----:B------:R-:W-:Y:S01]  /*5440*/  LOP3.LUT R14, R14, 0xff00, R13, 0xf8, !PT ;  /* 0x0000ff000e0e7812 */ /* 0x000fe200078ef80d */
[----:B------:R-:W-:Y:S01]  /*5450*/  IMAD.U32 R13, R34, 0x10000, RZ ;  /* 0x00010000220d7824 */ /* 0x000fe200078e00ff */
        /* <DEDUP_REMOVED lines=92> */
.L_x_1629:
[----:B------:R-:W-:Y:S05]  /*5a20*/  BSYNC B2 ;  /* 0x0000000000027941 */ /* 0x000fea0003800000 */
.L_x_1628:
[----:B0-----:R0:W-:Y:S02]  /*5a30*/  ST.E.128 desc[UR42][R10.64], R4 ;  /* 0x000000040a007985 */ /* 0x0011e4000c101d2a */
.L_x_1627:
[----:B------:R-:W-:Y:S05]  /*5a40*/  BSYNC B1 ;  /* 0x0000000000017941 */ /* 0x000fea0003800000 */
.L_x_1626:
[----:B------:R-:W-:-:S13]  /*5a50*/  LOP3.LUT P2, RZ, R57, 0x20, RZ, 0xc0, !PT ;  /* 0x0000002039ff7812 */ /* 0x000fda000784c0ff */
[----:B------:R-:W-:Y:S05]  /*5a60*/  @!P2 BRA `(.L_x_1609) ;  /* 0x0000003c006ca947 */ /* 0x000fea0003800000 */
[----:B0-----:R0:W0:Y:S01]  /*5a70*/  LDS.128 R4, [R96+0x1a400] ;  /* 0x01a4000060047984 */ /* 0x0010220000000c00 */
[----:B----4-:R-:W-:Y:S01]  /*5a80*/  IADD3 R10, P2, R185, R101, RZ ;  /* 0x00000065b90a7210 */ /* 0x010fe20007f5e0ff */
[----:B------:R-:W-:Y:S04]  /*5a90*/  BSSY B1, `(.L_x_1630) ;  /* 0x000006b000017945 */ /* 0x000fe80003800000 */
[----:B---3--:R-:W-:Y:S01]  /*5aa0*/  IMAD.X R11, R99, 0x1, R198, P2 ;  /* 0x00000001630b7824 */ /* 0x008fe200010e06c6 */
[----:B------:R-:W-:-:S13]  /*5ab0*/  ISETP.GE.AND P2, PT, R196, R95, PT ;  /* 0x0000005fc400720c */ /* 0x000fda0003f46270 */
[----:B------:R-:W-:Y:S05]  /*5ac0*/  @P2 BRA `(.L_x_1631) ;  /* 0x00000004009c2947 */ /* 0x000fea0003800000 */
[----:B------:R-:W-:Y:S02]  /*5ad0*/  SHF.R.U32.HI R8, RZ, 0x8, R9 ;  /* 0x00000008ff087819 */ /* 0x000fe40000011609 */
[----:B--2---:R-:W-:Y:S02]  /*5ae0*/  SHF.R.U32.HI R14, RZ, 0x8, R29 ;  /* 0x00000008ff0e7819 */ /* 0x004fe4000001161d */
[----:B------:R-:W-:Y:S02]  /*5af0*/  LOP3.LUT R12, R9, 0xff0000ff, RZ, 0xc0, !PT ;  /* 0xff0000ff090c7812 */ /* 0x000fe400078ec0ff */
[----:B------:R-:W-:Y:S01]  /*5b00*/  SHF.R.U32.HI R15, RZ, 0x10, R9 ;  /* 0x00000010ff0f7819 */ /* 0x000fe20000011609 */
[----:B------:R-:W-:Y:S01]  /*5b10*/  IMAD.SHL.U32 R9, R8, 0x100, RZ ;  /* 0x0000010008097824 */ /* 0x000fe200078e00ff */
[----:B------:R-:W-:Y:S01]  /*5b20*/  SHF.R.U32.HI R28, RZ, 0x10, R29 ;  /* 0x00000010ff1c7819 */ /* 0x000fe2000001161d */
[----:B------:R-:W-:Y:S01]  /*5b30*/  IMAD.SHL.U32 R14, R14, 0x100, RZ ;  /* 0x000001000e0e7824 */ /* 0x000fe200078e00ff */
[----:B------:R-:W-:Y:S01]  /*5b40*/  LOP3.LUT R13, R29, 0xff0000ff, RZ, 0xc0, !PT ;  /* 0xff0000ff1d0d7812 */ /* 0x000fe200078ec0ff */
[----:B0-----:R-:W-:Y:S01]  /*5b50*/  IMAD.MOV.U32 R8, RZ, RZ, R4 ;  /* 0x000000ffff087224 */ /* 0x001fe200078e0004 */
[----:B------:R-:W-:Y:S01]  /*5b60*/  LOP3.LUT R9, R12, 0xff00, R9, 0xf8, !PT ;  /* 0x0000ff000c097812 */ /* 0x000fe200078ef809 */
[----:B------:R-:W-:Y:S01]  /*5b70*/  IMAD.U32 R28, R28, 0x10000, RZ ;  /* 0x000100001c1c7824 */ /* 0x000fe200078e00ff */
[----:B------:R-:W-:Y:S01]  /*5b80*/  LOP3.LUT R13, R13, 0xff00, R14, 0xf8, !PT ;  /* 0x0000ff000d0d7812 */ /* 0x000fe200078ef80e */
[----:B------:R-:W-:Y:S01]  /*5b90*/  IMAD.U32 R12, R15, 0x10000, RZ ;  /* 0x000100000f0c7824 */ /* 0x000fe200078e00ff */
[----:B------:R-:W-:-:S02]  /*5ba0*/  F2FP.F16.E4M3.UNPACK_B R4, R5 ;  /* 0x00000005ff04723e */ /* 0x000fc400020006ff */
[----:B------:R-:W-:Y:S02]  /*5bb0*/  F2FP.F16.E4M3.UNPACK_B R14, R102.H1 ;  /* 0x00000066ff0e723e */ /* 0x000fe400030006ff */
[----:B------:R-:W-:Y:S02]  /*5bc0*/  F2FP.F16.E4M3.UNPACK_B R5, R5.H1 ;  /* 0x00000005ff05723e */ /* 0x000fe400030006ff */
[----:B------:R-:W-:Y:S01]  /*5bd0*/  LOP3.LUT R30, R13, 0xff0000, R28, 0xf8, !PT ;  /* 0x00ff00000d1e7812 */ /* 0x000fe200078ef81c */
[--C-:B------:R-:W-:Y:S01]  /*5be0*/  HADD2.F32 R29, -RZ, R14.reuse.H1_H1 ;  /* 0x3000000eff1d7230 */ /* 0x100fe20000004100 */
[----:B------:R-:W-:Y:S01]  /*5bf0*/  F2FP.F16.E4M3.UNPACK_B R13, R100.H1 ;  /* 0x00000064ff0d723e */ /* 0x000fe200030006ff */
[----:B------:R-:W-:Y:S01]  /*5c00*/  HADD2.F32 R28, -RZ, R14.H0_H0 ;  /* 0x2000000eff1c7230 */ /* 0x000fe20000004100 */
[----:B------:R-:W-:Y:S01]  /*5c10*/  LOP3.LUT R15, R9, 0xff0000, R12, 0xf8, !PT ;  /* 0x00ff0000090f7812 */ /* 0x000fe200078ef80c */
[----:B------:R-:W-:Y:S01]  /*5c20*/  HADD2.F32 R12, -RZ, R5.H1_H1 ;  /* 0x30000005ff0c7230 */ /* 0x000fe20000004100 */
[----:B------:R-:W-:Y:S01]  /*5c30*/  F2FP.F16.E4M3.UNPACK_B R102, R102 ;  /* 0x00000066ff66723e */ /* 0x000fe200020006ff */
[----:B------:R-:W-:Y:S01]  /*5c40*/  HADD2.F32 R14, -RZ, R13.H0_H0 ;  /* 0x2000000dff0e7230 */ /* 0x000fe20000004100 */
[----:B------:R-:W-:Y:S01]  /*5c50*/  F2FP.F16.E4M3.UNPACK_B R100, R100 ;  /* 0x00000064ff64723e */ /* 0x000fe200020006ff */
[----:B------:R-:W-:-:S02]  /*5c60*/  HADD2.F32 R9, -RZ, R4.H1_H1 ;  /* 0x30000004ff097230 */ /* 0x000fc40000004100 */
[-C--:B------:R-:W-:Y:S01]  /*5c70*/  FMUL.FTZ R32, R12, R29.reuse ;  /* 0x0000001d0c207220 */ /* 0x080fe20000410000 */
[----:B------:R-:W-:Y:S02]  /*5c80*/  HADD2.F32 R5, -RZ, R5.H0_H0 ;  /* 0x20000005ff057230 */ /* 0x000fe40000004100 */
[----:B------:R-:W-:Y:S02]  /*5c90*/  HADD2.F32 R13, -RZ, R13.H1_H1 ;  /* 0x3000000dff0d7230 */ /* 0x000fe40000004100 */
[----:B------:R-:W-:Y:S01]  /*5ca0*/  FMUL.FTZ R31, R9, R28 ;  /* 0x0000001c091f7220 */ /* 0x000fe20000410000 */
[----:B------:R-:W-:Y:S02]  /*5cb0*/  HADD2.F32 R4, -RZ, R4.H0_H0 ;  /* 0x20000004ff047230 */ /* 0x000fe40000004100 */
[C---:B------:R-:W-:Y:S01]  /*5cc0*/  FMUL.FTZ R29, R5.reuse, R29 ;  /* 0x0000001d051d7220 */ /* 0x040fe20000410000 */
[-C--:B------:R-:W-:Y:S01]  /*5cd0*/  FFMA.FTZ R34, R5, R13.reuse, -R32 ;  /* 0x0000000d05227223 */ /* 0x080fe20000010820 */
[----:B------:R-:W-:Y:S01]  /*5ce0*/  F2FP.F16.E4M3.UNPACK_B R5, R8.H1 ;  /* 0x00000008ff05723e */ /* 0x000fe200030006ff */
[C---:B------:R-:W-:Y:S01]  /*5cf0*/  FMUL.FTZ R28, R4.reuse, R28 ;  /* 0x0000001c041c7220 */ /* 0x040fe20000410000 */
[----:B------:R-:W-:Y:S01]  /*5d00*/  FFMA.FTZ R4, R4, R14, -R31 ;  /* 0x0000000e04047223 */ /* 0x000fe2000001081f */
[----:B------:R-:W-:Y:S01]  /*5d10*/  FFMA.FTZ R37, R12, R13, R29 ;  /* 0x0000000d0c257223 */ /* 0x000fe2000001001d */
[----:B------:R-:W-:Y:S01]  /*5d20*/  F2FP.F16.E4M3.UNPACK_B R8, R8 ;  /* 0x00000008ff08723e */ /* 0x000fe200020006ff */
[----:B------:R-:W-:Y:S01]  /*5d30*/  FFMA.FTZ R35, R9, R14, R28 ;  /* 0x0000000e09237223 */ /* 0x000fe2000001001c */
[----:B------:R-:W-:-:S02]  /*5d40*/  HADD2.F32 R14, -RZ, R102.H1_H1 ;  /* 0x30000066ff0e7230 */ /* 0x000fc40000004100 */
[--C-:B------:R-:W-:Y:S01]  /*5d50*/  HADD2.F32 R9, -RZ, R5.reuse.H0_H0 ;  /* 0x20000005ff097230 */ /* 0x100fe20000004100 */
[----:B------:R-:W-:Y:S01]  /*5d60*/  F2FP.SATFINITE.E4M3.F32.PACK_AB_MERGE_C R39, R37, R34, RZ ;  /* 0x000000222527723e */ /* 0x000fe200048070ff */
[----:B------:R-:W-:Y:S02]  /*5d70*/  HADD2.F32 R12, -RZ, R5.H1_H1 ;  /* 0x30000005ff0c7230 */ /* 0x000fe40000004100 */
[----:B------:R-:W-:Y:S02]  /*5d80*/  HADD2.F32 R13, -RZ, R100.H1_H1 ;  /* 0x30000064ff0d7230 */ /* 0x000fe40000004100 */
[-C--:B------:R-:W-:Y:S01]  /*5d90*/  FMUL.FTZ R31, R9, R14.reuse ;  /* 0x0000000e091f7220 */ /* 0x080fe20000410000 */
[----:B------:R-:W-:Y:S02]  /*5da0*/  HADD2.F32 R102, -RZ, R102.H0_H0 ;  /* 0x20000066ff667230 */ /* 0x000fe40000004100 */
[----:B------:R-:W-:Y:S01]  /*5db0*/  FMUL.FTZ R28, R12, R14 ;  /* 0x0000000e0c1c7220 */ /* 0x000fe20000410000 */
[----:B------:R-:W-:-:S02]  /*5dc0*/  HADD2.F32 R5, -RZ, R8.H0_H0 ;  /* 0x20000008ff057230 */ /* 0x000fc40000004100 */
[-C--:B------:R-:W-:Y:S01]  /*5dd0*/  FFMA.FTZ R31, R12, R13.reuse, R31 ;  /* 0x0000000d0c1f7223 */ /* 0x080fe2000001001f */
[----:B------:R-:W-:Y:S02]  /*5de0*/  HADD2.F32 R8, -RZ, R8.H1_H1 ;  /* 0x30000008ff087230 */ /* 0x000fe40000004100 */
[----:B------:R-:W-:Y:S01]  /*5df0*/  FFMA.FTZ R28, R9, R13, -R28 ;  /* 0x0000000d091c7223 */ /* 0x000fe2000001081c */
[----:B------:R-:W-:Y:S02]  /*5e00*/  HADD2.F32 R100, -RZ, R100.H0_H0 ;  /* 0x20000064ff647230 */ /* 0x000fe40000004100 */
[-C--:B------:R-:W-:Y:S01]  /*5e10*/  FMUL.FTZ R29, R5, R102.reuse ;  /* 0x00000066051d7220 */ /* 0x080fe20000410000 */
[----:B------:R-:W-:Y:S01]  /*5e20*/  F2FP.F16.E4M3.UNPACK_B R13, R15.H1 ;  /* 0x0000000fff0d723e */ /* 0x000fe200030006ff */
[C---:B------:R-:W-:Y:S01]  /*5e30*/  FMUL.FTZ R14, R8.reuse, R102 ;  /* 0x00000066080e7220 */ /* 0x040fe20000410000 */
[----:B------:R-:W-:Y:S01]  /*5e40*/  F2FP.SATFINITE.E4M3.F32.PACK_AB_MERGE_C R38, R31, R28, RZ ;  /* 0x0000001c1f26723e */ /* 0x000fe200048070ff */
[-C--:B------:R-:W-:Y:S01]  /*5e50*/  FFMA.FTZ R33, R8, R100.reuse, R29 ;  /* 0x0000006408217223 */ /* 0x080fe2000001001d */
[----:B------:R-:W-:Y:S01]  /*5e60*/  F2FP.F16.E4M3.UNPACK_B R8, R7.H1 ;  /* 0x00000007ff08723e */ /* 0x000fe200030006ff */
[----:B------:R-:W-:Y:S01]  /*5e70*/  FFMA.FTZ R32, R5, R100, -R14 ;  /* 0x0000006405207223 */ /* 0x000fe2000001080e */
[----:B------:R-:W-:Y:S01]  /*5e80*/  F2FP.F16.E4M3.UNPACK_B R28, R30.H1 ;  /* 0x0000001eff1c723e */ /* 0x000fe200030006ff */
        /* <DEDUP_REMOVED lines=17> */
[----:B------:R-:W-:Y:S01]  /*5fa0*/  FMUL.FTZ R29, R5, R29 ;  /* 0x0000001d051d7220 */ /* 0x000fe20000410000 */
[----:B------:R-:W-:-:S02]  /*5fb0*/  HADD2.F32 R28, -RZ, R28.H0_H0 ;  /* 0x2000001cff1c7230 */ /* 0x000fc40000004100 */
[-C--:B------:R-:W-:Y:S01]  /*5fc0*/  FFMA.FTZ R34, R5, R9.reuse, -R34 ;  /* 0x0000000905227223 */ /* 0x080fe20000010822 */
[----:B------:R-:W-:Y:S02]  /*5fd0*/  HADD2.F32 R30, -RZ, R30.H0_H0 ;  /* 0x2000001eff1e7230 */ /* 0x000fe40000004100 */
[----:B------:R-:W-:Y:S01]  /*5fe0*/  FFMA.FTZ R29, R8, R9, R29 ;  /* 0x00000009081d7223 */ /* 0x000fe2000001001d */
[--C-:B------:R-:W-:Y:S02]  /*5ff0*/  HADD2.F32 R8, -RZ, R7.reuse.H0_H0 ;  /* 0x20000007ff087230 */ /* 0x100fe40000004100 */
[----:B------:R-:W-:Y:S01]  /*6000*/  FFMA.FTZ R37, R12, R14, R31 ;  /* 0x0000000e0c257223 */ /* 0x000fe2000001001f */
[----:B------:R-:W-:Y:S02]  /*6010*/  HADD2.F32 R7, -RZ, R7.H1_H1 ;  /* 0x30000007ff077230 */ /* 0x000fe40000004100 */
[--C-:B------:R-:W-:Y:S01]  /*6020*/  HADD2.F32 R5, -RZ, R6.reuse.H0_H0 ;  /* 0x20000006ff057230 */ /* 0x100fe20000004100 */
[----:B------:R-:W-:Y:S01]  /*6030*/  F2FP.SATFINITE.E4M3.F32.PACK_AB_MERGE_C R29, R29, R34, RZ ;  /* 0x000000221d1d723e */ /* 0x000fe200048070ff */
[----:B------:R-:W-:-:S02]  /*6040*/  HADD2.F32 R6, -RZ, R6.H1_H1 ;  /* 0x30000006ff067230 */ /* 0x000fc40000004100 */
        /* <DEDUP_REMOVED lines=15> */
.L_x_1631:
[----:B------:R-:W-:Y:S05]  /*6140*/  BSYNC B1 ;  /* 0x0000000000017941 */ /* 0x000fea0003800000 */
.L_x_1630:
[----:B0-----:R0:W-:Y:S01]  /*6150*/  ST.E.128 desc[UR42][R10.64], R4 ;  /* 0x000000040a007985 */ /* 0x0011e2000c101d2a */
[----:B------:R-:W-:Y:S05]  /*6160*/  BRA `(.L_x_1609) ;  /* 0x0000003400ac7947 */ /* 0x000fea0003800000 */
.L_x_1602:
        /* <DEDUP_REMOVED lines=42> */
.L_x_1633:
[----:B------:R-:W-:Y:S05]  /*6410*/  BSYNC B1 ;  /* 0x0000000000017941 */ /* 0x000fea0003800000 */
.L_x_1632:
        /* <DEDUP_REMOVED lines=16> */
.L_x_1634:
[----:B------:R-:W-:Y:S01]  /*6520*/  IMAD R83, R17, 0x8, R16 ;  /* 0x0000000811537824 */ /* 0x000fe200078e0210 */
[----:B------:R-:W-:Y:S01]  /*6530*/  SHF.L.U32 R94, R174, 0x1f, RZ ;  /* 0x0000001fae5e7819 */ /* 0x000fe200000006ff */
[----:B------:R-:W-:Y:S03]  /*6540*/  BSSY B1, `(.L_x_1635) ;  /* 0x0000003000017945 */ /* 0x000fe60003800000 */
[----:B------:R-:W1:Y:S02]  /*6550*/  SYNCS.PHASECHK.TRANS64.TRYWAIT P4, [R83+URZ+0x22890], R94 ;  /* 0x0228905e530075a7 */ /* 0x000e64000808017f */
[----:B-1----:R-:W-:Y:S05]  /*6560*/  @!P4 BRA `(.L_x_1636) ;  /* 0x000002600078c947 */ /* 0x002fea0003800000 */
.L_x_1988:
[----:B------:R-:W-:Y:S05]  /*6570*/  BSYNC B1 ;  /* 0x0000000000017941 */ /* 0x000fea0003800000 */
.L_x_1635:
[----:B------:R-:W-:-:S03]  /*6580*/  UMOV UR4, 0xffffffff ;  /* 0xffffffff00047882 */ /* 0x000fc60000000000 */
[----:B------:R-:W-:Y:S05]  /*6590*/  BRA.DIV UR4, `(.L_x_1637) ;  /* 0x0000026204807947 */ /* 0x000fea000b800000 */
[----:B------:R2:W3:Y:S04]  /*65a0*/  SHFL.IDX PT, R99, R14, RZ, 0x1e1f ;  /* 0x001e1fff0e637589 */ /* 0x0004e800000e0000 */
[----:B------:R2:W4:Y:S02]  /*65b0*/  SHFL.IDX PT, R101, R98, RZ, 0x1e1f ;  /* 0x001e1fff62657589 */ /* 0x00052400000e0000 */
.L_x_1992:
[----:B------:R-:W-:Y:S05]  /*65c0*/  @P2 BRA `(.L_x_1609) ;  /* 0x0000003000942947 */ /* 0x000fea0003800000 */
[----:B--2---:R-:W2:Y:S01]  /*65d0*/  LDC R98, c[0x0][0x2f4] ;  /* 0x0000bd00ff627b82 */ /* 0x004ea20000000800 */
[----:B------:R-:W-:Y:S01]  /*65e0*/  ISETP.NE.AND P2, PT, R54, RZ, PT ;  /* 0x000000ff3600720c */ /* 0x000fe20003f45270 */
[----:B------:R-:W-:Y:S01]  /*65f0*/  BSSY B1, `(.L_x_1638) ;  /* 0x00000f5000017945 */ /* 0x000fe20003800000 */
[----:B--2---:R-:W-:-:S11]  /*6600*/  IMAD.IADD R110, R98, 0x1, -R65 ;  /* 0x00000001626e7824 */ /* 0x004fd600078e0a41 */
[----:B------:R-:W-:Y:S05]  /*6610*/  @!P2 BRA `(.L_x_1639) ;  /* 0x0000000c00c8a947 */ /* 0x000fea0003800000 */
[----:B------:R-:W-:Y:S01]  /*6620*/  SEL R8, R65, R110, !P0 ;  /* 0x0000006e41087207 */ /* 0x000fe20004000000 */
[----:B------:R-:W-:Y:S01]  /*6630*/  BSSY B2, `(.L_x_1640) ;  /* 0x00000ee000027945 */ /* 0x000fe20003800000 */
[C---:B----4-:R-:W-:Y:S02]  /*6640*/  IADD3 R92, P2, R59.reuse, R101, RZ ;  /* 0x000000653b5c7210 */ /* 0x050fe40007f5e0ff */
[----:B------:R-:W-:Y:S02]  /*6650*/  SHF.R.S32.HI R9, RZ, 0x1f, R8 ;  /* 0x0000001fff097819 */ /* 0x000fe40000011408 */
[----:B---3--:R-:W-:Y:S02]  /*6660*/  LEA.HI.X.SX32 R93, R59, R99, 0x1, P2 ;  /* 0x000000633b5d7211 */ /* 0x008fe400010f0eff */
[----:B------:R-:W-:-:S04]  /*6670*/  LEA.HI R9, R9, R8, RZ, 0x5 ;  /* 0x0000000809097211 */ /* 0x000fc800078f28ff */
[----:B------:R-:W-:-:S04]  /*6680*/  SHF.R.S32.HI R8, RZ, 0x5, R9 ;  /* 0x00000005ff087819 */ /* 0x000fc80000011409 */
[----:B------:R-:W-:-:S04]  /*6690*/  LEA.HI.SX32 R8, R77, R8, 0x1c ;  /* 0x000000084d087211 */ /* 0x000fc800078fe2ff */
[----:B0-----:R-:W-:Y:S01]  /*66a0*/  SHF.R.S32.HI R11, RZ, 0x1f, R8 ;  /* 0x0000001fff0b7819 */ /* 0x001fe20000011408 */
[----:B------:R-:W-:-:S03]  /*66b0*/  IMAD.SHL.U32 R9, R8, 0x10, RZ ;  /* 0x0000001008097824 */ /* 0x000fc600078e00ff */
[----:B------:R-:W-:Y:S02]  /*66c0*/  LEA.HI R11, R11, R8, RZ, 0x2 ;  /* 0x000000080b0b7211 */ /* 0x000fe400078f10ff */
[----:B------:R-:W-:Y:S02]  /*66d0*/  ISETP.GE.AND P2, PT, R9, R98, PT ;  /* 0x000000620900720c */ /* 0x000fe40003f46270 */
[----:B------:R-:W-:Y:S01]  /*66e0*/  LOP3.LUT R8, R180, 0x30, R9, 0xf8, !PT ;  /* 0x00000030b4087812 */ /* 0x000fe200078ef809 */
[----:B------:R-:W-:-:S03]  /*66f0*/  IMAD.SHL.U32 R11, R11, 0x800, RZ ;  /* 0x000008000b0b7824 */ /* 0x000fc600078e00ff */
[----:B------:R-:W-:Y:S02]  /*6700*/  LOP3.LUT R8, R8, R181, RZ, 0x3c, !PT ;  /* 0x000000b508087212 */ /* 0x000fe400078e3cff */
[----:B------:R-:W-:-:S04]  /*6710*/  LOP3.LUT R11, R11, 0xffffe000, RZ, 0xc0, !PT ;  /* 0xffffe0000b0b7812 */ /* 0x000fc800078ec0ff */
[----:B------:R-:W-:Y:S02]  /*6720*/  IADD3 R8, R8, R11, R182 ;  /* 0x0000000b08087210 */ /* 0x000fe40007ffe0b6 */
[----:B------:R-:W-:-:S03]  /*6730*/  @!P2 IADD3 R96, P4, R101, R9, RZ ;  /* 0x000000096560a210 */ /* 0x000fc60007f9e0ff */
[----:B------:R-:W-:Y:S01]  /*6740*/  IMAD R11, R17, 0x6000, R8 ;  /* 0x00006000110b7824 */ /* 0x000fe200078e0208 */
[----:B------:R-:W-:Y:S01]  /*6750*/  @!P2 LEA.HI.X.SX32 R97, R9, R99, 0x1, P4 ;  /* 0x000000630961a211 */ /* 0x000fe200020f0eff */
[----:B------:R-:W-:Y:S01]  /*6760*/  IMAD R9, R17, 0x6000, R74 ;  /* 0x0000600011097824 */ /* 0x000fe200078e024a */
[----:B------:R-:W-:Y:S01]  /*6770*/  ISETP.GE.AND P4, PT, R18, R95, PT ;  /* 0x0000005f1200720c */ /* 0x000fe20003f86270 */
[C---:B------:R-:W-:Y:S02]  /*6780*/  IMAD.IADD R12, R16.reuse, 0x1, R11 ;  /* 0x00000001100c7824 */ /* 0x040fe400078e020b */
[----:B------:R-:W-:-:S04]  /*6790*/  IMAD.IADD R9, R16, 0x1, R9 ;  /* 0x0000000110097824 */ /* 0x000fc800078e0209 */
[----:B------:R-:W0:Y:S04]  /*67a0*/  LDS.128 R12, [R12+0x16400] ;  /* 0x016400000c0c7984 */ /* 0x000e280000000c00 */
[----:B------:R-:W2:Y:S02]  /*67b0*/  LDS.128 R8, [R9+0x16400] ;  /* 0x0164000009087984 */ /* 0x000ea40000000c00 */
[----:B------:R-:W-:Y:S05]  /*67c0*/  @P4 BRA `(.L_x_1641) ;  /* 0x0000000c00504947 */ /* 0x000fea0003800000 */
[----:B------:R-:W-:Y:S01]  /*67d0*/  SHF.R.U32.HI R34, RZ, 0x8, R33 ;  /* 0x00000008ff227819 */ /* 0x000fe20000011621 */
[----:B--2---:R-:W-:Y:S01]  /*67e0*/  IMAD.MOV.U32 R44, RZ, RZ, R8 ;  /* 0x000000ffff2c7224 */ /* 0x004fe200078e0008 */
[----:B------:R-:W-:Y:S02]  /*67f0*/  SHF.R.U32.HI R114, RZ, 0x8, R45 ;  /* 0x00000008ff727819 */ /* 0x000fe4000001162d */
[----:B------:R-:W-:Y:S01]  /*6800*/  SHF.R.U32.HI R120, RZ, 0x10, R33 ;  /* 0x00000010ff787819 */ /* 0x000fe20000011621 */
[----:B------:R-:W-:Y:S01]  /*6810*/  IMAD.SHL.U32 R8, R34, 0x100, RZ ;  /* 0x0000010022087824 */ /* 0x000fe200078e00ff */
[----:B------:R-:W-:Y:S01]  /*6820*/  SHF.R.U32.HI R32, RZ, 0x10, R45 ;  /* 0x00000010ff207819 */ /* 0x000fe2000001162d */
[----:B------:R-:W-:Y:S01]  /*6830*/  IMAD.MOV.U32 R34, RZ, RZ, R10 ;  /* 0x000000ffff227224 */ /* 0x000fe200078e000a */
[----:B------:R-:W-:Y:S01]  /*6840*/  LOP3.LUT R119, R45, 0xff0000ff, RZ, 0xc0, !PT ;  /* 0xff0000ff2d777812 */ /* 0x000fe200078ec0ff */
[----:B------:R-:W-:Y:S01]  /*6850*/  IMAD.SHL.U32 R10, R114, 0x100, RZ ;  /* 0x00000100720a7824 */ /* 0x000fe200078e00ff */
[----:B------:R-:W-:Y:S01]  /*6860*/  SHF.R.U32.HI R46, RZ, 0x8, R47 ;  /* 0x00000008ff2e7819 */ /* 0x000fe2000001162f */
[----:B0-----:R-:W-:Y:S01]  /*6870*/  IMAD.MOV.U32 R45, RZ, RZ, R12 ;  /* 0x000000ffff2d7224 */ /* 0x001fe200078e000c */
[----:B------:R-:W-:Y:S01]  /*6880*/  LOP3.LUT R115, R33, 0xff0000ff, RZ, 0xc0, !PT ;  /* 0xff0000ff21737812 */ /* 0x000fe200078ec0ff */
[----:B------:R-:W-:Y:S01]  /*6890*/  IMAD.U32 R12, R120, 0x10000, RZ ;  /* 0x00010000780c7824 */ /* 0x000fe200078e00ff */
[----:B------:R-:W-:-:S02]  /*68a0*/  SHF.R.U32.HI R118, RZ, 0x10, R35 ;  /* 0x00000010ff767819 */ /* 0x000fc40000011623 */
[----:B------:R-:W-:Y:S02]  /*68b0*/  SHF.R.U32.HI R116, RZ, 0x8, R35 ;  /* 0x00000008ff747819 */ /* 0x000fe40000011623 */
[----:B------:R-:W-:Y:S01]  /*68c0*/  LOP3.LUT R117, R35, 0xff0000ff, RZ, 0xc0, !PT ;  /* 0xff0000ff23757812 */ /* 0x000fe200078ec0ff */
[----:B------:R-:W-:Y:S01]  /*68d0*/  IMAD.MOV.U32 R35, RZ, RZ, R14 ;  /* 0x000000ffff237224 */ /* 0x000fe200078e000e */
[----:B------:R-:W-:Y:S01]  /*68e0*/  SHF.R.U32.HI R33, RZ, 0x10, R47 ;  /* 0x00000010ff217819 */ /* 0x000fe2000001162f */
[----:B------:R-:W-:Y:S01]  /*68f0*/  IMAD.SHL.U32 R14, R46, 0x100, RZ ;  /* 0x000001002e0e7824 */ /* 0x000fe200078e00ff */
[----:B------:R-:W-:Y:S02]  /*6900*/  LOP3.LUT R121, R119, 0xff00, R10, 0xf8, !PT ;  /* 0x0000ff0077797812 */ /* 0x000fe400078ef80a */
[----:B------:R-:W-:Y:S01]  /*6910*/  LOP3.LUT R47, R47, 0xff0000ff, RZ, 0xc0, !PT ;  /* 0xff0000ff2f2f7812 */ /* 0x000fe200078ec0ff */
[----:B------:R-:W-:Y:S01]  /*6920*/  IMAD.U32 R33, R33, 0x10000, RZ ;  /* 0x0001000021217824 */ /* 0x000fe200078e00ff */
[----:B------:R-:W-:Y:S01]  /*6930*/  LOP3.LUT R115, R115, 0xff00, R8, 0xf8, !PT ;  /* 0x0000ff0073737812 */ /* 0x000fe200078ef808 */
[----:B------:R-:W-:Y:S01]  /*6940*/  IMAD.SHL.U32 R8, R116, 0x100, RZ ;  /* 0x0000010074087824 */ /* 0x000fe200078e00ff */
[----:B------:R-:W-:-:S02]  /*6950*/  F2FP.F16.E4M3.UNPACK_B R119, R113.H1 ;  /* 0x00000071ff77723e */ /* 0x000fc400030006ff */
[----:B------:R-:W-:Y:S02]  /*6960*/  F2FP.F16.E4M3.UNPACK_B R114, R45.H1 ;  /* 0x0000002dff72723e */ /* 0x000fe400030006ff */
[----:B------:R-:W-:Y:S01]  /*6970*/  F2FP.F16.E4M3.UNPACK_B R46, R44.H1 ;  /* 0x0000002cff2e723e */ /* 0x000fe200030006ff */
[----:B------:R-:W-:Y:S01]  /*6980*/  HADD2.F32 R10, -RZ, R119.H0_H0 ;  /* 0x20000077ff0a7230 */ /* 0x000fe20000004100 */
[----:B------:R-:W-:Y:S01]  /*6990*/  LOP3.LUT R120, R47, 0xff00, R14, 0xf8, !PT ;  /* 0x0000ff002f787812 */ /* 0x000fe200078ef80e */
[----:B------:R-:W-:Y:S01]  /*69a0*/  IMAD.U32 R14, R32, 0x10000, RZ ;  /* 0x00010000200e7824 */ /* 0x000fe200078e00ff */
[----:B------:R-:W-:Y:S01]  /*69b0*/  LOP3.LUT R12, R115, 0xff0000, R12, 0xf8, !PT ;  /* 0x00ff0000730c7812 */ /* 0x000fe200078ef80c */
[----:B------:R-:W-:Y:S01]  /*69c0*/  HADD2.F32 R115, -RZ, R114.H0_H0 ;  /* 0x20000072ff737230 */ /* 0x000fe20000004100 */
[----:B------:R-:W-:Y:S01]  /*69d0*/  F2FP.F16.E4M3.UNPACK_B R116, R112.H1 ;  /* 0x00000070ff74723e */ /* 0x000fe200030006ff */
[----:B------:R-:W-:Y:S01]  /*69e0*/  HADD2.F32 R47, -RZ, R46.H0_H0 ;  /* 0x2000002eff2f7230 */ /* 0x000fe20000004100 */
[----:B------:R-:W-:Y:S01]  /*69f0*/  LOP3.LUT R117, R117, 0xff00, R8, 0xf8, !PT ;  /* 0x0000ff0075757812 */ /* 0x000fe200078ef808 */
[----:B------:R-:W-:-:S02]  /*6a00*/  IMAD.U32 R8, R118, 0x10000, RZ ;  /* 0x0001000076087824 */ /* 0x000fc400078e00ff */
[-C--:B------:R-:W-:Y:S01]  /*6a10*/  FMUL.FTZ R32, R115, R10.reuse ;  /* 0x0000000a73207220 */ /* 0x080fe20000410000 */
[----:B------:R-:W-:Y:S02]  /*6a20*/  HADD2.F32 R118, -RZ, R116.H0_H0 ;  /* 0x20000074ff767230 */ /* 0x000fe40000004100 */
        /* <DEDUP_REMOVED lines=9> */
[----:B------:R-:W-:Y:S01]  /*6ac0*/  F2FP.F16.E4M3.UNPACK_B R116, R112 ;  /* 0x00000070ff74723e */ /* 0x000fe200020006ff */
[----:B------:R-:W-:Y:S01]  /*6ad0*/  HADD2.F32 R115, -RZ, R114.H1_H1 ;  /* 0x30000072ff737230 */ /* 0x000fe20000004100 */
[----:B------:R-:W-:Y:S01]  /*6ae0*/  F2FP.F16.E4M3.UNPACK_B R113, R45 ;  /* 0x0000002dff71723e */ /* 0x000fe200020006ff */
[----:B------:R-:W-:Y:S01]  /*6af0*/  HADD2.F32 R119, -RZ, R118.H0_H0 ;  /* 0x20000076ff777230 */ /* 0x000fe20000004100 */
[----:B------:R-:W-:Y:S01]  /*6b00*/  F2FP.F16.E4M3.UNPACK_B R112, R44 ;  /* 0x0000002cff70723e */ /* 0x000fe200020006ff */
[-C--:B------:R-:W-:Y:S01]  /*6b10*/  FMUL.FTZ R44, R46, R47.reuse ;  /* 0x0000002f2e2c7220 */ /* 0x080fe20000410000 */
[----:B------:R-:W-:Y:S01]  /*6b20*/  FMUL.FTZ R45, R115, R47 ;  /* 0x0000002f732d7220 */ /* 0x000fe20000410000 */
[----:B------:R-:W-:Y:S01]  /*6b30*/  HADD2.F32 R114, -RZ, R113.H0_H0 ;  /* 0x20000071ff727230 */ /* 0x000fe20000004100 */
[----:B------:R-:W-:Y:S01]  /*6b40*/  LOP3.LUT R14, R121, 0xff0000, R14, 0xf8, !PT ;  /* 0x00ff0000790e7812 */ /* 0x000fe200078ef80e */
[----:B------:R-:W-:-:S02]  /*6b50*/  HADD2.F32 R47, -RZ, R112.H0_H0 ;  /* 0x20000070ff2f7230 */ /* 0x000fc40000004100 */
[----:B------:R-:W-:Y:S01]  /*6b60*/  FFMA.FTZ R45, R46, R117, -R45 ;  /* 0x000000752e2d7223 */ /* 0x000fe2000001082d */
[----:B------:R-:W-:Y:S02]  /*6b70*/  HADD2.F32 R46, -RZ, R116.H0_H0 ;  /* 0x20000074ff2e7230 */ /* 0x000fe40000004100 */
[-C--:B------:R-:W-:Y:S01]  /*6b80*/  FMUL.FTZ R120, R114, R119.reuse ;  /* 0x0000007772787220 */ /* 0x080fe20000410000 */
[----:B------:R-:W-:Y:S02]  /*6b90*/  HADD2.F32 R118, -RZ, R118.H1_H1 ;  /* 0x30000076ff767230 */ /* 0x000fe40000004100 */
[----:B------:R-:W-:Y:S01]  /*6ba0*/  FMUL.FTZ R119, R47, R119 ;  /* 0x000000772f777220 */ /* 0x000fe20000410000 */
[----:B------:R-:W-:Y:S02]  /*6bb0*/  HADD2.F32 R113, -RZ, R113.H1_H1 ;  /* 0x30000071ff717230 */ /* 0x000fe40000004100 */
[----:B------:R-:W-:Y:S01]  /*6bc0*/  FFMA.FTZ R44, R115, R117, R44 ;  /* 0x00000075732c7223 */ /* 0x000fe2000001002c */
[----:B------:R-:W-:-:S02]  /*6bd0*/  HADD2.F32 R112, -RZ, R112.H1_H1 ;  /* 0x30000070ff707230 */ /* 0x000fc40000004100 */
[-C--:B------:R-:W-:Y:S01]  /*6be0*/  FFMA.FTZ R47, R47, R46.reuse, -R120 ;  /* 0x0000002e2f2f7223 */ /* 0x080fe20000010878 */
[----:B------:R-:W-:Y:S02]  /*6bf0*/  HADD2.F32 R115, -RZ, R116.H1_H1 ;  /* 0x30000074ff737230 */ /* 0x000fe40000004100 */
[----:B------:R-:W-:Y:S01]  /*6c00*/  FFMA.FTZ R46, R114, R46, R119 ;  /* 0x0000002e722e7223 */ /* 0x000fe20000010077 */
[-C--:B------:R-:W-:Y:S01]  /*6c10*/  FMUL.FTZ R117, R113, R118.reuse ;  /* 0x0000007671757220 */ /* 0x080fe20000410000 */
[----:B------:R-:W-:Y:S01]  /*6c20*/  F2FP.F16.E4M3.UNPACK_B R120, R109.H1 ;  /* 0x0000006dff78723e */ /* 0x000fe200030006ff */
[C---:B------:R-:W-:Y:S01]  /*6c30*/  FMUL.FTZ R118, R112.reuse, R118 ;  /* 0x0000007670767220 */ /* 0x040fe20000410000 */
[----:B------:R-:W-:Y:S01]  /*6c40*/  F2FP.F16.E4M3.UNPACK_B R116, R35.H1 ;  /* 0x00000023ff74723e */ /* 0x000fe200030006ff */
[----:B------:R-:W-:Y:S01]  /*6c50*/  FFMA.FTZ R112, R112, R115, -R117 ;  /* 0x0000007370707223 */ /* 0x000fe20000010875 */
[----:B------:R-:W-:Y:S01]  /*6c60*/  F2FP.F16.E4M3.UNPACK_B R114, R34.H1 ;  /* 0x00000022ff72723e */ /* 0x000fe200030006ff */
[----:B------:R-:W-:Y:S01]  /*6c70*/  HADD2.F32 R122, -RZ, R120.H0_H0 ;  /* 0x20000078ff7a7230 */ /* 0x000fe20000004100 */
[----:B------:R-:W-:Y:S01]  /*6c80*/  F2FP.F16.E4M3.UNPACK_B R119, R111.H1 ;  /* 0x0000006fff77723e */ /* 0x000fe200030006ff */
[----:B------:R-:W-:-:S02]  /*6c90*/  HADD2.F32 R117, -RZ, R116.H0_H0 ;  /* 0x20000074ff757230 */ /* 0x000fc40000004100 */
[----:B------:R-:W-:Y:S01]  /*6ca0*/  FFMA.FTZ R113, R113, R115, R118 ;  /* 0x0000007371717223 */ /* 0x000fe20000010076 */
[----:B------:R-:W-:Y:S01]  /*6cb0*/  HADD2.F32 R115, -RZ, R114.H0_H0 ;  /* 0x20000072ff737230 */ /* 0x000fe20000004100 */
[----:B------:R-:W-:Y:S01]  /*6cc0*/  F2FP.F16.E4M3.UNPACK_B R34, R34 ;  /* 0x00000022ff22723e */ /* 0x000fe200020006ff */
[----:B------:R-:W-:Y:S02]  /*6cd0*/  HADD2.F32 R121, -RZ, R120.H1_H1 ;  /* 0x30000078ff797230 */ /* 0x000fe40000004100 */
[-C--:B------:R-:W-:Y:S01]  /*6ce0*/  FMUL.FTZ R124, R117, R122.reuse ;  /* 0x0000007a757c7220 */ /* 0x080fe20000410000 */
[----:B------:R-:W-:Y:S02]  /*6cf0*/  HADD2.F32 R120, -RZ, R119.H0_H0 ;  /* 0x20000077ff787230 */ /* 0x000fe40000004100 */
[----:B------:R-:W-:Y:S01]  /*6d00*/  FMUL.FTZ R122, R115, R122 ;  /* 0x0000007a737a7220 */ /* 0x000fe20000410000 */
[----:B------:R-:W-:Y:S01]  /*6d10*/  HADD2.F32 R118, -RZ, R116.H1_H1 ;  /* 0x30000074ff767230 */ /* 0x000fe20000004100 */
[----:B------:R-:W-:Y:S01]  /*6d20*/  F2FP.SATFINITE.E4M3.F32.PACK_AB_MERGE_C R32, R45, R32, RZ ;  /* 0x000000202d20723e */ /* 0x000fe200048070ff */
[----:B------:R-:W-:-:S02]  /*6d30*/  HADD2.F32 R116, -RZ, R114.H1_H1 ;  /* 0x30000072ff747230 */ /* 0x000fc40000004100 */
[-C--:B------:R-:W-:Y:S01]  /*6d40*/  FFMA.FTZ R114, R115, R120.reuse, -R124 ;  /* 0x0000007873727223 */ /* 0x080fe2000001087c */
[----:B------:R-:W-:Y:S02]  /*6d50*/  HADD2.F32 R119, -RZ, R119.H1_H1 ;  /* 0x30000077ff777230 */ /* 0x000fe40000004100 */
[----:B------:R-:W-:Y:S01]  /*6d60*/  FFMA.FTZ R115, R117, R120, R122 ;  /* 0x0000007875737223 */ /* 0x000fe2000001007a */
[----:B------:R-:W-:Y:S01]  /*6d70*/  FMUL.FTZ R123, R118, R121 ;  /* 0x00000079767b7220 */ /* 0x000fe20000410000 */
[----:B------:R-:W-:Y:S01]  /*6d80*/  F2FP.F16.E4M3.UNPACK_B R117, R109 ;  /* 0x0000006dff75723e */ /* 0x000fe200020006ff */
[C---:B------:R-:W-:Y:S01]  /*6d90*/  FMUL.FTZ R121, R116.reuse, R121 ;  /* 0x0000007974797220 */ /* 0x040fe20000410000 */
[----:B------:R-:W-:Y:S01]  /*6da0*/  F2FP.F16.E4M3.UNPACK_B R109, R35 ;  /* 0x00000023ff6d723e */ /* 0x000fe200020006ff */
[----:B------:R-:W-:Y:S01]  /*6db0*/  FFMA.FTZ R123, R116, R119, -R123 ;  /* 0x00000077747b7223 */ /* 0x000fe2000001087b */
[----:B------:R-:W-:Y:S01]  /*6dc0*/  F2FP.F16.E4M3.UNPACK_B R116, R111 ;  /* 0x0000006fff74723e */ /* 0x000fe200020006ff */
[----:B------:R-:W-:-:S02]  /*6dd0*/  HADD2.F32 R120, -RZ, R117.H0_H0 ;  /* 0x20000075ff787230 */ /* 0x000fc40000004100 */
[----:B------:R-:W-:Y:S01]  /*6de0*/  FFMA.FTZ R126, R118, R119, R121 ;  /* 0x00000077767e7223 */ /* 0x000fe20000010079 */
[----:B------:R-:W-:Y:S01]  /*6df0*/  HADD2.F32 R111, -RZ, R109.H0_H0 ;  /* 0x2000006dff6f7230 */ /* 0x000fe20000004100 */
[----:B------:R-:W-:Y:S01]  /*6e00*/  F2FP.F16.E4M3.UNPACK_B R45, R9 ;  /* 0x00000009ff2d723e */ /* 0x000fe200020006ff */
[--C-:B------:R-:W-:Y:S02]  /*6e10*/  HADD2.F32 R35, -RZ, R34.reuse.H0_H0 ;  /* 0x20000022ff237230 */ /* 0x100fe40000004100 */
[----:B------:R-:W-:Y:S02]  /*6e20*/  HADD2.F32 R117, -RZ, R117.H1_H1 ;  /* 0x30000075ff757230 */ /* 0x000fe40000004100 */
[-C--:B------:R-:W-:Y:S01]  /*6e30*/  FMUL.FTZ R122, R111, R120.reuse ;  /* 0x000000786f7a7220 */ /* 0x080fe20000410000 */
[----:B------:R-:W-:Y:S02]  /*6e40*/  HADD2.F32 R34, -RZ, R34.H1_H1 ;  /* 0x30000022ff227230 */ /* 0x000fe40000004100 */
[----:B------:R-:W-:Y:S01]  /*6e50*/  FMUL.FTZ R120, R35, R120 ;  /* 0x0000007823787220 */ /* 0x000fe20000410000 */
[----:B------:R-:W-:Y:S01]  /*6e60*/  HADD2.F32 R109, -RZ, R109.H1_H1 ;  /* 0x3000006dff6d7230 */ /* 0x000fe20000004100 */
[----:B------:R-:W-:Y:S01]  /*6e70*/  F2FP.SATFINITE.E4M3.F32.PACK_AB_MERGE_C R126, R126, R115, RZ ;  /* 0x000000737e7e723e */ /* 0x000fe200048070ff */
[----:B------:R-:W-:-:S02]  /*6e80*/  HADD2.F32 R118, -RZ, R116.H0_H0 ;  /* 0x20000074ff767230 */ /* 0x000fc40000004100 */
[CC--:B------:R-:W-:Y:S01]  /*6e90*/  FMUL.FTZ R124, R34.reuse, R117.reuse ;  /* 0x00000075227c7220 */ /* 0x0c0fe20000410000 */
[----:B------:R-:W-:Y:S02]  /*6ea0*/  HADD2.F32 R116, -RZ, R116.H1_H1 ;  /* 0x30000074ff747230 */ /* 0x000fe40000004100 */
[----:B------:R-:W-:Y:S01]  /*6eb0*/  FMUL.FTZ R119, R109, R117 ;  /* 0x000000756d777220 */ /* 0x000fe20000410000 */
[-C--:B------:R-:W-:Y:S01]  /*6ec0*/  FFMA.FTZ R122, R35, R118.reuse, -R122 ;  /* 0x00000076237a7223 */ /* 0x080fe2000001087a */
[----:B------:R-:W-:Y:S02]  /*6ed0*/  FFMA.FTZ R120, R111, R118, R120 ;  /* 0x000000766f787223 */ /* 0x000fe40000010078 */
[-C--:B------:R-:W-:Y:S01]  /*6ee0*/  FFMA.FTZ R119, R34, R116.reuse, -R119 ;  /* 0x0000007422777223 */ /* 0x080fe20000010877 */
[----:B------:R-:W-:Y:S01]  /*6ef0*/  FFMA.FTZ R111, R109, R116, R124 ;  /* 0x000000746d6f7223 */ /* 0x000fe2000001007c */
[----:B------:R-:W-:Y:S02]  /*6f00*/  F2FP.SATFINITE.E4M3.F32.PACK_AB_MERGE_C R35, R112, R47, R32 ;  /* 0x0000002f7023723e */ /* 0x000fe40004807020 */
[----:B------:R-:W-:Y:S01]  /*6f10*/  F2FP.SATFINITE.E4M3.F32.PACK_AB_MERGE_C R34, R44, R33, RZ ;  /* 0x000000212c22723e */ /* 0x000fe200048070ff */
[----:B------:R-:W-:Y:S01]  /*6f20*/  HADD2.F32 R44, -RZ, R45.H0_H0 ;  /* 0x2000002dff2c7230 */ /* 0x000fe20000004100 */
[----:B------:R-:W-:-:S02]  /*6f30*/  F2FP.F16.E4M3.UNPACK_B R109, R13 ;  /* 0x0000000dff6d723e */ /* 0x000fc400020006ff */
[----:B------:R-:W-:Y:S02]  /*6f40*/  F2FP.F16.E4M3.UNPACK_B R47, R14 ;  /* 0x0000000eff2f723e */ /* 0x000fe400020006ff */
[----:B------:R-:W-:Y:S01]  /*6f50*/  F2FP.SATFINITE.E4M3.F32.PACK_AB_MERGE_C R34, R113, R46, R34 ;  /* 0x0000002e7122723e */ /* 0x000fe20004807022 */
[----:B------:R-:W-:Y:S01]  /*6f60*/  HADD2.F32 R46, -RZ, R109.H0_H0 ;  /* 0x2000006dff2e7230 */ /* 0x000fe20000004100 */
[----:B------:R-:W-:Y:S01]  /*6f70*/  F2FP.F16.E4M3.UNPACK_B R112, R12 ;  /* 0x0000000cff70723e */ /* 0x000fe200020006ff */
[--C-:B------:R-:W-:Y:S01]  /*6f80*/  HADD2.F32 R115, -RZ, R47.reuse.H0_H0 ;  /* 0x2000002fff737230 */ /* 0x100fe20000004100 */
[----:B------:R-:W-:Y:S01]  /*6f90*/  F2FP.SATFINITE.E4M3.F32.PACK_AB_MERGE_C R33, R123, R114, RZ ;  /* 0x000000727b21723e */ /* 0x000fe200048070ff */
[----:B------:R-:W-:Y:S01]  /*6fa0*/  HADD2.F32 R114, -RZ, R47.H1_H1 ;  /* 0x3000002fff727230 */ /* 0x000fe20000004100 */
[----:B------:R-:W-:Y:S01]  /*6fb0*/  F2FP.SATFINITE.E4M3.F32.PACK_AB_MERGE_C R32, R111, R120, R126 ;  /* 0x000000786f20723e */ /* 0x000fe2000480707e */
        /* <DEDUP_REMOVED lines=8> */
[-C--:B------:R-:W-:Y:S01]  /*7040*/  FMUL.FTZ R116, R111, R114.reuse ;  /* 0x000000726f747220 */ /* 0x080fe20000410000 */
[----:B------:R-:W-:Y:S01]  /*7050*/  FMUL.FTZ R114, R47, R114 ;  /* 0x000000722f727220 */ /* 0x000fe20000410000 */
[----:B------:R-:W-:Y:S02]  /*7060*/  F2FP.F16.E4M3.UNPACK_B R109, R13.H1 ;  /* 0x0000000dff6d723e */ /* 0x000fe400030006ff */
[----:B------:R-:W-:Y:S01]  /*7070*/  F2FP.F16.E4M3.UNPACK_B R113, R14.H1 ;  /* 0x0000000eff71723e */ /* 0x000fe200030006ff */
[-C--:B------:R-:W-:Y:S01]  /*7080*/  FFMA.FTZ R14, R111, R112.reuse, R114 ;  /* 0x000000706f0e7223 */ /* 0x080fe20000010072 */
[----:B------:R-:W-:Y:S01]  /*7090*/  F2FP.F16.E4M3.UNPACK_B R46, R9.H1 ;  /* 0x00000009ff2e723e */ /* 0x000fe200030006ff */
[----:B------:R-:W-:Y:S01]  /*70a0*/  FFMA.FTZ R9, R47, R112, -R116 ;  /* 0x000000702f097223 */ /* 0x000fe20000010874 */
[----:B------:R-:W-:Y:S01]  /*70b0*/  F2FP.F16.E4M3.UNPACK_B R12, R12.H1 ;  /* 0x0000000cff0c723e */ /* 0x000fe200030006ff */
[----:B------:R-:W-:Y:S01]  /*70c0*/  HADD2.F32 R47, -RZ, R109.H0_H0 ;  /* 0x2000006dff2f7230 */ /* 0x000fe20000004100 */
[----:B------:R-:W-:Y:S01]  /*70d0*/  F2FP.SATFINITE.E4M3.F32.PACK_AB_MERGE_C R33, R119, R122, R33 ;  /* 0x0000007a7721723e */ /* 0x000fe20004807021 */
[----:B------:R-:W-:Y:S01]  /*70e0*/  HADD2.F32 R114, -RZ, R113.H0_H0 ;  /* 0x20000071ff727230 */ /* 0x000fe20000004100 */
[-C--:B------:R-:W-:Y:S01]  /*70f0*/  F2FP.F16.E4M3.UNPACK_B R119, R10.reuse ;  /* 0x0000000aff77723e */ /* 0x080fe200020006ff */
[----:B------:R-:W-:Y:S01]  /*7100*/  HADD2.F32 R13, -RZ, R46.H0_H0 ;  /* 0x2000002eff0d7230 */ /* 0x000fe20000004100 */
[----:B------:R-:W-:Y:S01]  /*7110*/  F2FP.F16.E4M3.UNPACK_B R120, R10.H1 ;  /* 0x0000000aff78723e */ /* 0x000fe200030006ff */
[----:B------:R-:W-:-:S02]  /*7120*/  HADD2.F32 R111, -RZ, R109.H1_H1 ;  /* 0x3000006dff6f7230 */ /* 0x000fc40000004100 */
[-C--:B------:R-:W-:Y:S01]  /*7130*/  FMUL.FTZ R116, R47, R114.reuse ;  /* 0x000000722f747220 */ /* 0x080fe20000410000 */
[----:B------:R-:W-:Y:S02]  /*7140*/  HADD2.F32 R112, -RZ, R12.H0_H0 ;  /* 0x2000000cff707230 */ /* 0x000fe40000004100 */
[C---:B------:R-:W-:Y:S01]  /*7150*/  FMUL.FTZ R114, R13.reuse, R114 ;  /* 0x000000720d727220 */ /* 0x040fe20000410000 */
[----:B------:R-:W-:Y:S01]  /*7160*/  HADD2.F32 R109, -RZ, R113.H1_H1 ;  /* 0x30000071ff6d7230 */ /* 0x000fe20000004100 */
[----:B------:R-:W-:Y:S01]  /*7170*/  F2FP.F16.E4M3.UNPACK_B R117, R8.H1 ;  /* 0x00000008ff75723e */ /* 0x000fe200030006ff */
[----:B------:R-:W-:Y:S02]  /*7180*/  HADD2.F32 R46, -RZ, R46.H1_H1 ;  /* 0x3000002eff2e7230 */ /* 0x000fe40000004100 */
[----:B------:R-:W-:Y:S02]  /*7190*/  HADD2.F32 R113, -RZ, R12.H1_H1 ;  /* 0x3000000cff717230 */ /* 0x000fe40000004100 */
[-C--:B------:R-:W-:Y:S01]  /*71a0*/  FFMA.FTZ R12, R13, R112.reuse, -R116 ;  /* 0x000000700d0c7223 */ /* 0x080fe20000010874 */
[-C--:B------:R-:W-:Y:S01]  /*71b0*/  FMUL.FTZ R115, R111, R109.reuse ;  /* 0x0000006d6f737220 */ /* 0x080fe20000410000 */
[----:B------:R-:W-:Y:S01]  /*71c0*/  FFMA.FTZ R13, R47, R112, R114 ;  /* 0x000000702f0d7223 */ /* 0x000fe20000010072 */
[C---:B------:R-:W-:Y:S01]  /*71d0*/  FMUL.FTZ R114, R46.reuse, R109 ;  /* 0x0000006d2e727220 */ /* 0x040fe20000410000 */
[----:B------:R-:W-:Y:S01]  /*71e0*/  F2FP.F16.E4M3.UNPACK_B R112, R15 ;  /* 0x0000000fff70723e */ /* 0x000fe200020006ff */
[----:B------:R-:W-:Y:S01]  /*71f0*/  FFMA.FTZ R47, R46, R113, -R115 ;  /* 0x000000712e2f7223 */ /* 0x000fe20000010873 */
[----:B------:R-:W-:Y:S01]  /*7200*/  F2FP.F16.E4M3.UNPACK_B R109, R11 ;  /* 0x0000000bff6d723e */ /* 0x000fe200020006ff */
[----:B------:R-:W-:Y:S01]  /*7210*/  FFMA.FTZ R46, R111, R113, R114 ;  /* 0x000000716f2e7223 */ /* 0x000fe20000010072 */
[----:B------:R-:W-:Y:S01]  /*7220*/  F2FP.F16.E4M3.UNPACK_B R113, R15.H1 ;  /* 0x0000000fff71723e */ /* 0x000fe200030006ff */
[----:B------:R-:W-:Y:S01]  /*7230*/  HADD2.F32 R114, -RZ, R112.H0_H0 ;  /* 0x20000070ff727230 */ /* 0x000fe20000004100 */
[----:B------:R-:W-:Y:S01]  /*7240*/  F2FP.F16.E4M3.UNPACK_B R116, R8 ;  /* 0x00000008ff74723e */ /* 0x000fe200020006ff */
        /* <DEDUP_REMOVED lines=8> */
[----:B------:R-:W-:Y:S01]  /*72d0*/  HADD2.F32 R10, -RZ, R116.H0_H0 ;  /* 0x20000074ff0a7230 */ /* 0x000fe20000004100 */
[----:B------:R-:W-:Y:S01]  /*72e0*/  F2FP.SATFINITE.E4M3.F32.PACK_AB_MERGE_C R13, R46, R13, RZ ;  /* 0x0000000d2e0d723e */ /* 0x000fe200048070ff */
[----:B------:R-:W-:Y:S02]  /*72f0*/  HADD2.F32 R111, -RZ, R11.H0_H0 ;  /* 0x2000000bff6f7230 */ /* 0x000fe40000004100 */
[----:B------:R-:W-:Y:S01]  /*7300*/  FMUL.FTZ R126, R115, R122 ;  /* 0x0000007a737e7220 */ /* 0x000fe20000410000 */
[----:B------:R-:W-:Y:S02]  /*7310*/  HADD2.F32 R113, -RZ, R113.H1_H1 ;  /* 0x30000071ff717230 */ /* 0x000fe40000004100 */
[----:B------:R-:W-:Y:S01]  /*7320*/  FFMA.FTZ R8, R15, R10, -R124 ;  /* 0x0000000a0f087223 */ /* 0x000fe2000001087c */
[----:B------:R-:W-:-:S02]  /*7330*/  HADD2.F32 R120, -RZ, R120.H1_H1 ;  /* 0x30000078ff787230 */ /* 0x000fc40000004100 */
[----:B------:R-:W-:Y:S01]  /*7340*/  FMUL.FTZ R122, R111, R122 ;  /* 0x0000007a6f7a7220 */ /* 0x000fe20000410000 */
        /* <DEDUP_REMOVED lines=11> */
[CC--:B------:R-:W-:Y:S01]  /*7400*/  FMUL.FTZ R118, R112.reuse, R119.reuse ;  /* 0x0000007770767220 */ /* 0x0c0fe20000410000 */
[----:B------:R-:W-:Y:S02]  /*7410*/  HADD2.F32 R116, -RZ, R116.H1_H1 ;  /* 0x30000074ff747230 */ /* 0x000fe40000004100 */
[----:B------:R-:W-:Y:S01]  /*7420*/  FMUL.FTZ R119, R109, R119 ;  /* 0x000000776d777220 */ /* 0x000fe20000410000 */
[----:B------:R-:W-:Y:S01]  /*7430*/  F2FP.SATFINITE.E4M3.F32.PACK_AB_MERGE_C R9, R9, R44, R12 ;  /* 0x0000002c0909723e */ /* 0x000fe2000480700c */
[-C--:B------:R-:W-:Y:S01]  /*7440*/  FFMA.FTZ R11, R11, R114.reuse, -R124 ;  /* 0x000000720b0b7223 */ /* 0x080fe2000001087c */
[----:B------:R-:W-:Y:S01]  /*7450*/  FFMA.FTZ R113, R113, R114, R120 ;  /* 0x0000007271717223 */ /* 0x000fe20000010078 */
[-C--:B------:R-:W-:Y:S01]  /*7460*/  FFMA.FTZ R109, R109, R116.reuse, -R118 ;  /* 0x000000746d6d7223 */ /* 0x080fe20000010876 */
[----:B------:R-:W-:Y:S01]  /*7470*/  FFMA.FTZ R119, R112, R116, R119 ;  /* 0x0000007470777223 */ /* 0x000fe20000010077 */
[----:B------:R-:W-:Y:S01]  /*7480*/  F2FP.SATFINITE.E4M3.F32.PACK_AB_MERGE_C R13, R14, R45, R13 ;  /* 0x0000002d0e0d723e */ /* 0x000fe2000480700d */
[----:B------:R-:W-:Y:S01]  /*7490*/  IMAD.MOV.U32 R12, RZ, RZ, R34 ;  /* 0x000000ffff0c7224 */ /* 0x000fe200078e0022 */
[----:B------:R-:W-:-:S02]  /*74a0*/  F2FP.SATFINITE.E4M3.F32.PACK_AB_MERGE_C R11, R11, R126, RZ ;  /* 0x0000007e0b0b723e */ /* 0x000fc400048070ff */
[----:B------:R-:W-:Y:S02]  /*74b0*/  F2FP.SATFINITE.E4M3.F32.PACK_AB_MERGE_C R113, R113, R122, RZ ;  /* 0x0000007a7171723e */ /* 0x000fe400048070ff */
[----:B------:R-:W-:Y:S01]  /*74c0*/  F2FP.SATFINITE.E4M3.F32.PACK_AB_MERGE_C R11, R109, R8, R11 ;  /* 0x000000086d0b723e */ /* 0x000fe2000480700b */
[----:B------:R-:W-:Y:S01]  /*74d0*/  IMAD.MOV.U32 R8, RZ, RZ, R35 ;  /* 0x000000ffff087224 */ /* 0x000fe200078e0023 */
[----:B------:R-:W-:Y:S01]  /*74e0*/  F2FP.SATFINITE.E4M3.F32.PACK_AB_MERGE_C R15, R119, R10, R113 ;  /* 0x0000000a770f723e */ /* 0x000fe20004807071 */
[----:B------:R-:W-:Y:S01]  /*74f0*/  IMAD.MOV.U32 R10, RZ, RZ, R33 ;  /* 0x000000ffff0a7224 */ /* 0x000fe200078e0021 */
[----:B------:R-:W-:-:S07]  /*7500*/  MOV R14, R32 ;  /* 0x00000020000e7202 */ /* 0x000fce0000000f00 */
.L_x_1641:
[----:B------:R-:W-:Y:S05]  /*7510*/  BSYNC B2 ;  /* 0x0000000000027941 */ /* 0x000fea0003800000 */
.L_x_1640:
[----:B--2---:R2:W-:Y:S04]  /*7520*/  ST.E.128 desc[UR42][R92.64], R8 ;  /* 0x000000085c007985 */ /* 0x0045e8000c101d2a */
[----:B0-----:R2:W-:Y:S02]  /*7530*/  @!P2 ST.E.128 desc[UR42][R96.64], R12 ;  /* 0x0000000c6000a985 */ /* 0x0015e4000c101d2a */
.L_x_1639:
[----:B------:R-:W-:Y:S05]  /*7540*/  BSYNC B1 ;  /* 0x0000000000017941 */ /* 0x000fea0003800000 */
.L_x_1638:
[----:B------:R-:W-:Y:S01]  /*7550*/  ISETP.NE.AND P2, PT, R3, RZ, PT ;  /* 0x000000ff0300720c */ /* 0x000fe20003f45270 */
[----:B------:R-:W-:-:S12]  /*7560*/  BSSY B1, `(.L_x_1642) ;  /* 0x00000f4000017945 */ /* 0x000fd80003800000 */
[----:B------:R-:W-:Y:S05]  /*7570*/  @!P2 BRA `(.L_x_1643) ;  /* 0x0000000c00c8a947 */ /* 0x000fea0003800000 */
[----:B------:R-:W-:Y:S01]  /*7580*/  ISETP.NE.AND P4, PT, R84, RZ, PT ;  /* 0x000000ff5400720c */ /* 0x000fe20003f85270 */
[----:B------:R-:W-:Y:S01]  /*7590*/  BSSY B2, `(.L_x_1644) ;  /* 0x00000ee000027945 */ /* 0x000fe20003800000 */
[C---:B----4-:R-:W-:Y:S02]  /*75a0*/  IADD3 R32, P2, R58.reuse, R101, RZ ;  /* 0x000000653a207210 */ /* 0x050fe40007f5e0ff */
[----:B--2---:R-:W-:Y:S02]  /*75b0*/  SEL R8, R65, R110, !P4 ;  /* 0x0000006e41087207 */ /* 0x004fe40006000000 */
[----:B---3--:R-:W-:Y:S02]  /*75c0*/  LEA.HI.X.SX32 R33, R58, R99, 0x1, P2 ;  /* 0x000000633a217211 */ /* 0x008fe400010f0eff */
[----:B------:R-:W-:-:S04]  /*75d0*/  SHF.R.S32.HI R9, RZ, 0x1f, R8 ;  /* 0x0000001fff097819 */ /* 0x000fc80000011408 */
[----:B------:R-:W-:-:S04]  /*75e0*/  LEA.HI R9, R9, R8, RZ, 0x5 ;  /* 0x0000000809097211 */ /* 0x000fc800078f28ff */
[----:B------:R-:W-:-:S04]  /*75f0*/  SHF.R.S32.HI R9, RZ, 0x5, R9 ;  /* 0x00000005ff097819 */ /* 0x000fc80000011409 */
[----:B------:R-:W-:-:S04]  /*7600*/  LEA.HI.SX32 R9, R76, R9, 0x1c ;  /* 0x000000094c097211 */ /* 0x000fc800078fe2ff */
[----:B0-----:R-:W-:Y:S01]  /*7610*/  SHF.R.S32.HI R10, RZ, 0x1f, R9 ;  /* 0x0000001fff0a7819 */ /* 0x001fe20000011409 */
[----:B------:R-:W-:-:S03]  /*7620*/  IMAD.SHL.U32 R8, R9, 0x10, RZ ;  /* 0x0000001009087824 */ /* 0x000fc600078e00ff */
[----:B------:R-:W-:Y:S02]  /*7630*/  LEA.HI R10, R10, R9, RZ, 0x2 ;  /* 0x000000090a0a7211 */ /* 0x000fe400078f10ff */
[----:B------:R-:W-:-:S03]  /*7640*/  ISETP.GE.AND P2, PT, R8, R98, PT ;  /* 0x000000620800720c */ /* 0x000fc60003f46270 */
[----:B------:R-:W-:-:S05]  /*7650*/  IMAD.SHL.U32 R10, R10, 0x800, RZ ;  /* 0x000008000a0a7824 */ /* 0x000fca00078e00ff */
[----:B------:R-:W-:-:S05]  /*7660*/  LOP3.LUT R9, R10, 0xffffe000, RZ, 0xc0, !PT ;  /* 0xffffe0000a097812 */ /* 0x000fca00078ec0ff */
[----:B------:R-:W-:-:S04]  /*7670*/  @!P2 IADD3 R34, P4, R101, R8, RZ ;  /* 0x000000086522a210 */ /* 0x000fc80007f9e0ff */
[----:B------:R-:W-:Y:S02]  /*7680*/  @!P2 LEA.HI.X.SX32 R35, R8, R99, 0x1, P4 ;  /* 0x000000630823a211 */ /* 0x000fe400020f0eff */
[----:B------:R-:W-:Y:S02]  /*7690*/  LOP3.LUT R8, R180, 0x30, R8, 0xf8, !PT ;  /* 0x00000030b4087812 */ /* 0x000fe400078ef808 */
[----:B------:R-:W-:Y:S02]  /*76a0*/  ISETP.GE.AND P4, PT, R81, R95, PT ;  /* 0x0000005f5100720c */ /* 0x000fe40003f86270 */
[----:B------:R-:W-:-:S04]  /*76b0*/  LOP3.LUT R8, R8, R181, RZ, 0x3c, !PT ;  /* 0x000000b508087212 */ /* 0x000fc800078e3cff */
[----:B------:R-:W-:Y:S01]  /*76c0*/  IADD3 R8, R8, R9, R182 ;  /* 0x0000000908087210 */ /* 0x000fe20007ffe0b6 */
[----:B------:R-:W-:-:S04]  /*76d0*/  IMAD R9, R17, 0x6000, R73 ;  /* 0x0000600011097824 */ /* 0x000fc800078e0249 */
[----:B------:R-:W-:Y:S02]  /*76e0*/  IMAD R11, R17, 0x6000, R8 ;  /* 0x00006000110b7824 */ /* 0x000fe400078e0208 */
[C---:B------:R-:W-:Y:S02]  /*76f0*/  IMAD.IADD R9, R16.reuse, 0x1, R9 ;  /* 0x0000000110097824 */ /* 0x040fe400078e0209 */
[----:B------:R-:W-:-:S04]  /*7700*/  IMAD.IADD R12, R16, 0x1, R11 ;  /* 0x00000001100c7824 */ /* 0x000fc800078e020b */
[----:B------:R-:W0:Y:S04]  /*7710*/  LDS.128 R8, [R9+0x16400] ;  /* 0x0164000009087984 */ /* 0x000e280000000c00 */
[----:B------:R-:W2:Y:S01]  /*7720*/  LDS.128 R12, [R12+0x16400] ;  /* 0x016400000c0c7984 */ /* 0x000ea20000000c00 */
[----:B------:R-:W-:Y:S05]  /*7730*/  @P4 BRA `(.L_x_1645) ;  /* 0x0000000c004c4947 */ /* 0x000fea0003800000 */
[----:B------:R-:W-:Y:S01]  /*7740*/  SHF.R.U32.HI R111, RZ, 0x8, R29 ;  /* 0x00000008ff6f7819 */ /* 0x000fe2000001161d */
[----:B0-----:R-:W-:Y:S01]  /*7750*/  IMAD.MOV.U32 R28, RZ, RZ, R9 ;  /* 0x000000ffff1c7224 */ /* 0x001fe200078e0009 */
[----:B------:R-:W-:Y:S01]  /*7760*/  SHF.R.U32.HI R109, RZ, 0x10, R29 ;  /* 0x00000010ff6d7819 */ /* 0x000fe2000001161d */
[----:B------:R-:W-:Y:S01]  /*7770*/  IMAD.MOV.U32 R40, RZ, RZ, R8 ;  /* 0x000000ffff287224 */ /* 0x000fe200078e0008 */
[----:B------:R-:W-:Y:S01]  /*7780*/  SHF.R.U32.HI R97, RZ, 0x8, R31 ;  /* 0x00000008ff617819 */ /* 0x000fe2000001161f */
[----:B------:R-:W-:Y:S01]  /*7790*/  IMAD.SHL.U32 R9, R111, 0x100, RZ ;  /* 0x000001006f097824 */ /* 0x000fe200078e00ff */
[----:B------:R-:W-:Y:S02]  /*77a0*/  SHF.R.U32.HI R92, RZ, 0x8, R41 ;  /* 0x00000008ff5c7819 */ /* 0x000fe40000011629 */
[----:B------:R-:W-:Y:S01]  /*77b0*/  LOP3.LUT R30, R29, 0xff0000ff, RZ, 0xc0, !PT ;  /* 0xff0000ff1d1e7812 */ /* 0x000fe200078ec0ff */
[----:B------:R-:W-:Y:S01]  /*77c0*/  IMAD.MOV.U32 R29, RZ, RZ, R10 ;  /* 0x000000ffff1d7224 */ /* 0x000fe200078e000a */
[----:B------:R-:W-:Y:S01]  /*77d0*/  LOP3.LUT R42, R31, 0xff0000ff, RZ, 0xc0, !PT ;  /* 0xff0000ff1f2a7812 */ /* 0x000fe200078ec0ff */
[----:B------:R-:W-:Y:S01]  /*77e0*/  IMAD.U32 R10, R109, 0x10000, RZ ;  /* 0x000100006d0a7824 */ /* 0x000fe200078e00ff */
[----:B------:R-:W-:Y:S01]  /*77f0*/  SHF.R.U32.HI R96, RZ, 0x10, R31 ;  /* 0x00000010ff607819 */ /* 0x000fe2000001161f */
[----:B------:R-:W-:Y:S01]  /*7800*/  IMAD.SHL.U32 R31, R97, 0x100, RZ ;  /* 0x00000100611f7824 */ /* 0x000fe200078e00ff */
[----:B------:R-:W-:-:S02]  /*7810*/  SHF.R.U32.HI R46, RZ, 0x8, R43 ;  /* 0x00000008ff2e7819 */ /* 0x000fc4000001162b */
[----:B------:R-:W-:Y:S02]  /*7820*/  LOP3.LUT R45, R43, 0xff0000ff, RZ, 0xc0, !PT ;  /* 0xff0000ff2b2d7812 */ /* 0x000fe400078ec0ff */
[----:B------:R-:W-:Y:S01]  /*7830*/  SHF.R.U32.HI R93, RZ, 0x10, R43 ;  /* 0x00000010ff5d7819 */ /* 0x000fe2000001162b */
[----:B------:R-:W-:Y:S01]  /*7840*/  IMAD.SHL.U32 R43, R92, 0x100, RZ ;  /* 0x000001005c2b7824 */ /* 0x000fe200078e00ff */
[----:B------:R-:W-:Y:S02]  /*7850*/  LOP3.LUT R44, R41, 0xff0000ff, RZ, 0xc0, !PT ;  /* 0xff0000ff292c7812 */ /* 0x000fe400078ec0ff */
[----:B------:R-:W-:Y:S01]  /*7860*/  SHF.R.U32.HI R47, RZ, 0x10, R41 ;  /* 0x00000010ff2f7819 */ /* 0x000fe20000011629 */
[----:B--2---:R-:W-:Y:S01]  /*7870*/  IMAD.MOV.U32 R41, RZ, RZ, R12 ;  /* 0x000000ffff297224 */ /* 0x004fe200078e000c */
[----:B------:R-:W-:Y:S01]  /*7880*/  LOP3.LUT R9, R30, 0xff00, R9, 0xf8, !PT ;  /* 0x0000ff001e097812 */ /* 0x000fe200078ef809 */
[----:B------:R-:W-:Y:S01]  /*7890*/  IMAD.SHL.U32 R30, R46, 0x100, RZ ;  /* 0x000001002e1e7824 */ /* 0x000fe200078e00ff */
[----:B------:R-:W-:Y:S01]  /*78a0*/  LOP3.LUT R8, R42, 0xff00, R31, 0xf8, !PT ;  /* 0x0000ff002a087812 */ /* 0x000fe200078ef81f */
[----:B------:R-:W-:Y:S01]  /*78b0*/  IMAD.U32 R93, R93, 0x10000, RZ ;  /* 0x000100005d5d7824 */ /* 0x000fe200078e00ff */
[----:B------:R-:W-:Y:S01]  /*78c0*/  LOP3.LUT R10, R9, 0xff0000, R10, 0xf8, !PT ;  /* 0x00ff0000090a7812 */ /* 0x000fe200078ef80a */
[----:B------:R-:W-:Y:S01]  /*78d0*/  IMAD.U32 R9, R96, 0x10000, RZ ;  /* 0x0001000060097824 */ /* 0x000fe200078e00ff */
[----:B------:R-:W-:Y:S01]  /*78e0*/  LOP3.LUT R12, R44, 0xff00, R43, 0xf8, !PT ;  /* 0x0000ff002c0c7812 */ /* 0x000fe200078ef82b */
[----:B------:R-:W-:Y:S01]  /*78f0*/  IMAD.U32 R47, R47, 0x10000, RZ ;  /* 0x000100002f2f7824 */ /* 0x000fe200078e00ff */
[----:B------:R-:W-:-:S02]  /*7900*/  F2FP.F16.E4M3.UNPACK_B R46, R108.H1 ;  /* 0x0000006cff2e723e */ /* 0x000fc400030006ff */
[----:B------:R-:W-:Y:S02]  /*7910*/  F2FP.F16.E4M3.UNPACK_B R44, R41.H1 ;  /* 0x00000029ff2c723e */ /* 0x000fe400030006ff */
[----:B------:R-:W-:Y:S02]  /*7920*/  F2FP.F16.E4M3.UNPACK_B R42, R40.H1 ;  /* 0x00000028ff2a723e */ /* 0x000fe400030006ff */
[----:B------:R-:W-:Y:S01]  /*7930*/  LOP3.LUT R92, R45, 0xff00, R30, 0xf8, !PT ;  /* 0x0000ff002d5c7812 */ /* 0x000fe200078ef81e */
[----:B------:R-:W-:Y:S01]  /*7940*/  HADD2.F32 R31, -RZ, R44.H0_H0 ;  /* 0x2000002cff1f7230 */ /* 0x000fe20000004100 */
[----:B------:R-:W-:Y:S01]  /*7950*/  LOP3.LUT R8, R8, 0xff0000, R9, 0xf8, !PT ;  /* 0x00ff000008087812 */ /* 0x000fe200078ef809 */
[----:B------:R-:W-:Y:S01]  /*7960*/  HADD2.F32 R9, -RZ, R46.H0_H0 ;  /* 0x2000002eff097230 */ /* 0x000fe20000004100 */
[----:B------:R-:W-:Y:S01]  /*7970*/  F2FP.F16.E4M3.UNPACK_B R43, R106.H1 ;  /* 0x0000006aff2b723e */ /* 0x000fe200030006ff */
[----:B------:R-:W-:Y:S01]  /*7980*/  HADD2.F32 R30, -RZ, R42.H0_H0 ;  /* 0x2000002aff1e7230 */ /* 0x000fe20000004100 */
[----:B------:R-:W-:Y:S01]  /*7990*/  LOP3.LUT R12, R12, 0xff0000, R47, 0xf8, !PT ;  /* 0x00ff00000c0c7812 */ /* 0x000fe200078ef82f */
[----:B------:R-:W-:-:S02]  /*79a0*/  HADD2.F32 R46, -RZ, R46.H1_H1 ;  /* 0x3000002eff2e7230 */ /* 0x000fc40000004100 */
[CC--:B------:R-:W-:Y:S01]  /*79b0*/  FMUL.FTZ R97, R31.reuse, R9.reuse ;  /* 0x000000091f617220 */ /* 0x0c0fe20000410000 */
[--C-:B------:R-:W-:Y:S02]  /*79c0*/  HADD2.F32 R45, -RZ, R43.reuse.H0_H0 ;  /* 0x2000002bff2d7230 */ /* 0x100fe40000004100 */
[----:B------:R-:W-:Y:S01]  /*79d0*/  FMUL.FTZ R96, R30, R9 ;  /* 0x000000091e607220 */ /* 0x000fe20000410000 */
[----:B------:R-:W-:Y:S01]  /*79e0*/  LOP3.LUT R9, R92, 0xff0000, R93, 0xf8, !PT ;  /* 0x00ff00005c097812 */ /* 0x000fe200078ef85d */
[----:B------:R-:W-:Y:S01]  /*79f0*/  HADD2.F32 R92, -RZ, R43.H1_H1 ;  /* 0x3000002bff5c7230 */ /* 0x000fe20000004100 */
[----:B------:R-:W-:Y:S01]  /*7a00*/  F2FP.F16.E4M3.UNPACK_B R108, R108 ;  /* 0x0000006cff6c723e */ /* 0x000fe200020006ff */
[-C--:B------:R-:W-:Y:S01]  /*7a10*/  FFMA.FTZ R30, R30, R45.reuse, -R97 ;  /* 0x0000002d1e1e7223 */ /* 0x080fe20000010861 */
[----:B------:R-:W-:Y:S01]  /*7a20*/  FFMA.FTZ R31, R31, R45, R96 ;  /* 0x0000002d1f1f7223 */ /* 0x000fe20000010060 */
        /* <DEDUP_REMOVED lines=8> */
[----:B------:R-:W-:-:S02]  /*7ab0*/  HADD2.F32 R46, -RZ, R45.H0_H0 ;  /* 0x2000002dff2e7230 */ /* 0x000fc40000004100 */
[----:B------:R-:W-:Y:S02]  /*7ac0*/  HADD2.F32 R42, -RZ, R44.H0_H0 ;  /* 0x2000002cff2a7230 */ /* 0x000fe40000004100 */
[-C--:B------:R-:W-:Y:S01]  /*7ad0*/  FFMA.FTZ R41, R43, R92.reuse, -R40 ;  /* 0x0000005c2b297223 */ /* 0x080fe20000010828 */
[----:B------:R-:W-:Y:S02]  /*7ae0*/  HADD2.F32 R43, -RZ, R106.H0_H0 ;  /* 0x2000006aff2b7230 */ /* 0x000fe40000004100 */
[-C--:B------:R-:W-:Y:S01]  /*7af0*/  FMUL.FTZ R97, R46, R93.reuse ;  /* 0x0000005d2e617220 */ /* 0x080fe20000410000 */
[----:B------:R-:W-:Y:S01]  /*7b00*/  FFMA.FTZ R40, R47, R92, R96 ;  /* 0x0000005c2f287223 */ /* 0x000fe20000010060 */
[C---:B------:R-:W-:Y:S01]  /*7b10*/  FMUL.FTZ R93, R42.reuse, R93 ;  /* 0x0000005d2a5d7220 */ /* 0x040fe20000410000 */
[----:B------:R-:W-:Y:S02]  /*7b20*/  HADD2.F32 R108, -RZ, R108.H1_H1 ;  /* 0x3000006cff6c7230 */ /* 0x000fe40000004100 */
[----:B------:R-:W-:Y:S01]  /*7b30*/  FFMA.FTZ R42, R42, R43, -R97 ;  /* 0x0000002b2a2a7223 */ /* 0x000fe20000010861 */
[----:B------:R-:W-:Y:S01]  /*7b40*/  HADD2.F32 R47, -RZ, R45.H1_H1 ;  /* 0x3000002dff2f7230 */ /* 0x000fe20000004100 */
[----:B------:R-:W-:Y:S01]  /*7b50*/  F2FP.F16.E4M3.UNPACK_B R97, R107.H1 ;  /* 0x0000006bff61723e */ /* 0x000fe200030006ff */
[----:B------:R-:W-:Y:S01]  /*7b60*/  HADD2.F32 R44, -RZ, R44.H1_H1 ;  /* 0x3000002cff2c7230 */ /* 0x000fe20000004100 */
[----:B------:R-:W-:Y:S01]  /*7b70*/  F2FP.F16.E4M3.UNPACK_B R92, R14.H1 ;  /* 0x0000000eff5c723e */ /* 0x000fe200030006ff */
[----:B------:R-:W-:-:S02]  /*7b80*/  HADD2.F32 R106, -RZ, R106.H1_H1 ;  /* 0x3000006aff6a7230 */ /* 0x000fc40000004100 */
[----:B------:R-:W-:Y:S01]  /*7b90*/  FFMA.FTZ R43, R46, R43, R93 ;  /* 0x0000002b2e2b7223 */ /* 0x000fe2000001005d */
        /* <DEDUP_REMOVED lines=16> */
[-C--:B------:R-:W-:Y:S01]  /*7ca0*/  FFMA.FTZ R112, R47, R106.reuse, -R112 ;  /* 0x0000006a2f707223 */ /* 0x080fe20000010870 */
[----:B------:R-:W-:Y:S01]  /*7cb0*/  HADD2.F32 R46, -RZ, R46.H1_H1 ;  /* 0x3000002eff2e7230 */ /* 0x000fe20000004100 */
[----:B------:R-:W-:Y:S01]  /*7cc0*/  F2FP.F16.E4M3.UNPACK_B R105, R105 ;  /* 0x00000069ff69723e */ /* 0x000fe200020006ff */
[----:B------:R-:W-:Y:S02]  /*7cd0*/  HADD2.F32 R47, -RZ, R96.H1_H1 ;  /* 0x30000060ff2f7230 */ /* 0x000fe40000004100 */
[-C--:B------:R-:W-:Y:S01]  /*7ce0*/  FMUL.FTZ R109, R92, R97.reuse ;  /* 0x000000615c6d7220 */ /* 0x080fe20000410000 */
[----:B------:R-:W-:Y:S01]  /*7cf0*/  FFMA.FTZ R108, R93, R106, R108 ;  /* 0x0000006a5d6c7223 */ /* 0x000fe2000001006c */
[----:B------:R-:W-:Y:S01]  /*7d00*/  FMUL.FTZ R97, R46, R97 ;  /* 0x000000612e617220 */ /* 0x000fe20000410000 */
[----:B------:R-:W-:-:S02]  /*7d10*/  HADD2.F32 R93, -RZ, R107.H0_H0 ;  /* 0x2000006bff5d7230 */ /* 0x000fc40000004100 */
[-C--:B------:R-:W-:Y:S01]  /*7d20*/  FFMA.FTZ R109, R46, R47.reuse, -R109 ;  /* 0x0000002f2e6d7223 */ /* 0x080fe2000001086d */
[----:B------:R-:W-:Y:S01]  /*7d30*/  F2FP.F16.E4M3.UNPACK_B R46, R14 ;  /* 0x0000000eff2e723e */ /* 0x000fe200020006ff */
[----:B------:R-:W-:Y:S01]  /*7d40*/  FFMA.FTZ R111, R92, R47, R97 ;  /* 0x0000002f5c6f7223 */ /* 0x000fe20000010061 */
[----:B------:R-:W-:Y:S01]  /*7d50*/  HADD2.F32 R107, -RZ, R107.H1_H1 ;  /* 0x3000006bff6b7230 */ /* 0x000fe20000004100 */
[----:B------:R-:W-:Y:S01]  /*7d60*/  F2FP.SATFINITE.E4M3.F32.PACK_AB_MERGE_C R30, R41, R30, RZ ;  /* 0x0000001e291e723e */ /* 0x000fe200048070ff */
[--C-:B------:R-:W-:Y:S01]  /*7d70*/  HADD2.F32 R14, -RZ, R29.reuse.H0_H0 ;  /* 0x2000001dff0e7230 */ /* 0x100fe20000004100 */
[----:B------:R-:W-:Y:S01]  /*7d80*/  F2FP.SATFINITE.E4M3.F32.PACK_AB_MERGE_C R40, R40, R31, RZ ;  /* 0x0000001f2828723e */ /* 0x000fe200048070ff */
[--C-:B------:R-:W-:Y:S01]  /*7d90*/  HADD2.F32 R47, -RZ, R46.reuse.H0_H0 ;  /* 0x2000002eff2f7230 */ /* 0x100fe20000004100 */
[----:B------:R-:W-:Y:S01]  /*7da0*/  F2FP.SATFINITE.E4M3.F32.PACK_AB_MERGE_C R31, R45, R42, R30 ;  /* 0x0000002a2d1f723e */ /* 0x000fe2000480701e */
[----:B------:R-:W-:Y:S02]  /*7db0*/  HADD2.F32 R46, -RZ, R46.H1_H1 ;  /* 0x3000002eff2e7230 */ /* 0x000fe40000004100 */
[----:B------:R-:W-:Y:S01]  /*7dc0*/  FMUL.FTZ R96, R14, R93 ;  /* 0x0000005d0e607220 */ /* 0x000fe20000410000 */
[----:B------:R-:W-:-:S02]  /*7dd0*/  HADD2.F32 R29, -RZ, R29.H1_H1 ;  /* 0x3000001dff1d7230 */ /* 0x000fc40000004100 */
[----:B------:R-:W-:Y:S01]  /*7de0*/  FMUL.FTZ R97, R47, R93 ;  /* 0x0000005d2f617220 */ /* 0x000fe20000410000 */
[--C-:B------:R-:W-:Y:S02]  /*7df0*/  HADD2.F32 R92, -RZ, R105.reuse.H0_H0 ;  /* 0x20000069ff5c7230 */ /* 0x100fe40000004100 */
[-C--:B------:R-:W-:Y:S01]  /*7e00*/  FMUL.FTZ R106, R46, R107.reuse ;  /* 0x0000006b2e6a7220 */ /* 0x080fe20000410000 */
[----:B------:R-:W-:Y:S02]  /*7e10*/  HADD2.F32 R105, -RZ, R105.H1_H1 ;  /* 0x30000069ff697230 */ /* 0x000fe40000004100 */
[----:B------:R-:W-:Y:S01]  /*7e20*/  FMUL.FTZ R107, R29, R107 ;  /* 0x0000006b1d6b7220 */ /* 0x000fe20000410000 */
[----:B------:R-:W-:Y:S01]  /*7e30*/  F2FP.F16.E4M3.UNPACK_B R42, R12 ;  /* 0x0000000cff2a723e */ /* 0x000fe200020006ff */
[----:B------:R-:W-:Y:S01]  /*7e40*/  FFMA.FTZ R97, R14, R92, -R97 ;  /* 0x0000005c0e617223 */ /* 0x000fe20000010861 */
[----:B------:R-:W-:Y:S01]  /*7e50*/  F2FP.F16.E4M3.UNPACK_B R41, R28 ;  /* 0x0000001cff29723e */ /* 0x000fe200020006ff */
[----:B------:R-:W-:Y:S01]  /*7e60*/  FFMA.FTZ R107, R46, R105, R107 ;  /* 0x000000692e6b7223 */ /* 0x000fe2000001006b */
[----:B------:R-:W-:Y:S01]  /*7e70*/  F2FP.F16.E4M3.UNPACK_B R46, R13 ;  /* 0x0000000dff2e723e */ /* 0x000fe200020006ff */
[----:B------:R-:W-:Y:S01]  /*7e80*/  FFMA.FTZ R14, R47, R92, R96 ;  /* 0x0000005c2f0e7223 */ /* 0x000fe20000010060 */
[----:B------:R-:W-:Y:S01]  /*7e90*/  F2FP.SATFINITE.E4M3.F32.PACK_AB_MERGE_C R30, R44, R43, R40 ;  /* 0x0000002b2c1e723e */ /* 0x000fe20004807028 */
[----:B------:R-:W-:Y:S01]  /*7ea0*/  HADD2.F32 R47, -RZ, R42.H0_H0 ;  /* 0x2000002aff2f7230 */ /* 0x000fe20000004100 */
[----:B------:R-:W-:Y:S01]  /*7eb0*/  F2FP.F16.E4M3.UNPACK_B R44, R10 ;  /* 0x0000000aff2c723e */ /* 0x000fe200020006ff */
[----:B------:R-:W-:Y:S01]  /*7ec0*/  HADD2.F32 R43, -RZ, R46.H0_H0 ;  /* 0x2000002eff2b7230 */ /* 0x000fe20000004100 */
[----:B------:R-:W-:Y:S01]  /*7ed0*/  F2FP.F16.E4M3.UNPACK_B R28, R28.H1 ;  /* 0x0000001cff1c723e */ /* 0x000fe200030006ff */
[----:B------:R-:W-:Y:S01]  /*7ee0*/  HADD2.F32 R40, -RZ, R41.H0_H0 ;  /* 0x20000029ff287230 */ /* 0x000fe20000004100 */
[----:B------:R-:W-:Y:S01]  /*7ef0*/  F2FP.F16.E4M3.UNPACK_B R10, R10.H1 ;  /* 0x0000000aff0a723e */ /* 0x000fe200030006ff */
        /* <DEDUP_REMOVED lines=14> */
[----:B------:R-:W-:Y:S02]  /*7fe0*/  HADD2.F32 R42, -RZ, R28.H0_H0 ;  /* 0x2000001cff2a7230 */ /* 0x000fe40000004100 */
[----:B------:R-:W-:Y:S01]  /*7ff0*/  FFMA.FTZ R12, R46, R43, R93 ;  /* 0x0000002b2e0c7223 */ /* 0x000fe2000001005d */
[----:B------:R-:W-:Y:S02]  /*8000*/  HADD2.F32 R45, -RZ, R44.H0_H0 ;  /* 0x2000002cff2d7230 */ /* 0x000fe40000004100 */
[----:B------:R-:W-:Y:S01]  /*8010*/  FFMA.FTZ R106, R29, R105, -R106 ;  /* 0x000000691d6a7223 */ /* 0x000fe2000001086a */
[----:B------:R-:W-:Y:S01]  /*8020*/  HADD2.F32 R46, -RZ, R47.H0_H0 ;  /* 0x2000002fff2e7230 */ /* 0x000fe20000004100 */
[----:B------:R-:W-:Y:S01]  /*8030*/  F2FP.SATFINITE.E4M3.F32.PACK_AB_MERGE_C R29, R109, R112, RZ ;  /* 0x000000706d1d723e */ /* 0x000fe200048070ff */
[----:B------:R-:W-:Y:S01]  /*8040*/  HADD2.F32 R43, -RZ, R28.H1_H1 ;  /* 0x3000001cff2b7230 */ /* 0x000fe20000004100 */
[----:B------:R-:W-:Y:S01]  /*8050*/  F2FP.SATFINITE.E4M3.F32.PACK_AB_MERGE_C R108, R111, R108, RZ ;  /* 0x0000006c6f6c723e */ /* 0x000fe200048070ff */
[----:B------:R-:W-:-:S02]  /*8060*/  HADD2.F32 R44, -RZ, R44.H1_H1 ;  /* 0x3000002cff2c7230 */ /* 0x000fc40000004100 */
[-C--:B------:R-:W-:Y:S01]  /*8070*/  FMUL.FTZ R93, R45, R46.reuse ;  /* 0x0000002e2d5d7220 */ /* 0x080fe20000410000 */
[----:B------:R-:W-:Y:S02]  /*8080*/  HADD2.F32 R47, -RZ, R47.H1_H1 ;  /* 0x3000002fff2f7230 */ /* 0x000fe40000004100 */
[----:B------:R-:W-:Y:S01]  /*8090*/  FMUL.FTZ R92, R42, R46 ;  /* 0x0000002e2a5c7220 */ /* 0x000fe20000410000 */
[--C-:B------:R-:W-:Y:S01]  /*80a0*/  HADD2.F32 R28, -RZ, R10.reuse.H0_H0 ;  /* 0x2000000aff1c7230 */ /* 0x100fe20000004100 */
[----:B------:R-:W-:Y:S01]  /*80b0*/  F2FP.SATFINITE.E4M3.F32.PACK_AB_MERGE_C R29, R106, R97, R29 ;  /* 0x000000616a1d723e */ /* 0x000fe2000480701d */
[----:B------:R-:W-:Y:S02]  /*80c0*/  HADD2.F32 R46, -RZ, R10.H1_H1 ;  /* 0x3000000aff2e7230 */ /* 0x000fe40000004100 */
[-C--:B------:R-:W-:Y:S01]  /*80d0*/  FMUL.FTZ R96, R44, R47.reuse ;  /* 0x0000002f2c607220 */ /* 0x080fe20000410000 */
[----:B------:R-:W-:Y:S01]  /*80e0*/  FMUL.FTZ R47, R43, R47 ;  /* 0x0000002f2b2f7220 */ /* 0x000fe20000410000 */
[-C--:B------:R-:W-:Y:S01]  /*80f0*/  FFMA.FTZ R10, R42, R28.reuse, -R93 ;  /* 0x0000001c2a0a7223 */ /* 0x080fe2000001085d */
[-C--:B------:R-:W-:Y:S01]  /*8100*/  F2FP.F16.E4M3.UNPACK_B R42, R11.reuse ;  /* 0x0000000bff2a723e */ /* 0x080fe200020006ff */
[----:B------:R-:W-:Y:S01]  /*8110*/  FFMA.FTZ R28, R45, R28, R92 ;  /* 0x0000001c2d1c7223 */ /* 0x000fe2000001005c */
[----:B------:R-:W-:Y:S01]  /*8120*/  F2FP.F16.E4M3.UNPACK_B R11, R11.H1 ;  /* 0x0000000bff0b723e */ /* 0x000fe200030006ff */
[----:B------:R-:W-:Y:S01]  /*8130*/  FFMA.FTZ R109, R44, R46, R47 ;  /* 0x0000002e2c6d7223 */ /* 0x000fe2000001002f */
[----:B------:R-:W-:-:S02]  /*8140*/  F2FP.F16.E4M3.UNPACK_B R97, R9.H1 ;  /* 0x00000009ff61723e */ /* 0x000fc400030006ff */
[----:B------:R-:W-:Y:S01]  /*8150*/  F2FP.SATFINITE.E4M3.F32.PACK_AB_MERGE_C R14, R107, R14, R108 ;  /* 0x0000000e6b0e723e */ /* 0x000fe2000480706c */
[----:B------:R-:W-:Y:S01]  /*8160*/  FFMA.FTZ R107, R43, R46, -R96 ;  /* 0x0000002e2b6b7223 */ /* 0x000fe20000010860 */
[-C--:B------:R-:W-:Y:S01]  /*8170*/  F2FP.F16.E4M3.UNPACK_B R45, R15.reuse ;  /* 0x0000000fff2d723e */ /* 0x080fe200020006ff */
[----:B------:R-:W-:Y:S01]  /*8180*/  HADD2.F32 R43, -RZ, R11.H0_H0 ;  /* 0x2000000bff2b7230 */ /* 0x000fe20000004100 */
[----:B------:R-:W-:Y:S01]  /*8190*/  F2FP.F16.E4M3.UNPACK_B R44, R15.H1 ;  /* 0x0000000fff2c723e */ /* 0x000fe200030006ff */
[----:B------:R-:W-:Y:S01]  /*81a0*/  HADD2.F32 R106, -RZ, R97.H0_H0 ;  /* 0x20000061ff6a7230 */ /* 0x000fe20000004100 */
[----:B------:R-:W-:Y:S01]  /*81b0*/  F2FP.F16.E4M3.UNPACK_B R96, R9 ;  /* 0x00000009ff60723e */ /* 0x000fe200020006ff */
[----:B------:R-:W-:Y:S01]  /*81c0*/  HADD2.F32 R46, -RZ, R45.H0_H0 ;  /* 0x2000002dff2e7230 */ /* 0x000fe20000004100 */
[-C--:B------:R-:W-:Y:S01]  /*81d0*/  F2FP.F16.E4M3.UNPACK_B R47, R8.reuse.H1 ;  /* 0x00000008ff2f723e */ /* 0x080fe200030006ff */
[----:B------:R-:W-:Y:S01]  /*81e0*/  HADD2.F32 R97, -RZ, R97.H1_H1 ;  /* 0x30000061ff617230 */ /* 0x000fe20000004100 */
[----:B------:R-:W-:Y:S01]  /*81f0*/  F2FP.F16.E4M3.UNPACK_B R9, R8 ;  /* 0x00000008ff09723e */ /* 0x000fe200020006ff */
[----:B------:R-:W-:-:S02]  /*8200*/  HADD2.F32 R105, -RZ, R96.H0_H0 ;  /* 0x20000060ff697230 */ /* 0x000fc40000004100 */
[----:B------:R-:W-:Y:S01]  /*8210*/  FMUL.FTZ R111, R43, R106 ;  /* 0x0000006a2b6f7220 */ /* 0x000fe20000410000 */
[--C-:B------:R-:W-:Y:S01]  /*8220*/  HADD2.F32 R8, -RZ, R44.reuse.H0_H0 ;  /* 0x2000002cff087230 */ /* 0x100fe20000004100 */
[----:B------:R-:W-:Y:S01]  /*8230*/  F2FP.SATFINITE.E4M3.F32.PACK_AB_MERGE_C R10, R107, R10, RZ ;  /* 0x0000000a6b0a723e */ /* 0x000fe200048070ff */
[----:B------:R-:W-:Y:S02]  /*8240*/  HADD2.F32 R93, -RZ, R47.H0_H0 ;  /* 0x2000002fff5d7230 */ /* 0x000fe40000004100 */
[----:B------:R-:W-:Y:S01]  /*8250*/  FMUL.FTZ R108, R46, R105 ;  /* 0x000000692e6c7220 */ /* 0x000fe20000410000 */
[----:B------:R-:W-:Y:S02]  /*8260*/  HADD2.F32 R44, -RZ, R44.H1_H1 ;  /* 0x3000002cff2c7230 */ /* 0x000fe40000004100 */
[C---:B------:R-:W-:Y:S01]  /*8270*/  FMUL.FTZ R112, R8.reuse, R106 ;  /* 0x0000006a08707220 */ /* 0x040fe20000410000 */
[----:B------:R-:W-:Y:S02]  /*8280*/  HADD2.F32 R11, -RZ, R11.H1_H1 ;  /* 0x3000000bff0b7230 */ /* 0x000fe40000004100 */
[----:B------:R-:W-:Y:S01]  /*8290*/  FFMA.FTZ R111, R8, R93, R111 ;  /* 0x0000005d086f7223 */ /* 0x000fe2000001006f */
[----:B------:R-:W-:-:S02]  /*82a0*/  HADD2.F32 R15, -RZ, R42.H0_H0 ;  /* 0x2000002aff0f7230 */ /* 0x000fc40000004100 */
[-C--:B------:R-:W-:Y:S01]  /*82b0*/  FMUL.FTZ R8, R44, R97.reuse ;  /* 0x000000612c087220 */ /* 0x080fe20000410000 */
[----:B------:R-:W-:Y:S02]  /*82c0*/  HADD2.F32 R92, -RZ, R9.H0_H0 ;  /* 0x20000009ff5c7230 */ /* 0x000fe40000004100 */
[----:B------:R-:W-:Y:S01]  /*82d0*/  FMUL.FTZ R97, R11, R97 ;  /* 0x000000610b617220 */ /* 0x000fe20000410000 */
[----:B------:R-:W-:Y:S02]  /*82e0*/  HADD2.F32 R45, -RZ, R45.H1_H1 ;  /* 0x3000002dff2d7230 */ /* 0x000fe40000004100 */
[C---:B------:R-:W-:Y:S01]  /*82f0*/  FMUL.FTZ R105, R15.reuse, R105 ;  /* 0x000000690f697220 */ /* 0x040fe20000410000 */
[----:B------:R-:W-:Y:S02]  /*8300*/  HADD2.F32 R96, -RZ, R96.H1_H1 ;  /* 0x30000060ff607230 */ /* 0x000fe40000004100 */
[----:B------:R-:W-:Y:S01]  /*8310*/  FFMA.FTZ R108, R15, R92, -R108 ;  /* 0x0000005c0f6c7223 */ /* 0x000fe2000001086c */
[----:B------:R-:W-:-:S02]  /*8320*/  HADD2.F32 R47, -RZ, R47.H1_H1 ;  /* 0x3000002fff2f7230 */ /* 0x000fc40000004100 */
[----:B------:R-:W-:Y:S01]  /*8330*/  FFMA.FTZ R112, R43, R93, -R112 ;  /* 0x0000005d2b707223 */ /* 0x000fe20000010870 */
[----:B------:R-:W-:Y:S02]  /*8340*/  HADD2.F32 R42, -RZ, R42.H1_H1 ;  /* 0x3000002aff2a7230 */ /* 0x000fe40000004100 */
[-C--:B------:R-:W-:Y:S01]  /*8350*/  FMUL.FTZ R15, R45, R96.reuse ;  /* 0x000000602d0f7220 */ /* 0x080fe20000410000 */
[----:B------:R-:W-:Y:S02]  /*8360*/  HADD2.F32 R9, -RZ, R9.H1_H1 ;  /* 0x30000009ff097230 */ /* 0x000fe40000004100 */
[-C--:B------:R-:W-:Y:S01]  /*8370*/  FFMA.FTZ R11, R11, R47.reuse, -R8 ;  /* 0x0000002f0b0b7223 */ /* 0x080fe20000010808 */
[----:B------:R-:W-:Y:S01]  /*8380*/  FFMA.FTZ R44, R44, R47, R97 ;  /* 0x0000002f2c2c7223 */ /* 0x000fe20000010061 */
[----:B------:R-:W-:Y:S01]  /*8390*/  FMUL.FTZ R96, R42, R96 ;  /* 0x000000602a607220 */ /* 0x000fe20000410000 */
[----:B------:R-:W-:Y:S01]  /*83a0*/  FFMA.FTZ R105, R46, R92, R105 ;  /* 0x0000005c2e697223 */ /* 0x000fe20000010069 */
[-C--:B------:R-:W-:Y:S01]  /*83b0*/  FFMA.FTZ R15, R42, R9.reuse, -R15 ;  /* 0x000000092a0f7223 */ /* 0x080fe2000001080f */
[----:B------:R-:W-:Y:S01]  /*83c0*/  F2FP.SATFINITE.E4M3.F32.PACK_AB_MERGE_C R11, R11, R112, RZ ;  /* 0x000000700b0b723e */ /* 0x000fe200048070ff */
[----:B------:R-:W-:Y:S01]  /*83d0*/  FFMA.FTZ R96, R45, R9, R96 ;  /* 0x000000092d607223 */ /* 0x000fe20000010060 */
[----:B------:R-:W-:Y:S01]  /*83e0*/  F2FP.SATFINITE.E4M3.F32.PACK_AB_MERGE_C R28, R109, R28, RZ ;  /* 0x0000001c6d1c723e */ /* 0x000fe200048070ff */
[----:B------:R-:W-:Y:S01]  /*83f0*/  IMAD.MOV.U32 R8, RZ, RZ, R31 ;  /* 0x000000ffff087224 */ /* 0x000fe200078e001f */
[----:B------:R-:W-:-:S02]  /*8400*/  F2FP.SATFINITE.E4M3.F32.PACK_AB_MERGE_C R44, R44, R111, RZ ;  /* 0x0000006f2c2c723e */ /* 0x000fc400048070ff */
[----:B------:R-:W-:Y:S01]  /*8410*/  F2FP.SATFINITE.E4M3.F32.PACK_AB_MERGE_C R9, R13, R40, R10 ;  /* 0x000000280d09723e */ /* 0x000fe2000480700a */
[----:B------:R-:W-:Y:S01]  /*8420*/  IMAD.MOV.U32 R10, RZ, RZ, R29 ;  /* 0x000000ffff0a7224 */ /* 0x000fe200078e001d */
[----:B------:R-:W-:Y:S02]  /*8430*/  F2FP.SATFINITE.E4M3.F32.PACK_AB_MERGE_C R11, R15, R108, R11 ;  /* 0x0000006c0f0b723e */ /* 0x000fe4000480700b */
[----:B------:R-:W-:Y:S01]  /*8440*/  F2FP.SATFINITE.E4M3.F32.PACK_AB_MERGE_C R13, R12, R41, R28 ;  /* 0x000000290c0d723e */ /* 0x000fe2000480701c */
[----:B------:R-:W-:Y:S01]  /*8450*/  IMAD.MOV.U32 R12, RZ, RZ, R30 ;  /* 0x000000ffff0c7224 */ /* 0x000fe200078e001e */
[----:B------:R-:W-:-:S07]  /*8460*/  F2FP.SATFINITE.E4M3.F32.PACK_AB_MERGE_C R15, R96, R105, R44 ;  /* 0x00000069600f723e */ /* 0x000fce000480702c */
.L_x_1645:
[----:B------:R-:W-:Y:S05]  /*8470*/  BSYNC B2 ;  /* 0x0000000000027941 */ /* 0x000fea0003800000 */
.L_x_1644:
[----:B0-----:R0:W-:Y:S04]  /*8480*/  ST.E.128 desc[UR42][R32.64], R8 ;  /* 0x0000000820007985 */ /* 0x0011e8000c101d2a */
[----:B--2---:R0:W-:Y:S02]  /*8490*/  @!P2 ST.E.128 desc[UR42][R34.64], R12 ;  /* 0x0000000c2200a985 */ /* 0x0041e4000c101d2a */
.L_x_1643:
[----:B------:R-:W-:Y:S05]  /*84a0*/  BSYNC B1 ;  /* 0x0000000000017941 */ /* 0x000fea0003800000 */
.L_x_1642:
[----:B------:R-:W-:-:S13]  /*84b0*/  ISETP.NE.AND P2, PT, R0, RZ, PT ;  /* 0x000000ff0000720c */ /* 0x000fda0003f45270 */
[----:B------:R-:W-:Y:S05]  /*84c0*/  @!P2 BRA `(.L_x_1609) ;  /* 0x0000001000d4a947 */ /* 0x000fea0003800000 */
[----:B------:R-:W-:Y:S01]  /*84d0*/  ISETP.NE.AND P4, PT, R85, RZ, PT ;  /* 0x000000ff5500720c */ /* 0x000fe20003f85270 */
[----:B------:R-:W-:Y:S01]  /*84e0*/  BSSY B1, `(.L_x_1646) ;  /* 0x00000e7000017945 */ /* 0x000fe20003800000 */
[C---:B----4-:R-:W-:Y:S02]  /*84f0*/  IADD3 R28, P2, R56.reuse, R101, RZ ;  /* 0x00000065381c7210 */ /* 0x050fe40007f5e0ff */
[----:B------:R-:W-:Y:S02]  /*8500*/  SEL R110, R65, R110, !P4 ;  /* 0x0000006e416e7207 */ /* 0x000fe40006000000 */
[----:B---3--:R-:W-:Y:S02]  /*8510*/  LEA.HI.X.SX32 R29, R56, R99, 0x1, P2 ;  /* 0x00000063381d7211 */ /* 0x008fe400010f0eff */
[----:B0-2---:R-:W-:Y:S02]  /*8520*/  SHF.R.S32.HI R9, RZ, 0x1f, R110 ;  /* 0x0000001fff097819 */ /* 0x005fe4000001146e */
[----:B------:R-:W-:-:S02]  /*8530*/  ISETP.GE.AND P2, PT, R80, R95, PT ;  /* 0x0000005f5000720c */ /* 0x000fc40003f46270 */
[----:B------:R-:W-:-:S04]  /*8540*/  LEA.HI R9, R9, R110, RZ, 0x5 ;  /* 0x0000006e09097211 */ /* 0x000fc800078f28ff */
[----:B------:R-:W-:-:S04]  /*8550*/  SHF.R.S32.HI R8, RZ, 0x5, R9 ;  /* 0x00000005ff087819 */ /* 0x000fc80000011409 */
[----:B------:R-:W-:-:S04]  /*8560*/  LEA.HI.SX32 R8, R75, R8, 0x1c ;  /* 0x000000084b087211 */ /* 0x000fc800078fe2ff */
[----:B------:R-:W-:Y:S01]  /*8570*/  SHF.R.S32.HI R9, RZ, 0x1f, R8 ;  /* 0x0000001fff097819 */ /* 0x000fe20000011408 */
[----:B------:R-:W-:-:S03]  /*8580*/  IMAD.SHL.U32 R30, R8, 0x10, RZ ;  /* 0x00000010081e7824 */ /* 0x000fc600078e00ff */
[----:B------:R-:W-:Y:S02]  /*8590*/  LEA.HI R9, R9, R8, RZ, 0x2 ;  /* 0x0000000809097211 */ /* 0x000fe400078f10ff */
[----:B------:R-:W-:-:S03]  /*85a0*/  LOP3.LUT R8, R180, 0x30, R30, 0xf8, !PT ;  /* 0x00000030b4087812 */ /* 0x000fc600078ef81e */
[----:B------:R-:W-:Y:S01]  /*85b0*/  IMAD.SHL.U32 R9, R9, 0x800, RZ ;  /* 0x0000080009097824 */ /* 0x000fe200078e00ff */
[----:B------:R-:W-:-:S04]  /*85c0*/  LOP3.LUT R8, R8, R181, RZ, 0x3c, !PT ;  /* 0x000000b508087212 */ /* 0x000fc800078e3cff */
[----:B------:R-:W-:-:S04]  /*85d0*/  LOP3.LUT R9, R9, 0xffffe000, RZ, 0xc0, !PT ;  /* 0xffffe00009097812 */ /* 0x000fc800078ec0ff */
        /* <DEDUP_REMOVED lines=10> */
[----:B------:R-:W-:Y:S02]  /*8680*/  SHF.R.U32.HI R6, RZ, 0x8, R39 ;  /* 0x00000008ff067819 */ /* 0x000fe40000011627 */
[----:B------:R-:W-:Y:S01]  /*8690*/  SHF.R.U32.HI R38, RZ, 0x10, R5 ;  /* 0x00000010ff267819 */ /* 0x000fe20000011605 */
[----:B------:R-:W-:Y:S01]  /*86a0*/  IMAD.SHL.U32 R4, R4, 0x100, RZ ;  /* 0x0000010004047824 */ /* 0x000fe200078e00ff */
[----:B------:R-:W-:Y:S02]  /*86b0*/  LOP3.LUT R5, R5, 0xff0000ff, RZ, 0xc0, !PT ;  /* 0xff0000ff05057812 */ /* 0x000fe400078ec0ff */
[----:B------:R-:W-:Y:S02]  /*86c0*/  SHF.R.U32.HI R36, RZ, 0x8, R7 ;  /* 0x00000008ff247819 */ /* 0x000fe40000011607 */
[----:B------:R-:W-:-:S02]  /*86d0*/  SHF.R.U32.HI R32, RZ, 0x8, R37 ;  /* 0x00000008ff207819 */ /* 0x000fc40000011625 */
[----:B--2---:R-:W-:Y:S01]  /*86e0*/  MOV R34, R12 ;  /* 0x0000000c00227202 */ /* 0x004fe20000000f00 */
[----:B------:R-:W-:Y:S01]  /*86f0*/  IMAD.SHL.U32 R12, R6, 0x100, RZ ;  /* 0x00000100060c7824 */ /* 0x000fe200078e00ff */
[----:B------:R-:W-:Y:S01]  /*8700*/  LOP3.LUT R35, R39, 0xff0000ff, RZ, 0xc0, !PT ;  /* 0xff0000ff27237812 */ /* 0x000fe200078ec0ff */
[----:B------:R-:W-:Y:S01]  /*8710*/  IMAD.SHL.U32 R8, R32, 0x100, RZ ;  /* 0x0000010020087824 */ /* 0x000fe200078e00ff */
[----:B------:R-:W-:Y:S01]  /*8720*/  LOP3.LUT R5, R5, 0xff00, R4, 0xf8, !PT ;  /* 0x0000ff0005057812 */ /* 0x000fe200078ef804 */
[----:B------:R-:W-:Y:S01]  /*8730*/  IMAD.SHL.U32 R4, R36, 0x100, RZ ;  /* 0x0000010024047824 */ /* 0x000fe200078e00ff */
[----:B------:R-:W-:Y:S01]  /*8740*/  SHF.R.U32.HI R42, RZ, 0x10, R7 ;  /* 0x00000010ff2a7819 */ /* 0x000fe20000011607 */
[----:B------:R-:W-:Y:S01]  /*8750*/  IMAD.U32 R6, R38, 0x10000, RZ ;  /* 0x0001000026067824 */ /* 0x000fe200078e00ff */
[----:B------:R-:W-:Y:S02]  /*8760*/  LOP3.LUT R7, R7, 0xff0000ff, RZ, 0xc0, !PT ;  /* 0xff0000ff07077812 */ /* 0x000fe400078ec0ff */
[----:B------:R-:W-:-:S02]  /*8770*/  LOP3.LUT R33, R37, 0xff0000ff, RZ, 0xc0, !PT ;  /* 0xff0000ff25217812 */ /* 0x000fc400078ec0ff */
[----:B------:R-:W-:Y:S02]  /*8780*/  LOP3.LUT R40, R35, 0xff00, R12, 0xf8, !PT ;  /* 0x0000ff0023287812 */ /* 0x000fe400078ef80c */
[----:B------:R-:W-:Y:S02]  /*8790*/  F2FP.F16.E4M3.UNPACK_B R36, R104.H1 ;  /* 0x00000068ff24723e */ /* 0x000fe400030006ff */
[----:B------:R-:W-:Y:S02]  /*87a0*/  F2FP.F16.E4M3.UNPACK_B R35, R34.H1 ;  /* 0x00000022ff23723e */ /* 0x000fe400030006ff */
[----:B------:R-:W-:Y:S02]  /*87b0*/  F2FP.F16.E4M3.UNPACK_B R32, R31.H1 ;  /* 0x0000001fff20723e */ /* 0x000fe400030006ff */
[----:B------:R-:W-:Y:S01]  /*87c0*/  LOP3.LUT R7, R7, 0xff00, R4, 0xf8, !PT ;  /* 0x0000ff0007077812 */ /* 0x000fe200078ef804 */
[----:B------:R-:W-:Y:S01]  /*87d0*/  IMAD.U32 R4, R42, 0x10000, RZ ;  /* 0x000100002a047824 */ /* 0x000fe200078e00ff */
[----:B------:R-:W-:Y:S01]  /*87e0*/  SHF.R.U32.HI R41, RZ, 0x10, R37 ;  /* 0x00000010ff297819 */ /* 0x000fe20000011625 */
[----:B------:R-:W-:Y:S01]  /*87f0*/  HADD2.F32 R12, -RZ, R35.H0_H0 ;  /* 0x20000023ff0c7230 */ /* 0x000fe20000004100 */
[----:B------:R-:W-:-:S02]  /*8800*/  SHF.R.U32.HI R37, RZ, 0x10, R39 ;  /* 0x00000010ff257819 */ /* 0x000fc40000011627 */
[----:B------:R-:W-:Y:S01]  /*8810*/  LOP3.LUT R38, R33, 0xff00, R8, 0xf8, !PT ;  /* 0x0000ff0021267812 */ /* 0x000fe200078ef808 */
[----:B------:R-:W-:Y:S01]  /*8820*/  HADD2.F32 R8, -RZ, R32.H0_H0 ;  /* 0x20000020ff087230 */ /* 0x000fe20000004100 */
[----:B------:R-:W-:Y:S01]  /*8830*/  LOP3.LUT R6, R5, 0xff0000, R6, 0xf8, !PT ;  /* 0x00ff000005067812 */ /* 0x000fe200078ef806 */
[----:B------:R-:W-:Y:S01]  /*8840*/  HADD2.F32 R5, -RZ, R36.H0_H0 ;  /* 0x20000024ff057230 */ /* 0x000fe20000004100 */
[----:B------:R-:W-:Y:S01]  /*8850*/  F2FP.F16.E4M3.UNPACK_B R33, R102.H1 ;  /* 0x00000066ff21723e */ /* 0x000fe200030006ff */
[----:B------:R-:W-:Y:S01]  /*8860*/  IMAD.U32 R39, R37, 0x10000, RZ ;  /* 0x0001000025277824 */ /* 0x000fe200078e00ff */
[----:B------:R-:W-:Y:S01]  /*8870*/  LOP3.LUT R4, R7, 0xff0000, R4, 0xf8, !PT ;  /* 0x00ff000007047812 */ /* 0x000fe200078ef804 */
[----:B------:R-:W-:Y:S02]  /*8880*/  IMAD.U32 R7, R41, 0x10000, RZ ;  /* 0x0001000029077824 */ /* 0x000fe400078e00ff */
[----:B------:R-:W-:Y:S01]  /*8890*/  FMUL.FTZ R41, R12, R5 ;  /* 0x000000050c297220 */ /* 0x000fe20000410000 */
[----:B------:R-:W-:-:S02]  /*88a0*/  HADD2.F32 R37, -RZ, R33.H0_H0 ;  /* 0x20000021ff257230 */ /* 0x000fc40000004100 */
[----:B------:R-:W-:Y:S01]  /*88b0*/  FMUL.FTZ R43, R8, R5 ;  /* 0x00000005082b7220 */ /* 0x000fe20000410000 */
[----:B------:R-:W-:Y:S01]  /*88c0*/  HADD2.F32 R36, -RZ, R36.H1_H1 ;  /* 0x30000024ff247230 */ /* 0x000fe20000004100 */
[----:B------:R-:W-:Y:S01]  /*88d0*/  LOP3.LUT R7, R38, 0xff0000, R7, 0xf8, !PT ;  /* 0x00ff000026077812 */ /* 0x000fe200078ef807 */
[----:B------:R-:W-:Y:S02]  /*88e0*/  HADD2.F32 R38, -RZ, R33.H1_H1 ;  /* 0x30000021ff267230 */ /* 0x000fe40000004100 */
[-C--:B------:R-:W-:Y:S01]  /*88f0*/  FFMA.FTZ R8, R8, R37.reuse, -R41 ;  /* 0x0000002508087223 */ /* 0x080fe20000010829 */
[----:B------:R-:W-:Y:S01]  /*8900*/  FFMA.FTZ R12, R12, R37, R43 ;  /* 0x000000250c0c7223 */ /* 0x000fe2000001002b */
[----:B------:R-:W-:Y:S01]  /*8910*/  HADD2.F32 R33, -RZ, R32.H1_H1 ;  /* 0x30000020ff217230 */ /* 0x000fe20000004100 */
[----:B------:R-:W-:Y:S01]  /*8920*/  F2FP.F16.E4M3.UNPACK_B R104, R104 ;  /* 0x00000068ff68723e */ /* 0x000fe200020006ff */
[----:B------:R-:W-:Y:S01]  /*8930*/  HADD2.F32 R37, -RZ, R35.H1_H1 ;  /* 0x30000023ff257230 */ /* 0x000fe20000004100 */
[----:B------:R-:W-:-:S02]  /*8940*/  F2FP.F16.E4M3.UNPACK_B R35, R34 ;  /* 0x00000022ff23723e */ /* 0x000fc400020006ff */
[----:B------:R-:W-:Y:S01]  /*8950*/  F2FP.F16.E4M3.UNPACK_B R32, R31 ;  /* 0x0000001fff20723e */ /* 0x000fe200020006ff */
[-C--:B------:R-:W-:Y:S01]  /*8960*/  FMUL.FTZ R42, R33, R36.reuse ;  /* 0x00000024212a7220 */ /* 0x080fe20000410000 */
[----:B------:R-:W-:Y:S01]  /*8970*/  LOP3.LUT R5, R40, 0xff0000, R39, 0xf8, !PT ;  /* 0x00ff000028057812 */ /* 0x000fe200078ef827 */
[----:B------:R-:W-:Y:S01]  /*8980*/  FMUL.FTZ R40, R37, R36 ;  /* 0x0000002425287220 */ /* 0x000fe20000410000 */
[----:B------:R-:W-:Y:S01]  /*8990*/  F2FP.F16.E4M3.UNPACK_B R102, R102 ;  /* 0x00000066ff66723e */ /* 0x000fe200020006ff */
[----:B------:R-:W-:Y:S02]  /*89a0*/  HADD2.F32 R39, -RZ, R104.H0_H0 ;  /* 0x20000068ff277230 */ /* 0x000fe40000004100 */
[----:B------:R-:W-:Y:S02]  /*89b0*/  HADD2.F32 R36, -RZ, R35.H0_H0 ;  /* 0x20000023ff247230 */ /* 0x000fe40000004100 */
[----:B------:R-:W-:Y:S01]  /*89c0*/  FFMA.FTZ R31, R33, R38, -R40 ;  /* 0x00000026211f7223 */ /* 0x000fe20000010828 */
[----:B------:R-:W-:-:S02]  /*89d0*/  HADD2.F32 R34, -RZ, R32.H0_H0 ;  /* 0x20000020ff227230 */ /* 0x000fc40000004100 */
[----:B------:R-:W-:Y:S01]  /*89e0*/  FFMA.FTZ R33, R37, R38, R42 ;  /* 0x0000002625217223 */ /* 0x000fe2000001002a */
        /* <DEDUP_REMOVED lines=19> */
[----:B------:R-:W-:Y:S01]  /*8b20*/  HADD2.F32 R41, -RZ, R34.H1_H1 ;  /* 0x30000022ff297230 */ /* 0x000fe20000004100 */
[----:B------:R-:W-:Y:S01]  /*8b30*/  F2FP.F16.E4M3.UNPACK_B R103, R103 ;  /* 0x00000067ff67723e */ /* 0x000fe200020006ff */
[----:B------:R-:W-:Y:S02]  /*8b40*/  HADD2.F32 R34, -RZ, R32.H0_H0 ;  /* 0x20000020ff227230 */ /* 0x000fe40000004100 */
[-C--:B------:R-:W-:Y:S01]  /*8b50*/  FMUL.FTZ R47, R37, R39.reuse ;  /* 0x00000027252f7220 */ /* 0x080fe20000410000 */
[----:B------:R-:W-:Y:S01]  /*8b60*/  HADD2.F32 R35, -RZ, R38.H0_H0 ;  /* 0x20000026ff237230 */ /* 0x000fe20000004100 */
[----:B------:R-:W-:Y:S01]  /*8b70*/  F2FP.F16.E4M3.UNPACK_B R10, R10 ;  /* 0x0000000aff0a723e */ /* 0x000fe200020006ff */
[----:B------:R-:W-:Y:S02]  /*8b80*/  HADD2.F32 R36, -RZ, R36.H1_H1 ;  /* 0x30000024ff247230 */ /* 0x000fe40000004100 */
[----:B------:R-:W-:Y:S01]  /*8b90*/  FMUL.FTZ R46, R34, R39 ;  /* 0x00000027222e7220 */ /* 0x000fe20000410000 */
[----:B------:R-:W-:-:S02]  /*8ba0*/  HADD2.F32 R32, -RZ, R32.H1_H1 ;  /* 0x30000020ff207230 */ /* 0x000fc40000004100 */
[----:B------:R-:W-:Y:S01]  /*8bb0*/  FFMA.FTZ R44, R34, R35, -R47 ;  /* 0x00000023222c7223 */ /* 0x000fe2000001082f */
[----:B------:R-:W-:Y:S02]  /*8bc0*/  HADD2.F32 R39, -RZ, R38.H1_H1 ;  /* 0x30000026ff277230 */ /* 0x000fe40000004100 */
[-C--:B------:R-:W-:Y:S01]  /*8bd0*/  FMUL.FTZ R47, R36, R41.reuse ;  /* 0x00000029242f7220 */ /* 0x080fe20000410000 */
[----:B------:R-:W-:Y:S01]  /*8be0*/  F2FP.F16.E4M3.UNPACK_B R100, R100 ;  /* 0x00000064ff64723e */ /* 0x000fe200020006ff */
[C---:B------:R-:W-:Y:S01]  /*8bf0*/  FMUL.FTZ R41, R32.reuse, R41 ;  /* 0x0000002920297220 */ /* 0x040fe20000410000 */
[----:B------:R-:W-:Y:S01]  /*8c00*/  FFMA.FTZ R46, R37, R35, R46 ;  /* 0x00000023252e7223 */ /* 0x000fe2000001002e */
[-C--:B------:R-:W-:Y:S01]  /*8c10*/  FFMA.FTZ R93, R32, R39.reuse, -R47 ;  /* 0x00000027205d7223 */ /* 0x080fe2000001082f */
[----:B------:R-:W-:Y:S01]  /*8c20*/  F2FP.F16.E4M3.UNPACK_B R32, R14 ;  /* 0x0000000eff20723e */ /* 0x000fe200020006ff */
[----:B------:R-:W-:Y:S01]  /*8c30*/  FFMA.FTZ R95, R36, R39, R41 ;  /* 0x00000027245f7223 */ /* 0x000fe20000010029 */
[--C-:B------:R-:W-:Y:S01]  /*8c40*/  HADD2.F32 R39, -RZ, R103.reuse.H0_H0 ;  /* 0x20000067ff277230 */ /* 0x100fe20000004100 */
[----:B------:R-:W-:Y:S01]  /*8c50*/  F2FP.SATFINITE.E4M3.F32.PACK_AB_MERGE_C R12, R33, R12, RZ ;  /* 0x0000000c210c723e */ /* 0x000fe200048070ff */
[----:B------:R-:W-:Y:S01]  /*8c60*/  HADD2.F32 R103, -RZ, R103.H1_H1 ;  /* 0x30000067ff677230 */ /* 0x000fe20000004100 */
[----:B------:R-:W-:Y:S01]  /*8c70*/  F2FP.SATFINITE.E4M3.F32.PACK_AB_MERGE_C R8, R31, R8, RZ ;  /* 0x000000081f08723e */ /* 0x000fe200048070ff */
[----:B------:R-:W-:Y:S01]  /*8c80*/  HADD2.F32 R34, -RZ, R32.H0_H0 ;  /* 0x20000020ff227230 */ /* 0x000fe20000004100 */
[----:B------:R-:W-:Y:S01]  /*8c90*/  F2FP.F16.E4M3.UNPACK_B R33, R13 ;  /* 0x0000000dff21723e */ /* 0x000fe200020006ff */
[----:B------:R-:W-:Y:S01]  /*8ca0*/  HADD2.F32 R14, -RZ, R10.H0_H0 ;  /* 0x2000000aff0e7230 */ /* 0x000fe20000004100 */
[----:B------:R-:W-:Y:S01]  /*8cb0*/  F2FP.SATFINITE.E4M3.F32.PACK_AB_MERGE_C R8, R43, R40, R8 ;  /* 0x000000282b08723e */ /* 0x000fe20004807008 */
[----:B------:R-:W-:-:S02]  /*8cc0*/  HADD2.F32 R32, -RZ, R32.H1_H1 ;  /* 0x30000020ff207230 */ /* 0x000fc40000004100 */
[-C--:B------:R-:W-:Y:S01]  /*8cd0*/  FMUL.FTZ R41, R34, R39.reuse ;  /* 0x0000002722297220 */ /* 0x080fe20000410000 */
[----:B------:R-:W-:Y:S02]  /*8ce0*/  HADD2.F32 R10, -RZ, R10.H1_H1 ;  /* 0x3000000aff0a7230 */ /* 0x000fe40000004100 */
[----:B------:R-:W-:Y:S01]  /*8cf0*/  FMUL.FTZ R39, R14, R39 ;  /* 0x000000270e277220 */ /* 0x000fe20000410000 */
[--C-:B------:R-:W-:Y:S02]  /*8d00*/  HADD2.F32 R35, -RZ, R100.reuse.H0_H0 ;  /* 0x20000064ff237230 */ /* 0x100fe40000004100 */
[-C--:B------:R-:W-:Y:S01]  /*8d10*/  FMUL.FTZ R47, R32, R103.reuse ;  /* 0x00000067202f7220 */ /* 0x080fe20000410000 */
[----:B------:R-:W-:Y:S02]  /*8d20*/  HADD2.F32 R37, -RZ, R100.H1_H1 ;  /* 0x30000064ff257230 */ /* 0x000fe40000004100 */
[----:B------:R-:W-:Y:S01]  /*8d30*/  FMUL.FTZ R103, R10, R103 ;  /* 0x000000670a677220 */ /* 0x000fe20000410000 */
[----:B------:R-:W-:Y:S01]  /*8d40*/  F2FP.SATFINITE.E4M3.F32.PACK_AB_MERGE_C R12, R45, R42, R12 ;  /* 0x0000002a2d0c723e */ /* 0x000fe2000480700c */
[-C--:B------:R-:W-:Y:S01]  /*8d50*/  FFMA.FTZ R41, R14, R35.reuse, -R41 ;  /* 0x000000230e297223 */ /* 0x080fe20000010829 */
[----:B------:R-:W-:Y:S01]  /*8d60*/  FFMA.FTZ R14, R34, R35, R39 ;  /* 0x00000023220e7223 */ /* 0x000fe20000010027 */
[----:B------:R-:W-:Y:S01]  /*8d70*/  FFMA.FTZ R103, R32, R37, R103 ;  /* 0x0000002520677223 */ /* 0x000fe20000010067 */
[----:B------:R-:W-:Y:S01]  /*8d80*/  F2FP.F16.E4M3.UNPACK_B R34, R7 ;  /* 0x00000007ff22723e */ /* 0x000fe200020006ff */
[----:B------:R-:W-:Y:S01]  /*8d90*/  FFMA.FTZ R10, R10, R37, -R47 ;  /* 0x000000250a0a7223 */ /* 0x000fe2000001082f */
[-C--:B------:R-:W-:Y:S01]  /*8da0*/  F2FP.F16.E4M3.UNPACK_B R32, R9.reuse ;  /* 0x00000009ff20723e */ /* 0x080fe200020006ff */
[--C-:B------:R-:W-:Y:S01]  /*8db0*/  HADD2.F32 R35, -RZ, R33.reuse.H0_H0 ;  /* 0x20000021ff237230 */ /* 0x100fe20000004100 */
[----:B------:R-:W-:Y:S01]  /*8dc0*/  F2FP.F16.E4M3.UNPACK_B R37, R6 ;  /* 0x00000006ff25723e */ /* 0x000fe200020006ff */
[----:B------:R-:W-:Y:S01]  /*8dd0*/  HADD2.F32 R40, -RZ, R34.H0_H0 ;  /* 0x20000022ff287230 */ /* 0x000fe20000004100 */
[----:B------:R-:W-:Y:S01]  /*8de0*/  F2FP.F16.E4M3.UNPACK_B R9, R9.H1 ;  /* 0x00000009ff09723e */ /* 0x000fe200030006ff */
[----:B------:R-:W-:Y:S01]  /*8df0*/  HADD2.F32 R31, -RZ, R32.H0_H0 ;  /* 0x20000020ff1f7230 */ /* 0x000fe20000004100 */
[----:B------:R-:W-:Y:S01]  /*8e00*/  F2FP.SATFINITE.E4M3.F32.PACK_AB_MERGE_C R44, R93, R44, RZ ;  /* 0x0000002c5d2c723e */ /* 0x000fe200048070ff */
[----:B------:R-:W-:-:S02]  /*8e10*/  HADD2.F32 R36, -RZ, R33.H1_H1 ;  /* 0x30000021ff247230 */ /* 0x000fc40000004100 */
[-C--:B------:R-:W-:Y:S01]  /*8e20*/  FMUL.FTZ R42, R35, R40.reuse ;  /* 0x00000028232a7220 */ /* 0x080fe20000410000 */
[--C-:B------:R-:W-:Y:S02]  /*8e30*/  HADD2.F32 R38, -RZ, R37.reuse.H0_H0 ;  /* 0x20000025ff267230 */ /* 0x100fe40000004100 */
[----:B------:R-:W-:Y:S01]  /*8e40*/  FMUL.FTZ R40, R31, R40 ;  /* 0x000000281f287220 */ /* 0x000fe20000410000 */
[----:B------:R-:W-:Y:S01]  /*8e50*/  HADD2.F32 R33, -RZ, R34.H1_H1 ;  /* 0x30000022ff217230 */ /* 0x000fe20000004100 */
[----:B------:R-:W-:Y:S01]  /*8e60*/  F2FP.F16.E4M3.UNPACK_B R6, R6.H1 ;  /* 0x00000006ff06723e */ /* 0x000fe200030006ff */
[----:B------:R-:W-:Y:S02]  /*8e70*/  HADD2.F32 R34, -RZ, R32.H1_H1 ;  /* 0x30000020ff227230 */ /* 0x000fe40000004100 */
[-C--:B------:R-:W-:Y:S01]  /*8e80*/  FFMA.FTZ R32, R35, R38.reuse, R40 ;  /* 0x0000002623207223 */ /* 0x080fe20000010028 */
[----:B------:R-:W-:Y:S01]  /*8e90*/  FFMA.FTZ R31, R31, R38, -R42 ;  /* 0x000000261f1f7223 */ /* 0x000fe2000001082a */
[----:B------:R-:W-:-:S02]  /*8ea0*/  HADD2.F32 R37, -RZ, R37.H1_H1 ;  /* 0x30000025ff257230 */ /* 0x000fc40000004100 */
[-C--:B------:R-:W-:Y:S01]  /*8eb0*/  FMUL.FTZ R35, R36, R33.reuse ;  /* 0x0000002124237220 */ /* 0x080fe20000410000 */
[C---:B------:R-:W-:Y:S01]  /*8ec0*/  FMUL.FTZ R39, R34.reuse, R33 ;  /* 0x0000002122277220 */ /* 0x040fe20000410000 */
[----:B------:R-:W-:Y:S01]  /*8ed0*/  F2FP.F16.E4M3.UNPACK_B R33, R13.H1 ;  /* 0x0000000dff21723e */ /* 0x000fe200030006ff */
[----:B------:R-:W-:Y:S01]  /*8ee0*/  HADD2.F32 R13, -RZ, R9.H0_H0 ;  /* 0x20000009ff0d7230 */ /* 0x000fe20000004100 */
[----:B------:R-:W-:Y:S01]  /*8ef0*/  F2FP.F16.E4M3.UNPACK_B R38, R7.H1 ;  /* 0x00000007ff26723e */ /* 0x000fe200030006ff */
[----:B------:R-:W-:Y:S01]  /*8f00*/  FFMA.FTZ R34, R34, R37, -R35 ;  /* 0x0000002522227223 */ /* 0x000fe20000010823 */
[----:B------:R-:W-:Y:S01]  /*8f10*/  F2FP.SATFINITE.E4M3.F32.PACK_AB_MERGE_C R10, R10, R41, R44 ;  /* 0x000000290a0a723e */ /* 0x000fe2000480702c */
[--C-:B------:R-:W-:Y:S02]  /*8f20*/  HADD2.F32 R35, -RZ, R33.reuse.H0_H0 ;  /* 0x20000021ff237230 */ /* 0x100fe40000004100 */
[----:B------:R-:W-:Y:S01]  /*8f30*/  FFMA.FTZ R7, R36, R37, R39 ;  /* 0x0000002524077223 */ /* 0x000fe20000010027 */
[--C-:B------:R-:W-:Y:S01]  /*8f40*/  HADD2.F32 R40, -RZ, R38.reuse.H0_H0 ;  /* 0x20000026ff287230 */ /* 0x100fe20000004100 */
[----:B------:R-:W-:Y:S01]  /*8f50*/  F2FP.SATFINITE.E4M3.F32.PACK_AB_MERGE_C R46, R95, R46, RZ ;  /* 0x0000002e5f2e723e */ /* 0x000fe200048070ff */
[----:B------:R-:W-:Y:S01]  /*8f60*/  HADD2.F32 R33, -RZ, R33.H1_H1 ;  /* 0x30000021ff217230 */ /* 0x000fe20000004100 */
[----:B------:R-:W-:Y:S01]  /*8f70*/  F2FP.F16.E4M3.UNPACK_B R39, R5 ;  /* 0x00000005ff27723e */ /* 0x000fe200020006ff */
[----:B------:R-:W-:-:S02]  /*8f80*/  HADD2.F32 R42, -RZ, R38.H1_H1 ;  /* 0x30000026ff2a7230 */ /* 0x000fc40000004100 */
[-C--:B------:R-:W-:Y:S01]  /*8f90*/  FMUL.FTZ R44, R35, R40.reuse ;  /* 0x00000028232c7220 */ /* 0x080fe20000410000 */
[--C-:B------:R-:W-:Y:S02]  /*8fa0*/  HADD2.F32 R36, -RZ, R6.reuse.H0_H0 ;  /* 0x20000006ff247230 */ /* 0x100fe40000004100 */
[----:B------:R-:W-:Y:S01]  /*8fb0*/  FMUL.FTZ R40, R13, R40 ;  /* 0x000000280d287220 */ /* 0x000fe20000410000 */
[----:B------:R-:W-:Y:S01]  /*8fc0*/  HADD2.F32 R9, -RZ, R9.H1_H1 ;  /* 0x30000009ff097230 */ /* 0x000fe20000004100 */
[----:B------:R-:W-:Y:S01]  /*8fd0*/  F2FP.SATFINITE.E4M3.F32.PACK_AB_MERGE_C R14, R103, R14, R46 ;  /* 0x0000000e670e723e */ /* 0x000fe2000480702e */
[----:B------:R-:W-:Y:S02]  /*8fe0*/  HADD2.F32 R38, -RZ, R6.H1_H1 ;  /* 0x30000006ff267230 */ /* 0x000fe40000004100 */
[----:B------:R-:W-:Y:S01]  /*8ff0*/  FMUL.FTZ R6, R33, R42 ;  /* 0x0000002a21067220 */ /* 0x000fe20000410000 */
[----:B------:R-:W-:Y:S01]  /*9000*/  FFMA.FTZ R43, R35, R36, R40 ;  /* 0x00000024232b7223 */ /* 0x000fe20000010028 */
[C---:B------:R-:W-:Y:S01]  /*9010*/  FMUL.FTZ R42, R9.reuse, R42 ;  /* 0x0000002a092a7220 */ /* 0x040fe20000410000 */
[----:B------:R-:W-:Y:S01]  /*9020*/  F2FP.F16.E4M3.UNPACK_B R35, R15 ;  /* 0x0000000fff23723e */ /* 0x000fe200020006ff */
[-C--:B------:R-:W-:Y:S01]  /*9030*/  FFMA.FTZ R45, R9, R38.reuse, -R6 ;  /* 0x00000026092d7223 */ /* 0x080fe20000010806 */
[----:B------:R-:W-:Y:S01]  /*9040*/  F2FP.F16.E4M3.UNPACK_B R6, R11 ;  /* 0x0000000bff06723e */ /* 0x000fe200020006ff */
[----:B------:R-:W-:Y:S01]  /*9050*/  FFMA.FTZ R46, R33, R38, R42 ;  /* 0x00000026212e7223 */ /* 0x000fe2000001002a */
[----:B------:R-:W-:Y:S01]  /*9060*/  F2FP.F16.E4M3.UNPACK_B R40, R5.H1 ;  /* 0x00000005ff28723e */ /* 0x000fe200030006ff */
[----:B------:R-:W-:Y:S01]  /*9070*/  HADD2.F32 R33, -RZ, R35.H0_H0 ;  /* 0x20000023ff217230 */ /* 0x000fe20000004100 */
[----:B------:R-:W-:Y:S01]  /*9080*/  F2FP.F16.E4M3.UNPACK_B R15, R15.H1 ;  /* 0x0000000fff0f723e */ /* 0x000fe200030006ff */
[----:B------:R-:W-:Y:S01]  /*9090*/  HADD2.F32 R42, -RZ, R39.H0_H0 ;  /* 0x20000027ff2a7230 */ /* 0x000fe20000004100 */
[----:B------:R-:W-:Y:S01]  /*90a0*/  F2FP.F16.E4M3.UNPACK_B R5, R4 ;  /* 0x00000004ff05723e */ /* 0x000fe200020006ff */
[----:B------:R-:W-:Y:S01]  /*90b0*/  HADD2.F32 R9, -RZ, R6.H0_H0 ;  /* 0x20000006ff097230 */ /* 0x000fe20000004100 */
[----:B------:R-:W-:Y:S01]  /*90c0*/  F2FP.F16.E4M3.UNPACK_B R11, R11.H1 ;  /* 0x0000000bff0b723e */ /* 0x000fe200030006ff */
[----:B------:R-:W-:Y:S01]  /*90d0*/  FFMA.FTZ R44, R13, R36, -R44 ;  /* 0x000000240d2c7223 */ /* 0x000fe2000001082c */
[----:B------:R-:W-:Y:S01]  /*90e0*/  F2FP.F16.E4M3.UNPACK_B R36, R4.H1 ;  /* 0x00000004ff24723e */ /* 0x000fe200030006ff */
[----:B------:R-:W-:-:S02]  /*90f0*/  HADD2.F32 R4, -RZ, R15.H0_H0 ;  /* 0x2000000fff047230 */ /* 0x000fc40000004100 */
[-C--:B------:R-:W-:Y:S01]  /*9100*/  FMUL.FTZ R92, R33, R42.reuse ;  /* 0x0000002a215c7220 */ /* 0x080fe20000410000 */
[--C-:B------:R-:W-:Y:S02]  /*9110*/  HADD2.F32 R41, -RZ, R40.reuse.H0_H0 ;  /* 0x20000028ff297230 */ /* 0x100fe40000004100 */
        /* <DEDUP_REMOVED lines=8> */
[----:B------:R-:W-:Y:S01]  /*91a0*/  FFMA.FTZ R42, R33, R38, R42 ;  /* 0x00000026212a7223 */ /* 0x000fe2000001002a */
[----:B------:R-:W-:Y:S02]  /*91b0*/  HADD2.F32 R11, -RZ, R11.H1_H1 ;  /* 0x3000000bff0b7230 */ /* 0x000fe40000004100 */
        /* <DEDUP_REMOVED lines=12> */
[-C--:B------:R-:W-:Y:S01]  /*9280*/  FFMA.FTZ R11, R11, R36.reuse, -R38 ;  /* 0x000000240b0b7223 */ /* 0x080fe20000010826 */
[----:B------:R-:W-:Y:S01]  /*9290*/  FFMA.FTZ R40, R15, R36, R40 ;  /* 0x000000240f287223 */ /* 0x000fe20000010028 */
[----:B------:R-:W-:Y:S01]  /*92a0*/  FMUL.FTZ R4, R6, R39 ;  /* 0x0000002706047220 */ /* 0x000fe20000410000 */
[----:B------:R-:W-:Y:S01]  /*92b0*/  F2FP.SATFINITE.E4M3.F32.PACK_AB_MERGE_C R31, R34, R31, R44 ;  /* 0x0000001f221f723e */ /* 0x000fe2000480702c */
[-C--:B------:R-:W-:Y:S01]  /*92c0*/  FFMA.FTZ R9, R6, R5.reuse, -R9 ;  /* 0x0000000506097223 */ /* 0x080fe20000010809 */
[----:B------:R-:W-:Y:S01]  /*92d0*/  F2FP.SATFINITE.E4M3.F32.PACK_AB_MERGE_C R11, R11, R96, RZ ;  /* 0x000000600b0b723e */ /* 0x000fe200048070ff */
[----:B------:R-:W-:Y:S01]  /*92e0*/  FFMA.FTZ R5, R35, R5, R4 ;  /* 0x0000000523057223 */ /* 0x000fe20000010004 */
[----:B------:R-:W-:-:S02]  /*92f0*/  F2FP.SATFINITE.E4M3.F32.PACK_AB_MERGE_C R43, R46, R43, RZ ;  /* 0x0000002b2e2b723e */ /* 0x000fc400048070ff */
[----:B------:R-:W-:Y:S02]  /*9300*/  F2FP.SATFINITE.E4M3.F32.PACK_AB_MERGE_C R40, R40, R41, RZ ;  /* 0x000000292828723e */ /* 0x000fe400048070ff */
[----:B------:R-:W-:Y:S01]  /*9310*/  F2FP.SATFINITE.E4M3.F32.PACK_AB_MERGE_C R11, R9, R92, R11 ;  /* 0x0000005c090b723e */ /* 0x000fe2000480700b */
[----:B------:R-:W-:Y:S01]  /*9320*/  IMAD.MOV.U32 R9, RZ, RZ, R31 ;  /* 0x000000ffff097224 */ /* 0x000fe200078e001f */
[----:B------:R-:W-:Y:S02]  /*9330*/  F2FP.SATFINITE.E4M3.F32.PACK_AB_MERGE_C R13, R7, R32, R43 ;  /* 0x00000020070d723e */ /* 0x000fe4000480702b */
[----:B------:R-:W-:-:S07]  /*9340*/  F2FP.SATFINITE.E4M3.F32.PACK_AB_MERGE_C R15, R5, R42, R40 ;  /* 0x0000002a050f723e */ /* 0x000fce0004807028 */
.L_x_1647:
[----:B------:R-:W-:Y:S05]  /*9350*/  BSYNC B1 ;  /* 0x0000000000017941 */ /* 0x000fea0003800000 */
.L_x_1646:
[----:B0-----:R0:W-:Y:S01]  /*9360*/  ST.E.128 desc[UR42][R28.64], R8 ;  /* 0x000000081c007985 */ /* 0x0011e2000c101d2a */
[----:B------:R-:W-:-:S13]  /*9370*/  ISETP.GE.AND P2, PT, R30, R98, PT ;  /* 0x000000621e00720c */ /* 0x000fda0003f46270 */
[----:B------:R-:W-:Y:S05]  /*9380*/  @P2 BRA `(.L_x_1609) ;  /* 0x0000000400242947 */ /* 0x000fea0003800000 */
[----:B------:R-:W-:-:S04]  /*9390*/  IADD3 R4, P2, R101, R30, RZ ;  /* 0x0000001e65047210 */ /* 0x000fc80007f5e0ff */
[----:B------:R-:W-:-:S05]  /*93a0*/  LEA.HI.X.SX32 R5, R30, R99, 0x1, P2 ;  /* 0x000000631e057211 */ /* 0x000fca00010f0eff */
[----:B--2---:R2:W-:Y:S01]  /*93b0*/  ST.E.128 desc[UR42][R4.64], R12 ;  /* 0x0000000c04007985 */ /* 0x0045e2000c101d2a */
[----:B------:R-:W-:Y:S05]  /*93c0*/  BRA `(.L_x_1609) ;  /* 0x0000000400147947 */ /* 0x000fea0003800000 */
.L_x_1601:
[----:B------:R-:W-:-:S06]  /*93d0*/  UISETP.NE.AND UP0, UPT, UR40, 0x3, UPT ;  /* 0x000000032800788c */ /* 0x000fcc000bf05270 */
[----:B------:R-:W-:-:S13]  /*93e0*/  PLOP3.LUT P1, PT, PT, PT, UP0, 0x80, 0x0 ;  /* 0x000000000000781c */ /* 0x000fda0003f2f008 */
[----:B------:R-:W-:Y:S05]  /*93f0*/  @!P1 BRA `(.L_x_1648) ;  /* 0x0000000000049947 */ /* 0x000fea0003800000 */
[----:B------:R-:W-:Y:S01]  /*9400*/  BPT.TRAP 0x1 ;  /* 0x000000040000795c */ /* 0x000fe20000300000 */
.L_x_1648:
[----:B------:R-:W-:Y:S01]  /*9410*/  IMAD R83, R17, 0x8, R16 ;  /* 0x0000000811537824 */ /* 0x000fe200078e0210 */
[----:B------:R-:W-:Y:S01]  /*9420*/  SHF.L.U32 R94, R174, 0x1f, RZ ;  /* 0x0000001fae5e7819 */ /* 0x000fe200000006ff */
[----:B------:R-:W-:Y:S01]  /*9430*/  BSSY B1, `(.L_x_1649) ;  /* 0x0000004000017945 */ /* 0x000fe20003800000 */
[----:B------:R-:W-:Y:S02]  /*9440*/  SHF.R.S32.HI R89, RZ, 0x1f, R87 ;  /* 0x0000001fff597819 */ /* 0x000fe40000011457 */
[----:B------:R-:W0:Y:S02]  /*9450*/  SYNCS.PHASECHK.TRANS64.TRYWAIT P2, [R83+URZ+0x22890], R94 ;  /* 0x0228905e530075a7 */ /* 0x000e24000804017f */
[----:B0-----:R-:W-:Y:S05]  /*9460*/  @!P2 BRA `(.L_x_1650) ;  /* 0x000002340018a947 */ /* 0x001fea0003800000 */
.L_x_1993:
[----:B------:R-:W-:Y:S05]  /*9470*/  BSYNC B1 ;  /* 0x0000000000017941 */ /* 0x000fea0003800000 */
.L_x_1649:
[----:B------:R-:W-:Y:S01]  /*9480*/  ULDC.64 UR4, c[0x0][0x300] ;  /* 0x0000c00000047ab9 */ /* 0x000fe20000000a00 */
[----:B-----5:R-:W-:Y:S01]  /*9490*/  SHF.R.S32.HI R90, RZ, 0x1f, R86 ;  /* 0x0000001fff5a7819 */ /* 0x020fe20000011456 */
[----:B------:R-:W-:Y:S01]  /*94a0*/  IMAD R6, R89, UR4, RZ ;  /* 0x0000000459067c24 */ /* 0x000fe2000f8e02ff */
[----:B------:R-:W-:Y:S01]  /*94b0*/  ULDC.64 UR6, c[0x0][0x2e8] ;  /* 0x0000ba0000067ab9 */ /* 0x000fe20000000a00 */
[----:B------:R-:W-:-:S04]  /*94c0*/  IMAD.WIDE.U32 R4, R87, UR4, RZ ;  /* 0x0000000457047c25 */ /* 0x000fc8000f8e00ff */
        /* <DEDUP_REMOVED lines=14> */
[----:B------:R-:W-:Y:S02]  /*95b0*/  IADD3.X R13, R13, UR7, RZ, P2, !PT ;  /* 0x000000070d0d7c10 */ /* 0x000fe400097fe4ff */
[----:B------:R-:W-:Y:S01]  /*95c0*/  ISETP.GT.AND P2, PT, R91, R175, PT ;  /* 0x000000af5b00720c */ /* 0x000fe20003f44270 */
[----:B------:R-:W-:-:S12]  /*95d0*/  BRA.DIV UR4, `(.L_x_1651) ;  /* 0x0000023204d07947 */ /* 0x000fd8000b800000 */
[----:B------:R1:W2:Y:S04]  /*95e0*/  SHFL.IDX PT, R28, R13, RZ, 0x1e1f ;  /* 0x001e1fff0d1c7589 */ /* 0x0002a800000e0000 */
[----:B------:R1:W3:Y:S02]  /*95f0*/  SHFL.IDX PT, R14, R4, RZ, 0x1e1f ;  /* 0x001e1fff040e7589 */ /* 0x0002e400000e0000 */
.L_x_1997:
[----:B------:R-:W-:Y:S05]  /*9600*/  @!P2 BRA `(.L_x_1609) ;  /* 0x000000000084a947 */ /* 0x000fea0003800000 */
[----:B------:R-:W-:Y:S02]  /*9610*/  ULDC UR4, c[0x0][0x2f4] ;  /* 0x0000bd0000047ab9 */ /* 0x000fe40000000800 */
[----:B------:R-:W-:-:S13]  /*9620*/  ISETP.GE.AND P5, PT, R18, UR4, PT ;  /* 0x0000000412007c0c */ /* 0x000fda000bfa6270 */
[----:B-1----:R-:W1:Y:S01]  /*9630*/  @!P5 LDS.128 R4, [R97+0x16400] ;  /* 0x016400006104d984 */ /* 0x002e620000000c00 */
[----:B---3--:R-:W-:-:S05]  /*9640*/  @!P5 IADD3 R12, P2, R18, R14, RZ ;  /* 0x0000000e120cd210 */ /* 0x008fca0007f5e0ff */
[----:B--2---:R-:W-:Y:S01]  /*9650*/  @!P5 IMAD.X R13, R28, 0x1, R19, P2 ;  /* 0x000000011c0dd824 */ /* 0x004fe200010e0613 */
[----:B------:R-:W-:-:S13]  /*9660*/  ISETP.GE.AND P2, PT, R176, UR4, PT ;  /* 0x00000004b0007c0c */ /* 0x000fda000bf46270 */
[----:B------:R-:W-:-:S05]  /*9670*/  @!P2 IADD3 R10, P4, R176, R14, RZ ;  /* 0x0000000eb00aa210 */ /* 0x000fca0007f9e0ff */
[----:B------:R-:W-:Y:S01]  /*9680*/  @!P2 IMAD.X R11, R28, 0x1, R187, P4 ;  /* 0x000000011c0ba824 */ /* 0x000fe200020e06bb */
[----:B------:R-:W-:-:S13]  /*9690*/  ISETP.GE.AND P4, PT, R184, UR4, PT ;  /* 0x00000004b8007c0c */ /* 0x000fda000bf86270 */
[----:B------:R-:W-:Y:S01]  /*96a0*/  @!P4 IADD3 R8, P6, R184, R14, RZ ;  /* 0x0000000eb808c210 */ /* 0x000fe20007fde0ff */
[----:B-1----:R1:W-:Y:S01]  /*96b0*/  @!P5 ST.E.128 desc[UR42][R12.64], R4 ;  /* 0x000000040c00d985 */ /* 0x0023e2000c101d2a */
[----:B------:R-:W-:-:S03]  /*96c0*/  ISETP.GE.AND P5, PT, R81, UR4, PT ;  /* 0x0000000451007c0c */ /* 0x000fc6000bfa6270 */
[----:B------:R-:W-:-:S10]  /*96d0*/  @!P4 IMAD.X R9, R28, 0x1, R199, P6 ;  /* 0x000000011c09c824 */ /* 0x000fd400030e06c7 */
[----:B------:R-:W2:Y:S01]  /*96e0*/  @!P5 LDS.128 R4, [R96+0x16400] ;  /* 0x016400006004d984 */ /* 0x000ea20000000c00 */
[----:B------:R-:W-:-:S05]  /*96f0*/  @!P5 IMAD.SHL.U32 R15, R178, 0x10, RZ ;  /* 0x00000010b20fd824 */ /* 0x000fca00078e00ff */
[----:B-1----:R-:W-:-:S04]  /*9700*/  @!P5 IADD3 R12, P6, R15, R14, RZ ;  /* 0x0000000e0f0cd210 */ /* 0x002fc80007fde0ff */
[----:B------:R-:W-:-:S05]  /*9710*/  @!P5 LEA.HI.X.SX32 R13, R15, R28, 0x1, P6 ;  /* 0x0000001c0f0dd211 */ /* 0x000fca00030f0eff */
[----:B--2---:R1:W-:Y:S01]  /*9720*/  @!P5 ST.E.128 desc[UR42][R12.64], R4 ;  /* 0x000000040c00d985 */ /* 0x0043e2000c101d2a */
[----:B------:R-:W-:-:S13]  /*9730*/  ISETP.GE.AND P5, PT, R80, UR4, PT ;  /* 0x0000000450007c0c */ /* 0x000fda000bfa6270 */
[----:B------:R-:W2:Y:S01]  /*9740*/  @!P5 LDS.128 R4, [R97+0x18400] ;  /* 0x018400006104d984 */ /* 0x000ea20000000c00 */
[----:B------:R-:W-:-:S05]  /*9750*/  @!P5 IMAD.SHL.U32 R15, R179, 0x10, RZ ;  /* 0x00000010b30fd824 */ /* 0x000fca00078e00ff */
[----:B-1----:R-:W-:-:S04]  /*9760*/  @!P5 IADD3 R12, P6, R15, R14, RZ ;  /* 0x0000000e0f0cd210 */ /* 0x002fc80007fde0ff */
[----:B------:R-:W-:-:S05]  /*9770*/  @!P5 LEA.HI.X.SX32 R13, R15, R28, 0x1, P6 ;  /* 0x0000001c0f0dd211 */ /* 0x000fca00030f0eff */
[----:B--2---:R1:W-:Y:S01]  /*9780*/  @!P5 ST.E.128 desc[UR42][R12.64], R4 ;  /* 0x000000040c00d985 */ /* 0x0043e2000c101d2a */
[----:B------:R-:W-:-:S03]  /*9790*/  ISETP.GE.AND P5, PT, R185, UR4, PT ;  /* 0x00000004b9007c0c */ /* 0x000fc6000bfa6270 */
[----:B------:R-:W2:Y:S10]  /*97a0*/  @!P2 LDS.128 R4, [R96+0x18400] ;  /* 0x018400006004a984 */ /* 0x000eb40000000c00 */
[----:B-1----:R-:W-:-:S05]  /*97b0*/  @!P5 IADD3 R12, P6, R185, R14, RZ ;  /* 0x0000000eb90cd210 */ /* 0x002fca0007fde0ff */
[----:B------:R-:W-:Y:S01]  /*97c0*/  @!P5 IMAD.X R13, R28, 0x1, R198, P6 ;  /* 0x000000011c0dd824 */ /* 0x000fe200030e06c6 */
[----:B--2---:R-:W-:Y:S04]  /*97d0*/  @!P2 ST.E.128 desc[UR42][R10.64], R4 ;  /* 0x000000040a00a985 */ /* 0x004fe8000c101d2a */
[----:B------:R-:W1:Y:S04]  /*97e0*/  @!P4 LDS.128 R4, [R97+0x1a400] ;  /* 0x01a400006104c984 */ /* 0x000e680000000c00 */
[----:B-1----:R-:W-:Y:S04]  /*97f0*/  @!P4 ST.E.128 desc[UR42][R8.64], R4 ;  /* 0x000000040800c985 */ /* 0x002fe8000c101d2a */
[----:B------:R-:W1:Y:S04]  /*9800*/  @!P5 LDS.128 R4, [R96+0x1a400] ;  /* 0x01a400006004d984 */ /* 0x000e680000000c00 */
[----:B-1----:R4:W-:Y:S02]  /*9810*/  @!P5 ST.E.128 desc[UR42][R12.64], R4 ;  /* 0x000000040c00d985 */ /* 0x0029e4000c101d2a */
.L_x_1609:
[----:B------:R-:W-:Y:S05]  /*9820*/  BSYNC B0 ;  /* 0x0000000000007941 */ /* 0x000fea0003800000 */
.L_x_1600:
[----:B012-4-:R-:W0:Y:S01]  /*9830*/  S2R R4, SR_TID.X ;  /* 0x0000000000047919 */ /* 0x017e220000002100 */
[----:B------:R-:W-:Y:S01]  /*9840*/  @!PT LDS RZ, [RZ] ;  /* 0x00000000fffff984 */ /* 0x000fe20000000800 */
[----:B------:R-:W-:Y:S01]  /*9850*/  @!PT LDS RZ, [RZ] ;  /* 0x00000000fffff984 */ /* 0x000fe20000000800 */
[----:B------:R-:W-:Y:S01]  /*9860*/  @!PT LDS RZ, [RZ] ;  /* 0x00000000fffff984 */ /* 0x000fe20000000800 */
[----:B------:R-:W-:Y:S01]  /*9870*/  @!PT LDS RZ, [RZ] ;  /* 0x00000000fffff984 */ /* 0x000fe20000000800 */
[----:B------:R1:W-:Y:S06]  /*9880*/  MEMBAR.ALL.CTA ;  /* 0x0000000000007992 */ /* 0x0003ec0000008000 */
[----:B-1----:R-:W1:Y:S01]  /*9890*/  FENCE.VIEW.ASYNC.S ;  /* 0x00000000000073c6 */ /* 0x002e620000000000 */
[----:B------:R-:W-:Y:S05]  /*98a0*/  WARPSYNC.ALL ;  /* 0x0000000000007948 */ /* 0x000fea0003800000 */
[----:B------:R-:W-:Y:S01]  /*98b0*/  BSSY B0, `(.L_x_1652) ;  /* 0x0000008000007945 */ /* 0x000fe20003800000 */
[----:B-1----:R1:W-:Y:S01]  /*98c0*/  BAR.SYNC.DEFER_BLOCKING R66, 0x80 ;  /* 0x000200420000751d */ /* 0x0023e20000010000 */
[----:B0-----:R-:W-:-:S13]  /*98d0*/  LOP3.LUT P4, RZ, R4, 0x7f, RZ, 0xc0, !PT ;  /* 0x0000007f04ff7812 */ /* 0x001fda000788c0ff */
[----:B------:R-:W-:-:S05]  /*98e0*/  @!P4 VIADD R4, R83, 0x228a0 ;  /* 0x000228a05304c836 */ /* 0x000fca0000000000 */
[----:B------:R-:W-:-:S04]  /*98f0*/  @!P4 PRMT R4, RZ, 0x654, R4 ;  /* 0x00000654ff04c816 */ /* 0x000fc80000000004 */
[----:B------:R1:W-:Y:S01]  /*9900*/  @!P4 SYNCS.ARRIVE.TRANS64.RED.A1T0 RZ, [R4+URZ], RZ ;  /* 0x000000ff04ffc9a7 */ /* 0x0003e2000810043f */
[----:B------:R-:W-:Y:S05]  /*9910*/  @!P1 BRA `(.L_x_1653) ;  /* 0x0000000000049947 */ /* 0x000fea0003800000 */
[----:B------:R-:W-:Y:S01]  /*9920*/  BPT.TRAP 0x1 ;  /* 0x000000040000795c */ /* 0x000fe20000300000 */
.L_x_1653:
[----:B------:R-:W-:Y:S05]  /*9930*/  BSYNC B0 ;  /* 0x0000000000007941 */ /* 0x000fea0003800000 */
.L_x_1652:
[----:B------:R-:W0:Y:S01]  /*9940*/  SYNCS.PHASECHK.TRANS64.TRYWAIT P1, [R83+URZ+0x228b0], R94 ;  /* 0x0228b05e530075a7 */ /* 0x000e22000802017f */
[----:B------:R-:W-:Y:S04]  /*9950*/  BSSY B0, `(.L_x_1654) ;  /* 0x0000002000007945 */ /* 0x000fe80003800000 */
[----:B0-----:R-:W-:Y:S05]  /*9960*/  @!P1 BRA `(.L_x_1655) ;  /* 0x0000023000309947 */ /* 0x001fea0003800000 */
.L_x_1998:
[----:B------:R-:W-:Y:S05]  /*9970*/  BSYNC B0 ;  /* 0x0000000000007941 */ /* 0x000fea0003800000 */
.L_x_1654:
[----:B------:R-:W-:Y:S01]  /*9980*/  ULDC.64 UR4, c[0x0][0x328] ;  /* 0x0000ca0000047ab9 */ /* 0x000fe20000000a00 */
[----:B------:R-:W-:Y:S01]  /*9990*/  ULDC.64 UR6, c[0x0][0x318] ;  /* 0x0000c60000067ab9 */ /* 0x000fe20000000a00 */
[----:B------:R-:W-:Y:S01]  /*99a0*/  IMAD R6, R89, UR4, RZ ;  /* 0x0000000459067c24 */ /* 0x000fe2000f8e02ff */
[----:B------:R-:W-:Y:S01]  /*99b0*/  BSSY B0, `(.L_x_1656) ;  /* 0x0000041000007945 */ /* 0x000fe20003800000 */
[----:B-1----:R-:W-:-:S04]  /*99c0*/  IMAD.WIDE.U32 R4, R87, UR4, RZ ;  /* 0x0000000457047c25 */ /* 0x002fc8000f8e00ff */
        /* <DEDUP_REMOVED lines=8> */
[----:B------:R-:W-:-:S04]  /*9a50*/  IMAD.WIDE.U32 R4, R168, UR4, R4 ;  /* 0x00000004a8047c25 */ /* 0x000fc8000f8e0004 */
[----:B------:R-:W-:Y:S01]  /*9a60*/  IMAD R5, R168, UR5, R5 ;  /* 0x00000005a8057c24 */ /* 0x000fe2000f8e0205 */
[----:B------:R-:W-:-:S04]  /*9a70*/  IADD3 R4, P1, R4, UR6, RZ ;  /* 0x0000000604047c10 */ /* 0x000fc8000ff3e0ff */
[----:B------:R-:W-:Y:S01]  /*9a80*/  IADD3.X R5, R5, UR7, RZ, P1, !PT ;  /* 0x0000000705057c10 */ /* 0x000fe20008ffe4ff */
[----:B------:R1:W2:Y:S01]  /*9a90*/  SHFL.IDX PT, R13, R4, RZ, 0x1e1f ;  /* 0x001e1fff040d7589 */ /* 0x0002a200000e0000 */
[----:B------:R-:W-:-:S03]  /*9aa0*/  ISETP.GT.AND P1, PT, R91, R175, PT ;  /* 0x000000af5b00720c */ /* 0x000fc60003f24270 */
[----:B------:R1:W4:Y:S10]  /*9ab0*/  SHFL.IDX PT, R10, R5, RZ, 0x1e1f ;  /* 0x001e1fff050a7589 */ /* 0x00033400000e0000 */
[----:B-1----:R-:W-:Y:S05]  /*9ac0*/  @!P1 BRA `(.L_x_1657) ;  /* 0x0000000000bc9947 */ /* 0x002fea0003800000 */
[----:B------:R-:W-:Y:S01]  /*9ad0*/  LOP3.LUT P1, RZ, R78, 0x1, RZ, 0xc0, !PT ;  /* 0x000000014eff7812 */ /* 0x000fe2000782c0ff */
[----:B------:R-:W-:Y:S01]  /*9ae0*/  IMAD R11, R17, 0x4000, R203 ;  /* 0x00004000110b7824 */ /* 0x000fe200078e02cb */
[----:B------:R-:W-:Y:S11]  /*9af0*/  BSSY B1, `(.L_x_1658) ;  /* 0x0000011000017945 */ /* 0x000ff60003800000 */
[----:B------:R-:W-:Y:S01]  /*9b00*/  @P1 IMAD.IADD R4, R16, 0x1, R11 ;  /* 0x0000000110041824 */ /* 0x000fe200078e020b */
[----:B--2---:R-:W-:-:S05]  /*9b10*/  @P1 IADD3 R8, P2, R18, R13, RZ ;  /* 0x0000000d12081210 */ /* 0x004fca0007f5e0ff */
[----:B------:R-:W1:Y:S01]  /*9b20*/  @P1 LDS.128 R4, [R4+0x8400] ;  /* 0x0084000004041984 */ /* 0x000e620000000c00 */
[----:B----4-:R-:W-:-:S05]  /*9b30*/  @P1 IMAD.X R9, R10, 0x1, R19, P2 ;  /* 0x000000010a091824 */ /* 0x010fca00010e0613 */
[----:B-1----:R1:W-:Y:S01]  /*9b40*/  @P1 ST.E.128 desc[UR42][R8.64], R4 ;  /* 0x0000000408001985 */ /* 0x0023e2000c101d2a */
[----:B------:R-:W-:-:S13]  /*9b50*/  LOP3.LUT P1, RZ, R55, 0x2, RZ, 0xc0, !PT ;  /* 0x0000000237ff7812 */ /* 0x000fda000782c0ff */
[----:B------:R-:W-:Y:S05]  /*9b60*/  @!P1 BRA `(.L_x_1659) ;  /* 0x0000000000249947 */ /* 0x000fea0003800000 */
[----:B------:R-:W-:Y:S01]  /*9b70*/  LOP3.LUT P1, RZ, R186, 0x2, RZ, 0xc0, !PT ;  /* 0x00000002baff7812 */ /* 0x000fe2000782c0ff */
[----:B-1----:R-:W-:Y:S01]  /*9b80*/  IMAD.SHL.U32 R9, R178, 0x10, RZ ;  /* 0x00000010b2097824 */ /* 0x002fe200078e00ff */
[----:B------:R-:W-:-:S11]  /*9b90*/  IADD3 R5, R11, 0x20, RZ ;  /* 0x000000200b057810 */ /* 0x000fd60007ffe0ff */
[----:B------:R-:W-:Y:S01]  /*9ba0*/  @P1 VIADD R5, R11, 0xffffffe0 ;  /* 0xffffffe00b051836 */ /* 0x000fe20000000000 */
[----:B------:R-:W-:-:S03]  /*9bb0*/  IADD3 R8, P1, R9, R13, RZ ;  /* 0x0000000d09087210 */ /* 0x000fc60007f3e0ff */
[----:B------:R-:W-:Y:S01]  /*9bc0*/  IMAD.IADD R5, R16, 0x1, R5 ;  /* 0x0000000110057824 */ /* 0x000fe200078e0205 */
[----:B------:R-:W-:-:S05]  /*9bd0*/  LEA.HI.X.SX32 R9, R9, R10, 0x1, P1 ;  /* 0x0000000a09097211 */ /* 0x000fca00008f0eff */
[----:B------:R-:W1:Y:S04]  /*9be0*/  LDS.128 R4, [R5+0x8400] ;  /* 0x0084000005047984 */ /* 0x000e680000000c00 */
[----:B-1----:R2:W-:Y:S02]  /*9bf0*/  ST.E.128 desc[UR42][R8.64], R4 ;  /* 0x0000000408007985 */ /* 0x0025e4000c101d2a */
.L_x_1659:
[----:B------:R-:W-:Y:S05]  /*9c00*/  BSYNC B1 ;  /* 0x0000000000017941 */ /* 0x000fea0003800000 */
.L_x_1658:
[----:B------:R-:W-:Y:S01]  /*9c10*/  LOP3.LUT P1, RZ, R55, 0x4, RZ, 0xc0, !PT ;  /* 0x0000000437ff7812 */ /* 0x000fe2000782c0ff */
[----:B------:R-:W-:-:S12]  /*9c20*/  BSSY B1, `(.L_x_1660) ;  /* 0x000000b000017945 */ /* 0x000fd80003800000 */
[----:B------:R-:W-:Y:S05]  /*9c30*/  @!P1 BRA `(.L_x_1661) ;  /* 0x0000000000249947 */ /* 0x000fea0003800000 */
[----:B------:R-:W-:Y:S01]  /*9c40*/  LOP3.LUT P1, RZ, R186, 0x4, RZ, 0xc0, !PT ;  /* 0x00000004baff7812 */ /* 0x000fe2000782c0ff */
[----:B-12---:R-:W-:Y:S02]  /*9c50*/  VIADD R5, R11, 0x40 ;  /* 0x000000400b057836 */ /* 0x006fe40000000000 */
[----:B------:R-:W-:-:S10]  /*9c60*/  IMAD.SHL.U32 R9, R179, 0x10, RZ ;  /* 0x00000010b3097824 */ /* 0x000fd400078e00ff */
[----:B------:R-:W-:Y:S01]  /*9c70*/  @P1 VIADD R5, R11, 0xffffffc0 ;  /* 0xffffffc00b051836 */ /* 0x000fe20000000000 */
[----:B------:R-:W-:-:S03]  /*9c80*/  IADD3 R8, P1, R9, R13, RZ ;  /* 0x0000000d09087210 */ /* 0x000fc60007f3e0ff */
[----:B------:R-:W-:Y:S01]  /*9c90*/  IMAD.IADD R5, R16, 0x1, R5 ;  /* 0x0000000110057824 */ /* 0x000fe200078e0205 */
[----:B------:R-:W-:-:S05]  /*9ca0*/  LEA.HI.X.SX32 R9, R9, R10, 0x1, P1 ;  /* 0x0000000a09097211 */ /* 0x000fca00008f0eff */
[----:B------:R-:W1:Y:S04]  /*9cb0*/  LDS.128 R4, [R5+0x8400] ;  /* 0x0084000005047984 */ /* 0x000e680000000c00 */
[----:B-1----:R4:W-:Y:S02]  /*9cc0*/  ST.E.128 desc[UR42][R8.64], R4 ;  /* 0x0000000408007985 */ /* 0x0029e4000c101d2a */
.L_x_1661:
[----:B------:R-:W-:Y:S05]  /*9cd0*/  BSYNC B1 ;  /* 0x0000000000017941 */ /* 0x000fea0003800000 */
.L_x_1660:
[----:B------:R-:W-:-:S13]  /*9ce0*/  LOP3.LUT P1, RZ, R55, 0x8, RZ, 0xc0, !PT ;  /* 0x0000000837ff7812 */ /* 0x000fda000782c0ff */
[----:B------:R-:W-:Y:S05]  /*9cf0*/  @!P1 BRA `(.L_x_1657) ;  /* 0x0000000000309947 */ /* 0x000fea0003800000 */
[----:B------:R-:W-:Y:S01]  /*9d00*/  R2P PR, R186, 0x6 ;  /* 0x00000006ba007804 */ /* 0x000fe20000000000 */
[----:B-12-4-:R-:W-:Y:S02]  /*9d10*/  IMAD.MOV.U32 R4, RZ, RZ, -0x40 ;  /* 0xffffffc0ff047424 */ /* 0x016fe400078e00ff */
[----:B------:R-:W-:Y:S02]  /*9d20*/  IMAD.MOV.U32 R6, RZ, RZ, 0x40 ;  /* 0x00000040ff067424 */ /* 0x000fe400078e00ff */
[----:B------:R-:W-:Y:S01]  /*9d30*/  IMAD.MOV.U32 R5, RZ, RZ, 0x60 ;  /* 0x00000060ff057424 */ /* 0x000fe200078e00ff */
[----:B------:R-:W-:-:S07]  /*9d40*/  SEL R4, R4, 0x40, P2 ;  /* 0x0000004004047807 */ /* 0x000fce0001000000 */
[----:B------:R-:W-:Y:S01]  /*9d50*/  @P2 IADD3 R5, -R6, 0x20, RZ ;  /* 0x0000002006052810 */ /* 0x000fe20007ffe1ff */
[----:B------:R-:W-:Y:S01]  /*9d60*/  @P1 VIADD R5, R4, 0xffffffe0 ;  /* 0xffffffe004051836 */ /* 0x000fe20000000000 */
[----:B------:R-:W-:-:S04]  /*9d70*/  IADD3 R8, P1, R176, R13, RZ ;  /* 0x0000000db0087210 */ /* 0x000fc80007f3e0ff */
[----:B------:R-:W-:Y:S01]  /*9d80*/  IADD3 R5, R16, R11, R5 ;  /* 0x0000000b10057210 */ /* 0x000fe20007ffe005 */
[----:B------:R-:W-:-:S05]  /*9d90*/  IMAD.X R9, R10, 0x1, R187, P1 ;  /* 0x000000010a097824 */ /* 0x000fca00008e06bb */
[----:B------:R-:W1:Y:S04]  /*9da0*/  LDS.128 R4, [R5+0x8400] ;  /* 0x0084000005047984 */ /* 0x000e680000000c00 */
[----:B-1----:R1:W-:Y:S02]  /*9db0*/  ST.E.128 desc[UR42][R8.64], R4 ;  /* 0x0000000408007985 */ /* 0x0023e4000c101d2a */
.L_x_1657:
[----:B------:R-:W-:Y:S05]  /*9dc0*/  BSYNC B0 ;  /* 0x0000000000007941 */ /* 0x000fea0003800000 */
.L_x_1656:
[----:B------:R-:W-:Y:S01]  /*9dd0*/  @!PT LDS RZ, [RZ] ;  /* 0x00000000fffff984 */ /* 0x000fe20000000800 */
[----:B------:R-:W-:Y:S01]  /*9de0*/  @!PT LDS RZ, [RZ] ;  /* 0x00000000fffff984 */ /* 0x000fe20000000800 */
[----:B------:R-:W-:Y:S01]  /*9df0*/  @!PT LDS RZ, [RZ] ;  /* 0x00000000fffff984 */ /* 0x000fe20000000800 */
[----:B------:R-:W-:Y:S01]  /*9e00*/  @!PT LDS RZ, [RZ] ;  /* 0x00000000fffff984 */ /* 0x000fe20000000800 */
[----:B------:R5:W-:Y:S06]  /*9e10*/  MEMBAR.ALL.CTA ;  /* 0x0000000000007992 */ /* 0x000bec0000008000 */
[----:B-----5:R-:W5:Y:S01]  /*9e20*/  FENCE.VIEW.ASYNC.S ;  /* 0x00000000000073c6 */ /* 0x020f620000000000 */
[----:B------:R-:W-:Y:S02]  /*9e30*/  VIADD R17, R17, 0x1 ;  /* 0x0000000111117836 */ /* 0x000fe40000000000 */
[----:B0-----:R-:W-:Y:S01]  /*9e40*/  @!P4 VIADD R83, R83, 0x228c0 ;  /* 0x000228c05353c836 */ /* 0x001fe20000000000 */
[----:B-----5:R0:W-:Y:S02]  /*9e50*/  BAR.SYNC.DEFER_BLOCKING R66, 0x80 ;  /* 0x000200420000751d */ /* 0x0201e40000010000 */
[----:B------:R-:W-:-:S02]  /*9e60*/  ISETP.NE.AND P1, PT, R17, 0x2, PT ;  /* 0x000000021100780c */ /* 0x000fc40003f25270 */
[----:B------:R-:W-:Y:S02]  /*9e70*/  @!P4 PRMT R83, RZ, 0x654, R83 ;  /* 0x00000654ff53c816 */ /* 0x000fe40000000053 */
[----:B-12-4-:R-:W-:Y:S02]  /*9e80*/  SEL R5, RZ, 0x1, P1 ;  /* 0x00000001ff057807 */ /* 0x016fe40000800000 */
[----:B------:R-:W-:Y:S02]  /*9e90*/  SEL R17, R17, RZ, P1 ;  /* 0x000000ff11117207 */ /* 0x000fe40000800000 */
[----:B------:R-:W-:Y:S01]  /*9ea0*/  LOP3.LUT R174, R174, R5, RZ, 0x3c, !PT ;  /* 0x00000005aeae7212 */ /* 0x000fe200078e3cff */
[----:B------:R0:W-:Y:S01]  /*9eb0*/  @!P4 SYNCS.ARRIVE.TRANS64.RED.A1T0 RZ, [R83+URZ], RZ ;  /* 0x000000ff53ffc9a7 */ /* 0x0001e2000810043f */
[----:B------:R-:W-:Y:S05]  /*9ec0*/  @P3 BRA `(.L_x_1662) ;  /* 0xffffff8c008c3947 */ /* 0x000fea000383ffff */
[----:B------:R-:W1:Y:S01]  /*9ed0*/  S2R R4, SR_TID.X ;  /* 0x0000000000047919 */ /* 0x000e620000002100 */
[----:B------:R-:W-:Y:S02]  /*9ee0*/  PLOP3.LUT P0, PT, PT, PT, PT, 0x8, 0x0 ;  /* 0x000000000000781c */ /* 0x000fe40003f0e170 */
[----:B-1----:R-:W-:-:S04]  /*9ef0*/  SHF.R.U32.HI R4, RZ, 0x7, R4 ;  /* 0x00000007ff047819 */ /* 0x002fc80000011604 */
[----:B------:R-:W-:-:S13]  /*9f00*/  ISETP.NE.AND P2, PT, R4, 0x1, PT ;  /* 0x000000010400780c */ /* 0x000fda0003f45270 */
[----:B------:R-:W-:Y:S06]  /*9f10*/  @!P2 BAR.ARV 0x9, 0x100 ;  /* 0x024400000000ab1d */ /* 0x000fec0000002000 */
.L_x_1595:
[----:B------:R-:W1:Y:S01]  /*9f20*/  LDC R0, c[0x0][0x448] ;  /* 0x00011200ff007b82 */ /* 0x000e620000000800 */
[----:B------:R-:W-:-:S07]  /*9f30*/  IADD3 R7, R171, 0x1, -R169 ;  /* 0x00000001ab077810 */ /* 0x000fce0007ffe8a9 */
[----:B------:R-:W2:Y:S01]  /*9f40*/  LDC.64 R2, c[0x0][0x9e0] ;  /* 0x00027800ff027b82 */ /* 0x000ea20000000a00 */
[----:B-1----:R-:W-:Y:S01]  /*9f50*/  ISETP.NE.AND P1, PT, R0, 0x1, PT ;  /* 0x000000010000780c */ /* 0x002fe20003f25270 */
[----:B------:R-:W-:Y:S01]  /*9f60*/  VIADD R0, R177, 0x7f ;  /* 0x0000007fb1007836 */ /* 0x000fe20000000000 */
[----:B--2---:R-:W-:-:S11]  /*9f70*/  ISETP.GE.AND P2, PT, R3, 0x1, PT ;  /* 0x000000010300780c */ /* 0x004fd60003f46270 */
[----:B------:R-:W1:Y:S08]  /*9f80*/  @P1 LDC R5, c[0x0][0x44c] ;  /* 0x00011300ff051b82 */ /* 0x000e700000000800 */
[----:B------:R-:W2:Y:S01]  /*9f90*/  @P1 LDC R4, c[0x0][0x450] ;  /* 0x00011400ff041b82 */ /* 0x000ea20000000800 */
[----:B-1----:R-:W-:-:S05]  /*9fa0*/  @P1 IMAD.HI.U32 R5, R0, R5, RZ ;  /* 0x0000000500051227 */ /* 0x002fca00078e00ff */
[----:B--2---:R-:W-:-:S05]  /*9fb0*/  @P1 SHF.R.U32.HI R0, RZ, R4, R5 ;  /* 0x00000004ff001219 */ /* 0x004fca0000011605 */
[----:B------:R-:W-:Y:S01]  /*9fc0*/  IMAD.IADD R5, R7, 0x1, R0 ;  /* 0x0000000107057824 */ /* 0x000fe200078e0200 */
[----:B------:R-:W-:Y:S06]  /*9fd0*/  @P0 BRA `(.L_x_1663) ;  /* 0x00000000000c0947 */ /* 0x000fec0003800000 */
[----:B------:R-:W1:Y:S01]  /*9fe0*/  FENCE.VIEW.ASYNC.G ;  /* 0x00000000000073c6 */ /* 0x000e620000000100 */
[----:B------:R-:W-:Y:S05]  /*9ff0*/  WARPSYNC.ALL ;  /* 0x0000000000007948 */ /* 0x000fea0003800000 */
[----:B-1----:R-:W-:Y:S06]  /*a000*/  BAR.ARV 0xc, 0x180 ;  /* 0x0306000000007b1d */ /* 0x002fec0000002000 */
.L_x_1663:
[----:B------:R-:W-:Y:S01]  /*a010*/  IMAD.IADD R2, R5, 0x1, R2 ;  /* 0x0000000105027824 */ /* 0x000fe200078e0202 */
[----:B------:R-:W-:Y:S06]  /*a020*/  @!P2 BRA `(.L_x_1664) ;  /* 0x000000000048a947 */ /* 0x000fec0003800000 */
[C---:B------:R-:W-:Y:S01]  /*a030*/  ISETP.GT.AND P0, PT, R5.reuse, RZ, PT ;  /* 0x000000ff0500720c */ /* 0x040fe20003f04270 */
[----:B------:R-:W-:Y:S01]  /*a040*/  BSSY B0, `(.L_x_1665) ;  /* 0x000000e000007945 */ /* 0x000fe20003800000 */
[----:B------:R-:W-:-:S11]  /*a050*/  VIADD R0, R5, 0xffffffff ;  /* 0xffffffff05007836 */ /* 0x000fd60000000000 */
        /* <DEDUP_REMOVED lines=8> */
.L_x_1666:
[----:B------:R-:W-:-:S13]  /*a0e0*/  ISETP.NE.AND P0, PT, R3, 0x1, PT ;  /* 0x000000010300780c */ /* 0x000fda0003f05270 */
[----:B------:R-:W1:Y:S02]  /*a0f0*/  @P0 LDC.64 R4, c[0x0][0x9e8] ;  /* 0x00027a00ff040b82 */ /* 0x000e640000000a00 */
[----:B-1----:R-:W-:-:S05]  /*a100*/  @P0 IMAD.HI.U32 R4, R0, R4, RZ ;  /* 0x0000000400040227 */ /* 0x002fca00078e00ff */
[----:B------:R-:W-:-:S07]  /*a110*/  @P0 SHF.R.U32.HI R0, RZ, R5, R4 ;  /* 0x00000005ff000219 */ /* 0x000fce0000011604 */
.L_x_1667:
[----:B------:R-:W-:Y:S05]  /*a120*/  BSYNC B0 ;  /* 0x0000000000007941 */ /* 0x000fea0003800000 */
.L_x_1665:
[----:B------:R-:W-:-:S05]  /*a130*/  IMAD R5, R0, R3, R3 ;  /* 0x0000000300057224 */ /* 0x000fca00078e0203 */
[----:B------:R-:W-:-:S07]  /*a140*/  VIMNMX R2, R2, R5, PT ;  /* 0x0000000502027248 */ /* 0x000fce0003fe0100 */
.L_x_1664:
[----:B------:R-:W1:Y:S01]  /*a150*/  @P1 LDC R0, c[0x0][0x44c] ;  /* 0x00011300ff001b82 */ /* 0x000e620000000800 */
[----:B------:R-:W-:Y:S01]  /*a160*/  VIADD R2, R2, 0x7f ;  /* 0x0000007f02027836 */ /* 0x000fe20000000000 */
[----:B------:R-:W-:Y:S01]  /*a170*/  ULDC UR4, c[0x0][0x9dc] ;  /* 0x0002770000047ab9 */ /* 0x000fe20000000800 */
[----:B------:R-:W-:-:S03]  /*a180*/  IMAD.MOV.U32 R7, RZ, RZ, R177 ;  /* 0x000000ffff077224 */ /* 0x000fc600078e00b1 */
[----:B------:R-:W-:Y:S02]  /*a190*/  SHF.R.S32.HI R5, RZ, 0x1f, R2 ;  /* 0x0000001fff057819 */ /* 0x000fe40000011402 */
[----:B------:R-:W2:Y:S02]  /*a1a0*/  @P1 LDC R9, c[0x0][0x450] ;  /* 0x00011400ff091b82 */ /* 0x000ea40000000800 */
[----:B------:R-:W-:Y:S01]  /*a1b0*/  LEA.HI R5, R5, R2, RZ, 0x7 ;  /* 0x0000000205057211 */ /* 0x000fe200078f38ff */
[----:B-1----:R-:W-:-:S05]  /*a1c0*/  @P1 IMAD.HI.U32 R0, R177, R0, RZ ;  /* 0x00000000b1001227 */ /* 0x002fca00078e00ff */
[----:B--2---:R-:W-:Y:S02]  /*a1d0*/  @P1 SHF.R.U32.HI R7, RZ, R9, R0 ;  /* 0x00000009ff071219 */ /* 0x004fe40000011600 */
        /* <DEDUP_REMOVED lines=10> */
[----:B------:R-:W1:Y:S02]  /*a280*/  @P0 LDC.64 R6, c[0x0][0x9e8] ;  /* 0x00027a00ff060b82 */ /* 0x000e640000000a00 */
[----:B-1----:R-:W-:-:S05]  /*a290*/  @P0 IMAD.HI.U32 R2, R5, R6, RZ ;  /* 0x0000000605020227 */ /* 0x002fca00078e00ff */
[----:B------:R-:W-:-:S04]  /*a2a0*/  @P0 SHF.R.U32.HI R5, RZ, R7, R2 ;  /* 0x00000007ff050219 */ /* 0x000fc80000011602 */
[----:B------:R-:W-:Y:S01]  /*a2b0*/  LOP3.LUT R2, RZ, R5, RZ, 0x33, !PT ;  /* 0x00000005ff027212 */ /* 0x000fe200078e33ff */
[----:B------:R-:W-:Y:S06]  /*a2c0*/  BRA `(.L_x_1671) ;  /* 0x0000000000107947 */ /* 0x000fec0003800000 */
.L_x_1670:
[----:B------:R-:W-:-:S13]  /*a2d0*/  ISETP.NE.AND P0, PT, R3, 0x1, PT ;  /* 0x000000010300780c */ /* 0x000fda0003f05270 */
[----:B------:R-:W1:Y:S02]  /*a2e0*/  @P0 LDC.64 R4, c[0x0][0x9e8] ;  /* 0x00027a00ff040b82 */ /* 0x000e640000000a00 */
[----:B-1----:R-:W-:-:S05]  /*a2f0*/  @P0 IMAD.HI.U32 R4, R2, R4, RZ ;  /* 0x0000000402040227 */ /* 0x002fca00078e00ff */
[----:B------:R-:W-:-:S07]  /*a300*/  @P0 SHF.R.U32.HI R2, RZ, R5, R4 ;  /* 0x00000005ff020219 */ /* 0x000fce0000011604 */
.L_x_1671:
[----:B------:R-:W-:Y:S05]  /*a310*/  BSYNC B0 ;  /* 0x0000000000007941 */ /* 0x000fea0003800000 */
.L_x_1669:
[----:B------:R-:W-:-:S05]  /*a320*/  IMAD R3, R2, R3, RZ ;  /* 0x0000000302037224 */ /* 0x000fca00078e02ff */
[----:B------:R-:W-:-:S07]  /*a330*/  VIMNMX R0, R0, R3, !PT ;  /* 0x0000000300007248 */ /* 0x000fce0007fe0100 */
.L_x_1668:
[----:B------:R-:W-:Y:S01]  /*a340*/  SHF.R.S32.HI R3, RZ, 0x1f, R0 ;  /* 0x0000001fff037819 */ /* 0x000fe20000011400 */
[----:B------:R-:W-:Y:S01]  /*a350*/  BSSY B0, `(.L_x_1672) ;  /* 0x0000026000007945 */ /* 0x000fe20003800000 */
[----:B------:R-:W-:Y:S02]  /*a360*/  IMAD.MOV.U32 R89, RZ, RZ, RZ ;  /* 0x000000ffff597224 */ /* 0x000fe400078e00ff */
[----:B------:R-:W-:-:S04]  /*a370*/  LEA.HI R3, R3, R0, RZ, 0x7 ;  /* 0x0000000003037211 */ /* 0x000fc800078f38ff */
[----:B------:R-:W-:-:S04]  /*a380*/  SHF.R.S32.HI R3, RZ, 0x7, R3 ;  /* 0x00000007ff037819 */ /* 0x000fc80000011403 */
[----:B------:R-:W-:-:S04]  /*a390*/  VIMNMX R188, RZ, R3, !PT ;  /* 0x00000003ffbc7248 */ /* 0x000fc80007fe0100 */
[----:B------:R-:W-:-:S13]  /*a3a0*/  ISETP.GT.AND P0, PT, R27, R188, PT ;  /* 0x000000bc1b00720c */ /* 0x000fda0003f04270 */
[----:B------:R-:W-:Y:S05]  /*a3b0*/  @!P0 BRA `(.L_x_1673) ;  /* 0x00000000007c8947 */ /* 0x000fea0003800000 */
[----:B------:R-:W-:Y:S01]  /*a3c0*/  ISETP.NE.AND P0, PT, R206, RZ, PT ;  /* 0x000000ffce00720c */ /* 0x000fe20003f05270 */
[----:B------:R-:W-:-:S03]  /*a3d0*/  ULDC UR4, c[0x0][0x9f0] ;  /* 0x00027c0000047ab9 */ /* 0x000fc60000000800 */
[----:B------:R-:W-:-:S04]  /*a3e0*/  SEL R6, R206, UR4, P0 ;  /* 0x00000004ce067c07 */ /* 0x000fc80008000000 */
[-C--:B------:R-:W-:Y:S02]  /*a3f0*/  IABS R5, R6.reuse ;  /* 0x0000000600057213 */ /* 0x080fe40000000000 */
[----:B------:R-:W-:Y:S02]  /*a400*/  IADD3 R0, R6, -0x1, R27 ;  /* 0xffffffff06007810 */ /* 0x000fe40007ffe01b */
[----:B------:R-:W1:Y:S01]  /*a410*/  I2F.RP R4, R5 ;  /* 0x0000000500047306 */ /* 0x000e620000209400 */
[----:B------:R-:W-:Y:S02]  /*a420*/  IABS R9, R6 ;  /* 0x0000000600097213 */ /* 0x000fe40000000000 */
[----:B------:R-:W-:-:S05]  /*a430*/  IMAD.IADD R0, R0, 0x1, -R188 ;  /* 0x0000000100007824 */ /* 0x000fca00078e0abc */
[----:B-1----:R-:W1:Y:S02]  /*a440*/  MUFU.RCP R4, R4 ;  /* 0x0000000400047308 */ /* 0x002e640000001000 */
[----:B-1----:R-:W-:Y:S01]  /*a450*/  IADD3 R2, R4, 0xffffffe, RZ ;  /* 0x0ffffffe04027810 */ /* 0x002fe20007ffe0ff */
[----:B------:R-:W-:-:S05]  /*a460*/  IMAD.MOV R4, RZ, RZ, -R9 ;  /* 0x000000ffff047224 */ /* 0x000fca00078e0a09 */
[----:B------:R1:W2:Y:S02]  /*a470*/  F2I.FTZ.U32.TRUNC.NTZ R3, R2 ;  /* 0x0000000200037305 */ /* 0x0002a4000021f000 */
[----:B-1----:R-:W-:Y:S02]  /*a480*/  IMAD.MOV.U32 R2, RZ, RZ, RZ ;  /* 0x000000ffff027224 */ /* 0x002fe400078e00ff */
[----:B--2---:R-:W-:-:S04]  /*a490*/  IMAD.MOV R8, RZ, RZ, -R3 ;  /* 0x000000ffff087224 */ /* 0x004fc800078e0a03 */
[----:B------:R-:W-:Y:S01]  /*a4a0*/  IMAD R7, R8, R5, RZ ;  /* 0x0000000508077224 */ /* 0x000fe200078e02ff */
[----:B------:R-:W-:Y:S02]  /*a4b0*/  IABS R8, R0 ;  /* 0x0000000000087213 */ /* 0x000fe40000000000 */
[----:B------:R-:W-:Y:S01]  /*a4c0*/  LOP3.LUT R0, R0, R6, RZ, 0x3c, !PT ;  /* 0x0000000600007212 */ /* 0x000fe200078e3cff */
[----:B------:R-:W-:-:S03]  /*a4d0*/  IMAD.HI.U32 R3, R3, R7, R2 ;  /* 0x0000000703037227 */ /* 0x000fc600078e0002 */
[----:B------:R-:W-:Y:S01]  /*a4e0*/  ISETP.GE.AND P2, PT, R0, RZ, PT ;  /* 0x000000ff0000720c */ /* 0x000fe20003f46270 */
        /* <DEDUP_REMOVED lines=12> */
.L_x_1673:
[----:B------:R-:W-:Y:S05]  /*a5b0*/  BSYNC B0 ;  /* 0x0000000000007941 */ /* 0x000fea0003800000 */
.L_x_1672:
[-C--:B------:R-:W-:Y:S01]  /*a5c0*/  IMAD R188, R208, R89.reuse, R188 ;  /* 0x00000059d0bc7224 */ /* 0x080fe200078e02bc */
[----:B------:R-:W-:Y:S01]  /*a5d0*/  PLOP3.LUT P0, PT, PT, PT, PT, 0x80, 0x0 ;  /* 0x000000000000781c */ /* 0x000fe20003f0f070 */
[----:B------:R-:W-:Y:S01]  /*a5e0*/  IMAD.MOV.U32 R7, RZ, RZ, RZ ;  /* 0x000000ffff077224 */ /* 0x000fe200078e00ff */
[----:B------:R-:W-:Y:S01]  /*a5f0*/  CS2R R74, SRZ ;  /* 0x00000000004a7805 */ /* 0x000fe2000001ff00 */
[----:B------:R-:W-:Y:S01]  /*a600*/  IMAD.MOV.U32 R0, RZ, RZ, RZ ;  /* 0x000000ffff007224 */ /* 0x000fe200078e00ff */
[----:B------:R-:W-:Y:S01]  /*a610*/  VIADDMNMX R89, R188, R89, R27, PT ;  /* 0x00000059bc597246 */ /* 0x000fe2000380011b */
[----:B------:R-:W-:Y:S01]  /*a620*/  IMAD.MOV.U32 R94, RZ, RZ, RZ ;  /* 0x000000ffff5e7224 */ /* 0x000fe200078e00ff */
[----:B------:R-:W-:Y:S01]  /*a630*/  CS2R R40, SRZ ;  /* 0x0000000000287805 */ /* 0x000fe2000001ff00 */
[----:B------:R-:W-:Y:S01]  /*a640*/  IMAD.MOV.U32 R2, RZ, RZ, RZ ;  /* 0x000000ffff027224 */ /* 0x000fe200078e00ff */
[----:B------:R-:W-:Y:S01]  /*a650*/  ISETP.GT.AND P1, PT, R89, R188, PT ;  /* 0x000000bc5900720c */ /* 0x000fe20003f24270 */
[----:B------:R-:W-:Y:S01]  /*a660*/  IMAD.MOV.U32 R9, RZ, RZ, RZ ;  /* 0x000000ffff097224 */ /* 0x000fe200078e00ff */
[----:B------:R-:W-:Y:S01]  /*a670*/  CS2R R42, SRZ ;  /* 0x00000000002a7805 */ /* 0x000fe2000001ff00 */
[----:B------:R-:W-:Y:S01]  /*a680*/  IMAD.MOV.U32 R91, RZ, RZ, RZ ;  /* 0x000000ffff5b7224 */ /* 0x000fe200078e00ff */
[----:B------:R-:W-:Y:S01]  /*a690*/  CS2R R96, SRZ ;  /* 0x0000000000607805 */ /* 0x000fe2000001ff00 */
[----:B------:R-:W-:Y:S01]  /*a6a0*/  IMAD.MOV.U32 R49, RZ, RZ, RZ ;  /* 0x000000ffff317224 */ /* 0x000fe200078e00ff */
[----:B---3--:R-:W-:Y:S01]  /*a6b0*/  CS2R R98, SRZ ;  /* 0x0000000000627805 */ /* 0x008fe2000001ff00 */
        /* <DEDUP_REMOVED lines=13> */
[----:B------:R-:W-:-:S02]  /*a790*/  MOV R124, RZ ;  /* 0x000000ff007c7202 */ /* 0x000fc40000000f00 */
[----:B------:R-:W-:Y:S01]  /*a7a0*/  CS2R R120, SRZ ;  /* 0x0000000000787805 */ /* 0x000fe2000001ff00 */
[----:B------:R-:W-:Y:S01]  /*a7b0*/  IMAD.MOV.U32 R126, RZ, RZ, RZ ;  /* 0x000000ffff7e7224 */ /* 0x000fe200078e00ff */
[----:B------:R-:W-:Y:S02]  /*a7c0*/  CS2R R30, SRZ ;  /* 0x00000000001e7805 */ /* 0x000fe4000001ff00 */
[----:B------:R-:W-:Y:S01]  /*a7d0*/  CS2R R34, SRZ ;  /* 0x0000000000227805 */ /* 0x000fe2000001ff00 */
[----:B------:R-:W-:Y:S01]  /*a7e0*/  IMAD.MOV.U32 R123, RZ, RZ, RZ ;  /* 0x000000ffff7b7224 */ /* 0x000fe200078e00ff */
[----:B------:R-:W-:Y:S01]  /*a7f0*/  CS2R R128, SRZ ;  /* 0x0000000000807805 */ /* 0x000fe2000001ff00 */
[----:B------:R-:W-:Y:S01]  /*a800*/  IMAD.MOV.U32 R132, RZ, RZ, RZ ;  /* 0x000000ffff847224 */ /* 0x000fe200078e00ff */
[----:B------:R-:W-:Y:S01]  /*a810*/  CS2R R38, SRZ ;  /* 0x0000000000267805 */ /* 0x000fe2000001ff00 */
[----:B------:R-:W-:Y:S01]  /*a820*/  IMAD.MOV.U32 R134, RZ, RZ, RZ ;  /* 0x000000ffff867224 */ /* 0x000fe200078e00ff */
[----:B------:R-:W-:Y:S01]  /*a830*/  CS2R R146, SRZ ;  /* 0x0000000000927805 */ /* 0x000fe2000001ff00 */
[----:B------:R-:W-:-:S02]  /*a840*/  IMAD.MOV.U32 R54, RZ, RZ, RZ ;  /* 0x000000ffff367224 */ /* 0x000fc400078e00ff */
[----:B------:R-:W-:Y:S02]  /*a850*/  IMAD.MOV.U32 R59, RZ, RZ, RZ ;  /* 0x000000ffff3b7224 */ /* 0x000fe400078e00ff */
[----:B------:R-:W-:Y:S02]  /*a860*/  IMAD.MOV.U32 R131, RZ, RZ, RZ ;  /* 0x000000ffff837224 */ /* 0x000fe400078e00ff */
[----:B------:R-:W-:Y:S02]  /*a870*/  IMAD.MOV.U32 R140, RZ, RZ, RZ ;  /* 0x000000ffff8c7224 */ /* 0x000fe400078e00ff */
[----:B------:R-:W-:Y:S02]  /*a880*/  IMAD.MOV.U32 R142, RZ, RZ, RZ ;  /* 0x000000ffff8e7224 */ /* 0x000fe400078e00ff */
[----:B------:R-:W-:Y:S02]  /*a890*/  IMAD.MOV.U32 R62, RZ, RZ, RZ ;  /* 0x000000ffff3e7224 */ /* 0x000fe400078e00ff */
[----:B------:R-:W-:-:S02]  /*a8a0*/  IMAD.MOV.U32 R137, RZ, RZ, RZ ;  /* 0x000000ffff897224 */ /* 0x000fc400078e00ff */
[----:B------:R-:W-:Y:S02]  /*a8b0*/  IMAD.MOV.U32 R68, RZ, RZ, RZ ;  /* 0x000000ffff447224 */ /* 0x000fe400078e00ff */
[----:B------:R-:W-:Y:S02]  /*a8c0*/  IMAD.MOV.U32 R139, RZ, RZ, RZ ;  /* 0x000000ffff8b7224 */ /* 0x000fe400078e00ff */
[----:B------:R-:W-:Y:S02]  /*a8d0*/  IMAD.MOV.U32 R148, RZ, RZ, RZ ;  /* 0x000000ffff947224 */ /* 0x000fe400078e00ff */
[----:B------:R-:W-:Y:S02]  /*a8e0*/  IMAD.MOV.U32 R150, RZ, RZ, RZ ;  /* 0x000000ffff967224 */ /* 0x000fe400078e00ff */
[----:B------:R-:W-:Y:S02]  /*a8f0*/  IMAD.MOV.U32 R145, RZ, RZ, RZ ;  /* 0x000000ffff917224 */ /* 0x000fe400078e00ff */
[----:B------:R-:W-:Y:S01]  /*a900*/  IMAD.MOV.U32 R64, RZ, RZ, RZ ;  /* 0x000000ffff407224 */ /* 0x000fe200078e00ff */
[----:B------:R-:W-:Y:S06]  /*a910*/  @!P1 BRA `(.L_x_1674) ;  /* 0x0000015400889947 */ /* 0x000fec0003800000 */
[----:B------:R-:W-:-:S03]  /*a920*/  UMOV UR4, 0xffffffff ;  /* 0xffffffff00047882 */ /* 0x000fc60000000000 */
[----:B------:R-:W-:Y:S05]  /*a930*/  BRA.DIV UR4, `(.L_x_1675) ;  /* 0x0000022204507947 */ /* 0x000fea000b800000 */
[----:B------:R-:W1:Y:S02]  /*a940*/  S2R R0, SR_TID.X ;  /* 0x0000000000007919 */ /* 0x000e640000002100 */
[----:B-1----:R-:W-:-:S05]  /*a950*/  VIADD R2, R0, 0xffffff80 ;  /* 0xffffff8000027836 */ /* 0x002fca0000000000 */
[----:B------:R-:W-:-:S04]  /*a960*/  SHF.R.S32.HI R0, RZ, 0x1f, R2 ;  /* 0x0000001fff007819 */ /* 0x000fc80000011402 */
[----:B------:R-:W-:-:S04]  /*a970*/  LEA.HI R0, R0, R2, RZ, 0x7 ;  /* 0x0000000200007211 */ /* 0x000fc800078f38ff */
[----:B------:R-:W-:-:S05]  /*a980*/  SHF.R.S32.HI R0, RZ, 0x7, R0 ;  /* 0x00000007ff007819 */ /* 0x000fca0000011400 */
[----:B------:R1:W2:Y:S02]  /*a990*/  SHFL.IDX PT, R183, R0, RZ, 0x1f ;  /* 0x00001fff00b77589 */ /* 0x0002a400000e0000 */
.L_x_2001:
[----:B-12---:R-:W-:Y:S01]  /*a9a0*/  LEA.HI R0, R183, R183, RZ, 0x1 ;  /* 0x000000b7b7007211 */ /* 0x006fe200078f08ff */
        /* <DEDUP_REMOVED lines=12> */
[----:B------:R1:W2:Y:S01]  /*aa70*/  LDC.64 R2, c[0x4][R0] ;  /* 0x0100000000027b82 */ /* 0x0002a20000000a00 */
[----:B------:R-:W-:Y:S01]  /*aa80*/  IMAD.U32 R5, RZ, RZ, UR5 ;  /* 0x00000005ff057e24 */ /* 0x000fe2000f8e00ff */
[----:B------:R-:W-:Y:S01]  /*aa90*/  ULDC.64 UR4, c[0x4][0x68] ;  /* 0x01001a0000047ab9 */ /* 0x000fe20000000a00 */
[----:B------:R-:W-:Y:S01]  /*aaa0*/  IMAD.U32 R6, RZ, RZ, UR6 ;  /* 0x00000006ff067e24 */ /* 0x000fe2000f8e00ff */
[----:B------:R-:W-:Y:S01]  /*aab0*/  MOV R11, UR5 ;  /* 0x00000005000b7c02 */ /* 0x000fe20008000f00 */
[----:B------:R-:W-:Y:S02]  /*aac0*/  IMAD.U32 R7, RZ, RZ, UR7 ;  /* 0x00000007ff077e24 */ /* 0x000fe4000f8e00ff */
[----:B------:R-:W-:-:S02]  /*aad0*/  IMAD.U32 R10, RZ, RZ, UR4 ;  /* 0x00000004ff0a7e24 */ /* 0x000fc4000f8e00ff */
[----:B------:R-:W-:Y:S02]  /*aae0*/  IMAD.MOV.U32 R8, RZ, RZ, 0x70 ;  /* 0x00000070ff087424 */ /* 0x000fe400078e00ff */
[----:B------:R-:W-:Y:S02]  /*aaf0*/  IMAD.MOV.U32 R12, RZ, RZ, 0x1 ;  /* 0x00000001ff0c7424 */ /* 0x000fe400078e00ff */
[----:B-1----:R-:W-:-:S07]  /*ab00*/  IMAD.MOV.U32 R13, RZ, RZ, RZ ;  /* 0x000000ffff0d7224 */ /* 0x002fce00078e00ff */
[----:B------:R-:W-:-:S07]  /*ab10*/  LEPC R20, `(.L_x_1676) ;  /* 0x000000001014794e */ /* 0x000fce0000000000 */
[----:B0-2--5:R-:W-:Y:S05]  /*ab20*/  CALL.ABS.NOINC R2 ;  /* 0x0000000002007343 */ /* 0x025fea0003c00000 */
.L_x_1676:
[----:B------:R-:W-:Y:S01]  /*ab30*/  ULDC.64 UR6, c[0x0][0x998] ;  /* 0x0002660000067ab9 */ /* 0x000fe20000000a00 */
[----:B------:R-:W-:Y:S01]  /*ab40*/  ULDC.64 UR4, c[0x0][0x990] ;  /* 0x0002640000047ab9 */ /* 0x000fe20000000a00 */
[----:B------:R-:W-:Y:S02]  /*ab50*/  ISETP.NE.U32.AND P1, PT, RZ, UR6, PT ;  /* 0x00000006ff007c0c */ /* 0x000fe4000bf25070 */
[----:B------:R-:W-:Y:S02]  /*ab60*/  ISETP.NE.U32.AND P0, PT, RZ, UR4, PT ;  /* 0x00000004ff007c0c */ /* 0x000fe4000bf05070 */
[----:B------:R-:W-:Y:S02]  /*ab70*/  ISETP.NE.AND.EX P1, PT, RZ, UR7, PT, P1 ;  /* 0x00000007ff007c0c */ /* 0x000fe4000bf25310 */
[----:B------:R-:W-:-:S11]  /*ab80*/  ISETP.NE.AND.EX P0, PT, RZ, UR5, PT, P0 ;  /* 0x00000005ff007c0c */ /* 0x000fd6000bf05300 */
[----:B------:R-:W1:Y:S01]  /*ab90*/  @P1 LDC.64 R8, c[0x0][0x9b8] ;  /* 0x00026e00ff081b82 */ /* 0x000e620000000a00 */
[--C-:B------:R-:W-:Y:S02]  /*aba0*/  @P1 SHF.R.S32.HI R5, RZ, 0x1f, R191.reuse ;  /* 0x0000001fff051819 */ /* 0x100fe400000114bf */
[----:B------:R-:W-:-:S05]  /*abb0*/  @P0 SHF.R.S32.HI R3, RZ, 0x1f, R191 ;  /* 0x0000001fff030819 */ /* 0x000fca00000114bf */
[----:B------:R-:W2:Y:S08]  /*abc0*/  @P0 LDC.64 R6, c[0x0][0x9a8] ;  /* 0x00026a00ff060b82 */ /* 0x000eb00000000a00 */
[----:B------:R-:W3:Y:S08]  /*abd0*/  @P0 LDC.64 R10, c[0x0][0x9b0] ;  /* 0x00026c00ff0a0b82 */ /* 0x000ef00000000a00 */
[----:B------:R-:W4:Y:S01]  /*abe0*/  @P1 LDC.64 R12, c[0x0][0x9c0] ;  /* 0x00027000ff0c1b82 */ /* 0x000f220000000a00 */
[----:B-1----:R-:W-:-:S02]  /*abf0*/  @P1 IMAD R2, R5, R8, RZ ;  /* 0x0000000805021224 */ /* 0x002fc400078e02ff */
[----:B------:R-:W-:-:S04]  /*ac00*/  @P1 IMAD.WIDE.U32 R4, R191, R8, RZ ;  /* 0x00000008bf041225 */ /* 0x000fc800078e00ff */
[----:B------:R-:W-:Y:S02]  /*ac10*/  @P1 IMAD R9, R191, R9, R2 ;  /* 0x00000009bf091224 */ /* 0x000fe400078e0202 */
[-C--:B--2---:R-:W-:Y:S02]  /*ac20*/  @P0 IMAD R0, R3, R6.reuse, RZ ;  /* 0x0000000603000224 */ /* 0x084fe400078e02ff */
[----:B------:R-:W-:-:S04]  /*ac30*/  @P0 IMAD.WIDE.U32 R2, R191, R6, RZ ;  /* 0x00000006bf020225 */ /* 0x000fc800078e00ff */
[----:B------:R-:W-:Y:S02]  /*ac40*/  @P0 IMAD R7, R191, R7, R0 ;  /* 0x00000007bf070224 */ /* 0x000fe400078e0200 */
[----:B------:R-:W-:Y:S02]  /*ac50*/  @P1 IMAD.IADD R5, R5, 0x1, R9 ;  /* 0x0000000105051824 */ /* 0x000fe400078e0209 */
[----:B------:R-:W-:Y:S02]  /*ac60*/  @P0 IMAD.IADD R3, R3, 0x1, R7 ;  /* 0x0000000103030824 */ /* 0x000fe400078e0207 */
[----:B------:R-:W-:Y:S02]  /*ac70*/  IMAD.MOV.U32 R0, RZ, RZ, 0x3f800000 ;  /* 0x3f800000ff007424 */ /* 0x000fe400078e00ff */
[----:B---3--:R-:W-:-:S04]  /*ac80*/  @P0 IMAD.WIDE.U32 R2, R168, R10, R2 ;  /* 0x0000000aa8020225 */ /* 0x008fc800078e0002 */
[----:B----4-:R-:W-:Y:S01]  /*ac90*/  @P1 IMAD.WIDE.U32 R6, R168, R12, R4 ;  /* 0x0000000ca8061225 */ /* 0x010fe200078e0004 */
[----:B------:R-:W-:Y:S01]  /*aca0*/  @P0 LEA R4, P2, R2, UR4, 0x2 ;  /* 0x0000000402040c11 */ /* 0x000fe2000f8410ff */
[----:B------:R-:W-:Y:S02]  /*acb0*/  ULDC UR4, c[0x0][0x3f4] ;  /* 0x0000fd0000047ab9 */ /* 0x000fe40000000800 */
[----:B------:R-:W-:Y:S01]  /*acc0*/  @P0 IMAD R5, R168, R11, R3 ;  /* 0x0000000ba8050224 */ /* 0x000fe200078e0203 */
        /* <DEDUP_REMOVED lines=17> */
[----:B------:R1:W2:Y:S03]  /*ade0*/  SYNCS.PHASECHK.TRANS64.TRYWAIT P0, [R16+URZ+0x22800], R3 ;  /* 0x02280003100075a7 */ /* 0x0002a6000800017f */
[----:B--2---:R-:W-:Y:S05]  /*adf0*/  @!P0 NANOSLEEP.SYNCS 0x989680 ;  /* 0x009896800000895d */ /* 0x004fea0003900000 */
[----:B------:R-:W2:Y:S01]  /*ae00*/  @!P0 SYNCS.PHASECHK.TRANS64 P0, [R16+URZ+0x22800], R3 ;  /* 0x02280003100085a7 */ /* 0x000ea2000800007f */
[----:B------:R-:W-:Y:S04]  /*ae10*/  BSSY B0, `(.L_x_1678) ;  /* 0x0000006000007945 */ /* 0x000fe80003800000 */
[----:B--2---:R-:W-:Y:S05]  /*ae20*/  @P0 BRA `(.L_x_1679) ;  /* 0x0000000000100947 */ /* 0x004fea0003800000 */
.L_x_1680:
[----:B--2---:R2:W3:Y:S02]  /*ae30*/  SYNCS.PHASECHK.TRANS64.TRYWAIT P0, [R16+URZ+0x22800], R3 ;  /* 0x02280003100075a7 */ /* 0x0044e4000800017f */
[----:B---3--:R-:W-:Y:S05]  /*ae40*/  @!P0 NANOSLEEP.SYNCS 0x989680 ;  /* 0x009896800000895d */ /* 0x008fea0003900000 */
[----:B------:R-:W3:Y:S02]  /*ae50*/  @!P0 SYNCS.PHASECHK.TRANS64 P0, [R16+URZ+0x22800], R3 ;  /* 0x02280003100085a7 */ /* 0x000ee4000800007f */
[----:B---3--:R-:W-:Y:S05]  /*ae60*/  @!P0 BRA `(.L_x_1680) ;  /* 0xfffffffc00f08947 */ /* 0x008fea000383ffff */
.L_x_1679:
[----:B------:R-:W-:Y:S05]  /*ae70*/  BSYNC B0 ;  /* 0x0000000000007941 */ /* 0x000fea0003800000 */
.L_x_1678:
[----:B------:R-:W-:Y:S05]  /*ae80*/  BRA `(.L_x_1681) ;  /* 0x0000006c00bc7947 */ /* 0x000fea0003800000 */
.L_x_1677:
[----:B------:R-:W-:Y:S01]  /*ae90*/  ULOP3.LUT UP0, URZ, UR39, 0x1bf, URZ, 0xc0, !UPT ;  /* 0x000001bf273f7892 */ /* 0x000fe2000f80c03f */
[----:B-----5:R-:W-:Y:S01]  /*aea0*/  SHF.R.S32.HI R0, RZ, 0x1f, R24 ;  /* 0x0000001fff007819 */ /* 0x020fe20000011418 */
[----:B------:R-:W-:Y:S01]  /*aeb0*/  ULDC.64 UR4, c[0x0][0x3f8] ;  /* 0x0000fe0000047ab9 */ /* 0x000fe20000000a00 */
[----:B------:R-:W-:Y:S01]  /*aec0*/  ULDC.64 UR6, c[0x0][0x408] ;  /* 0x0001020000067ab9 */ /* 0x000fe20000000a00 */
[----:B------:R-:W-:Y:S02]  /*aed0*/  IMAD.WIDE.U32 R26, R24, UR4, RZ ;  /* 0x00000004181a7c25 */ /* 0x000fe4000f8e00ff */
[----:B------:R-:W-:Y:S02]  /*aee0*/  PLOP3.LUT P0, PT, PT, PT, UP0, 0x80, 0x0 ;  /* 0x000000000000781c */ /* 0x000fe40003f0f008 */
[C---:B------:R-:W-:Y:S02]  /*aef0*/  IMAD R3, R0.reuse, UR4, RZ ;  /* 0x0000000400037c24 */ /* 0x040fe4000f8e02ff */
[----:B------:R-:W-:-:S02]  /*af00*/  IMAD R5, R0, UR6, RZ ;  /* 0x0000000600057c24 */ /* 0x000fc4000f8e02ff */
[C---:B------:R-:W-:Y:S02]  /*af10*/  IMAD R3, R24.reuse, UR5, R3 ;  /* 0x0000000518037c24 */ /* 0x040fe4000f8e0203 */
[C---:B------:R-:W-:Y:S02]  /*af20*/  IMAD R5, R24.reuse, UR7, R5 ;  /* 0x0000000718057c24 */ /* 0x040fe4000f8e0205 */
[----:B------:R-:W-:-:S04]  /*af30*/  IMAD.WIDE.U32 R24, R24, UR6, RZ ;  /* 0x0000000618187c25 */ /* 0x000fc8000f8e00ff */
[----:B------:R-:W-:Y:S02]  /*af40*/  IMAD.IADD R29, R3, 0x1, R27 ;  /* 0x00000001031d7824 */ /* 0x000fe400078e021b */
[----:B------:R-:W-:Y:S01]  /*af50*/  IMAD.IADD R31, R5, 0x1, R25 ;  /* 0x00000001051f7824 */ /* 0x000fe200078e0219 */
        /* <DEDUP_REMOVED lines=14> */
[----:B-1----:R-:W-:-:S07]  /*b040*/  IMAD.MOV.U32 R13, RZ, RZ, RZ ;  /* 0x000000ffff0d7224 */ /* 0x002fce00078e00ff */
[----:B------:R-:W-:-:S07]  /*b050*/  LEPC R20, `(.L_x_1682) ;  /* 0x000000001014794e */ /* 0x000fce0000000000 */
[----:B0-2---:R-:W-:Y:S05]  /*b060*/  CALL.ABS.NOINC R14 ;  /* 0x000000000e007343 */ /* 0x005fea0003c00000 */
.L_x_1682:
[----:B------:R-:W-:Y:S01]  /*b070*/  ULDC.U8 UR4, c[0x0][0x410] ;  /* 0x0001040000047ab9 */ /* 0x000fe20000000000 */
[----:B------:R-:W-:Y:S01]  /*b080*/  BSSY B0, `(.L_x_1683) ;  /* 0x00006c7000007945 */ /* 0x000fe20003800000 */
[----:B------:R-:W-:Y:S01]  /*b090*/  ISETP.NE.AND P0, PT, RZ, UR4, PT ;  /* 0x00000004ff007c0c */ /* 0x000fe2000bf05270 */
[----:B------:R-:W-:-:S12]  /*b0a0*/  IMAD.IADD R10, R175, 0x1, R177 ;  /* 0x00000001af0a7824 */ /* 0x000fd800078e02b1 */
[----:B------:R-:W-:Y:S05]  /*b0b0*/  @!P0 BRA `(.L_x_1684) ;  /* 0x00000034008c8947 */ /* 0x000fea0003800000 */
[----:B------:R-:W1:Y:S01]  /*b0c0*/  LDC R20, c[0x0][0x448] ;  /* 0x00011200ff147b82 */ /* 0x000e620000000800 */
[----:B------:R-:W-:Y:S01]  /*b0d0*/  IMAD.MOV.U32 R11, RZ, RZ, R10 ;  /* 0x000000ffff0b7224 */ /* 0x000fe200078e000a */
[----:B------:R-:W-:Y:S01]  /*b0e0*/  MOV R9, R31 ;  /* 0x0000001f00097202 */ /* 0x000fe20000000f00 */
[----:B------:R-:W-:Y:S01]  /*b0f0*/  IMAD.MOV.U32 R8, RZ, RZ, R24 ;  /* 0x000000ffff087224 */ /* 0x000fe200078e0018 */
[----:B------:R-:W-:Y:S01]  /*b100*/  ULDC.64 UR4, c[0x0][0x3f8] ;  /* 0x0000fe0000047ab9 */ /* 0x000fe20000000a00 */
[----:B------:R-:W-:Y:S01]  /*b110*/  IMAD.MOV.U32 R6, RZ, RZ, R26 ;  /* 0x000000ffff067224 */ /* 0x000fe200078e001a */
[----:B------:R-:W-:Y:S01]  /*b120*/  ULDC.64 UR6, c[0x0][0x408] ;  /* 0x0001020000067ab9 */ /* 0x000fe20000000a00 */
[----:B------:R-:W-:Y:S01]  /*b130*/  IMAD.MOV.U32 R7, RZ, RZ, R29 ;  /* 0x000000ffff077224 */ /* 0x000fe200078e001d */
[----:B------:R-:W-:Y:S01]  /*b140*/  ULDC.64 UR8, c[0x0][0x400] ;  /* 0x0001000000087ab9 */ /* 0x000fe20000000a00 */
[----:B-1----:R-:W-:-:S13]  /*b150*/  ISETP.NE.AND P0, PT, R20, 0x1, PT ;  /* 0x000000011400780c */ /* 0x002fda0003f05270 */
[----:B------:R-:W1:Y:S08]  /*b160*/  @P0 LDC R3, c[0x0][0x44c] ;  /* 0x00011300ff030b82 */ /* 0x000e700000000800 */
[----:B------:R-:W2:Y:S01]  /*b170*/  @P0 LDC R5, c[0x0][0x450] ;  /* 0x00011400ff050b82 */ /* 0x000ea20000000800 */
[----:B-1----:R-:W-:-:S05]  /*b180*/  @P0 IMAD.HI.U32 R0, R10, R3, RZ ;  /* 0x000000030a000227 */ /* 0x002fca00078e00ff */
[----:B--2---:R-:W-:-:S04]  /*b190*/  @P0 SHF.R.U32.HI R11, RZ, R5, R0 ;  /* 0x00000005ff0b0219 */ /* 0x004fc80000011600 */
[----:B------:R-:W-:Y:S01]  /*b1a0*/  SHF.R.S32.HI R0, RZ, 0x1f, R11 ;  /* 0x0000001fff007819 */ /* 0x000fe2000001140b */
[----:B------:R-:W-:-:S04]  /*b1b0*/  IMAD.WIDE.U32 R8, R11, UR6, R8 ;  /* 0x000000060b087c25 */ /* 0x000fc8000f8e0008 */
[----:B------:R-:W-:Y:S01]  /*b1c0*/  IMAD R4, R0, UR4, RZ ;  /* 0x0000000400047c24 */ /* 0x000fe2000f8e02ff */
[----:B------:R-:W-:Y:S01]  /*b1d0*/  IADD3 R5, P1, R8, UR8, RZ ;  /* 0x0000000808057c10 */ /* 0x000fe2000ff3e0ff */
[----:B------:R-:W-:-:S04]  /*b1e0*/  IMAD.WIDE.U32 R6, R11, UR4, R6 ;  /* 0x000000040b067c25 */ /* 0x000fc8000f8e0006 */
[----:B------:R-:W-:Y:S02]  /*b1f0*/  IMAD R0, R0, UR6, RZ ;  /* 0x0000000600007c24 */ /* 0x000fe4000f8e02ff */
[C---:B------:R-:W-:Y:S01]  /*b200*/  IMAD R13, R11.reuse, UR5, R4 ;  /* 0x000000050b0d7c24 */ /* 0x040fe2000f8e0204 */
[----:B------:R-:W-:Y:S01]  /*b210*/  ULDC.64 UR4, c[0x0][0x3e8] ;  /* 0x0000fa0000047ab9 */ /* 0x000fe20000000a00 */
[----:B------:R-:W-:Y:S01]  /*b220*/  IMAD R8, R11, UR7, R0 ;  /* 0x000000070b087c24 */ /* 0x000fe2000f8e0200 */
[----:B------:R-:W-:Y:S01]  /*b230*/  IADD3 R3, P0, R6, UR4, RZ ;  /* 0x0000000406037c10 */ /* 0x000fe2000ff1e0ff */
[----:B------:R-:W-:-:S03]  /*b240*/  UMOV UR4, 0xffffffff ;  /* 0xffffffff00047882 */ /* 0x000fc60000000000 */
[----:B------:R-:W-:Y:S02]  /*b250*/  IADD3.X R13, R7, UR5, R13, P0, !PT ;  /* 0x00000005070d7c10 */ /* 0x000fe400087fe40d */
[----:B------:R-:W-:Y:S01]  /*b260*/  IADD3.X R4, R9, UR9, R8, P1, !PT ;  /* 0x0000000909047c10 */ /* 0x000fe20008ffe408 */
[----:B------:R-:W-:Y:S06]  /*b270*/  BRA.DIV UR4, `(.L_x_1685) ;  /* 0x0000021a04407947 */ /* 0x000fec000b800000 */
[----:B------:R1:W2:Y:S04]  /*b280*/  SHFL.IDX PT, R0, R13, RZ, 0x1e1f ;  /* 0x001e1fff0d007589 */ /* 0x0002a800000e0000 */
[----:B------:R-:W3:Y:S04]  /*b290*/  SHFL.IDX PT, R3, R3, RZ, 0x1e1f ;  /* 0x001e1fff03037589 */ /* 0x000ee800000e0000 */
[----:B------:R-:W4:Y:S04]  /*b2a0*/  SHFL.IDX PT, R4, R4, RZ, 0x1e1f ;  /* 0x001e1fff04047589 */ /* 0x000f2800000e0000 */
[----:B-1----:R-:W0:Y:S02]  /*b2b0*/  SHFL.IDX PT, R5, R5, RZ, 0x1e1f ;  /* 0x001e1fff05057589 */ /* 0x002e2400000e0000 */
.L_x_2007:
[----:B------:R-:W-:Y:S01]  /*b2c0*/  IMAD R45, R169, R20, RZ ;  /* 0x00000014a92d7224 */ /* 0x000fe200078e02ff */
[----:B------:R-:W-:Y:S01]  /*b2d0*/  BSSY B1, `(.L_x_1686) ;  /* 0x000004c000017945 */ /* 0x000fe20003800000 */
[----:B------:R-:W-:Y:S02]  /*b2e0*/  CS2R R8, SRZ ;  /* 0x0000000000087805 */ /* 0x000fe4000001ff00 */
[----:B------:R-:W-:Y:S02]  /*b2f0*/  CS2R R12, SRZ ;  /* 0x00000000000c7805 */ /* 0x000fe4000001ff00 */
[----:B------:R-:W-:Y:S02]  /*b300*/  CS2R R20, SRZ ;  /* 0x0000000000147805 */ /* 0x000fe4000001ff00 */
[----:B------:R-:W-:Y:S02]  /*b310*/  ISETP.GE.AND P0, PT, R10, R45, PT ;  /* 0x0000002d0a00720c */ /* 0x000fe40003f06270 */
        /* <DEDUP_REMOVED lines=10> */
[----:B------:R-:W4:Y:S01]  /*b3c0*/  LDL R41, [R1+0x3c] ;  /* 0x00003c0001297983 */ /* 0x000f220000100800 */
[----:B------:R-:W-:-:S03]  /*b3d0*/  ULDC UR4, c[0x0][0x3f4] ;  /* 0x0000fd0000047ab9 */ /* 0x000fc60000000800 */
[----:B------:R-:W4:Y:S04]  /*b3e0*/  LDL R40, [R1+0x38] ;  /* 0x0000380001287983 */ /* 0x000f280000100800 */
[----:B------:R-:W4:Y:S04]  /*b3f0*/  LDL R51, [R1+0x34] ;  /* 0x0000340001337983 */ /* 0x000f280000100800 */
[----:B------:R-:W4:Y:S01]  /*b400*/  LDL R50, [R1+0x2c] ;  /* 0x00002c0001327983 */ /* 0x000f220000100800 */
[----:B------:R-:W-:Y:S02]  /*b410*/  ISETP.GE.AND P5, PT, R192, UR4, PT ;  /* 0x00000004c0007c0c */ /* 0x000fe4000bfa6270 */
[----:B------:R-:W-:-:S02]  /*b420*/  CS2R R30, SRZ ;  /* 0x00000000001e7805 */ /* 0x000fc4000001ff00 */
[----:B------:R-:W-:Y:S02]  /*b430*/  ISETP.GE.AND P2, PT, R172, UR4, PT ;  /* 0x00000004ac007c0c */ /* 0x000fe4000bf46270 */
[----:B------:R-:W-:Y:S02]  /*b440*/  CS2R R32, SRZ ;  /* 0x0000000000207805 */ /* 0x000fe4000001ff00 */
[----:B------:R-:W-:Y:S02]  /*b450*/  ISETP.GE.AND P3, PT, R193, UR4, PT ;  /* 0x00000004c1007c0c */ /* 0x000fe4000bf66270 */
[----:B------:R-:W-:Y:S02]  /*b460*/  CS2R R34, SRZ ;  /* 0x0000000000227805 */ /* 0x000fe4000001ff00 */
[----:B------:R-:W-:Y:S02]  /*b470*/  SHF.R.S32.HI R7, RZ, 0x1f, R192 ;  /* 0x0000001fff077819 */ /* 0x000fe400000114c0 */
[----:B---3--:R-:W-:-:S02]  /*b480*/  @!P5 IADD3 R10, P1, R192, R3, RZ ;  /* 0x00000003c00ad210 */ /* 0x008fc40007f3e0ff */
[----:B0-----:R-:W-:Y:S02]  /*b490*/  @!P5 IADD3 R12, P4, R192, R5, RZ ;  /* 0x00000005c00cd210 */ /* 0x001fe40007f9e0ff */
[----:B------:R-:W-:Y:S01]  /*b4a0*/  @!P2 SHF.R.S32.HI R9, RZ, 0x1f, R172 ;  /* 0x0000001fff09a819 */ /* 0x000fe200000114ac */
[--C-:B--2---:R-:W-:Y:S01]  /*b4b0*/  @!P5 IMAD.X R11, R0, 0x1, R7.reuse, P1 ;  /* 0x00000001000bd824 */ /* 0x104fe200008e0607 */
[----:B------:R-:W-:Y:S01]  /*b4c0*/  @!P2 IADD3 R6, P0, R172, R3, RZ ;  /* 0x00000003ac06a210 */ /* 0x000fe20007f1e0ff */
[----:B----4-:R-:W-:Y:S01]  /*b4d0*/  @!P5 IMAD.X R13, R4, 0x1, R7, P4 ;  /* 0x00000001040dd824 */ /* 0x010fe200020e0607 */
[----:B------:R-:W-:Y:S02]  /*b4e0*/  ISETP.GE.AND P1, PT, R195, UR4, PT ;  /* 0x00000004c3007c0c */ /* 0x000fe4000bf26270 */
[----:B------:R-:W5:Y:S01]  /*b4f0*/  @!P5 LD.E.64 R30, desc[UR42][R10.64] ;  /* 0x0000002a0a1ed980 */ /* 0x000f62000c101b00 */
[----:B------:R-:W-:Y:S01]  /*b500*/  @!P2 IMAD.X R7, R0, 0x1, R9, P0 ;  /* 0x000000010007a824 */ /* 0x000fe200000e0609 */
[----:B------:R-:W-:-:S02]  /*b510*/  @!P2 IADD3 R8, P0, R172, R5, RZ ;  /* 0x00000005ac08a210 */ /* 0x000fc40007f1e0ff */
[----:B------:R0:W5:Y:S01]  /*b520*/  @!P5 LD.E.64 R32, desc[UR42][R12.64] ;  /* 0x0000002a0c20d980 */ /* 0x000162000c101b00 */
[C---:B------:R-:W-:Y:S02]  /*b530*/  @!P3 IADD3 R14, P4, R193.reuse, R3, RZ ;  /* 0x00000003c10eb210 */ /* 0x040fe40007f9e0ff */
[----:B------:R-:W-:Y:S02]  /*b540*/  @!P3 IADD3 R38, P5, R193, R5, RZ ;  /* 0x00000005c126b210 */ /* 0x000fe40007fbe0ff */
[----:B------:R-:W-:Y:S01]  /*b550*/  CS2R R36, SRZ ;  /* 0x0000000000247805 */ /* 0x000fe2000001ff00 */
[----:B------:R-:W-:Y:S01]  /*b560*/  @!P2 IMAD.X R9, R4, 0x1, R9, P0 ;  /* 0x000000010409a824 */ /* 0x000fe200000e0609 */
[----:B------:R-:W-:Y:S02]  /*b570*/  CS2R R26, SRZ ;  /* 0x00000000001a7805 */ /* 0x000fe4000001ff00 */
[----:B------:R-:W-:Y:S01]  /*b580*/  CS2R R28, SRZ ;  /* 0x00000000001c7805 */ /* 0x000fe2000001ff00 */
[----:B------:R-:W5:Y:S01]  /*b590*/  @!P2 LD.E.64 R34, desc[UR42][R6.64] ;  /* 0x0000002a0622a980 */ /* 0x000f62000c101b00 */
[----:B------:R-:W-:-:S03]  /*b5a0*/  ISETP.GE.AND P0, PT, R194, UR4, PT ;  /* 0x00000004c2007c0c */ /* 0x000fc6000bf06270 */
[----:B------:R1:W5:Y:S01]  /*b5b0*/  @!P2 LD.E.64 R36, desc[UR42][R8.64] ;  /* 0x0000002a0824a980 */ /* 0x000362000c101b00 */
[----:B------:R-:W-:Y:S02]  /*b5c0*/  ISETP.GE.AND P2, PT, R196, UR4, PT ;  /* 0x00000004c4007c0c */ /* 0x000fe4000bf46270 */
[----:B------:R-:W-:Y:S02]  /*b5d0*/  CS2R R20, SRZ ;  /* 0x0000000000147805 */ /* 0x000fe4000001ff00 */
[----:B------:R-:W-:Y:S02]  /*b5e0*/  CS2R R24, SRZ ;  /* 0x0000000000187805 */ /* 0x000fe4000001ff00 */
[----:B0-----:R-:W-:Y:S02]  /*b5f0*/  CS2R R12, SRZ ;  /* 0x00000000000c7805 */ /* 0x001fe4000001ff00 */
[----:B------:R-:W-:Y:S02]  /*b600*/  CS2R R10, SRZ ;  /* 0x00000000000a7805 */ /* 0x000fe4000001ff00 */
[----:B-1----:R-:W-:Y:S01]  /*b610*/  CS2R R8, SRZ ;  /* 0x0000000000087805 */ /* 0x002fe2000001ff00 */
[----:B------:R-:W-:-:S02]  /*b620*/  @!P3 IMAD.X R15, R0, 0x1, R41, P4 ;  /* 0x00000001000fb824 */ /* 0x000fc400020e0629 */
[C---:B------:R-:W-:Y:S01]  /*b630*/  @!P3 IMAD.X R39, R4.reuse, 0x1, R41, P5 ;  /* 0x000000010427b824 */ /* 0x040fe200028e0629 */
[C---:B------:R-:W-:Y:S02]  /*b640*/  @!P1 IADD3 R46, P4, R195.reuse, R5, RZ ;  /* 0x00000005c32e9210 */ /* 0x040fe40007f9e0ff */
[----:B------:R-:W5:Y:S04]  /*b650*/  @!P3 LD.E.64 R26, desc[UR42][R14.64] ;  /* 0x0000002a0e1ab980 */ /* 0x000f68000c101b00 */
[----:B------:R0:W5:Y:S01]  /*b660*/  @!P3 LD.E.64 R28, desc[UR42][R38.64] ;  /* 0x0000002a261cb980 */ /* 0x000162000c101b00 */
[----:B------:R-:W-:Y:S01]  /*b670*/  @!P1 IADD3 R42, P3, R195, R3, RZ ;  /* 0x00000003c32a9210 */ /* 0x000fe20007f7e0ff */
[----:B------:R-:W-:-:S04]  /*b680*/  @!P1 IMAD.X R47, R4, 0x1, R40, P4 ;  /* 0x00000001042f9824 */ /* 0x000fc800020e0628 */
[----:B------:R-:W-:Y:S01]  /*b690*/  @!P1 IMAD.X R43, R0, 0x1, R40, P3 ;  /* 0x00000001002b9824 */ /* 0x000fe200018e0628 */
[----:B------:R1:W5:Y:S01]  /*b6a0*/  @!P1 LD.E.64 R24, desc[UR42][R46.64] ;  /* 0x0000002a2e189980 */ /* 0x000362000c101b00 */
[-C--:B------:R-:W-:Y:S02]  /*b6b0*/  @!P0 IADD3 R48, P5, R194, R3.reuse, RZ ;  /* 0x00000003c2308210 */ /* 0x080fe40007fbe0ff */
[----:B0-----:R-:W-:Y:S01]  /*b6c0*/  @!P2 IADD3 R38, P3, R196, R3, RZ ;  /* 0x00000003c426a210 */ /* 0x001fe20007f7e0ff */
[----:B------:R1:W5:Y:S01]  /*b6d0*/  @!P1 LD.E.64 R20, desc[UR42][R42.64] ;  /* 0x0000002a2a149980 */ /* 0x000362000c101b00 */
[-C--:B------:R-:W-:Y:S02]  /*b6e0*/  @!P0 IADD3 R6, P1, R194, R5.reuse, RZ ;  /* 0x00000005c2068210 */ /* 0x080fe40007f3e0ff */
[----:B------:R-:W-:Y:S02]  /*b6f0*/  @!P2 IADD3 R40, P4, R196, R5, RZ ;  /* 0x00000005c428a210 */ /* 0x000fe40007f9e0ff */
[----:B------:R-:W-:Y:S01]  /*b700*/  CS2R R14, SRZ ;  /* 0x00000000000e7805 */ /* 0x000fe2000001ff00 */
[----:B------:R-:W-:-:S02]  /*b710*/  @!P0 IMAD.X R49, R0, 0x1, R51, P5 ;  /* 0x0000000100318824 */ /* 0x000fc400028e0633 */
[----:B------:R-:W-:Y:S02]  /*b720*/  @!P0 IMAD.X R7, R4, 0x1, R51, P1 ;  /* 0x0000000104078824 */ /* 0x000fe400008e0633 */
[--C-:B------:R-:W-:Y:S01]  /*b730*/  @!P2 IMAD.X R39, R0, 0x1, R50.reuse, P3 ;  /* 0x000000010027a824 */ /* 0x100fe200018e0632 */
[----:B------:R1:W5:Y:S01]  /*b740*/  @!P0 LD.E.64 R12, desc[UR42][R48.64] ;  /* 0x0000002a300c8980 */ /* 0x000362000c101b00 */
[----:B------:R-:W-:-:S03]  /*b750*/  @!P2 IMAD.X R41, R4, 0x1, R50, P4 ;  /* 0x000000010429a824 */ /* 0x000fc600020e0632 */
[----:B------:R1:W5:Y:S04]  /*b760*/  @!P0 LD.E.64 R14, desc[UR42][R6.64] ;  /* 0x0000002a060e8980 */ /* 0x000368000c101b00 */
[----:B------:R1:W5:Y:S04]  /*b770*/  @!P2 LD.E.64 R8, desc[UR42][R38.64] ;  /* 0x0000002a2608a980 */ /* 0x000368000c101b00 */
[----:B------:R1:W5:Y:S02]  /*b780*/  @!P2 LD.E.64 R10, desc[UR42][R40.64] ;  /* 0x0000002a280aa980 */ /* 0x000364000c101b00 */
.L_x_1687:
[----:B------:R-:W-:Y:S05]  /*b790*/  BSYNC B1 ;  /* 0x0000000000017941 */ /* 0x000fea0003800000 */
.L_x_1686:
[----:B------:R-:W-:Y:S01]  /*b7a0*/  ULEA.HI UR4, UR37, UR37, URZ, 0x1 ;  /* 0x0000002525047291 */ /* 0x000fe2000f8f083f */
[----:B--2---:R-:W-:Y:S01]  /*b7b0*/  VIADDMNMX R0, R45, -R177, 0x80, PT ;  /* 0x000000802d007446 */ /* 0x004fe200038009b1 */
[----:B------:R-:W-:Y:S02]  /*b7c0*/  BSSY B1, `(.L_x_1688) ;  /* 0x0000008000017945 */ /* 0x000fe40003800000 */
[----:B------:R-:W-:Y:S01]  /*b7d0*/  ULOP3.LUT UR4, UR4, 0xfffffffe, URZ, 0xc0, !UPT ;  /* 0xfffffffe04047892 */ /* 0x000fe2000f8ec03f */
[----:B------:R-:W-:-:S03]  /*b7e0*/  ISETP.GE.AND P1, PT, R175, R0, PT ;  /* 0x00000000af00720c */ /* 0x000fc60003f26270 */
[----:B------:R-:W-:-:S06]  /*b7f0*/  UIADD3 UR4, UR37, -UR4, URZ ;  /* 0x8000000425047290 */ /* 0x000fcc000fffe03f */
[----:B---3--:R-:W-:-:S05]  /*b800*/  IMAD.U32 R3, RZ, RZ, UR4 ;  /* 0x00000004ff037e24 */ /* 0x008fca000f8e00ff */
[----:B------:R-:W-:-:S04]  /*b810*/  SHF.L.U32 R3, R3, 0x1f, RZ ;  /* 0x0000001f03037819 */ /* 0x000fc800000006ff */
[----:B------:R-:W2:Y:S02]  /*b820*/  SYNCS.PHASECHK.TRANS64.TRYWAIT P0, [R16+URZ+0x22800], R3 ;  /* 0x02280003100075a7 */ /* 0x000ea4000800017f */
[----:B--2---:R-:W-:Y:S05]  /*b830*/  @!P0 BRA `(.L_x_1689) ;  /* 0x0000021400408947 */ /* 0x004fea0003800000 */
.L_x_2008:
[----:B------:R-:W-:Y:S05]  /*b840*/  BSYNC B1 ;  /* 0x0000000000017941 */ /* 0x000fea0003800000 */
.L_x_1688:
[----:B------:R-:W-:Y:S05]  /*b850*/  @P1 BRA `(.L_x_1690) ;  /* 0x0000006400241947 */ /* 0x000fea0003800000 */
[----:B--2---:R-:W2:Y:S01]  /*b860*/  LDC R3, c[0x0][0x3f4] ;  /* 0x0000fd00ff037b82 */ /* 0x004ea20000000800 */
[----:B------:R-:W-:Y:S01]  /*b870*/  BSSY B1, `(.L_x_1691) ;  /* 0x000007f000017945 */ /* 0x000fe20003800000 */
[----:B------:R-:W-:Y:S01]  /*b880*/  IMAD.IADD R0, R16, 0x1, R201 ;  /* 0x0000000110007824 */ /* 0x000fe200078e02c9 */
[-C--:B--2---:R-:W-:Y:S02]  /*b890*/  ISETP.GE.AND P0, PT, R172, R3.reuse, PT ;  /* 0x00000003ac00720c */ /* 0x084fe40003f06270 */
[-C--:B------:R-:W-:Y:S02]  /*b8a0*/  ISETP.GE.AND P1, PT, R192, R3.reuse, PT ;  /* 0x00000003c000720c */ /* 0x080fe40003f26270 */
[-C--:B------:R-:W-:Y:S02]  /*b8b0*/  ISETP.GE.AND P2, PT, R193, R3.reuse, PT ;  /* 0x00000003c100720c */ /* 0x080fe40003f46270 */
[-C--:B------:R-:W-:Y:S02]  /*b8c0*/  ISETP.GE.AND P3, PT, R195, R3.reuse, PT ;  /* 0x00000003c300720c */ /* 0x080fe40003f66270 */
[----:B------:R-:W-:-:S02]  /*b8d0*/  ISETP.GE.AND P4, PT, R194, R3, PT ;  /* 0x00000003c200720c */ /* 0x000fc40003f86270 */
[----:B------:R-:W-:-:S03]  /*b8e0*/  ISETP.GE.AND P5, PT, R196, R3, PT ;  /* 0x00000003c400720c */ /* 0x000fc60003fa6270 */
[----:B------:R-:W-:Y:S10]  /*b8f0*/  @P0 BRA `(.L_x_1692) ;  /* 0x0000000400d80947 */ /* 0x000ff40003800000 */
[----:B01--4-:R-:W0:Y:S01]  /*b900*/  LDS.128 R4, [R0+0x10400] ;  /* 0x0104000000047984 */ /* 0x013e220000000c00 */
[----:B-----5:R-:W-:Y:S02]  /*b910*/  SHF.R.U32.HI R38, RZ, 0x8, R34 ;  /* 0x00000008ff267819 */ /* 0x020fe40000011622 */
[----:B------:R-:W-:Y:S02]  /*b920*/  LOP3.LUT R3, R34, 0xff, RZ, 0xc0, !PT ;  /* 0x000000ff22037812 */ /* 0x000fe400078ec0ff */
        /* <DEDUP_REMOVED lines=24> */
[----:B------:R-:W-:Y:S02]  /*bab0*/  F2FP.F16.E4M3.UNPACK_B R42, R45 ;  /* 0x0000002dff2a723e */ /* 0x000fe400020006ff */
[----:B------:R-:W-:Y:S01]  /*bac0*/  F2FP.F16.E4M3.UNPACK_B R38, R41 ;  /* 0x00000029ff26723e */ /* 0x000fe200020006ff */
[--C-:B------:R-:W-:Y:S01]  /*bad0*/  HADD2.F32 R35, -RZ, R3.reuse.H0_H0 ;  /* 0x20000003ff237230 */ /* 0x100fe20000004100 */
[----:B------:R-:W-:Y:S01]  /*bae0*/  LOP3.LUT R39, R39, 0xff000000, R34, 0xf8, !PT ;  /* 0xff00000027277812 */ /* 0x000fe200078ef822 */
[----:B------:R-:W-:Y:S01]  /*baf0*/  HADD2.F32 R34, -RZ, R3.H1_H1 ;  /* 0x30000003ff227230 */ /* 0x000fe20000004100 */
[--C-:B------:R-:W-:Y:S01]  /*bb00*/  LOP3.LUT R43, R43, 0xff0000, R36.reuse, 0xf8, !PT ;  /* 0x00ff00002b2b7812 */ /* 0x100fe200078ef824 */
[----:B------:R-:W-:Y:S01]  /*bb10*/  HADD2.F32 R46, -RZ, R42.H1_H1 ;  /* 0x3000002aff2e7230 */ /* 0x000fe20000004100 */
[----:B------:R-:W-:Y:S01]  /*bb20*/  F2FP.F16.E4M3.UNPACK_B R6, R6 ;  /* 0x00000006ff06723e */ /* 0x000fe200020006ff */
[----:B------:R-:W-:Y:S01]  /*bb30*/  HADD2.F32 R40, -RZ, R38.H1_H1 ;  /* 0x30000026ff287230 */ /* 0x000fe20000004100 */
[----:B------:R-:W-:Y:S01]  /*bb40*/  LOP3.LUT R43, R43, 0xff000000, R36, 0xf8, !PT ;  /* 0xff0000002b2b7812 */ /* 0x000fe200078ef824 */
[----:B------:R-:W-:Y:S01]  /*bb50*/  HADD2.F32 R42, -RZ, R42.H0_H0 ;  /* 0x2000002aff2a7230 */ /* 0x000fe20000004100 */
[-C--:B------:R-:W-:Y:S01]  /*bb60*/  F2FP.F16.E4M3.UNPACK_B R36, R7.reuse ;  /* 0x00000007ff24723e */ /* 0x080fe200020006ff */
[C---:B------:R-:W-:Y:S01]  /*bb70*/  FMUL.FTZ R48, R34.reuse, R46 ;  /* 0x0000002e22307220 */ /* 0x040fe20000410000 */
[----:B------:R-:W-:Y:S01]  /*bb80*/  F2FP.F16.E4M3.UNPACK_B R37, R7.H1 ;  /* 0x00000007ff25723e */ /* 0x000fe200030006ff */
        /* <DEDUP_REMOVED lines=56> */
[----:B------:R-:W-:Y:S02]  /*bf10*/  HADD2.F32 R3, -RZ, R7.H1_H1 ;  /* 0x30000007ff037230 */ /* 0x000fe40000004100 */
[C---:B------:R-:W-:Y:S01]  /*bf20*/  FMUL.FTZ R42, R4.reuse, R5 ;  /* 0x00000005042a7220 */ /* 0x040fe20000410000 */
[----:B------:R-:W-:Y:S02]  /*bf30*/  HADD2.F32 R6, -RZ, R39.H0_H0 ;  /* 0x20000027ff067230 */ /* 0x000fe40000004100 */
[----:B------:R-:W-:Y:S01]  /*bf40*/  FMUL.FTZ R39, R4, R35 ;  /* 0x0000002304277220 */ /* 0x000fe20000410000 */
        /* <DEDUP_REMOVED lines=17> */
.L_x_1692:
[----:B------:R-:W-:Y:S05]  /*c060*/  BSYNC B1 ;  /* 0x0000000000017941 */ /* 0x000fea0003800000 */
.L_x_1691:
[----:B------:R-:W-:Y:S04]  /*c070*/  BSSY B1, `(.L_x_1693) ;  /* 0x000007c000017945 */ /* 0x000fe80003800000 */
[----:B------:R-:W-:Y:S05]  /*c080*/  @P1 BRA `(.L_x_1694) ;  /* 0x0000000400e81947 */ /* 0x000fea0003800000 */
[----:B012-4-:R-:W0:Y:S01]  /*c090*/  LDS.128 R4, [R224] ;  /* 0x00000000e0047984 */ /* 0x017e220000000c00 */
[----:B-----5:R-:W-:Y:S02]  /*c0a0*/  SHF.R.U32.HI R35, RZ, 0x8, R31 ;  /* 0x00000008ff237819 */ /* 0x020fe4000001161f */
[----:B------:R-:W-:Y:S02]  /*c0b0*/  SHF.R.U32.HI R40, RZ, 0x8, R33 ;  /* 0x00000008ff287819 */ /* 0x000fe40000011621 */
[----:B------:R-:W-:Y:S02]  /*c0c0*/  SHF.R.U32.HI R37, RZ, 0x8, R32 ;  /* 0x00000008ff257819 */ /* 0x000fe40000011620 */
[----:B------:R-:W-:Y:S02]  /*c0d0*/  LOP3.LUT R36, R31, 0xff, RZ, 0xc0, !PT ;  /* 0x000000ff1f247812 */ /* 0x000fe400078ec0ff */
[----:B------:R-:W-:Y:S02]  /*c0e0*/  LOP3.LUT R41, R33, 0xff, RZ, 0xc0, !PT ;  /* 0x000000ff21297812 */ /* 0x000fe400078ec0ff */
[----:B------:R-:W-:-:S02]  /*c0f0*/  LOP3.LUT R35, R35, 0xff, RZ, 0xc0, !PT ;  /* 0x000000ff23237812 */ /* 0x000fc400078ec0ff */
[----:B------:R-:W-:Y:S02]  /*c100*/  LOP3.LUT R40, R40, 0xff, RZ, 0xc0, !PT ;  /* 0x000000ff28287812 */ /* 0x000fe400078ec0ff */
[----:B------:R-:W-:Y:S02]  /*c110*/  SHF.R.U32.HI R3, RZ, 0x8, R30 ;  /* 0x00000008ff037819 */ /* 0x000fe4000001161e */
[----:B------:R-:W-:Y:S02]  /*c120*/  LOP3.LUT R38, R37, 0xff, RZ, 0xc0, !PT ;  /* 0x000000ff25267812 */ /* 0x000fe400078ec0ff */
        /* <DEDUP_REMOVED lines=11> */
[----:B------:R-:W-:Y:S02]  /*c1e0*/  SHF.R.U32.HI R35, RZ, 0x10, R32 ;  /* 0x00000010ff237819 */ /* 0x000fe40000011620 */
[----:B------:R-:W-:Y:S02]  /*c1f0*/  PRMT R37, R36, 0x7054, R37 ;  /* 0x0000705424257816 */ /* 0x000fe40000000025 */
        /* <DEDUP_REMOVED lines=8> */
[-C--:B0-----:R-:W-:Y:S02]  /*c280*/  F2FP.F16.E4M3.UNPACK_B R3, R6.reuse.H1 ;  /* 0x00000006ff03723e */ /* 0x081fe400030006ff */
[----:B------:R-:W-:Y:S02]  /*c290*/  F2FP.F16.E4M3.UNPACK_B R38, R41 ;  /* 0x00000029ff26723e */ /* 0x000fe400020006ff */
[----:B------:R-:W-:Y:S01]  /*c2a0*/  F2FP.F16.E4M3.UNPACK_B R34, R37 ;  /* 0x00000025ff22723e */ /* 0x000fe200020006ff */
[--C-:B------:R-:W-:Y:S01]  /*c2b0*/  HADD2.F32 R31, -RZ, R3.reuse.H0_H0 ;  /* 0x20000003ff1f7230 */ /* 0x100fe20000004100 */
[----:B------:R-:W-:Y:S01]  /*c2c0*/  LOP3.LUT R35, R35, 0xff000000, R30, 0xf8, !PT ;  /* 0xff00000023237812 */ /* 0x000fe200078ef81e */
[----:B------:R-:W-:Y:S01]  /*c2d0*/  HADD2.F32 R30, -RZ, R3.H1_H1 ;  /* 0x30000003ff1e7230 */ /* 0x000fe20000004100 */
        /* <DEDUP_REMOVED lines=84> */
[----:B------:R3:W-:Y:S02]  /*c820*/  STS.128 [R224], R4 ;  /* 0x00000004e0007388 */ /* 0x0007e40000000c00 */
.L_x_1694:
[----:B------:R-:W-:Y:S05]  /*c830*/  BSYNC B1 ;  /* 0x0000000000017941 */ /* 0x000fea0003800000 */
.L_x_1693:
[----:B------:R-:W-:Y:S04]  /*c840*/  BSSY B1, `(.L_x_1695) ;  /* 0x0000078000017945 */ /* 0x000fe80003800000 */
[----:B------:R-:W-:Y:S05]  /*c850*/  @P2 BRA `(.L_x_1696) ;  /* 0x0000000400d82947 */ /* 0x000fea0003800000 */
[----:B01234-:R-:W0:Y:S01]  /*c860*/  LDS.128 R4, [R0+0x12400] ;  /* 0x0124000000047984 */ /* 0x01fe220000000c00 */
        /* <DEDUP_REMOVED lines=117> */
.L_x_1696:
[----:B------:R-:W-:Y:S05]  /*cfc0*/  BSYNC B1 ;  /* 0x0000000000017941 */ /* 0x000fea0003800000 */
.L_x_1695:
[----:B------:R-:W-:Y:S04]  /*cfd0*/  BSSY B1, `(.L_x_1697) ;  /* 0x000007c000017945 */ /* 0x000fe80003800000 */
[----:B------:R-:W-:Y:S05]  /*cfe0*/  @P3 BRA `(.L_x_1698) ;  /* 0x0000000400e83947 */ /* 0x000fea0003800000 */
[----:B01234-:R-:W0:Y:S01]  /*cff0*/  LDS.128 R4, [R224+0x2000] ;  /* 0x00200000e0047984 */ /* 0x01fe220000000c00 */
        /* <DEDUP_REMOVED lines=121> */
.L_x_1698:
[----:B------:R-:W-:Y:S05]  /*d790*/  BSYNC B1 ;  /* 0x0000000000017941 */ /* 0x000fea0003800000 */
.L_x_1697:
        /* <DEDUP_REMOVED lines=120> */
.L_x_1700:
[----:B------:R-:W-:Y:S05]  /*df20*/  BSYNC B1 ;  /* 0x0000000000017941 */ /* 0x000fea0003800000 */
.L_x_1699:
[----:B------:R-:W-:Y:S05]  /*df30*/  @P5 BRA `(.L_x_1690) ;  /* 0x0000003c006c5947 */ /* 0x000fea0003800000 */
[----:B01234-:R-:W0:Y:S01]  /*df40*/  LDS.128 R4, [R224+0x4000] ;  /* 0x00400000e0047984 */ /* 0x01fe220000000c00 */
[----:B-----5:R-:W-:Y:S02]  /*df50*/  SHF.R.U32.HI R12, RZ, 0x8, R9 ;  /* 0x00000008ff0c7819 */ /* 0x020fe40000011609 */
[----:B------:R-:W-:Y:S02]  /*df60*/  SHF.R.U32.HI R20, RZ, 0x8, R11 ;  /* 0x00000008ff147819 */ /* 0x000fe4000001160b */
[----:B------:R-:W-:Y:S02]  /*df70*/  LOP3.LUT R13, R9, 0xff, RZ, 0xc0, !PT ;  /* 0x000000ff090d7812 */ /* 0x000fe400078ec0ff */
[----:B------:R-:W-:Y:S02]  /*df80*/  LOP3.LUT R21, R11, 0xff, RZ, 0xc0, !PT ;  /* 0x000000ff0b157812 */ /* 0x000fe400078ec0ff */
[----:B------:R-:W-:Y:S02]  /*df90*/  LOP3.LUT R12, R12, 0xff, RZ, 0xc0, !PT ;  /* 0x000000ff0c0c7812 */ /* 0x000fe400078ec0ff */
[----:B------:R-:W-:-:S02]  /*dfa0*/  LOP3.LUT R20, R20, 0xff, RZ, 0xc0, !PT ;  /* 0x000000ff14147812 */ /* 0x000fc400078ec0ff */
[----:B------:R-:W-:Y:S02]  /*dfb0*/  SHF.R.U32.HI R0, RZ, 0x8, R8 ;  /* 0x00000008ff007819 */ /* 0x000fe40000011608 */
[----:B------:R-:W-:Y:S02]  /*dfc0*/  SHF.R.U32.HI R14, RZ, 0x8, R10 ;  /* 0x00000008ff0e7819 */ /* 0x000fe4000001160a */
[----:B------:R-:W-:Y:S02]  /*dfd0*/  PRMT R13, R12, 0x7604, R13 ;  /* 0x000076040c0d7816 */ /* 0x000fe4000000000d */
[----:B------:R-:W-:Y:S02]  /*dfe0*/  PRMT R21, R20, 0x7604, R21 ;  /* 0x0000760414157816 */ /* 0x000fe40000000015 */
[----:B------:R-:W-:Y:S02]  /*dff0*/  SHF.R.U32.HI R12, RZ, 0x10, R9 ;  /* 0x00000010ff0c7819 */ /* 0x000fe40000011609 */
[----:B------:R-:W-:-:S02]  /*e000*/  SHF.R.U32.HI R20, RZ, 0x10, R11 ;  /* 0x00000010ff147819 */ /* 0x000fc4000001160b */
[----:B------:R-:W-:Y:S02]  /*e010*/  LOP3.LUT R3, R8, 0xff, RZ, 0xc0, !PT ;  /* 0x000000ff08037812 */ /* 0x000fe400078ec0ff */
        /* <DEDUP_REMOVED lines=20> */
[----:B------:R-:W-:Y:S01]  /*e160*/  HADD2.F32 R9, -RZ, R0.H1_H1 ;  /* 0x30000000ff097230 */ /* 0x000fe20000004100 */
[----:B------:R-:W-:Y:S01]  /*e170*/  LOP3.LUT R12, R3, 0xff000000, R8, 0xf8, !PT ;  /* 0xff000000030c7812 */ /* 0x000fe200078ef808 */
[----:B------:R-:W-:Y:S01]  /*e180*/  HADD2.F32 R25, -RZ, R24.H1_H1 ;  /* 0x30000018ff197230 */ /* 0x000fe20000004100 */
[----:B------:R-:W-:Y:S01]  /*e190*/  LOP3.LUT R20, R15, 0xff000000, R10, 0xf8, !PT ;  /* 0xff0000000f147812 */ /* 0x000fe200078ef80a */
[----:B------:R-:W-:Y:S01]  /*e1a0*/  HADD2.F32 R15, -RZ, R14.H1_H1 ;  /* 0x3000000eff0f7230 */ /* 0x000fe20000004100 */
[----:B------:R-:W-:Y:S01]  /*e1b0*/  F2FP.F16.E4M3.UNPACK_B R3, R6 ;  /* 0x00000006ff03723e */ /* 0x000fe200020006ff */
[----:B------:R-:W-:Y:S01]  /*e1c0*/  HADD2.F32 R8, -RZ, R0.H0_H0 ;  /* 0x20000000ff087230 */ /* 0x000fe20000004100 */
[----:B------:R-:W-:Y:S01]  /*e1d0*/  F2FP.F16.E4M3.UNPACK_B R10, R7 ;  /* 0x00000007ff0a723e */ /* 0x000fe200020006ff */
[C---:B------:R-:W-:Y:S01]  /*e1e0*/  FMUL.FTZ R27, R9.reuse, R25 ;  /* 0x00000019091b7220 */ /* 0x040fe20000410000 */
[----:B------:R-:W-:Y:S01]  /*e1f0*/  F2FP.F16.E4M3.UNPACK_B R11, R7.H1 ;  /* 0x00000007ff0b723e */ /* 0x000fe200030006ff */
[----:B------:R-:W-:Y:S01]  /*e200*/  FMUL.FTZ R26, R9, R15 ;  /* 0x0000000f091a7220 */ /* 0x000fe20000410000 */
[-C--:B------:R-:W-:Y:S01]  /*e210*/  F2FP.F16.E4M3.UNPACK_B R6, R5.reuse ;  /* 0x00000005ff06723e */ /* 0x080fe200020006ff */
[----:B------:R-:W-:Y:S01]  /*e220*/  HADD2.F32 R24, -RZ, R24.H0_H0 ;  /* 0x20000018ff187230 */ /* 0x000fe20000004100 */
[----:B------:R-:W-:Y:S01]  /*e230*/  F2FP.F16.E4M3.UNPACK_B R7, R5.H1 ;  /* 0x00000005ff07723e */ /* 0x000fe200030006ff */
[----:B------:R-:W-:Y:S01]  /*e240*/  HADD2.F32 R5, -RZ, R3.H1_H1 ;  /* 0x30000003ff057230 */ /* 0x000fe20000004100 */
[----:B------:R-:W-:Y:S01]  /*e250*/  F2FP.F16.E4M3.UNPACK_B R21, R21.H1 ;  /* 0x00000015ff15723e */ /* 0x000fe200030006ff */
[----:B------:R-:W-:-:S02]  /*e260*/  HADD2.F32 R14, -RZ, R14.H0_H0 ;  /* 0x2000000eff0e7230 */ /* 0x000fc40000004100 */
[C---:B------:R-:W-:Y:S01]  /*e270*/  FFMA.FTZ R27, R8.reuse, R15, -R27 ;  /* 0x0000000f081b7223 */ /* 0x040fe2000001081b */
[----:B------:R-:W-:Y:S01]  /*e280*/  FFMA.FTZ R26, R8, R25, R26 ;  /* 0x00000019081a7223 */ /* 0x000fe2000001001a */
[----:B------:R-:W-:Y:S01]  /*e290*/  HADD2.F32 R3, -RZ, R3.H0_H0 ;  /* 0x20000003ff037230 */ /* 0x000fe20000004100 */
[----:B------:R-:W-:Y:S01]  /*e2a0*/  F2FP.F16.E4M3.UNPACK_B R13, R13.H1 ;  /* 0x0000000dff0d723e */ /* 0x000fe200030006ff */
[C---:B------:R-:W-:Y:S01]  /*e2b0*/  FMUL.FTZ R8, R5.reuse, R24 ;  /* 0x0000001805087220 */ /* 0x040fe20000410000 */
[----:B------:R-:W-:Y:S01]  /*e2c0*/  FMUL.FTZ R15, R5, R14 ;  /* 0x0000000e050f7220 */ /* 0x000fe20000410000 */
[--C-:B------:R-:W-:Y:S01]  /*e2d0*/  HADD2.F32 R5, -RZ, R10.reuse.H1_H1 ;  /* 0x3000000aff057230 */ /* 0x100fe20000004100 */
[----:B------:R-:W-:Y:S01]  /*e2e0*/  F2FP.F16.E4M3.UNPACK_B R0, R4 ;  /* 0x00000004ff00723e */ /* 0x000fe200020006ff */
[----:B------:R-:W-:Y:S02]  /*e2f0*/  HADD2.F32 R9, -RZ, R21.H0_H0 ;  /* 0x20000015ff097230 */ /* 0x000fe40000004100 */
[C---:B------:R-:W-:Y:S01]  /*e300*/  FFMA.FTZ R25, R3.reuse, R14, -R8 ;  /* 0x0000000e03197223 */ /* 0x040fe20000010808 */
[----:B------:R-:W-:Y:S01]  /*e310*/  FFMA.FTZ R24, R3, R24, R15 ;  /* 0x0000001803187223 */ /* 0x000fe2000001000f */
[----:B------:R-:W-:Y:S01]  /*e320*/  HADD2.F32 R8, -RZ, R13.H0_H0 ;  /* 0x2000000dff087230 */ /* 0x000fe20000004100 */
[----:B------:R-:W-:Y:S01]  /*e330*/  F2FP.F16.E4M3.UNPACK_B R4, R4.H1 ;  /* 0x00000004ff04723e */ /* 0x000fe200030006ff */
        /* <DEDUP_REMOVED lines=59> */
.L_x_1684:
        /* <DEDUP_REMOVED lines=32> */
.L_x_2014:
        /* <DEDUP_REMOVED lines=16> */
[C---:B------:R-:W-:Y:S01]  /*e9f0*/  VIADD R4, R18.reuse, 0x20 ;  /* 0x0000002012047836 */ /* 0x040fe20000000000 */
        /* <DEDUP_REMOVED lines=10> */
[----:B------:R-:W-:Y:S02]  /*eaa0*/  @!P2 SHF.R.S32.HI R5, RZ, 0x1f, R18 ;  /* 0x0000001fff05a819 */ /* 0x000fe40000011412 */
[----:B---3--:R-:W-:Y:S01]  /*eab0*/  @!P2 IADD3 R42, P3, R18, R3, RZ ;  /* 0x00000003122aa210 */ /* 0x008fe20007f7e0ff */
[----:B------:R-:W-:Y:S01]  /*eac0*/  @!P1 IMAD.SHL.U32 R36, R178, 0x10, RZ ;  /* 0x00000010b2249824 */ /* 0x000fe200078e00ff */
[----:B0-----:R-:W-:Y:S01]  /*ead0*/  @!P2 IADD3 R46, P4, R18, R21, RZ ;  /* 0x00000015122ea210 */ /* 0x001fe20007f9e0ff */
[----:B------:R-:W-:-:S02]  /*eae0*/  @!P0 IMAD.SHL.U32 R40, R179, 0x10, RZ ;  /* 0x00000010b3288824 */ /* 0x000fc400078e00ff */
[--C-:B--2---:R-:W-:Y:S01]  /*eaf0*/  @!P2 IMAD.X R43, R0, 0x1, R5.reuse, P3 ;  /* 0x00000001002ba824 */ /* 0x104fe200018e0605 */
[----:B------:R-:W-:Y:S01]  /*eb00*/  @!P1 IADD3 R48, P5, R36, R3, RZ ;  /* 0x0000000324309210 */ /* 0x000fe20007fbe0ff */
[----:B----4-:R-:W-:Y:S01]  /*eb10*/  @!P2 IMAD.X R47, R20, 0x1, R5, P4 ;  /* 0x00000001142fa824 */ /* 0x010fe200020e0605 */
[----:B------:R-:W-:Y:S02]  /*eb20*/  @!P1 SHF.R.S32.HI R5, RZ, 0x1f, R36 ;  /* 0x0000001fff059819 */ /* 0x000fe40000011424 */
[----:B------:R-:W-:Y:S02]  /*eb30*/  @!P1 IADD3 R36, P4, R36, R21, RZ ;  /* 0x0000001524249210 */ /* 0x000fe40007f9e0ff */
[----:B------:R-:W-:Y:S02]  /*eb40*/  CS2R R8, SRZ ;  /* 0x0000000000087805 */ /* 0x000fe4000001ff00 */
[----:B------:R-:W-:Y:S01]  /*eb50*/  @!P0 IADD3 R38, P3, R40, R3, RZ ;  /* 0x0000000328268210 */ /* 0x000fe20007f7e0ff */
[--C-:B------:R-:W-:Y:S01]  /*eb60*/  @!P1 IMAD.X R49, R0, 0x1, R5.reuse, P5 ;  /* 0x0000000100319824 */ /* 0x100fe200028e0605 */
[----:B------:R-:W-:Y:S01]  /*eb70*/  @!P0 SHF.R.S32.HI R3, RZ, 0x1f, R40 ;  /* 0x0000001fff038819 */ /* 0x000fe20000011428 */
[----:B------:R-:W-:Y:S01]  /*eb80*/  @!P1 IMAD.X R37, R20, 0x1, R5, P4 ;  /* 0x0000000114259824 */ /* 0x000fe200020e0605 */
[----:B------:R-:W-:-:S02]  /*eb90*/  @!P0 IADD3 R40, P5, R40, R21, RZ ;  /* 0x0000001528288210 */ /* 0x000fc40007fbe0ff */
[----:B------:R-:W-:Y:S02]  /*eba0*/  CS2R R4, SRZ ;  /* 0x0000000000047805 */ /* 0x000fe4000001ff00 */
[----:B------:R-:W-:Y:S02]  /*ebb0*/  CS2R R10, SRZ ;  /* 0x00000000000a7805 */ /* 0x000fe4000001ff00 */
[----:B------:R-:W-:Y:S02]  /*ebc0*/  CS2R R32, SRZ ;  /* 0x0000000000207805 */ /* 0x000fe4000001ff00 */
[----:B------:R-:W-:Y:S02]  /*ebd0*/  CS2R R34, SRZ ;  /* 0x0000000000227805 */ /* 0x000fe4000001ff00 */
[----:B------:R-:W-:Y:S02]  /*ebe0*/  CS2R R12, SRZ ;  /* 0x00000000000c7805 */ /* 0x000fe4000001ff00 */
[----:B------:R-:W-:Y:S01]  /*ebf0*/  CS2R R14, SRZ ;  /* 0x00000000000e7805 */ /* 0x000fe2000001ff00 */
[--C-:B------:R-:W-:Y:S01]  /*ec00*/  @!P0 IMAD.X R39, R0, 0x1, R3.reuse, P3 ;  /* 0x0000000100278824 */ /* 0x100fe200018e0603 */
[----:B------:R1:W5:Y:S01]  /*ec10*/  @!P2 LD.E.128 R24, desc[UR42][R42.64] ;  /* 0x0000002a2a18a980 */ /* 0x000362000c101d00 */
[----:B------:R-:W-:-:S03]  /*ec20*/  @!P0 IMAD.X R41, R20, 0x1, R3, P5 ;  /* 0x0000000114298824 */ /* 0x000fc600028e0603 */
[----:B------:R1:W5:Y:S04]  /*ec30*/  @!P2 LD.E.128 R4, desc[UR42][R46.64] ;  /* 0x0000002a2e04a980 */ /* 0x000368000c101d00 */
[----:B------:R1:W5:Y:S04]  /*ec40*/  @!P1 LD.E.128 R28, desc[UR42][R48.64] ;  /* 0x0000002a301c9980 */ /* 0x000368000c101d00 */
[----:B------:R1:W5:Y:S04]  /*ec50*/  @!P1 LD.E.128 R8, desc[UR42][R36.64] ;  /* 0x0000002a24089980 */ /* 0x000368000c101d00 */
[----:B------:R1:W5:Y:S04]  /*ec60*/  @!P0 LD.E.128 R32, desc[UR42][R38.64] ;  /* 0x0000002a26208980 */ /* 0x000368000c101d00 */
[----:B------:R1:W5:Y:S02]  /*ec70*/  @!P0 LD.E.128 R12, desc[UR42][R40.64] ;  /* 0x0000002a280c8980 */ /* 0x000364000c101d00 */
.L_x_1703:
[----:B------:R-:W-:Y:S05]  /*ec80*/  BSYNC B1 ;  /* 0x0000000000017941 */ /* 0x000fea0003800000 */
.L_x_1702:
        /* <DEDUP_REMOVED lines=10> */
.L_x_2015:
[----:B------:R-:W-:Y:S05]  /*ed30*/  BSYNC B1 ;  /* 0x0000000000017941 */ /* 0x000fea0003800000 */
.L_x_1704:
[----:B------:R-:W-:Y:S05]  /*ed40*/  @P1 BRA `(.L_x_1690) ;  /* 0x0000002c00e81947 */ /* 0x000fea0003800000 */
[----:B--2---:R-:W2:Y:S01]  /*ed50*/  LDC R3, c[0x0][0x3f4] ;  /* 0x0000fd00ff037b82 */ /* 0x004ea20000000800 */
[C---:B------:R-:W-:Y:S01]  /*ed60*/  VIADD R0, R18.reuse, 0x20 ;  /* 0x0000002012007836 */ /* 0x040fe20000000000 */
[----:B------:R-:W-:Y:S01]  /*ed70*/  BSSY B1, `(.L_x_1706) ;  /* 0x00000fd000017945 */ /* 0x000fe20003800000 */
[C---:B----4-:R-:W-:Y:S01]  /*ed80*/  VIADD R20, R18.reuse, 0x40 ;  /* 0x0000004012147836 */ /* 0x050fe20000000000 */
[-C--:B--2---:R-:W-:Y:S02]  /*ed90*/  ISETP.GE.AND P0, PT, R18, R3.reuse, PT ;  /* 0x000000031200720c */ /* 0x084fe40003f06270 */
[-C--:B------:R-:W-:Y:S02]  /*eda0*/  ISETP.GE.AND P1, PT, R0, R3.reuse, PT ;  /* 0x000000030000720c */ /* 0x080fe40003f26270 */
[----:B------:R-:W-:-:S09]  /*edb0*/  ISETP.GE.AND P2, PT, R20, R3, PT ;  /* 0x000000031400720c */ /* 0x000fd20003f46270 */
[----:B------:R-:W-:Y:S05]  /*edc0*/  @P0 BRA `(.L_x_1707) ;  /* 0x0000000c00dc0947 */ /* 0x000fea0003800000 */
[----:B------:R-:W2:Y:S01]  /*edd0*/  LDL R68, [R1+0x48] ;  /* 0x0000480001447983 */ /* 0x000ea20000100800 */
[----:B-----5:R-:W-:Y:S02]  /*ede0*/  SHF.R.U32.HI R0, RZ, 0x8, R24 ;  /* 0x00000008ff007819 */ /* 0x020fe40000011618 */
[----:B------:R-:W-:Y:S02]  /*edf0*/  LOP3.LUT R20, R24, 0xff, RZ, 0xc0, !PT ;  /* 0x000000ff18147812 */ /* 0x000fe400078ec0ff */
[----:B0-----:R-:W-:Y:S02]  /*ee00*/  LOP3.LUT R21, R0, 0xff, RZ, 0xc0, !PT ;  /* 0x000000ff00157812 */ /* 0x001fe400078ec0ff */
[----:B------:R-:W-:Y:S02]  /*ee10*/  LEA.HI R0, R3, R226, RZ, 0x1c ;  /* 0x000000e203007211 */ /* 0x000fe400078fe0ff */
[----:B------:R-:W-:Y:S02]  /*ee20*/  PRMT R45, R21, 0x7604, R20 ;  /* 0x00007604152d7816 */ /* 0x000fe40000000014 */
[----:B------:R-:W-:-:S02]  /*ee30*/  SHF.R.S32.HI R21, RZ, 0x1f, R0 ;  /* 0x0000001fff157819 */ /* 0x000fc40000011400 */
[----:B-1----:R-:W-:Y:S02]  /*ee40*/  SHF.R.U32.HI R37, RZ, 0x8, R25 ;  /* 0x00000008ff257819 */ /* 0x002fe40000011619 */
[----:B------:R-:W-:Y:S01]  /*ee50*/  LEA.HI R20, R21, R0, RZ, 0x2 ;  /* 0x0000000015147211 */ /* 0x000fe200078f10ff */
[----:B------:R-:W-:Y:S01]  /*ee60*/  IMAD.SHL.U32 R21, R0, 0x10, RZ ;  /* 0x0000001000157824 */ /* 0x000fe200078e00ff */
[----:B------:R-:W-:Y:S02]  /*ee70*/  SHF.R.U32.HI R39, RZ, 0x8, R26 ;  /* 0x00000008ff277819 */ /* 0x000fe4000001161a */
[----:B------:R-:W-:Y:S01]  /*ee80*/  LOP3.LUT R36, R25, 0xff, RZ, 0xc0, !PT ;  /* 0x000000ff19247812 */ /* 0x000fe200078ec0ff */
[----:B------:R-:W-:Y:S01]  /*ee90*/  IMAD.SHL.U32 R20, R20, 0x800, RZ ;  /* 0x0000080014147824 */ /* 0x000fe200078e00ff */
[----:B------:R-:W-:Y:S02]  /*eea0*/  LOP3.LUT R0, R180, 0x30, R21, 0xf8, !PT ;  /* 0x00000030b4007812 */ /* 0x000fe400078ef815 */
[----:B------:R-:W-:-:S02]  /*eeb0*/  LOP3.LUT R38, R26, 0xff, RZ, 0xc0, !PT ;  /* 0x000000ff1a267812 */ /* 0x000fc400078ec0ff */
[----:B------:R-:W-:Y:S02]  /*eec0*/  LOP3.LUT R0, R0, R181, RZ, 0x3c, !PT ;  /* 0x000000b500007212 */ /* 0x000fe400078e3cff */
[----:B------:R-:W-:Y:S02]  /*eed0*/  LOP3.LUT R21, R20, 0xffffe000, RZ, 0xc0, !PT ;  /* 0xffffe00014157812 */ /* 0x000fe400078ec0ff */
[----:B------:R-:W-:Y:S02]  /*eee0*/  LOP3.LUT R37, R37, 0xff, RZ, 0xc0, !PT ;  /* 0x000000ff25257812 */ /* 0x000fe400078ec0ff */
[----:B------:R-:W-:Y:S02]  /*eef0*/  LOP3.LUT R39, R39, 0xff, RZ, 0xc0, !PT ;  /* 0x000000ff27277812 */ /* 0x000fe400078ec0ff */
[----:B------:R-:W-:Y:S02]  /*ef00*/  IADD3 R21, R0, R182, R21 ;  /* 0x000000b600157210 */ /* 0x000fe40007ffe015 */
[----:B------:R-:W-:-:S02]  /*ef10*/  PRMT R46, R37, 0x7604, R36 ;  /* 0x00007604252e7816 */ /* 0x000fc40000000024 */
[----:B------:R-:W-:Y:S01]  /*ef20*/  PRMT R49, R39, 0x7604, R38 ;  /* 0x0000760427317816 */ /* 0x000fe20000000026 */
[----:B------:R-:W-:Y:S01]  /*ef30*/  IMAD.IADD R0, R16, 0x1, R21 ;  /* 0x0000000110007824 */ /* 0x000fe200078e0215 */
[----:B------:R-:W-:Y:S02]  /*ef40*/  SHF.R.U32.HI R37, RZ, 0x8, R27 ;  /* 0x00000008ff257819 */ /* 0x000fe4000001161b */
[----:B------:R-:W-:Y:S02]  /*ef50*/  SHF.R.U32.HI R39, RZ, 0x8, R4 ;  /* 0x00000008ff277819 */ /* 0x000fe40000011604 */
[----:B------:R-:W-:Y:S01]  /*ef60*/  LOP3.LUT R36, R27, 0xff, RZ, 0xc0, !PT ;  /* 0x000000ff1b247812 */ /* 0x000fe200078ec0ff */
[----:B------:R-:W0:Y:S01]  /*ef70*/  LDS.128 R40, [R0+0x10400] ;  /* 0x0104000000287984 */ /* 0x000e220000000c00 */
[----:B------:R-:W-:Y:S02]  /*ef80*/  LOP3.LUT R38, R4, 0xff, RZ, 0xc0, !PT ;  /* 0x000000ff04267812 */ /* 0x000fe400078ec0ff */
[----:B------:R-:W-:-:S02]  /*ef90*/  LOP3.LUT R37, R37, 0xff, RZ, 0xc0, !PT ;  /* 0x000000ff25257812 */ /* 0x000fc400078ec0ff */
[----:B------:R-:W-:Y:S02]  /*efa0*/  LOP3.LUT R39, R39, 0xff, RZ, 0xc0, !PT ;  /* 0x000000ff27277812 */ /* 0x000fe400078ec0ff */
[----:B------:R-:W-:Y:S02]  /*efb0*/  PRMT R20, R37, 0x7604, R36 ;  /* 0x0000760425147816 */ /* 0x000fe40000000024 */
[----:B------:R-:W-:Y:S02]  /*efc0*/  PRMT R53, R39, 0x7604, R38 ;  /* 0x0000760427357816 */ /* 0x000fe40000000026 */
[----:B------:R-:W-:Y:S02]  /*efd0*/  SHF.R.U32.HI R48, RZ, 0x8, R5 ;  /* 0x00000008ff307819 */ /* 0x000fe40000011605 */
[----:B------:R-:W-:Y:S02]  /*efe0*/  SHF.R.U32.HI R52, RZ, 0x8, R7 ;  /* 0x00000008ff347819 */ /* 0x000fe40000011607 */
[----:B------:R-:W-:-:S02]  /*eff0*/  LOP3.LUT R47, R5, 0xff, RZ, 0xc0, !PT ;  /* 0x000000ff052f7812 */ /* 0x000fc400078ec0ff */
[----:B------:R-:W-:Y:S02]  /*f000*/  LOP3.LUT R48, R48, 0xff, RZ, 0xc0, !PT ;  /* 0x000000ff30307812 */ /* 0x000fe400078ec0ff */
[----:B------:R-:W-:Y:S02]  /*f010*/  SHF.R.U32.HI R50, RZ, 0x8, R6 ;  /* 0x00000008ff327819 */ /* 0x000fe40000011606 */
[----:B------:R-:W-:Y:S02]  /*f020*/  LOP3.LUT R51, R7, 0xff, RZ, 0xc0, !PT ;  /* 0x000000ff07337812 */ /* 0x000fe400078ec0ff */
[----:B------:R-:W-:Y:S02]  /*f030*/  LOP3.LUT R52, R52, 0xff, RZ, 0xc0, !PT ;  /* 0x000000ff34347812 */ /* 0x000fe400078ec0ff */
[----:B------:R-:W-:Y:S02]  /*f040*/  PRMT R48, R48, 0x7604, R47 ;  /* 0x0000760430307816 */ /* 0x000fe4000000002f */
[----:B------:R-:W-:-:S02]  /*f050*/  SHF.R.U32.HI R55, RZ, 0x10, R5 ;  /* 0x00000010ff377819 */ /* 0x000fc40000011605 */
[----:B------:R-:W-:Y:S02]  /*f060*/  LOP3.LUT R21, R6, 0xff, RZ, 0xc0, !PT ;  /* 0x000000ff06157812 */ /* 0x000fe400078ec0ff */
[----:B------:R-:W-:Y:S01]  /*f070*/  LOP3.LUT R50, R50, 0xff, RZ, 0xc0, !PT ;  /* 0x000000ff32327812 */ /* 0x000fe200078ec0ff */
[----:B------:R-:W-:Y:S01]  /*f080*/  IMAD.U32 R55, R55, 0x10000, RZ ;  /* 0x0001000037377824 */ /* 0x000fe200078e00ff */
[----:B------:R-:W-:Y:S02]  /*f090*/  SHF.R.U32.HI R47, RZ, 0x10, R25 ;  /* 0x00000010ff2f7819 */ /* 0x000fe40000011619 */
[----:B------:R-:W-:Y:S02]  /*f0a0*/  PRMT R52, R52, 0x7604, R51 ;  /* 0x0000760434347816 */ /* 0x000fe40000000033 */
[----:B------:R-:W-:Y:S02]  /*f0b0*/  SHF.R.U32.HI R51, RZ, 0x10, R27 ;  /* 0x00000010ff337819 */ /* 0x000fe4000001161b */
[----:B------:R-:W-:Y:S01]  /*f0c0*/  PRMT R57, R50, 0x7604, R21 ;  /* 0x0000760432397816 */ /* 0x000fe20000000015 */
[----:B------:R-:W-:Y:S01]  /*f0d0*/  IMAD.U32 R21, R47, 0x10000, RZ ;  /* 0x000100002f157824 */ /* 0x000fe200078e00ff */
[----:B------:R-:W-:Y:S01]  /*f0e0*/  LOP3.LUT R55, R48, 0xff0000, R55, 0xf8, !PT ;  /* 0x00ff000030377812 */ /* 0x000fe200078ef837 */
[----:B------:R-:W-:Y:S01]  /*f0f0*/  IMAD.U32 R51, R51, 0x10000, RZ ;  /* 0x0001000033337824 */ /* 0x000fe200078e00ff */
[----:B------:R-:W-:-:S02]  /*f100*/  LOP3.LUT R49, R49, 0xff0000, R26, 0xf8, !PT ;  /* 0x00ff000031317812 */ /* 0x000fc400078ef81a */
[----:B------:R-:W-:Y:S02]  /*f110*/  LOP3.LUT R47, R46, 0xff0000, R21, 0xf8, !PT ;  /* 0x00ff00002e2f7812 */ /* 0x000fe400078ef815 */
[----:B------:R-:W-:Y:S02]  /*f120*/  LOP3.LUT R21, R45, 0xff0000, R24, 0xf8, !PT ;  /* 0x00ff00002d157812 */ /* 0x000fe400078ef818 */
[----:B------:R-:W-:Y:S02]  /*f130*/  LOP3.LUT R45, R53, 0xff0000, R4, 0xf8, !PT ;  /* 0x00ff0000352d7812 */ /* 0x000fe400078ef804 */
[----:B------:R-:W-:Y:S02]  /*f140*/  LOP3.LUT R51, R20, 0xff0000, R51, 0xf8, !PT ;  /* 0x00ff000014337812 */ /* 0x000fe400078ef833 */
[----:B------:R-:W-:Y:S02]  /*f150*/  LOP3.LUT R53, R55, 0xff000000, R5, 0xf8, !PT ;  /* 0xff00000037357812 */ /* 0x000fe400078ef805 */
[----:B------:R-:W-:-:S02]  /*f160*/  SHF.R.U32.HI R59, RZ, 0x10, R7 ;  /* 0x00000010ff3b7819 */ /* 0x000fc40000011607 */
[----:B------:R-:W-:Y:S02]  /*f170*/  LOP3.LUT R47, R47, 0xff000000, R25, 0xf8, !PT ;  /* 0xff0000002f2f7812 */ /* 0x000fe400078ef819 */
[----:B------:R-:W-:Y:S01]  /*f180*/  LOP3.LUT R20, R49, 0xff000000, R26, 0xf8, !PT ;  /* 0xff00000031147812 */ /* 0x000fe200078ef81a */
[----:B------:R-:W-:Y:S01]  /*f190*/  IMAD.U32 R59, R59, 0x10000, RZ ;  /* 0x000100003b3b7824 */ /* 0x000fe200078e00ff */
[----:B------:R-:W-:Y:S02]  /*f1a0*/  LOP3.LUT R57, R57, 0xff0000, R6, 0xf8, !PT ;  /* 0x00ff000039397812 */ /* 0x000fe400078ef806 */
[----:B------:R-:W-:Y:S02]  /*f1b0*/  LOP3.LUT R51, R51, 0xff000000, R27, 0xf8, !PT ;  /* 0xff00000033337812 */ /* 0x000fe400078ef81b */
[----:B------:R-:W-:Y:S02]  /*f1c0*/  F2FP.F16.E4M3.UNPACK_B R56, R53 ;  /* 0x00000035ff38723e */ /* 0x000fe400020006ff */
[----:B0-----:R-:W-:-:S02]  /*f1d0*/  F2FP.F16.E4M3.UNPACK_B R26, R41 ;  /* 0x00000029ff1a723e */ /* 0x001fc400020006ff */
[----:B------:R-:W-:Y:S02]  /*f1e0*/  F2FP.F16.E4M3.UNPACK_B R27, R47 ;  /* 0x0000002fff1b723e */ /* 0x000fe400020006ff */
[----:B------:R-:W-:Y:S02]  /*f1f0*/  LOP3.LUT R21, R21, 0xff000000, R24, 0xf8, !PT ;  /* 0xff00000015157812 */ /* 0x000fe400078ef818 */
[----:B------:R-:W-:Y:S01]  /*f200*/  LOP3.LUT R5, R57, 0xff000000, R6, 0xf8, !PT ;  /* 0xff00000039057812 */ /* 0x000fe200078ef806 */
[----:B------:R-:W-:Y:S01]  /*f210*/  HADD2.F32 R57, -RZ, R56.H0_H0 ;  /* 0x20000038ff397230 */ /* 0x000fe20000004100 */
[----:B------:R-:W-:Y:S01]  /*f220*/  LOP3.LUT R59, R52, 0xff0000, R59, 0xf8, !PT ;  /* 0x00ff0000343b7812 */ /* 0x000fe200078ef83b */
[--C-:B------:R-:W-:Y:S01]  /*f230*/  HADD2.F32 R6, -RZ, R26.reuse.H0_H0 ;  /* 0x2000001aff067230 */ /* 0x100fe20000004100 */
[----:B------:R-:W-:Y:S01]  /*f240*/  F2FP.F16.E4M3.UNPACK_B R54, R40.H1 ;  /* 0x00000028ff36723e */ /* 0x000fe200030006ff */
[----:B------:R-:W-:Y:S01]  /*f250*/  HADD2.F32 R26, -RZ, R26.H1_H1 ;  /* 0x3000001aff1a7230 */ /* 0x000fe20000004100 */
[----:B------:R-:W-:-:S02]  /*f260*/  F2FP.F16.E4M3.UNPACK_B R41, R41.H1 ;  /* 0x00000029ff29723e */ /* 0x000fc400030006ff */
[----:B------:R-:W-:Y:S02]  /*f270*/  F2FP.F16.E4M3.UNPACK_B R53, R53.H1 ;  /* 0x00000035ff35723e */ /* 0x000fe400030006ff */
[----:B------:R-:W-:Y:S02]  /*f280*/  F2FP.F16.E4M3.UNPACK_B R47, R47.H1 ;  /* 0x0000002fff2f723e */ /* 0x000fe400030006ff */
[-C--:B------:R-:W-:Y:S02]  /*f290*/  F2FP.F16.E4M3.UNPACK_B R50, R43.reuse ;  /* 0x0000002bff32723e */ /* 0x080fe400020006ff */
[----:B------:R-:W-:Y:S01]  /*f2a0*/  F2FP.F16.E4M3.UNPACK_B R55, R43.H1 ;  /* 0x0000002bff37723e */ /* 0x000fe200030006ff */
[----:B------:R-:W-:Y:S01]  /*f2b0*/  HADD2.F32 R43, -RZ, R27.H1_H1 ;  /* 0x3000001bff2b7230 */ /* 0x000fe20000004100 */
[----:B------:R-:W-:Y:S02]  /*f2c0*/  LOP3.LUT R59, R59, 0xff000000, R7, 0xf8, !PT ;  /* 0xff0000003b3b7812 */ /* 0x000fe400078ef807 */
[----:B------:R-:W-:-:S02]  /*f2d0*/  LOP3.LUT R45, R45, 0xff000000, R4, 0xf8, !PT ;  /* 0xff0000002d2d7812 */ /* 0x000fc400078ef804 */
[-C--:B------:R-:W-:Y:S02]  /*f2e0*/  F2FP.F16.E4M3.UNPACK_B R7, R42.reuse ;  /* 0x0000002aff07723e */ /* 0x080fe400020006ff */
[----:B------:R-:W-:Y:S01]  /*f2f0*/  F2FP.F16.E4M3.UNPACK_B R42, R42.H1 ;  /* 0x0000002aff2a723e */ /* 0x000fe200030006ff */
[----:B--2---:R-:W0:Y:S02]  /*f300*/  LDS.128 R36, [R68+0x10400] ;  /* 0x0104000044247984 */ /* 0x004e240000000c00 */
[-C--:B0-----:R-:W-:Y:S02]  /*f310*/  F2FP.F16.E4M3.UNPACK_B R24, R37.reuse ;  /* 0x00000025ff18723e */ /* 0x081fe400020006ff */
[----:B------:R-:W-:Y:S02]  /*f320*/  F2FP.F16.E4M3.UNPACK_B R46, R37.H1 ;  /* 0x00000025ff2e723e */ /* 0x000fe400030006ff */
[-C--:B------:R-:W-:Y:S01]  /*f330*/  F2FP.F16.E4M3.UNPACK_B R37, R36.reuse ;  /* 0x00000024ff25723e */ /* 0x080fe200020006ff */
[--C-:B------:R-:W-:Y:S01]  /*f340*/  HADD2.F32 R25, -RZ, R24.reuse.H0_H0 ;  /* 0x20000018ff197230 */ /* 0x100fe20000004100 */
[----:B------:R-:W-:Y:S01]  /*f350*/  F2FP.F16.E4M3.UNPACK_B R48, R36.H1 ;  /* 0x00000024ff30723e */ /* 0x000fe200030006ff */
[----:B------:R-:W-:Y:S01]  /*f360*/  HADD2.F32 R36, -RZ, R27.H0_H0 ;  /* 0x2000001bff247230 */ /* 0x000fe20000004100 */
[-C--:B------:R-:W-:Y:S01]  /*f370*/  F2FP.F16.E4M3.UNPACK_B R49, R39.reuse ;  /* 0x00000027ff31723e */ /* 0x080fe200020006ff */
[--C-:B------:R-:W-:Y:S01]  /*f380*/  HADD2.F32 R27, -RZ, R41.reuse.H0_H0 ;  /* 0x20000029ff1b7230 */ /* 0x100fe20000004100 */
[----:B------:R-:W-:Y:S01]  /*f390*/  F2FP.F16.E4M3.UNPACK_B R52, R39.H1 ;  /* 0x00000027ff34723e */ /* 0x000fe200030006ff */
[----:B------:R-:W-:Y:S01]  /*f3a0*/  HADD2.F32 R24, -RZ, R24.H1_H1 ;  /* 0x30000018ff187230 */ /* 0x000fe20000004100 */
[----:B------:R-:W-:Y:S01]  /*f3b0*/  F2FP.F16.E4M3.UNPACK_B R39, R40 ;  /* 0x00000028ff27723e */ /* 0x000fe200020006ff */
[CC--:B------:R-:W-:Y:S01]  /*f3c0*/  FMUL.FTZ R40, R6.reuse, R57.reuse ;  /* 0x0000003906287220 */ /* 0x0c0fe20000410000 */
[----:B------:R-:W-:Y:S01]  /*f3d0*/  FMUL.FTZ R58, R6, R36 ;  /* 0x00000024063a7220 */ /* 0x000fe20000410000 */
[----:B------:R-:W-:Y:S01]  /*f3e0*/  HADD2.F32 R41, -RZ, R41.H1_H1 ;  /* 0x30000029ff297230 */ /* 0x000fe20000004100 */
[----:B------:R-:W-:Y:S01]  /*f3f0*/  F2FP.F16.E4M3.UNPACK_B R4, R38 ;  /* 0x00000026ff04723e */ /* 0x000fe200020006ff */
[C---:B------:R-:W-:Y:S01]  /*f400*/  FFMA.FTZ R6, R25.reuse, R36, -R40 ;  /* 0x0000002419067223 */ /* 0x040fe20000010828 */
[----:B------:R-:W-:Y:S01]  /*f410*/  FFMA.FTZ R25, R25, R57, R58 ;  /* 0x0000003919197223 */ /* 0x000fe2000001003a */
[----:B------:R-:W-:Y:S01]  /*f420*/  HADD2.F32 R57, -RZ, R56.H1_H1 ;  /* 0x30000038ff397230 */ /* 0x000fe20000004100 */
[----:B------:R-:W-:Y:S01]  /*f430*/  F2FP.F16.E4M3.UNPACK_B R58, R59 ;  /* 0x0000003bff3a723e */ /* 0x000fe200020006ff */
[----:B------:R-:W-:Y:S01]  /*f440*/  HADD2.F32 R56, -RZ, R53.H0_H0 ;  /* 0x20000035ff387230 */ /* 0x000fe20000004100 */
[----:B------:R-:W-:Y:S01]  /*f450*/  F2FP.F16.E4M3.UNPACK_B R38, R38.H1 ;  /* 0x00000026ff26723e */ /* 0x000fe200030006ff */
[----:B------:R-:W-:-:S02]  /*f460*/  HADD2.F32 R40, -RZ, R47.H0_H0 ;  /* 0x2000002fff287230 */ /* 0x000fc40000004100 */
[C---:B------:R-:W-:Y:S01]  /*f470*/  FMUL.FTZ R61, R26.reuse, R57 ;  /* 0x000000391a3d7220 */ /* 0x040fe20000410000 */
[-C--:B------:R-:W-:Y:S01]  /*f480*/  FMUL.FTZ R26, R26, R43.reuse ;  /* 0x0000002b1a1a7220 */ /* 0x080fe20000410000 */
[C---:B------:R-:W-:Y:S01]  /*f490*/  FMUL.FTZ R63, R27.reuse, R56 ;  /* 0x000000381b3f7220 */ /* 0x040fe20000410000 */
[----:B------:R-:W-:Y:S02]  /*f4a0*/  HADD2.F32 R36, -RZ, R46.H0_H0 ;  /* 0x2000002eff247230 */ /* 0x000fe40000004100 */
[----:B------:R-:W-:Y:S01]  /*f4b0*/  FMUL.FTZ R65, R27, R40 ;  /* 0x000000281b417220 */ /* 0x000fe20000410000 */
[C---:B------:R-:W-:Y:S01]  /*f4c0*/  FFMA.FTZ R27, R24.reuse, R43, -R61 ;  /* 0x0000002b181b7223 */ /* 0x040fe2000001083d */
[----:B------:R-:W-:Y:S01]  /*f4d0*/  FFMA.FTZ R24, R24, R57, R26 ;  /* 0x0000003918187223 */ /* 0x000fe2000001001a */
[----:B------:R-:W-:Y:S01]  /*f4e0*/  HADD2.F32 R57, -RZ, R53.H1_H1 ;  /* 0x30000035ff397230 */ /* 0x000fe20000004100 */
[----:B------:R-:W-:Y:S01]  /*f4f0*/  F2FP.F16.E4M3.UNPACK_B R53, R51 ;  /* 0x00000033ff35723e */ /* 0x000fe200020006ff */
[----:B------:R-:W-:-:S02]  /*f500*/  HADD2.F32 R60, -RZ, R58.H0_H0 ;  /* 0x2000003aff3c7230 */ /* 0x000fc40000004100 */
[C---:B------:R-:W-:Y:S01]  /*f510*/  FFMA.FTZ R26, R36.reuse, R40, -R63 ;  /* 0x00000028241a7223 */ /* 0x040fe2000001083f */
[----:B------:R-:W-:Y:S02]  /*f520*/  HADD2.F32 R43, -RZ, R50.H0_H0 ;  /* 0x20000032ff2b7230 */ /* 0x000fe40000004100 */
[----:B------:R-:W-:Y:S01]  /*f530*/  FFMA.FTZ R36, R36, R56, R65 ;  /* 0x0000003824247223 */ /* 0x000fe20000010041 */
[----:B------:R-:W-:Y:S02]  /*f540*/  HADD2.F32 R47, -RZ, R47.H1_H1 ;  /* 0x3000002fff2f7230 */ /* 0x000fe40000004100 */
[----:B------:R-:W-:Y:S01]  /*f550*/  FMUL.FTZ R61, R41, R57 ;  /* 0x00000039293d7220 */ /* 0x000fe20000410000 */
[----:B------:R-:W-:Y:S02]  /*f560*/  HADD2.F32 R46, -RZ, R46.H1_H1 ;  /* 0x3000002eff2e7230 */ /* 0x000fe40000004100 */
[----:B------:R-:W-:Y:S01]  /*f570*/  FMUL.FTZ R63, R43, R60 ;  /* 0x0000003c2b3f7220 */ /* 0x000fe20000410000 */
[----:B------:R-:W-:-:S02]  /*f580*/  HADD2.F32 R56, -RZ, R53.H0_H0 ;  /* 0x20000035ff387230 */ /* 0x000fc40000004100 */
[-C--:B------:R-:W-:Y:S01]  /*f590*/  FMUL.FTZ R62, R41, R47.reuse ;  /* 0x0000002f293e7220 */ /* 0x080fe20000410000 */
[----:B------:R-:W-:Y:S02]  /*f5a0*/  HADD2.F32 R40, -RZ, R49.H0_H0 ;  /* 0x20000031ff287230 */ /* 0x000fe40000004100 */
[C---:B------:R-:W-:Y:S01]  /*f5b0*/  FFMA.FTZ R41, R46.reuse, R47, -R61 ;  /* 0x0000002f2e297223 */ /* 0x040fe2000001083d */
[----:B------:R-:W-:Y:S01]  /*f5c0*/  F2FP.F16.E4M3.UNPACK_B R61, R59.H1 ;  /* 0x0000003bff3d723e */ /* 0x000fe200030006ff */
[-C--:B------:R-:W-:Y:S01]  /*f5d0*/  FMUL.FTZ R65, R43, R56.reuse ;  /* 0x000000382b417220 */ /* 0x080fe20000410000 */
[----:B------:R-:W-:Y:S01]  /*f5e0*/  FFMA.FTZ R47, R46, R57, R62 ;  /* 0x000000392e2f7223 */ /* 0x000fe2000001003e */
[----:B------:R-:W-:Y:S01]  /*f5f0*/  FFMA.FTZ R43, R40, R56, -R63 ;  /* 0x00000038282b7223 */ /* 0x000fe2000001083f */
[----:B------:R-:W-:Y:S01]  /*f600*/  HADD2.F32 R56, -RZ, R53.H1_H1 ;  /* 0x30000035ff387230 */ /* 0x000fe20000004100 */
[----:B------:R-:W-:Y:S01]  /*f610*/  F2FP.F16.E4M3.UNPACK_B R53, R51.H1 ;  /* 0x00000033ff35723e */ /* 0x000fe200030006ff */
[----:B------:R-:W-:-:S02]  /*f620*/  HADD2.F32 R58, -RZ, R58.H1_H1 ;  /* 0x3000003aff3a7230 */ /* 0x000fc40000004100 */
[----:B------:R-:W-:Y:S01]  /*f630*/  FFMA.FTZ R40, R40, R60, R65 ;  /* 0x0000003c28287223 */ /* 0x000fe20000010041 */
[----:B------:R-:W-:Y:S01]  /*f640*/  HADD2.F32 R50, -RZ, R50.H1_H1 ;  /* 0x30000032ff327230 */ /* 0x000fe20000004100 */
[----:B------:R-:W-:Y:S01]  /*f650*/  F2FP.SATFINITE.E4M3.F32.PACK_AB_MERGE_C R36, R47, R36, RZ ;  /* 0x000000242f24723e */ /* 0x000fe200048070ff */
        /* <DEDUP_REMOVED lines=9> */
[----:B------:R-:W-:Y:S01]  /*f6f0*/  F2FP.SATFINITE.E4M3.F32.PACK_AB_MERGE_C R25, R24, R25, R36 ;  /* 0x000000191819723e */ /* 0x000fe20004807024 */
[----:B------:R-:W-:Y:S01]  /*f700*/  FFMA.FTZ R46, R49, R56, -R60 ;  /* 0x00000038312e7223 */ /* 0x000fe2000001083c */
[----:B------:R-:W-:Y:S01]  /*f710*/  F2FP.F16.E4M3.UNPACK_B R60, R45.H1 ;  /* 0x0000002dff3c723e */ /* 0x000fe200030006ff */
[C---:B------:R-:W-:Y:S01]  /*f720*/  FFMA.FTZ R50, R51.reuse, R57, -R50 ;  /* 0x0000003933327223 */ /* 0x040fe20000010832 */
[----:B------:R-:W-:Y:S01]  /*f730*/  F2FP.F16.E4M3.UNPACK_B R57, R21.H1 ;  /* 0x00000015ff39723e */ /* 0x000fe200030006ff */
[----:B------:R-:W-:Y:S01]  /*f740*/  FFMA.FTZ R51, R51, R59, R62 ;  /* 0x0000003b33337223 */ /* 0x000fe2000001003e */
[----:B------:R-:W-:Y:S01]  /*f750*/  FFMA.FTZ R49, R49, R58, R63 ;  /* 0x0000003a31317223 */ /* 0x000fe2000001003f */
        /* <DEDUP_REMOVED lines=11> */
[-C--:B------:R-:W-:Y:S01]  /*f810*/  FMUL.FTZ R56, R55, R58.reuse ;  /* 0x0000003a37387220 */ /* 0x080fe20000410000 */
[----:B------:R-:W-:Y:S02]  /*f820*/  HADD2.F32 R55, -RZ, R60.H1_H1 ;  /* 0x3000003cff377230 */ /* 0x000fe40000004100 */
[----:B------:R-:W-:Y:S01]  /*f830*/  FFMA.FTZ R67, R53, R59, -R64 ;  /* 0x0000003b35437223 */ /* 0x000fe20000010840 */
[----:B------:R-:W-:Y:S02]  /*f840*/  HADD2.F32 R54, -RZ, R54.H1_H1 ;  /* 0x30000036ff367230 */ /* 0x000fe40000004100 */
[----:B------:R-:W-:Y:S01]  /*f850*/  FFMA.FTZ R63, R52, R58, -R63 ;  /* 0x0000003a343f7223 */ /* 0x000fe2000001083f */
[----:B------:R-:W-:-:S02]  /*f860*/  HADD2.F32 R57, -RZ, R57.H1_H1 ;  /* 0x30000039ff397230 */ /* 0x000fc40000004100 */
[----:B------:R-:W-:Y:S01]  /*f870*/  FFMA.FTZ R61, R52, R61, R56 ;  /* 0x0000003d343d7223 */ /* 0x000fe20000010038 */
[----:B------:R-:W-:Y:S01]  /*f880*/  FFMA.FTZ R66, R53, R62, R65 ;  /* 0x0000003e35427223 */ /* 0x000fe20000010041 */
[----:B------:R-:W-:Y:S01]  /*f890*/  HADD2.F32 R48, -RZ, R48.H1_H1 ;  /* 0x30000030ff307230 */ /* 0x000fe20000004100 */
[----:B------:R-:W-:Y:S01]  /*f8a0*/  F2FP.F16.E4M3.UNPACK_B R52, R21 ;  /* 0x00000015ff34723e */ /* 0x000fe200020006ff */
[C---:B------:R-:W-:Y:S01]  /*f8b0*/  FMUL.FTZ R21, R54.reuse, R55 ;  /* 0x0000003736157220 */ /* 0x040fe20000410000 */
[----:B------:R-:W-:Y:S01]  /*f8c0*/  F2FP.F16.E4M3.UNPACK_B R53, R45 ;  /* 0x0000002dff35723e */ /* 0x000fe200020006ff */
[-C--:B------:R-:W-:Y:S01]  /*f8d0*/  FMUL.FTZ R56, R54, R57.reuse ;  /* 0x0000003936387220 */ /* 0x080fe20000410000 */
[----:B------:R-:W-:Y:S02]  /*f8e0*/  HADD2.F32 R45, -RZ, R39.H0_H0 ;  /* 0x20000027ff2d7230 */ /* 0x000fe40000004100 */
[----:B------:R-:W-:Y:S01]  /*f8f0*/  FFMA.FTZ R62, R48, R57, -R21 ;  /* 0x00000039303e7223 */ /* 0x000fe20000010815 */
[----:B------:R-:W-:-:S02]  /*f900*/  HADD2.F32 R21, -RZ, R37.H0_H0 ;  /* 0x20000025ff157230 */ /* 0x000fc40000004100 */
[----:B------:R-:W-:Y:S01]  /*f910*/  FFMA.FTZ R64, R48, R55, R56 ;  /* 0x0000003730407223 */ /* 0x000fe20000010038 */
[--C-:B------:R-:W-:Y:S01]  /*f920*/  HADD2.F32 R54, -RZ, R53.reuse.H0_H0 ;  /* 0x20000035ff367230 */ /* 0x100fe20000004100 */
[----:B------:R-:W-:Y:S01]  /*f930*/  F2FP.SATFINITE.E4M3.F32.PACK_AB_MERGE_C R51, R66, R51, RZ ;  /* 0x000000334233723e */ /* 0x000fe200048070ff */
[--C-:B------:R-:W-:Y:S02]  /*f940*/  HADD2.F32 R48, -RZ, R52.reuse.H0_H0 ;  /* 0x20000034ff307230 */ /* 0x100fe40000004100 */
[----:B------:R-:W-:Y:S02]  /*f950*/  HADD2.F32 R56, -RZ, R53.H1_H1 ;  /* 0x30000035ff387230 */ /* 0x000fe40000004100 */
[C---:B------:R-:W-:Y:S01]  /*f960*/  FMUL.FTZ R58, R45.reuse, R54 ;  /* 0x000000362d3a7220 */ /* 0x040fe20000410000 */
[----:B------:R-:W-:Y:S02]  /*f970*/  HADD2.F32 R39, -RZ, R39.H1_H1 ;  /* 0x30000027ff277230 */ /* 0x000fe40000004100 */
[----:B------:R-:W-:Y:S01]  /*f980*/  FMUL.FTZ R60, R45, R48 ;  /* 0x000000302d3c7220 */ /* 0x000fe20000410000 */
[----:B------:R-:W-:-:S02]  /*f990*/  HADD2.F32 R52, -RZ, R52.H1_H1 ;  /* 0x30000034ff347230 */ /* 0x000fc40000004100 */
[C---:B------:R-:W-:Y:S01]  /*f9a0*/  FFMA.FTZ R58, R21.reuse, R48, -R58 ;  /* 0x00000030153a7223 */ /* 0x040fe2000001083a */
[----:B------:R-:W-:Y:S02]  /*f9b0*/  HADD2.F32 R37, -RZ, R37.H1_H1 ;  /* 0x30000025ff257230 */ /* 0x000fe40000004100 */
[----:B------:R-:W-:Y:S01]  /*f9c0*/  FFMA.FTZ R60, R21, R54, R60 ;  /* 0x00000036153c7223 */ /* 0x000fe2000001003c */
[----:B------:R-:W-:Y:S01]  /*f9d0*/  F2FP.F16.E4M3.UNPACK_B R45, R5.H1 ;  /* 0x00000005ff2d723e */ /* 0x000fe200030006ff */
[C---:B------:R-:W-:Y:S01]  /*f9e0*/  FMUL.FTZ R48, R39.reuse, R56 ;  /* 0x0000003827307220 */ /* 0x040fe20000410000 */
[----:B------:R-:W-:Y:S01]  /*f9f0*/  F2FP.F16.E4M3.UNPACK_B R21, R20.H1 ;  /* 0x00000014ff15723e */ /* 0x000fe200030006ff */
[-C--:B------:R-:W-:Y:S01]  /*fa00*/  FMUL.FTZ R55, R39, R52.reuse ;  /* 0x0000003427377220 */ /* 0x080fe20000410000 */
[----:B------:R-:W-:Y:S02]  /*fa10*/  HADD2.F32 R39, -RZ, R42.H0_H0 ;  /* 0x2000002aff277230 */ /* 0x000fe40000004100 */
[----:B------:R-:W-:Y:S01]  /*fa20*/  FFMA.FTZ R53, R37, R52, -R48 ;  /* 0x0000003425357223 */ /* 0x000fe20000010830 */
[----:B------:R-:W-:-:S02]  /*fa30*/  HADD2.F32 R52, -RZ, R45.H0_H0 ;  /* 0x2000002dff347230 */ /* 0x000fc40000004100 */
[----:B------:R-:W-:Y:S01]  /*fa40*/  FFMA.FTZ R55, R37, R56, R55 ;  /* 0x0000003825377223 */ /* 0x000fe20000010037 */
[----:B------:R-:W-:Y:S01]  /*fa50*/  HADD2.F32 R48, -RZ, R21.H0_H0 ;  /* 0x20000015ff307230 */ /* 0x000fe20000004100 */
[----:B------:R-:W-:Y:S01]  /*fa60*/  F2FP.F16.E4M3.UNPACK_B R20, R20 ;  /* 0x00000014ff14723e */ /* 0x000fe200020006ff */
[----:B------:R-:W-:Y:S02]  /*fa70*/  HADD2.F32 R45, -RZ, R45.H1_H1 ;  /* 0x3000002dff2d7230 */ /* 0x000fe40000004100 */
[C---:B------:R-:W-:Y:S01]  /*fa80*/  FMUL.FTZ R54, R39.reuse, R52 ;  /* 0x0000003427367220 */ /* 0x040fe20000410000 */
[----:B------:R-:W-:Y:S02]  /*fa90*/  HADD2.F32 R42, -RZ, R42.H1_H1 ;  /* 0x3000002aff2a7230 */ /* 0x000fe40000004100 */
[----:B------:R-:W-:Y:S01]  /*faa0*/  FMUL.FTZ R56, R39, R48 ;  /* 0x0000003027387220 */ /* 0x000fe20000410000 */
[----:B------:R-:W-:Y:S01]  /*fab0*/  HADD2.F32 R37, -RZ, R21.H1_H1 ;  /* 0x30000015ff257230 */ /* 0x000fe20000004100 */
[----:B------:R-:W-:Y:S01]  /*fac0*/  F2FP.F16.E4M3.UNPACK_B R5, R5 ;  /* 0x00000005ff05723e */ /* 0x000fe200020006ff */
[----:B------:R-:W-:-:S02]  /*fad0*/  HADD2.F32 R21, -RZ, R38.H0_H0 ;  /* 0x20000026ff157230 */ /* 0x000fc40000004100 */
[C---:B------:R-:W-:Y:S01]  /*fae0*/  FMUL.FTZ R39, R42.reuse, R45 ;  /* 0x0000002d2a277220 */ /* 0x040fe20000410000 */
[----:B------:R-:W-:Y:S02]  /*faf0*/  HADD2.F32 R38, -RZ, R38.H1_H1 ;  /* 0x30000026ff267230 */ /* 0x000fe40000004100 */
[----:B------:R-:W-:Y:S01]  /*fb00*/  FMUL.FTZ R42, R42, R37 ;  /* 0x000000252a2a7220 */ /* 0x000fe20000410000 */
[----:B------:R-:W-:Y:S01]  /*fb10*/  F2FP.SATFINITE.E4M3.F32.PACK_AB_MERGE_C R61, R64, R61, RZ ;  /* 0x0000003d403d723e */ /* 0x000fe200048070ff */
[C---:B------:R-:W-:Y:S01]  /*fb20*/  FFMA.FTZ R54, R21.reuse, R48, -R54 ;  /* 0x0000003015367223 */ /* 0x040fe20000010836 */
[----:B------:R-:W-:Y:S01]  /*fb30*/  FFMA.FTZ R56, R21, R52, R56 ;  /* 0x0000003415387223 */ /* 0x000fe20000010038 */
[C---:B------:R-:W-:Y:S01]  /*fb40*/  FFMA.FTZ R59, R38.reuse, R37, -R39 ;  /* 0x00000025263b7223 */ /* 0x040fe20000010827 */
[----:B------:R-:W-:Y:S01]  /*fb50*/  FFMA.FTZ R65, R38, R45, R42 ;  /* 0x0000002d26417223 */ /* 0x000fe2000001002a */
[--C-:B------:R-:W-:Y:S01]  /*fb60*/  HADD2.F32 R21, -RZ, R20.reuse.H0_H0 ;  /* 0x20000014ff157230 */ /* 0x100fe20000004100 */
[----:B------:R-:W-:Y:S01]  /*fb70*/  F2FP.SATFINITE.E4M3.F32.PACK_AB_MERGE_C R24, R55, R60, R61 ;  /* 0x0000003c3718723e */ /* 0x000fe2000480703d */
[----:B------:R-:W-:Y:S01]  /*fb80*/  HADD2.F32 R37, -RZ, R20.H1_H1 ;  /* 0x30000014ff257230 */ /* 0x000fe20000004100 */
[----:B------:R-:W-:Y:S01]  /*fb90*/  F2FP.SATFINITE.E4M3.F32.PACK_AB_MERGE_C R54, R59, R54, RZ ;  /* 0x000000363b36723e */ /* 0x000fe200048070ff */
[----:B------:R-:W-:-:S02]  /*fba0*/  HADD2.F32 R38, -RZ, R5.H0_H0 ;  /* 0x20000005ff267230 */ /* 0x000fc40000004100 */
[----:B------:R-:W-:Y:S02]  /*fbb0*/  HADD2.F32 R20, -RZ, R7.H0_H0 ;  /* 0x20000007ff147230 */ /* 0x000fe40000004100 */
[----:B------:R-:W-:Y:S02]  /*fbc0*/  HADD2.F32 R39, -RZ, R5.H1_H1 ;  /* 0x30000005ff277230 */ /* 0x000fe40000004100 */
[----:B------:R-:W-:Y:S02]  /*fbd0*/  HADD2.F32 R7, -RZ, R7.H1_H1 ;  /* 0x30000007ff077230 */ /* 0x000fe40000004100 */
[C---:B------:R-:W-:Y:S01]  /*fbe0*/  FMUL.FTZ R42, R20.reuse, R38 ;  /* 0x00000026142a7220 */ /* 0x040fe20000410000 */
[--C-:B------:R-:W-:Y:S02]  /*fbf0*/  HADD2.F32 R5, -RZ, R4.reuse.H0_H0 ;  /* 0x20000004ff057230 */ /* 0x100fe40000004100 */
[----:B------:R-:W-:Y:S01]  /*fc00*/  FMUL.FTZ R45, R20, R21 ;  /* 0x00000015142d7220 */ /* 0x000fe20000410000 */
[----:B------:R-:W-:-:S02]  /*fc10*/  HADD2.F32 R4, -RZ, R4.H1_H1 ;  /* 0x30000004ff047230 */ /* 0x000fc40000004100 */
[C---:B------:R-:W-:Y:S01]  /*fc20*/  FMUL.FTZ R57, R7.reuse, R39 ;  /* 0x0000002707397220 */ /* 0x040fe20000410000 */
[----:B------:R-:W-:Y:S01]  /*fc30*/  FMUL.FTZ R20, R7, R37 ;  /* 0x0000002507147220 */ /* 0x000fe20000410000 */
[C---:B------:R-:W-:Y:S01]  /*fc40*/  FFMA.FTZ R42, R5.reuse, R21, -R42 ;  /* 0x00000015052a7223 */ /* 0x040fe2000001082a */
[----:B------:R-:W-:Y:S01]  /*fc50*/  FFMA.FTZ R45, R5, R38, R45 ;  /* 0x00000026052d7223 */ /* 0x000fe2000001002d */
[C---:B------:R-:W-:Y:S01]  /*fc60*/  FFMA.FTZ R57, R4.reuse, R37, -R57 ;  /* 0x0000002504397223 */ /* 0x040fe20000010839 */
[----:B------:R-:W-:Y:S01]  /*fc70*/  FFMA.FTZ R20, R4, R39, R20 ;  /* 0x0000002704147223 */ /* 0x000fe20000010014 */
[----:B------:R-:W-:Y:S02]  /*fc80*/  F2FP.SATFINITE.E4M3.F32.PACK_AB_MERGE_C R5, R41, R26, RZ ;  /* 0x0000001a2905723e */ /* 0x000fe400048070ff */
[----:B------:R-:W-:Y:S02]  /*fc90*/  F2FP.SATFINITE.E4M3.F32.PACK_AB_MERGE_C R7, R67, R50, RZ ;  /* 0x000000324307723e */ /* 0x000fe400048070ff */
[----:B------:R-:W-:-:S02]  /*fca0*/  F2FP.SATFINITE.E4M3.F32.PACK_AB_MERGE_C R4, R62, R63, RZ ;  /* 0x0000003f3e04723e */ /* 0x000fc400048070ff */
[----:B------:R-:W-:Y:S02]  /*fcb0*/  F2FP.SATFINITE.E4M3.F32.PACK_AB_MERGE_C R26, R65, R56, RZ ;  /* 0x00000038411a723e */ /* 0x000fe400048070ff */
[----:B------:R-:W-:Y:S02]  /*fcc0*/  F2FP.SATFINITE.E4M3.F32.PACK_AB_MERGE_C R5, R27, R6, R5 ;  /* 0x000000061b05723e */ /* 0x000fe40004807005 */
[----:B------:R-:W-:Y:S02]  /*fcd0*/  F2FP.SATFINITE.E4M3.F32.PACK_AB_MERGE_C R7, R46, R43, R7 ;  /* 0x0000002b2e07723e */ /* 0x000fe40004807007 */
[----:B------:R-:W-:Y:S02]  /*fce0*/  F2FP.SATFINITE.E4M3.F32.PACK_AB_MERGE_C R4, R53, R58, R4 ;  /* 0x0000003a3504723e */ /* 0x000fe40004807004 */
[----:B------:R-:W-:Y:S02]  /*fcf0*/  F2FP.SATFINITE.E4M3.F32.PACK_AB_MERGE_C R6, R57, R42, R54 ;  /* 0x0000002a3906723e */ /* 0x000fe40004807036 */
[----:B------:R-:W-:-:S02]  /*fd00*/  F2FP.SATFINITE.E4M3.F32.PACK_AB_MERGE_C R27, R49, R40, R51 ;  /* 0x00000028311b723e */ /* 0x000fc40004807033 */
[----:B------:R-:W-:Y:S01]  /*fd10*/  F2FP.SATFINITE.E4M3.F32.PACK_AB_MERGE_C R26, R20, R45, R26 ;  /* 0x0000002d141a723e */ /* 0x000fe2000480701a */
[----:B------:R2:W-:Y:S04]  /*fd20*/  STS.128 [R68+0x10400], R4 ;  /* 0x0104000444007388 */ /* 0x0005e80000000c00 */
[----:B------:R2:W-:Y:S02]  /*fd30*/  STS.128 [R0+0x10400], R24 ;  /* 0x0104001800007388 */ /* 0x0005e40000000c00 */
.L_x_1707:
[----:B------:R-:W-:Y:S05]  /*fd40*/  BSYNC B1 ;  /* 0x0000000000017941 */ /* 0x000fea0003800000 */
.L_x_1706:
[----:B------:R-:W-:Y:S04]  /*fd50*/  BSSY B1, `(.L_x_1708) ;  /* 0x0000101000017945 */ /* 0x000fe80003800000 */
[----:B------:R-:W-:Y:S05]  /*fd60*/  @P1 BRA `(.L_x_1709) ;  /* 0x0000000c00fc1947 */ /* 0x000fea0003800000 */
[----:B------:R-:W3:Y:S01]  /*fd70*/  LDL R60, [R1+0x44] ;  /* 0x00004400013c7983 */ /* 0x000ee20000100800 */
[----:B--2--5:R-:W-:Y:S02]  /*fd80*/  SHF.R.U32.HI R0, RZ, 0x8, R28 ;  /* 0x00000008ff007819 */ /* 0x024fe4000001161c */
[----:B------:R-:W-:Y:S02]  /*fd90*/  LOP3.LUT R5, R28, 0xff, RZ, 0xc0, !PT ;  /* 0x000000ff1c057812 */ /* 0x000fe400078ec0ff */
[----:B------:R-:W-:Y:S02]  /*fda0*/  LOP3.LUT R4, R0, 0xff, RZ, 0xc0, !PT ;  /* 0x000000ff00047812 */ /* 0x000fe400078ec0ff */
[----:B------:R-:W-:Y:S02]  /*fdb0*/  LEA.HI R0, R3, R178, RZ, 0x1c ;  /* 0x000000b203007211 */ /* 0x000fe400078fe0ff */
[----:B-1----:R-:W-:Y:S02]  /*fdc0*/  PRMT R37, R4, 0x7604, R5 ;  /* 0x0000760404257816 */ /* 0x002fe40000000005 */
[----:B------:R-:W-:-:S02]  /*fdd0*/  SHF.R.S32.HI R5, RZ, 0x1f, R0 ;  /* 0x0000001fff057819 */ /* 0x000fc40000011400 */
[----:B------:R-:W-:Y:S02]  /*fde0*/  SHF.R.U32.HI R20, RZ, 0x8, R31 ;  /* 0x00000008ff147819 */ /* 0x000fe4000001161f */
[----:B------:R-:W-:Y:S01]  /*fdf0*/  LEA.HI R4, R5, R0, RZ, 0x2 ;  /* 0x0000000005047211 */ /* 0x000fe200078f10ff */
[----:B------:R-:W-:Y:S01]  /*fe00*/  IMAD.SHL.U32 R5, R0, 0x10, RZ ;  /* 0x0000001000057824 */ /* 0x000fe200078e00ff */
[----:B0-----:R-:W-:Y:S02]  /*fe10*/  LOP3.LUT R21, R31, 0xff, RZ, 0xc0, !PT ;  /* 0x000000ff1f157812 */ /* 0x001fe400078ec0ff */
[----:B------:R-:W-:Y:S01]  /*fe20*/  LOP3.LUT R20, R20, 0xff, RZ, 0xc0, !PT ;  /* 0x000000ff14147812 */ /* 0x000fe200078ec0ff */
[----:B------:R-:W-:Y:S01]  /*fe30*/  IMAD.SHL.U32 R4, R4, 0x800, RZ ;  /* 0x0000080004047824 */ /* 0x000fe200078e00ff */
[----:B------:R-:W-:Y:S02]  /*fe40*/  LOP3.LUT R0, R180, 0x30, R5, 0xf8, !PT ;  /* 0x00000030b4007812 */ /* 0x000fe400078ef805 */
[----:B------:R-:W-:-:S02]  /*fe50*/  SHF.R.U32.HI R24, RZ, 0x8, R8 ;  /* 0x00000008ff187819 */ /* 0x000fc40000011608 */
[----:B------:R-:W-:Y:S02]  /*fe60*/  LOP3.LUT R0, R0, R181, RZ, 0x3c, !PT ;  /* 0x000000b500007212 */ /* 0x000fe400078e3cff */
[----:B------:R-:W-:Y:S02]  /*fe70*/  LOP3.LUT R5, R4, 0xffffe000, RZ, 0xc0, !PT ;  /* 0xffffe00004057812 */ /* 0x000fe400078ec0ff */
[----:B------:R-:W-:Y:S02]  /*fe80*/  PRMT R43, R20, 0x7604, R21 ;  /* 0x00007604142b7816 */ /* 0x000fe40000000015 */
[----:B------:R-:W-:Y:S02]  /*fe90*/  SHF.R.U32.HI R6, RZ, 0x8, R29 ;  /* 0x00000008ff067819 */ /* 0x000fe4000001161d */
[----:B------:R-:W-:Y:S02]  /*fea0*/  LOP3.LUT R25, R8, 0xff, RZ, 0xc0, !PT ;  /* 0x000000ff08197812 */ /* 0x000fe400078ec0ff */
[----:B------:R-:W-:-:S02]  /*feb0*/  LOP3.LUT R24, R24, 0xff, RZ, 0xc0, !PT ;  /* 0x000000ff18187812 */ /* 0x000fc400078ec0ff */
[----:B------:R-:W-:Y:S02]  /*fec0*/  IADD3 R21, R0, R182, R5 ;  /* 0x000000b600157210 */ /* 0x000fe40007ffe005 */
[----:B------:R-:W-:Y:S02]  /*fed0*/  SHF.R.U32.HI R0, RZ, 0x8, R9 ;  /* 0x00000008ff007819 */ /* 0x000fe40000011609 */
[----:B------:R-:W-:Y:S02]  /*fee0*/  LOP3.LUT R7, R29, 0xff, RZ, 0xc0, !PT ;  /* 0x000000ff1d077812 */ /* 0x000fe400078ec0ff */
[----:B------:R-:W-:Y:S02]  /*fef0*/  LOP3.LUT R6, R6, 0xff, RZ, 0xc0, !PT ;  /* 0x000000ff06067812 */ /* 0x000fe400078ec0ff */
[----:B------:R-:W-:Y:S02]  /*ff00*/  PRMT R45, R24, 0x7604, R25 ;  /* 0x00007604182d7816 */ /* 0x000fe40000000019 */
        /* <DEDUP_REMOVED lines=8> */
[----:B------:R-:W-:Y:S01]  /*ff90*/  PRMT R47, R0, 0x7604, R25 ;  /* 0x00007604002f7816 */ /* 0x000fe20000000019 */
[----:B------:R-:W-:Y:S01]  /*ffa0*/  IMAD.IADD R0, R16, 0x1, R21 ;  /* 0x0000000110007824 */ /* 0x000fe200078e0215 */
[----:B------:R-:W-:Y:S02]  /*ffb0*/  LOP3.LUT R20, R20, 0xff, RZ, 0xc0, !PT ;  /* 0x000000ff14147812 */ /* 0x000fe400078ec0ff */
[----:B------:R-:W-:Y:S02]  /*ffc0*/  LOP3.LUT R51, R11, 0xff, RZ, 0xc0, !PT ;  /* 0x000000ff0b337812 */ /* 0x000fe400078ec0ff */
[----:B------:R-:W-:Y:S02]  /*ffd0*/  LOP3.LUT R7, R30, 0xff, RZ, 0xc0, !PT ;  /* 0x000000ff1e077812 */ /* 0x000fe400078ec0ff */
[----:B------:R-:W-:-:S02]  /*ffe0*/  LOP3.LUT R6, R6, 0xff, RZ, 0xc0, !PT ;  /* 0x000000ff06067812 */ /* 0x000fc400078ec0ff */
[----:B------:R-:W-:Y:S02]  /*fff0*/  PRMT R49, R20, 0x7604, R27 ;  /* 0x0000760414317816 */ /* 0x000fe4000000001b */
[----:B------:R-:W-:Y:S02]  /*10000*/  PRMT R51, R24, 0x7604, R51 ;  /* 0x0000760418337816 */ /* 0x000fe40000000033 */
[----:B------:R-:W0:Y:S01]  /*10010*/  LDS.128 R24, [R0+0x10400] ;  /* 0x0104000000187984 */ /* 0x000e220000000c00 */
[----:B------:R-:W-:Y:S02]  /*10020*/  PRMT R41, R6, 0x7604, R7 ;  /* 0x0000760406297816 */ /* 0x000fe40000000007 */
[----:B------:R-:W-:Y:S02]  /*10030*/  SHF.R.U32.HI R20, RZ, 0x10, R28 ;  /* 0x00000010ff147819 */ /* 0x000fe4000001161c */
[----:B------:R-:W-:Y:S02]  /*10040*/  SHF.R.U32.HI R36, RZ, 0x10, R29 ;  /* 0x00000010ff247819 */ /* 0x000fe4000001161d */
[----:B------:R-:W-:-:S02]  /*10050*/  SHF.R.U32.HI R21, RZ, 0x10, R30 ;  /* 0x00000010ff157819 */ /* 0x000fc4000001161e */
[----:B------:R-:W-:Y:S02]  /*10060*/  SHF.R.U32.HI R40, RZ, 0x10, R31 ;  /* 0x00000010ff287819 */ /* 0x000fe4000001161f */
[----:B------:R-:W-:Y:S02]  /*10070*/  LOP3.LUT R20, R20, 0xff, RZ, 0xc0, !PT ;  /* 0x000000ff14147812 */ /* 0x000fe400078ec0ff */
[----:B------:R-:W-:Y:S02]  /*10080*/  LOP3.LUT R36, R36, 0xff, RZ, 0xc0, !PT ;  /* 0x000000ff24247812 */ /* 0x000fe400078ec0ff */
[----:B------:R-:W-:Y:S02]  /*10090*/  LOP3.LUT R38, R21, 0xff, RZ, 0xc0, !PT ;  /* 0x000000ff15267812 */ /* 0x000fe400078ec0ff */
[----:B------:R-:W-:Y:S02]  /*100a0*/  LOP3.LUT R40, R40, 0xff, RZ, 0xc0, !PT ;  /* 0x000000ff28287812 */ /* 0x000fe400078ec0ff */
[----:B------:R-:W-:-:S02]  /*100b0*/  PRMT R21, R20, 0x7054, R37 ;  /* 0x0000705414157816 */ /* 0x000fc40000000025 */
[----:B------:R-:W-:Y:S02]  /*100c0*/  PRMT R39, R36, 0x7054, R39 ;  /* 0x0000705424277816 */ /* 0x000fe40000000027 */
[----:B------:R-:W-:Y:S02]  /*100d0*/  SHF.R.U32.HI R20, RZ, 0x10, R8 ;  /* 0x00000010ff147819 */ /* 0x000fe40000011608 */
[----:B------:R-:W-:Y:S02]  /*100e0*/  SHF.R.U32.HI R36, RZ, 0x10, R9 ;  /* 0x00000010ff247819 */ /* 0x000fe40000011609 */
[----:B------:R-:W-:Y:S02]  /*100f0*/  PRMT R43, R40, 0x7054, R43 ;  /* 0x00007054282b7816 */ /* 0x000fe4000000002b */
[----:B------:R-:W-:Y:S02]  /*10100*/  SHF.R.U32.HI R37, RZ, 0x10, R10 ;  /* 0x00000010ff257819 */ /* 0x000fe4000001160a */
[----:B------:R-:W-:-:S02]  /*10110*/  SHF.R.U32.HI R40, RZ, 0x10, R11 ;  /* 0x00000010ff287819 */ /* 0x000fc4000001160b */
[----:B------:R-:W-:Y:S02]  /*10120*/  LOP3.LUT R20, R20, 0xff, RZ, 0xc0, !PT ;  /* 0x000000ff14147812 */ /* 0x000fe400078ec0ff */
[----:B------:R-:W-:Y:S02]  /*10130*/  LOP3.LUT R36, R36, 0xff, RZ, 0xc0, !PT ;  /* 0x000000ff24247812 */ /* 0x000fe400078ec0ff */
[----:B------:R-:W-:Y:S02]  /*10140*/  PRMT R41, R38, 0x7054, R41 ;  /* 0x0000705426297816 */ /* 0x000fe40000000029 */
[----:B------:R-:W-:Y:S02]  /*10150*/  LOP3.LUT R38, R37, 0xff, RZ, 0xc0, !PT ;  /* 0x000000ff25267812 */ /* 0x000fe400078ec0ff */
[----:B------:R-:W-:Y:S02]  /*10160*/  LOP3.LUT R40, R40, 0xff, RZ, 0xc0, !PT ;  /* 0x000000ff28287812 */ /* 0x000fe400078ec0ff */
[----:B------:R-:W-:-:S02]  /*10170*/  PRMT R37, R20, 0x7054, R45 ;  /* 0x0000705414257816 */ /* 0x000fc4000000002d */
[----:B------:R-:W-:Y:S02]  /*10180*/  PRMT R45, R36, 0x7054, R47 ;  /* 0x00007054242d7816 */ /* 0x000fe4000000002f */
[----:B------:R-:W-:Y:S02]  /*10190*/  PRMT R49, R38, 0x7054, R49 ;  /* 0x0000705426317816 */ /* 0x000fe40000000031 */
[----:B------:R-:W-:Y:S02]  /*101a0*/  PRMT R51, R40, 0x7054, R51 ;  /* 0x0000705428337816 */ /* 0x000fe40000000033 */
[----:B------:R-:W-:Y:S02]  /*101b0*/  LOP3.LUT R48, R45, 0xff000000, R9, 0xf8, !PT ;  /* 0xff0000002d307812 */ /* 0x000fe400078ef809 */
[----:B------:R-:W-:Y:S02]  /*101c0*/  LOP3.LUT R37, R37, 0xff000000, R8, 0xf8, !PT ;  /* 0xff00000025257812 */ /* 0x000fe400078ef808 */
[----:B------:R-:W-:-:S02]  /*101d0*/  LOP3.LUT R40, R39, 0xff000000, R29, 0xf8, !PT ;  /* 0xff00000027287812 */ /* 0x000fc400078ef81d */
[----:B------:R-:W-:Y:S02]  /*101e0*/  LOP3.LUT R8, R49, 0xff000000, R10, 0xf8, !PT ;  /* 0xff00000031087812 */ /* 0x000fe400078ef80a */
[----:B------:R-:W-:Y:S02]  /*101f0*/  LOP3.LUT R51, R51, 0xff000000, R11, 0xf8, !PT ;  /* 0xff00000033337812 */ /* 0x000fe400078ef80b */
[----:B------:R-:W-:Y:S02]  /*10200*/  F2FP.F16.E4M3.UNPACK_B R49, R48 ;  /* 0x00000030ff31723e */ /* 0x000fe400020006ff */
[----:B0-----:R-:W-:Y:S02]  /*10210*/  F2FP.F16.E4M3.UNPACK_B R11, R25 ;  /* 0x00000019ff0b723e */ /* 0x001fe400020006ff */
[----:B------:R-:W-:Y:S01]  /*10220*/  LOP3.LUT R20, R41, 0xff000000, R30, 0xf8, !PT ;  /* 0xff00000029147812 */ /* 0x000fe200078ef81e */
[--C-:B------:R-:W-:Y:S01]  /*10230*/  HADD2.F32 R50, -RZ, R49.reuse.H0_H0 ;  /* 0x20000031ff327230 */ /* 0x100fe20000004100 */
[----:B------:R-:W-:Y:S01]  /*10240*/  LOP3.LUT R21, R21, 0xff000000, R28, 0xf8, !PT ;  /* 0xff00000015157812 */ /* 0x000fe200078ef81c */
[----:B------:R-:W-:Y:S01]  /*10250*/  HADD2.F32 R49, -RZ, R49.H1_H1 ;  /* 0x30000031ff317230 */ /* 0x000fe20000004100 */
[----:B------:R-:W-:-:S02]  /*10260*/  F2FP.F16.E4M3.UNPACK_B R30, R40 ;  /* 0x00000028ff1e723e */ /* 0x000fc400020006ff */
[----:B------:R-:W-:Y:S02]  /*10270*/  LOP3.LUT R47, R43, 0xff000000, R31, 0xf8, !PT ;  /* 0xff0000002b2f7812 */ /* 0x000fe400078ef81f */
[-C--:B------:R-:W-:Y:S01]  /*10280*/  F2FP.F16.E4M3.UNPACK_B R36, R24.reuse ;  /* 0x00000018ff24723e */ /* 0x080fe200020006ff */
[--C-:B------:R-:W-:Y:S01]  /*10290*/  HADD2.F32 R46, -RZ, R30.reuse.H0_H0 ;  /* 0x2000001eff2e7230 */ /* 0x100fe20000004100 */
[----:B------:R-:W-:Y:S01]  /*102a0*/  F2FP.F16.E4M3.UNPACK_B R43, R24.H1 ;  /* 0x00000018ff2b723e */ /* 0x000fe200030006ff */
[----:B------:R-:W-:Y:S01]  /*102b0*/  HADD2.F32 R30, -RZ, R30.H1_H1 ;  /* 0x3000001eff1e7230 */ /* 0x000fe20000004100 */
[----:B------:R-:W-:Y:S02]  /*102c0*/  F2FP.F16.E4M3.UNPACK_B R29, R25.H1 ;  /* 0x00000019ff1d723e */ /* 0x000fe400030006ff */
[----:B------:R-:W-:Y:S02]  /*102d0*/  F2FP.F16.E4M3.UNPACK_B R48, R48.H1 ;  /* 0x00000030ff30723e */ /* 0x000fe400030006ff */
[----:B------:R-:W-:-:S02]  /*102e0*/  F2FP.F16.E4M3.UNPACK_B R40, R40.H1 ;  /* 0x00000028ff28723e */ /* 0x000fc400030006ff */
[-C--:B------:R-:W-:Y:S02]  /*102f0*/  F2FP.F16.E4M3.UNPACK_B R42, R27.reuse ;  /* 0x0000001bff2a723e */ /* 0x080fe400020006ff */
[----:B------:R-:W-:Y:S01]  /*10300*/  F2FP.F16.E4M3.UNPACK_B R45, R27.H1 ;  /* 0x0000001bff2d723e */ /* 0x000fe200030006ff */
[--C-:B------:R-:W-:Y:S02]  /*10310*/  HADD2.F32 R27, -RZ, R40.reuse.H0_H0 ;  /* 0x20000028ff1b7230 */ /* 0x100fe40000004100 */
[----:B------:R-:W-:Y:S01]  /*10320*/  HADD2.F32 R40, -RZ, R40.H1_H1 ;  /* 0x30000028ff287230 */ /* 0x000fe20000004100 */
        /* <DEDUP_REMOVED lines=9> */
[----:B------:R-:W-:Y:S01]  /*103c0*/  FMUL.FTZ R25, R5, R46 ;  /* 0x0000002e05197220 */ /* 0x000fe20000410000 */
[----:B------:R-:W-:Y:S02]  /*103d0*/  F2FP.F16.E4M3.UNPACK_B R39, R4.H1 ;  /* 0x00000004ff27723e */ /* 0x000fe400030006ff */
[C---:B------:R-:W-:Y:S01]  /*103e0*/  FFMA.FTZ R5, R9.reuse, R46, -R24 ;  /* 0x0000002e09057223 */ /* 0x040fe20000010818 */
[----:B------:R-:W-:Y:S02]  /*103f0*/  HADD2.F32 R24, -RZ, R10.H1_H1 ;  /* 0x3000000aff187230 */ /* 0x000fe40000004100 */
[----:B------:R-:W-:Y:S01]  /*10400*/  FFMA.FTZ R9, R9, R50, R25 ;  /* 0x0000003209097223 */ /* 0x000fe20000010019 */
[----:B------:R-:W-:Y:S02]  /*10410*/  HADD2.F32 R46, -RZ, R48.H0_H0 ;  /* 0x20000030ff2e7230 */ /* 0x000fe40000004100 */
[----:B------:R-:W-:Y:S01]  /*10420*/  FMUL.FTZ R53, R11, R49 ;  /* 0x000000310b357220 */ /* 0x000fe20000410000 */
[----:B------:R-:W-:-:S02]  /*10430*/  HADD2.F32 R10, -RZ, R29.H0_H0 ;  /* 0x2000001dff0a7230 */ /* 0x000fc40000004100 */
[----:B------:R-:W-:Y:S01]  /*10440*/  FMUL.FTZ R50, R11, R30 ;  /* 0x0000001e0b327220 */ /* 0x000fe20000410000 */
[--C-:B------:R-:W-:Y:S01]  /*10450*/  HADD2.F32 R25, -RZ, R28.reuse.H0_H0 ;  /* 0x2000001cff197230 */ /* 0x100fe20000004100 */
[----:B------:R-:W-:Y:S01]  /*10460*/  F2FP.F16.E4M3.UNPACK_B R31, R4 ;  /* 0x00000004ff1f723e */ /* 0x000fe200020006ff */
[----:B------:R-:W-:Y:S02]  /*10470*/  HADD2.F32 R29, -RZ, R29.H1_H1 ;  /* 0x3000001dff1d7230 */ /* 0x000fe40000004100 */
[C---:B------:R-:W-:Y:S01]  /*10480*/  FMUL.FTZ R52, R10.reuse, R46 ;  /* 0x0000002e0a347220 */ /* 0x040fe20000410000 */
[----:B------:R-:W-:Y:S01]  /*10490*/  FMUL.FTZ R55, R10, R27 ;  /* 0x0000001b0a377220 */ /* 0x000fe20000410000 */
[C---:B------:R-:W-:Y:S01]  /*104a0*/  FFMA.FTZ R10, R24.reuse, R30, -R53 ;  /* 0x0000001e180a7223 */ /* 0x040fe20000010835 */
[----:B------:R-:W-:Y:S01]  /*104b0*/  FFMA.FTZ R24, R24, R49, R50 ;  /* 0x0000003118187223 */ /* 0x000fe20000010032 */
[----:B------:R-:W-:Y:S01]  /*104c0*/  F2FP.F16.E4M3.UNPACK_B R50, R51 ;  /* 0x00000033ff32723e */ /* 0x000fe200020006ff */
[C---:B------:R-:W-:Y:S01]  /*104d0*/  FFMA.FTZ R11, R25.reuse, R27, -R52 ;  /* 0x0000001b190b7223 */ /* 0x040fe20000010834 */
[----:B------:R-:W-:Y:S01]  /*104e0*/  FFMA.FTZ R25, R25, R46, R55 ;  /* 0x0000002e19197223 */ /* 0x000fe20000010037 */
[----:B------:R-:W-:Y:S01]  /*104f0*/  F2FP.F16.E4M3.UNPACK_B R46, R47 ;  /* 0x0000002fff2e723e */ /* 0x000fe200020006ff */
[----:B------:R-:W-:-:S02]  /*10500*/  HADD2.F32 R30, -RZ, R28.H1_H1 ;  /* 0x3000001cff1e7230 */ /* 0x000fc40000004100 */
[C---:B------:R-:W-:Y:S01]  /*10510*/  FMUL.FTZ R54, R29.reuse, R40 ;  /* 0x000000281d367220 */ /* 0x040fe20000410000 */
[----:B------:R-:W-:Y:S01]  /*10520*/  HADD2.F32 R49, -RZ, R48.H1_H1 ;  /* 0x30000030ff317230 */ /* 0x000fe20000004100 */
[----:B------:R-:W-:Y:S01]  /*10530*/  F2FP.F16.E4M3.UNPACK_B R47, R47.H1 ;  /* 0x0000002fff2f723e */ /* 0x000fe200030006ff */
[----:B------:R-:W-:Y:S01]  /*10540*/  HADD2.F32 R52, -RZ, R50.H0_H0 ;  /* 0x20000032ff347230 */ /* 0x000fe20000004100 */
[-C--:B------:R-:W-:Y:S01]  /*10550*/  F2FP.F16.E4M3.UNPACK_B R4, R6.reuse ;  /* 0x00000006ff04723e */ /* 0x080fe200020006ff */
[----:B------:R-:W-:Y:S02]  /*10560*/  HADD2.F32 R28, -RZ, R42.H0_H0 ;  /* 0x2000002aff1c7230 */ /* 0x000fe40000004100 */
[----:B------:R-:W-:Y:S01]  /*10570*/  FMUL.FTZ R53, R29, R49 ;  /* 0x000000311d357220 */ /* 0x000fe20000410000 */
[----:B------:R-:W-:Y:S01]  /*10580*/  HADD2.F32 R48, -RZ, R46.H0_H0 ;  /* 0x2000002eff307230 */ /* 0x000fe20000004100 */
[----:B------:R-:W-:Y:S01]  /*10590*/  F2FP.F16.E4M3.UNPACK_B R7, R6.H1 ;  /* 0x00000006ff07723e */ /* 0x000fe200030006ff */
[----:B------:R-:W-:-:S02]  /*105a0*/  HADD2.F32 R27, -RZ, R38.H0_H0 ;  /* 0x20000026ff1b7230 */ /* 0x000fc40000004100 */
[C---:B------:R-:W-:Y:S01]  /*105b0*/  FMUL.FTZ R56, R28.reuse, R52 ;  /* 0x000000341c387220 */ /* 0x040fe20000410000 */
[----:B------:R-:W-:Y:S01]  /*105c0*/  F2FP.F16.E4M3.UNPACK_B R6, R26 ;  /* 0x0000001aff06723e */ /* 0x000fe200020006ff */
[----:B------:R-:W-:Y:S01]  /*105d0*/  FMUL.FTZ R55, R28, R48 ;  /* 0x000000301c377220 */ /* 0x000fe20000410000 */
[C---:B------:R-:W-:Y:S01]  /*105e0*/  FFMA.FTZ R28, R30.reuse, R40, -R53 ;  /* 0x000000281e1c7223 */ /* 0x040fe20000010835 */
[C---:B------:R-:W-:Y:S01]  /*105f0*/  FFMA.FTZ R29, R27.reuse, R48, -R56 ;  /* 0x000000301b1d7223 */ /* 0x040fe20000010838 */
[----:B------:R-:W-:Y:S01]  /*10600*/  F2FP.F16.E4M3.UNPACK_B R48, R51.H1 ;  /* 0x00000033ff30723e */ /* 0x000fe200030006ff */
[----:B------:R-:W-:Y:S02]  /*10610*/  HADD2.F32 R40, -RZ, R38.H1_H1 ;  /* 0x30000026ff287230 */ /* 0x000fe40000004100 */
[----:B------:R-:W-:Y:S01]  /*10620*/  FFMA.FTZ R30, R30, R49, R54 ;  /* 0x000000311e1e7223 */ /* 0x000fe20000010036 */
[----:B------:R-:W-:Y:S02]  /*10630*/  HADD2.F32 R53, -RZ, R50.H1_H1 ;  /* 0x30000032ff357230 */ /* 0x000fe40000004100 */
[----:B------:R-:W-:Y:S01]  /*10640*/  FFMA.FTZ R27, R27, R52, R55 ;  /* 0x000000341b1b7223 */ /* 0x000fe20000010037 */
[----:B------:R-:W-:Y:S01]  /*10650*/  HADD2.F32 R38, -RZ, R42.H1_H1 ;  /* 0x3000002aff267230 */ /* 0x000fe20000004100 */
[----:B------:R-:W-:Y:S01]  /*10660*/  F2FP.F16.E4M3.UNPACK_B R26, R26.H1 ;  /* 0x0000001aff1a723e */ /* 0x000fe200030006ff */
[----:B------:R-:W-:Y:S01]  /*10670*/  HADD2.F32 R49, -RZ, R46.H1_H1 ;  /* 0x3000002eff317230 */ /* 0x000fe20000004100 */
[----:B------:R-:W-:Y:S01]  /*10680*/  F2FP.SATFINITE.E4M3.F32.PACK_AB_MERGE_C R11, R28, R11, RZ ;  /* 0x0000000b1c0b723e */ /* 0x000fe200048070ff */
[----:B------:R-:W-:-:S02]  /*10690*/  HADD2.F32 R55, -RZ, R48.H0_H0 ;  /* 0x20000030ff377230 */ /* 0x000fc40000004100 */
[C---:B------:R-:W-:Y:S01]  /*106a0*/  FMUL.FTZ R57, R38.reuse, R53 ;  /* 0x0000003526397220 */ /* 0x040fe20000410000 */
[----:B------:R-:W-:Y:S02]  /*106b0*/  HADD2.F32 R46, -RZ, R45.H0_H0 ;  /* 0x2000002dff2e7230 */ /* 0x000fe40000004100 */
[-C--:B------:R-:W-:Y:S01]  /*106c0*/  FMUL.FTZ R50, R38, R49.reuse ;  /* 0x0000003126327220 */ /* 0x080fe20000410000 */
[----:B------:R-:W-:Y:S02]  /*106d0*/  HADD2.F32 R51, -RZ, R47.H0_H0 ;  /* 0x2000002fff337230 */ /* 0x000fe40000004100 */
[----:B------:R-:W-:Y:S01]  /*106e0*/  FFMA.FTZ R38, R40, R49, -R57 ;  /* 0x0000003128267223 */ /* 0x000fe20000010839 */
[----:B------:R-:W-:Y:S02]  /*106f0*/  HADD2.F32 R42, -RZ, R41.H0_H0 ;  /* 0x20000029ff2a7230 */ /* 0x000fe40000004100 */
[----:B------:R-:W-:Y:S01]  /*10700*/  FMUL.FTZ R59, R46, R55 ;  /* 0x000000372e3b7220 */ /* 0x000fe20000410000 */
[----:B------:R-:W-:Y:S01]  /*10710*/  FFMA.FTZ R40, R40, R53, R50 ;  /* 0x0000003528287223 */ /* 0x000fe20000010032 */
[----:B------:R-:W-:Y:S01]  /*10720*/  FMUL.FTZ R46, R46, R51 ;  /* 0x000000332e2e7220 */ /* 0x000fe20000410000 */
[----:B------:R-:W-:Y:S01]  /*10730*/  HADD2.F32 R49, -RZ, R47.H1_H1 ;  /* 0x3000002fff317230 */ /* 0x000fe20000004100 */
[----:B------:R-:W-:Y:S01]  /*10740*/  F2FP.F16.E4M3.UNPACK_B R50, R37.H1 ;  /* 0x00000025ff32723e */ /* 0x000fe200030006ff */
[C---:B------:R-:W-:Y:S01]  /*10750*/  FFMA.FTZ R59, R42.reuse, R51, -R59 ;  /* 0x000000332a3b7223 */ /* 0x040fe2000001083b */
[----:B------:R-:W-:Y:S01]  /*10760*/  F2FP.F16.E4M3.UNPACK_B R47, R21.H1 ;  /* 0x00000015ff2f723e */ /* 0x000fe200030006ff */
[----:B------:R-:W-:Y:S01]  /*10770*/  FFMA.FTZ R55, R42, R55, R46 ;  /* 0x000000372a377223 */ /* 0x000fe2000001002e */
[----:B------:R-:W-:Y:S01]  /*10780*/  HADD2.F32 R51, -RZ, R48.H1_H1 ;  /* 0x30000030ff337230 */ /* 0x000fe20000004100 */
[----:B------:R-:W-:Y:S01]  /*10790*/  F2FP.SATFINITE.E4M3.F32.PACK_AB_MERGE_C R25, R30, R25, RZ ;  /* 0x000000191e19723e */ /* 0x000fe200048070ff */
[----:B------:R-:W-:Y:S01]  /*107a0*/  HADD2.F32 R46, -RZ, R45.H1_H1 ;  /* 0x3000002dff2e7230 */ /* 0x000fe20000004100 */
[----:B------:R-:W-:Y:S01]  /*107b0*/  F2FP.SATFINITE.E4M3.F32.PACK_AB_MERGE_C R5, R10, R5, R11 ;  /* 0x000000050a05723e */ /* 0x000fe2000480700b */
[----:B------:R-:W-:Y:S01]  /*107c0*/  HADD2.F32 R52, -RZ, R50.H0_H0 ;  /* 0x20000032ff347230 */ /* 0x000fe20000004100 */
[----:B------:R-:W-:Y:S01]  /*107d0*/  F2FP.SATFINITE.E4M3.F32.PACK_AB_MERGE_C R9, R24, R9, R25 ;  /* 0x000000091809723e */ /* 0x000fe20004807019 */
[----:B------:R-:W-:-:S02]  /*107e0*/  HADD2.F32 R45, -RZ, R43.H0_H0 ;  /* 0x2000002bff2d7230 */ /* 0x000fc40000004100 */
[C---:B------:R-:W-:Y:S01]  /*107f0*/  FMUL.FTZ R53, R46.reuse, R51 ;  /* 0x000000332e357220 */ /* 0x040fe20000410000 */
[----:B------:R-:W-:Y:S02]  /*10800*/  HADD2.F32 R48, -RZ, R47.H0_H0 ;  /* 0x2000002fff307230 */ /* 0x000fe40000004100 */
[----:B------:R-:W-:Y:S01]  /*10810*/  FMUL.FTZ R54, R46, R49 ;  /* 0x000000312e367220 */ /* 0x000fe20000410000 */
[----:B------:R-:W-:Y:S02]  /*10820*/  HADD2.F32 R42, -RZ, R41.H1_H1 ;  /* 0x30000029ff2a7230 */ /* 0x000fe40000004100 */
[C---:B------:R-:W-:Y:S01]  /*10830*/  FMUL.FTZ R46, R45.reuse, R52 ;  /* 0x000000342d2e7220 */ /* 0x040fe20000410000 */
[----:B------:R-:W-:Y:S02]  /*10840*/  HADD2.F32 R41, -RZ, R39.H0_H0 ;  /* 0x20000027ff297230 */ /* 0x000fe40000004100 */
[----:B------:R-:W-:Y:S01]  /*10850*/  FMUL.FTZ R45, R45, R48 ;  /* 0x000000302d2d7220 */ /* 0x000fe20000410000 */
[----:B------:R-:W-:-:S02]  /*10860*/  HADD2.F32 R50, -RZ, R50.H1_H1 ;  /* 0x30000032ff327230 */ /* 0x000fc40000004100 */
[C---:B------:R-:W-:Y:S01]  /*10870*/  FFMA.FTZ R56, R42.reuse, R49, -R53 ;  /* 0x000000312a387223 */ /* 0x040fe20000010835 */
[----:B------:R-:W-:Y:S02]  /*10880*/  HADD2.F32 R43, -RZ, R43.H1_H1 ;  /* 0x3000002bff2b7230 */ /* 0x000fe40000004100 */
[----:B------:R-:W-:Y:S01]  /*10890*/  FFMA.FTZ R58, R42, R51, R54 ;  /* 0x000000332a3a7223 */ /* 0x000fe20000010036 */
[C---:B------:R-:W-:Y:S01]  /*108a0*/  FFMA.FTZ R52, R41.reuse, R52, R45 ;  /* 0x0000003429347223 */ /* 0x040fe2000001002d */
[----:B------:R-:W-:Y:S01]  /*108b0*/  FFMA.FTZ R49, R41, R48, -R46 ;  /* 0x0000003029317223 */ /* 0x000fe2000001082e */
[----:B------:R-:W-:Y:S01]  /*108c0*/  HADD2.F32 R42, -RZ, R47.H1_H1 ;  /* 0x3000002fff2a7230 */ /* 0x000fe20000004100 */
[----:B------:R-:W-:Y:S01]  /*108d0*/  F2FP.F16.E4M3.UNPACK_B R45, R37 ;  /* 0x00000025ff2d723e */ /* 0x000fe200020006ff */
[----:B------:R-:W-:Y:S01]  /*108e0*/  HADD2.F32 R39, -RZ, R39.H1_H1 ;  /* 0x30000027ff277230 */ /* 0x000fe20000004100 */
[----:B------:R-:W-:Y:S01]  /*108f0*/  F2FP.F16.E4M3.UNPACK_B R41, R21 ;  /* 0x00000015ff29723e */ /* 0x000fe200020006ff */
[C---:B------:R-:W-:Y:S01]  /*10900*/  FMUL.FTZ R48, R43.reuse, R50 ;  /* 0x000000322b307220 */ /* 0x040fe20000410000 */
[----:B------:R-:W-:Y:S01]  /*10910*/  FMUL.FTZ R43, R43, R42 ;  /* 0x0000002a2b2b7220 */ /* 0x000fe20000410000 */
[----:B------:R-:W-:Y:S01]  /*10920*/  HADD2.F32 R46, -RZ, R45.H0_H0 ;  /* 0x2000002dff2e7230 */ /* 0x000fe20000004100 */
[----:B------:R-:W-:Y:S01]  /*10930*/  F2FP.SATFINITE.E4M3.F32.PACK_AB_MERGE_C R55, R58, R55, RZ ;  /* 0x000000373a37723e */ /* 0x000fe200048070ff */
        /* <DEDUP_REMOVED lines=10> */
[----:B------:R-:W-:Y:S01]  /*109e0*/  HADD2.F32 R41, -RZ, R41.H1_H1 ;  /* 0x30000029ff297230 */ /* 0x000fe20000004100 */
[----:B------:R-:W-:Y:S01]  /*109f0*/  F2FP.F16.E4M3.UNPACK_B R39, R8.H1 ;  /* 0x00000008ff27723e */ /* 0x000fe200030006ff */
[----:B------:R-:W-:Y:S02]  /*10a00*/  HADD2.F32 R31, -RZ, R31.H1_H1 ;  /* 0x3000001fff1f7230 */ /* 0x000fe40000004100 */
[C---:B------:R-:W-:Y:S01]  /*10a10*/  FMUL.FTZ R42, R36.reuse, R45 ;  /* 0x0000002d242a7220 */ /* 0x040fe20000410000 */
[----:B------:R-:W-:Y:S01]  /*10a20*/  FFMA.FTZ R50, R21, R46, R50 ;  /* 0x0000002e15327223 */ /* 0x000fe20000010032 */
[-C--:B------:R-:W-:Y:S01]  /*10a30*/  F2FP.F16.E4M3.UNPACK_B R21, R20.reuse.H1 ;  /* 0x00000014ff15723e */ /* 0x080fe200030006ff */
[-C--:B------:R-:W-:Y:S01]  /*10a40*/  FMUL.FTZ R46, R36, R41.reuse ;  /* 0x00000029242e7220 */ /* 0x080fe20000410000 */
[----:B------:R-:W-:Y:S01]  /*10a50*/  FFMA.FTZ R43, R31, R41, -R42 ;  /* 0x000000291f2b7223 */ /* 0x000fe2000001082a */
[----:B------:R-:W-:Y:S01]  /*10a60*/  HADD2.F32 R41, -RZ, R39.H0_H0 ;  /* 0x20000027ff297230 */ /* 0x000fe20000004100 */
[----:B------:R-:W-:Y:S01]  /*10a70*/  F2FP.F16.E4M3.UNPACK_B R20, R20 ;  /* 0x00000014ff14723e */ /* 0x000fe200020006ff */
        /* <DEDUP_REMOVED lines=9> */
[----:B------:R-:W-:Y:S01]  /*10b10*/  F2FP.SATFINITE.E4M3.F32.PACK_AB_MERGE_C R11, R40, R27, R55 ;  /* 0x0000001b280b723e */ /* 0x000fe20004807037 */
[----:B------:R-:W-:-:S02]  /*10b20*/  HADD2.F32 R21, -RZ, R7.H0_H0 ;  /* 0x20000007ff157230 */ /* 0x000fc40000004100 */
[C---:B------:R-:W-:Y:S01]  /*10b30*/  FMUL.FTZ R46, R26.reuse, R39 ;  /* 0x000000271a2e7220 */ /* 0x040fe20000410000 */
[----:B------:R-:W-:Y:S02]  /*10b40*/  HADD2.F32 R7, -RZ, R7.H1_H1 ;  /* 0x30000007ff077230 */ /* 0x000fe40000004100 */
[----:B------:R-:W-:Y:S01]  /*10b50*/  FMUL.FTZ R26, R26, R37 ;  /* 0x000000251a1a7220 */ /* 0x000fe20000410000 */
[C---:B------:R-:W-:Y:S01]  /*10b60*/  FFMA.FTZ R42, R21.reuse, R31, -R42 ;  /* 0x0000001f152a7223 */ /* 0x040fe2000001082a */
[----:B------:R-:W-:Y:S01]  /*10b70*/  FFMA.FTZ R36, R21, R41, R36 ;  /* 0x0000002915247223 */ /* 0x000fe20000010024 */
[C---:B------:R-:W-:Y:S01]  /*10b80*/  FFMA.FTZ R51, R7.reuse, R37, -R46 ;  /* 0x0000002507337223 */ /* 0x040fe2000001082e */
[----:B------:R-:W-:Y:S01]  /*10b90*/  FFMA.FTZ R53, R7, R39, R26 ;  /* 0x0000002707357223 */ /* 0x000fe2000001001a */
[--C-:B------:R-:W-:Y:S02]  /*10ba0*/  HADD2.F32 R21, -RZ, R20.reuse.H0_H0 ;  /* 0x20000014ff157230 */ /* 0x100fe40000004100 */
[----:B------:R-:W-:Y:S01]  /*10bb0*/  HADD2.F32 R31, -RZ, R20.H1_H1 ;  /* 0x30000014ff1f7230 */ /* 0x000fe20000004100 */
[----:B------:R-:W-:Y:S01]  /*10bc0*/  F2FP.SATFINITE.E4M3.F32.PACK_AB_MERGE_C R42, R51, R42, RZ ;  /* 0x0000002a332a723e */ /* 0x000fe200048070ff */
[----:B------:R-:W-:Y:S01]  /*10bd0*/  HADD2.F32 R20, -RZ, R8.H0_H0 ;  /* 0x20000008ff147230 */ /* 0x000fe20000004100 */
[----:B------:R-:W-:Y:S01]  /*10be0*/  F2FP.SATFINITE.E4M3.F32.PACK_AB_MERGE_C R36, R53, R36, RZ ;  /* 0x000000243524723e */ /* 0x000fe200048070ff */
[----:B------:R-:W-:-:S02]  /*10bf0*/  HADD2.F32 R7, -RZ, R6.H0_H0 ;  /* 0x20000006ff077230 */ /* 0x000fc40000004100 */
[----:B------:R-:W-:Y:S02]  /*10c00*/  HADD2.F32 R37, -RZ, R8.H1_H1 ;  /* 0x30000008ff257230 */ /* 0x000fe40000004100 */
[----:B------:R-:W-:Y:S02]  /*10c10*/  HADD2.F32 R8, -RZ, R6.H1_H1 ;  /* 0x30000006ff087230 */ /* 0x000fe40000004100 */
[CC--:B------:R-:W-:Y:S01]  /*10c20*/  FMUL.FTZ R39, R7.reuse, R20.reuse ;  /* 0x0000001407277220 */ /* 0x0c0fe20000410000 */
[--C-:B------:R-:W-:Y:S02]  /*10c30*/  HADD2.F32 R6, -RZ, R4.reuse.H0_H0 ;  /* 0x20000004ff067230 */ /* 0x100fe40000004100 */
[----:B------:R-:W-:Y:S01]  /*10c40*/  FMUL.FTZ R7, R7, R21 ;  /* 0x0000001507077220 */ /* 0x000fe20000410000 */
[----:B------:R-:W-:Y:S02]  /*10c50*/  HADD2.F32 R4, -RZ, R4.H1_H1 ;  /* 0x30000004ff047230 */ /* 0x000fe40000004100 */
[C---:B------:R-:W-:Y:S01]  /*10c60*/  FMUL.FTZ R41, R8.reuse, R37 ;  /* 0x0000002508297220 */ /* 0x040fe20000410000 */
[----:B------:R-:W-:Y:S01]  /*10c70*/  FMUL.FTZ R8, R8, R31 ;  /* 0x0000001f08087220 */ /* 0x000fe20000410000 */
        /* <DEDUP_REMOVED lines=14> */
.L_x_1709:
[----:B------:R-:W-:Y:S05]  /*10d60*/  BSYNC B1 ;  /* 0x0000000000017941 */ /* 0x000fea0003800000 */
.L_x_1708:
[----:B------:R-:W-:Y:S05]  /*10d70*/  @P2 BRA `(.L_x_1690) ;  /* 0x0000000c00dc2947 */ /* 0x000fea0003800000 */
[----:B-1----:R-:W4:Y:S01]  /*10d80*/  LDL R49, [R1+0x40] ;  /* 0x0000400001317983 */ /* 0x002f220000100800 */
[----:B--23-5:R-:W-:Y:S02]  /*10d90*/  SHF.R.U32.HI R4, RZ, 0x8, R32 ;  /* 0x00000008ff047819 */ /* 0x02cfe40000011620 */
[----:B------:R-:W-:Y:S02]  /*10da0*/  LOP3.LUT R0, R32, 0xff, RZ, 0xc0, !PT ;  /* 0x000000ff20007812 */ /* 0x000fe400078ec0ff */
[----:B------:R-:W-:Y:S02]  /*10db0*/  SHF.R.U32.HI R8, RZ, 0x8, R34 ;  /* 0x00000008ff087819 */ /* 0x000fe40000011622 */
[----:B------:R-:W-:Y:S02]  /*10dc0*/  LOP3.LUT R5, R4, 0xff, RZ, 0xc0, !PT ;  /* 0x000000ff04057812 */ /* 0x000fe400078ec0ff */
[----:B------:R-:W-:Y:S02]  /*10dd0*/  LEA.HI R3, R3, R179, RZ, 0x1c ;  /* 0x000000b303037211 */ /* 0x000fe400078fe0ff */
[----:B------:R-:W-:-:S02]  /*10de0*/  LOP3.LUT R4, R34, 0xff, RZ, 0xc0, !PT ;  /* 0x000000ff22047812 */ /* 0x000fc400078ec0ff */
[----:B------:R-:W-:Y:S02]  /*10df0*/  LOP3.LUT R9, R8, 0xff, RZ, 0xc0, !PT ;  /* 0x000000ff08097812 */ /* 0x000fe400078ec0ff */
[----:B0-----:R-:W-:Y:S02]  /*10e00*/  PRMT R21, R5, 0x7604, R0 ;  /* 0x0000760405157816 */ /* 0x001fe40000000000 */
[----:B------:R-:W-:Y:S02]  /*10e10*/  SHF.R.S32.HI R0, RZ, 0x1f, R3 ;  /* 0x0000001fff007819 */ /* 0x000fe40000011403 */
[----:B------:R-:W-:Y:S02]  /*10e20*/  PRMT R25, R9, 0x7604, R4 ;  /* 0x0000760409197816 */ /* 0x000fe40000000004 */
[----:B------:R-:W-:Y:S01]  /*10e30*/  LEA.HI R4, R0, R3, RZ, 0x2 ;  /* 0x0000000300047211 */ /* 0x000fe200078f10ff */
[----:B------:R-:W-:Y:S01]  /*10e40*/  IMAD.SHL.U32 R3, R3, 0x10, RZ ;  /* 0x0000001003037824 */ /* 0x000fe200078e00ff */
[----:B------:R-:W-:-:S02]  /*10e50*/  SHF.R.U32.HI R7, RZ, 0x8, R33 ;  /* 0x00000008ff077819 */ /* 0x000fc40000011621 */
[----:B------:R-:W-:Y:S02]  /*10e60*/  SHF.L.U32 R4, R4, 0xb, RZ ;  /* 0x0000000b04047819 */ /* 0x000fe400000006ff */
[----:B------:R-:W-:Y:S02]  /*10e70*/  LOP3.LUT R0, R180, 0x30, R3, 0xf8, !PT ;  /* 0x00000030b4007812 */ /* 0x000fe400078ef803 */
[----:B------:R-:W-:Y:S02]  /*10e80*/  LOP3.LUT R6, R33, 0xff, RZ, 0xc0, !PT ;  /* 0x000000ff21067812 */ /* 0x000fe400078ec0ff */
[----:B------:R-:W-:Y:S02]  /*10e90*/  LOP3.LUT R7, R7, 0xff, RZ, 0xc0, !PT ;  /* 0x000000ff07077812 */ /* 0x000fe400078ec0ff */
[----:B------:R-:W-:Y:S02]  /*10ea0*/  SHF.R.U32.HI R8, RZ, 0x8, R12 ;  /* 0x00000008ff087819 */ /* 0x000fe4000001160c */
[----:B------:R-:W-:-:S02]  /*10eb0*/  LOP3.LUT R0, R0, R181, RZ, 0x3c, !PT ;  /* 0x000000b500007212 */ /* 0x000fc400078e3cff */
[----:B------:R-:W-:Y:S02]  /*10ec0*/  LOP3.LUT R3, R4, 0xffffe000, RZ, 0xc0, !PT ;  /* 0xffffe00004037812 */ /* 0x000fe400078ec0ff */
[----:B------:R-:W-:Y:S02]  /*10ed0*/  PRMT R20, R7, 0x7604, R6 ;  /* 0x0000760407147816 */ /* 0x000fe40000000006 */
[----:B------:R-:W-:Y:S02]  /*10ee0*/  LOP3.LUT R7, R12, 0xff, RZ, 0xc0, !PT ;  /* 0x000000ff0c077812 */ /* 0x000fe400078ec0ff */
[----:B------:R-:W-:Y:S02]  /*10ef0*/  LOP3.LUT R8, R8, 0xff, RZ, 0xc0, !PT ;  /* 0x000000ff08087812 */ /* 0x000fe400078ec0ff */
[----:B------:R-:W-:Y:S02]  /*10f00*/  IADD3 R3, R0, R182, R3 ;  /* 0x000000b600037210 */ /* 0x000fe40007ffe003 */
[----:B------:R-:W-:-:S02]  /*10f10*/  PRMT R29, R8, 0x7604, R7 ;  /* 0x00007604081d7816 */ /* 0x000fc40000000007 */
[----:B------:R-:W-:Y:S01]  /*10f20*/  SHF.R.U32.HI R6, RZ, 0x8, R35 ;  /* 0x00000008ff067819 */ /* 0x000fe20000011623 */
[----:B------:R-:W-:Y:S01]  /*10f30*/  IMAD.IADD R0, R16, 0x1, R3 ;  /* 0x0000000110007824 */ /* 0x000fe200078e0203 */
[----:B------:R-:W-:Y:S02]  /*10f40*/  SHF.R.U32.HI R8, RZ, 0x8, R13 ;  /* 0x00000008ff087819 */ /* 0x000fe4000001160d */
[----:B------:R-:W-:Y:S02]  /*10f50*/  LOP3.LUT R5, R35, 0xff, RZ, 0xc0, !PT ;  /* 0x000000ff23057812 */ /* 0x000fe400078ec0ff */
[----:B------:R-:W-:Y:S02]  /*10f60*/  LOP3.LUT R6, R6, 0xff, RZ, 0xc0, !PT ;  /* 0x000000ff06067812 */ /* 0x000fe400078ec0ff */
[----:B------:R-:W-:Y:S02]  /*10f70*/  LOP3.LUT R3, R8, 0xff, RZ, 0xc0, !PT ;  /* 0x000000ff08037812 */ /* 0x000fe400078ec0ff */
[----:B------:R-:W0:Y:S01]  /*10f80*/  LDS.128 R8, [R0+0x10400] ;  /* 0x0104000000087984 */ /* 0x000e220000000c00 */
[----:B------:R-:W-:-:S02]  /*10f90*/  PRMT R24, R6, 0x7604, R5 ;  /* 0x0000760406187816 */ /* 0x000fc40000000005 */
[----:B------:R-:W-:Y:S02]  /*10fa0*/  SHF.R.U32.HI R31, RZ, 0x8, R15 ;  /* 0x00000008ff1f7819 */ /* 0x000fe4000001160f */
[----:B------:R-:W-:Y:S02]  /*10fb0*/  LOP3.LUT R30, R15, 0xff, RZ, 0xc0, !PT ;  /* 0x000000ff0f1e7812 */ /* 0x000fe400078ec0ff */
[----:B------:R-:W-:Y:S02]  /*10fc0*/  LOP3.LUT R31, R31, 0xff, RZ, 0xc0, !PT ;  /* 0x000000ff1f1f7812 */ /* 0x000fe400078ec0ff */
[----:B------:R-:W-:Y:S02]  /*10fd0*/  LOP3.LUT R26, R13, 0xff, RZ, 0xc0, !PT ;  /* 0x000000ff0d1a7812 */ /* 0x000fe400078ec0ff */
[----:B------:R-:W-:Y:S02]  /*10fe0*/  SHF.R.U32.HI R28, RZ, 0x8, R14 ;  /* 0x00000008ff1c7819 */ /* 0x000fe4000001160e */
[----:B------:R-:W-:-:S02]  /*10ff0*/  PRMT R30, R31, 0x7604, R30 ;  /* 0x000076041f1e7816 */ /* 0x000fc4000000001e */
[----:B------:R-:W-:Y:S02]  /*11000*/  PRMT R26, R3, 0x7604, R26 ;  /* 0x00007604031a7816 */ /* 0x000fe4000000001a */
[----:B------:R-:W-:Y:S02]  /*11010*/  SHF.R.U32.HI R31, RZ, 0x10, R13 ;  /* 0x00000010ff1f7819 */ /* 0x000fe4000001160d */
[----:B------:R-:W-:Y:S02]  /*11020*/  SHF.R.U32.HI R3, RZ, 0x10, R33 ;  /* 0x00000010ff037819 */ /* 0x000fe40000011621 */
[----:B------:R-:W-:Y:S01]  /*11030*/  LOP3.LUT R27, R14, 0xff, RZ, 0xc0, !PT ;  /* 0x000000ff0e1b7812 */ /* 0x000fe200078ec0ff */
[----:B------:R-:W-:Y:S01]  /*11040*/  IMAD.U32 R31, R31, 0x10000, RZ ;  /* 0x000100001f1f7824 */ /* 0x000fe200078e00ff */
[----:B------:R-:W-:Y:S01]  /*11050*/  LOP3.LUT R28, R28, 0xff, RZ, 0xc0, !PT ;  /* 0x000000ff1c1c7812 */ /* 0x000fe200078ec0ff */
[----:B------:R-:W-:Y:S01]  /*11060*/  IMAD.U32 R3, R3, 0x10000, RZ ;  /* 0x0001000003037824 */ /* 0x000fe200078e00ff */
[----:B------:R-:W-:-:S02]  /*11070*/  SHF.R.U32.HI R39, RZ, 0x10, R15 ;  /* 0x00000010ff277819 */ /* 0x000fc4000001160f */
[----:B------:R-:W-:Y:S02]  /*11080*/  PRMT R37, R28, 0x7604, R27 ;  /* 0x000076041c257816 */ /* 0x000fe4000000001b */
[----:B------:R-:W-:Y:S01]  /*11090*/  SHF.R.U32.HI R27, RZ, 0x10, R35 ;  /* 0x00000010ff1b7819 */ /* 0x000fe20000011623 */
[----:B------:R-:W-:Y:S01]  /*110a0*/  IMAD.U32 R39, R39, 0x10000, RZ ;  /* 0x0001000027277824 */ /* 0x000fe200078e00ff */
[----:B------:R-:W-:Y:S02]  /*110b0*/  LOP3.LUT R31, R26, 0xff0000, R31, 0xf8, !PT ;  /* 0x00ff00001a1f7812 */ /* 0x000fe400078ef81f */
[----:B------:R-:W-:Y:S01]  /*110c0*/  LOP3.LUT R3, R20, 0xff0000, R3, 0xf8, !PT ;  /* 0x00ff000014037812 */ /* 0x000fe200078ef803 */
[----:B------:R-:W-:Y:S01]  /*110d0*/  IMAD.U32 R27, R27, 0x10000, RZ ;  /* 0x000100001b1b7824 */ /* 0x000fe200078e00ff */
        /* <DEDUP_REMOVED lines=8> */
[----:B------:R-:W-:Y:S02]  /*11160*/  F2FP.F16.E4M3.UNPACK_B R34, R36 ;  /* 0x00000024ff22723e */ /* 0x000fe400020006ff */
[----:B------:R-:W-:Y:S01]  /*11170*/  LOP3.LUT R42, R41, 0xff000000, R15, 0xf8, !PT ;  /* 0xff000000292a7812 */ /* 0x000fe200078ef80f */
[--C-:B------:R-:W-:Y:S01]  /*11180*/  HADD2.F32 R41, -RZ, R40.reuse.H0_H0 ;  /* 0x20000028ff297230 */ /* 0x100fe20000004100 */
[----:B------:R-:W-:Y:S01]  /*11190*/  LOP3.LUT R33, R37, 0xff0000, R14, 0xf8, !PT ;  /* 0x00ff000025217812 */ /* 0x000fe200078ef80e */
[----:B------:R-:W-:Y:S01]  /*111a0*/  HADD2.F32 R40, -RZ, R40.H1_H1 ;  /* 0x30000028ff287230 */ /* 0x000fe20000004100 */
[--C-:B------:R-:W-:Y:S02]  /*111b0*/  LOP3.LUT R21, R21, 0xff0000, R32.reuse, 0xf8, !PT ;  /* 0x00ff000015157812 */ /* 0x100fe400078ef820 */
[----:B------:R-:W-:Y:S01]  /*111c0*/  LOP3.LUT R37, R27, 0xff000000, R35, 0xf8, !PT ;  /* 0xff0000001b257812 */ /* 0x000fe200078ef823 */
[--C-:B------:R-:W-:Y:S01]  /*111d0*/  HADD2.F32 R35, -RZ, R34.reuse.H0_H0 ;  /* 0x20000022ff237230 */ /* 0x100fe20000004100 */
[----:B------:R-:W-:Y:S01]  /*111e0*/  LOP3.LUT R21, R21, 0xff000000, R32, 0xf8, !PT ;  /* 0xff00000015157812 */ /* 0x000fe200078ef820 */
[----:B------:R-:W-:Y:S01]  /*111f0*/  HADD2.F32 R34, -RZ, R34.H1_H1 ;  /* 0x30000022ff227230 */ /* 0x000fe20000004100 */
[----:B------:R-:W-:-:S02]  /*11200*/  LOP3.LUT R29, R29, 0xff0000, R12, 0xf8, !PT ;  /* 0x00ff00001d1d7812 */ /* 0x000fc400078ef80c */
[----:B------:R-:W-:Y:S02]  /*11210*/  F2FP.F16.E4M3.UNPACK_B R26, R9.H1 ;  /* 0x00000009ff1a723e */ /* 0x000fe400030006ff */
[-C--:B------:R-:W-:Y:S02]  /*11220*/  F2FP.F16.E4M3.UNPACK_B R31, R8.reuse ;  /* 0x00000008ff1f723e */ /* 0x080fe400020006ff */
[----:B------:R-:W-:Y:S02]  /*11230*/  F2FP.F16.E4M3.UNPACK_B R32, R8.H1 ;  /* 0x00000008ff20723e */ /* 0x000fe400030006ff */
[----:B------:R-:W-:Y:S02]  /*11240*/  F2FP.F16.E4M3.UNPACK_B R39, R39.H1 ;  /* 0x00000027ff27723e */ /* 0x000fe400030006ff */
[----:B------:R-:W-:Y:S02]  /*11250*/  F2FP.F16.E4M3.UNPACK_B R36, R36.H1 ;  /* 0x00000024ff24723e */ /* 0x000fe400030006ff */
[----:B------:R-:W-:-:S02]  /*11260*/  LOP3.LUT R38, R29, 0xff000000, R12, 0xf8, !PT ;  /* 0xff0000001d267812 */ /* 0x000fc400078ef80c */
[----:B------:R-:W-:Y:S02]  /*11270*/  LOP3.LUT R12, R33, 0xff000000, R14, 0xf8, !PT ;  /* 0xff000000210c7812 */ /* 0x000fe400078ef80e */
[-C--:B------:R-:W-:Y:S02]  /*11280*/  F2FP.F16.E4M3.UNPACK_B R30, R11.reuse ;  /* 0x0000000bff1e723e */ /* 0x080fe400020006ff */
[----:B------:R-:W-:Y:S01]  /*11290*/  F2FP.F16.E4M3.UNPACK_B R33, R11.H1 ;  /* 0x0000000bff21723e */ /* 0x000fe200030006ff */
[--C-:B------:R-:W-:Y:S01]  /*112a0*/  HADD2.F32 R11, -RZ, R36.reuse.H0_H0 ;  /* 0x20000024ff0b7230 */ /* 0x100fe20000004100 */
[----:B------:R-:W-:Y:S01]  /*112b0*/  F2FP.F16.E4M3.UNPACK_B R14, R10.H1 ;  /* 0x0000000aff0e723e */ /* 0x000fe200030006ff */
[----:B------:R-:W-:Y:S01]  /*112c0*/  HADD2.F32 R36, -RZ, R36.H1_H1 ;  /* 0x30000024ff247230 */ /* 0x000fe20000004100 */
[----:B----4-:R-:W0:Y:S02]  /*112d0*/  LDS.128 R4, [R49+0x10400] ;  /* 0x0104000031047984 */ /* 0x010e240000000c00 */
[----:B0-----:R-:W-:-:S02]  /*112e0*/  F2FP.F16.E4M3.UNPACK_B R13, R5 ;  /* 0x00000005ff0d723e */ /* 0x001fc400020006ff */
[----:B------:R-:W-:Y:S01]  /*112f0*/  F2FP.F16.E4M3.UNPACK_B R15, R5.H1 ;  /* 0x00000005ff0f723e */ /* 0x000fe200030006ff */
[--C-:B------:R-:W-:Y:S01]  /*11300*/  HADD2.F32 R5, -RZ, R24.reuse.H0_H0 ;  /* 0x20000018ff057230 */ /* 0x100fe20000004100 */
[-C--:B------:R-:W-:Y:S01]  /*11310*/  F2FP.F16.E4M3.UNPACK_B R28, R7.reuse ;  /* 0x00000007ff1c723e */ /* 0x080fe200020006ff */
[--C-:B------:R-:W-:Y:S01]  /*11320*/  HADD2.F32 R20, -RZ, R13.reuse.H0_H0 ;  /* 0x2000000dff147230 */ /* 0x100fe20000004100 */
[----:B------:R-:W-:Y:S01]  /*11330*/  F2FP.F16.E4M3.UNPACK_B R29, R7.H1 ;  /* 0x00000007ff1d723e */ /* 0x000fe200030006ff */
[----:B------:R-:W-:Y:S02]  /*11340*/  HADD2.F32 R24, -RZ, R24.H1_H1 ;  /* 0x30000018ff187230 */ /* 0x000fe40000004100 */
[C---:B------:R-:W-:Y:S01]  /*11350*/  FMUL.FTZ R9, R5.reuse, R41 ;  /* 0x0000002905097220 */ /* 0x040fe20000410000 */
[----:B------:R-:W-:Y:S01]  /*11360*/  FMUL.FTZ R8, R5, R35 ;  /* 0x0000002305087220 */ /* 0x000fe20000410000 */
[----:B------:R-:W-:Y:S01]  /*11370*/  F2FP.F16.E4M3.UNPACK_B R25, R4 ;  /* 0x00000004ff19723e */ /* 0x000fe200020006ff */
[----:B------:R-:W-:-:S02]  /*11380*/  HADD2.F32 R13, -RZ, R13.H1_H1 ;  /* 0x3000000dff0d7230 */ /* 0x000fc40000004100 */
[C---:B------:R-:W-:Y:S01]  /*11390*/  FFMA.FTZ R5, R20.reuse, R35, -R9 ;  /* 0x0000002314057223 */ /* 0x040fe20000010809 */
[----:B------:R-:W-:Y:S01]  /*113a0*/  F2FP.F16.E4M3.UNPACK_B R27, R4.H1 ;  /* 0x00000004ff1b723e */ /* 0x000fe200030006ff */
[----:B------:R-:W-:Y:S01]  /*113b0*/  FFMA.FTZ R9, R20, R41, R8 ;  /* 0x0000002914097223 */ /* 0x000fe20000010008 */
[-C--:B------:R-:W-:Y:S01]  /*113c0*/  F2FP.F16.E4M3.UNPACK_B R4, R6.reuse ;  /* 0x00000006ff04723e */ /* 0x080fe200020006ff */
[----:B------:R-:W-:Y:S01]  /*113d0*/  HADD2.F32 R35, -RZ, R39.H0_H0 ;  /* 0x20000027ff237230 */ /* 0x000fe20000004100 */
[----:B------:R-:W-:Y:S01]  /*113e0*/  F2FP.F16.E4M3.UNPACK_B R7, R6.H1 ;  /* 0x00000006ff07723e */ /* 0x000fe200030006ff */
[----:B------:R-:W-:Y:S01]  /*113f0*/  HADD2.F32 R8, -RZ, R26.H0_H0 ;  /* 0x2000001aff087230 */ /* 0x000fe20000004100 */
[----:B------:R-:W-:Y:S01]  /*11400*/  F2FP.F16.E4M3.UNPACK_B R6, R10 ;  /* 0x0000000aff06723e */ /* 0x000fe200020006ff */
[C---:B------:R-:W-:Y:S01]  /*11410*/  FMUL.FTZ R10, R24.reuse, R40 ;  /* 0x00000028180a7220 */ /* 0x040fe20000410000 */
[----:B------:R-:W-:Y:S01]  /*11420*/  FMUL.FTZ R41, R24, R34 ;  /* 0x0000002218297220 */ /* 0x000fe20000410000 */
[----:B------:R-:W-:-:S02]  /*11430*/  HADD2.F32 R20, -RZ, R15.H0_H0 ;  /* 0x2000000fff147230 */ /* 0x000fc40000004100 */
[C---:B------:R-:W-:Y:S01]  /*11440*/  FMUL.FTZ R43, R8.reuse, R35 ;  /* 0x00000023082b7220 */ /* 0x040fe20000410000 */
[-C--:B------:R-:W-:Y:S01]  /*11450*/  FMUL.FTZ R24, R8, R11.reuse ;  /* 0x0000000b08187220 */ /* 0x080fe20000410000 */
[C---:B------:R-:W-:Y:S01]  /*11460*/  FFMA.FTZ R8, R13.reuse, R34, -R10 ;  /* 0x000000220d087223 */ /* 0x040fe2000001080a */
[----:B------:R-:W-:Y:S01]  /*11470*/  FFMA.FTZ R10, R13, R40, R41 ;  /* 0x000000280d0a7223 */ /* 0x000fe20000010029 */
[-C--:B------:R-:W-:Y:S01]  /*11480*/  F2FP.F16.E4M3.UNPACK_B R40, R42.reuse ;  /* 0x0000002aff28723e */ /* 0x080fe200020006ff */
[C---:B------:R-:W-:Y:S01]  /*11490*/  FFMA.FTZ R11, R20.reuse, R11, -R43 ;  /* 0x0000000b140b7223 */ /* 0x040fe2000001082b */
[----:B------:R-:W-:Y:S01]  /*114a0*/  F2FP.F16.E4M3.UNPACK_B R34, R37 ;  /* 0x00000025ff22723e */ /* 0x000fe200020006ff */
[----:B------:R-:W-:Y:S01]  /*114b0*/  FFMA.FTZ R13, R20, R35, R24 ;  /* 0x00000023140d7223 */ /* 0x000fe20000010018 */
[----:B------:R-:W-:Y:S01]  /*114c0*/  HADD2.F32 R39, -RZ, R39.H1_H1 ;  /* 0x30000027ff277230 */ /* 0x000fe20000004100 */
[----:B------:R-:W-:Y:S01]  /*114d0*/  F2FP.F16.E4M3.UNPACK_B R42, R42.H1 ;  /* 0x0000002aff2a723e */ /* 0x000fe200030006ff */
[----:B------:R-:W-:Y:S01]  /*114e0*/  HADD2.F32 R20, -RZ, R26.H1_H1 ;  /* 0x3000001aff147230 */ /* 0x000fe20000004100 */
[----:B------:R-:W-:Y:S01]  /*114f0*/  F2FP.F16.E4M3.UNPACK_B R37, R37.H1 ;  /* 0x00000025ff25723e */ /* 0x000fe200030006ff */
[----:B------:R-:W-:-:S02]  /*11500*/  HADD2.F32 R41, -RZ, R40.H0_H0 ;  /* 0x20000028ff297230 */ /* 0x000fc40000004100 */
[----:B------:R-:W-:Y:S02]  /*11510*/  HADD2.F32 R24, -RZ, R30.H0_H0 ;  /* 0x2000001eff187230 */ /* 0x000fe40000004100 */
[C---:B------:R-:W-:Y:S01]  /*11520*/  FMUL.FTZ R46, R20.reuse, R39 ;  /* 0x00000027142e7220 */ /* 0x040fe20000410000 */
[----:B------:R-:W-:Y:S02]  /*11530*/  HADD2.F32 R35, -RZ, R34.H0_H0 ;  /* 0x20000022ff237230 */ /* 0x000fe40000004100 */
[----:B------:R-:W-:Y:S01]  /*11540*/  FMUL.FTZ R48, R20, R36 ;  /* 0x0000002414307220 */ /* 0x000fe20000410000 */
[----:B------:R-:W-:Y:S02]  /*11550*/  HADD2.F32 R15, -RZ, R15.H1_H1 ;  /* 0x3000000fff0f7230 */ /* 0x000fe40000004100 */
[C---:B------:R-:W-:Y:S01]  /*11560*/  FMUL.FTZ R43, R24.reuse, R41 ;  /* 0x00000029182b7220 */ /* 0x040fe20000410000 */
[--C-:B------:R-:W-:Y:S02]  /*11570*/  HADD2.F32 R26, -RZ, R28.reuse.H0_H0 ;  /* 0x2000001cff1a7230 */ /* 0x100fe40000004100 */
[----:B------:R-:W-:Y:S01]  /*11580*/  FMUL.FTZ R50, R24, R35 ;  /* 0x0000002318327220 */ /* 0x000fe20000410000 */
[----:B------:R-:W-:-:S02]  /*11590*/  HADD2.F32 R28, -RZ, R28.H1_H1 ;  /* 0x3000001cff1c7230 */ /* 0x000fc40000004100 */
[C---:B------:R-:W-:Y:S01]  /*115a0*/  FFMA.FTZ R20, R15.reuse, R36, -R46 ;  /* 0x000000240f147223 */ /* 0x040fe2000001082e */
[----:B------:R-:W-:Y:S01]  /*115b0*/  FFMA.FTZ R24, R15, R39, R48 ;  /* 0x000000270f187223 */ /* 0x000fe20000010030 */
[C---:B------:R-:W-:Y:S01]  /*115c0*/  FFMA.FTZ R15, R26.reuse, R35, -R43 ;  /* 0x000000231a0f7223 */ /* 0x040fe2000001082b */
[----:B------:R-:W-:Y:S01]  /*115d0*/  FFMA.FTZ R26, R26, R41, R50 ;  /* 0x000000291a1a7223 */ /* 0x000fe20000010032 */
[----:B------:R-:W-:Y:S01]  /*115e0*/  HADD2.F32 R41, -RZ, R40.H1_H1 ;  /* 0x30000028ff297230 */ /* 0x000fe20000004100 */
[----:B------:R-:W-:Y:S01]  /*115f0*/  F2FP.SATFINITE.E4M3.F32.PACK_AB_MERGE_C R11, R20, R11, RZ ;  /* 0x0000000b140b723e */ /* 0x000fe200048070ff */
[----:B------:R-:W-:Y:S01]  /*11600*/  HADD2.F32 R39, -RZ, R34.H1_H1 ;  /* 0x30000022ff277230 */ /* 0x000fe20000004100 */
[----:B------:R-:W-:Y:S01]  /*11610*/  F2FP.SATFINITE.E4M3.F32.PACK_AB_MERGE_C R13, R24, R13, RZ ;  /* 0x0000000d180d723e */ /* 0x000fe200048070ff */
[----:B------:R-:W-:Y:S01]  /*11620*/  HADD2.F32 R40, -RZ, R42.H0_H0 ;  /* 0x2000002aff287230 */ /* 0x000fe20000004100 */
[----:B------:R-:W-:Y:S01]  /*11630*/  F2FP.SATFINITE.E4M3.F32.PACK_AB_MERGE_C R5, R8, R5, R11 ;  /* 0x000000050805723e */ /* 0x000fe2000480700b */
[----:B------:R-:W-:Y:S01]  /*11640*/  HADD2.F32 R35, -RZ, R33.H0_H0 ;  /* 0x20000021ff237230 */ /* 0x000fe20000004100 */
[----:B------:R-:W-:Y:S01]  /*11650*/  F2FP.SATFINITE.E4M3.F32.PACK_AB_MERGE_C R9, R10, R9, R13 ;  /* 0x000000090a09723e */ /* 0x000fe2000480700d */
[----:B------:R-:W-:-:S02]  /*11660*/  HADD2.F32 R34, -RZ, R30.H1_H1 ;  /* 0x3000001eff227230 */ /* 0x000fc40000004100 */
[----:B------:R-:W-:Y:S02]  /*11670*/  HADD2.F32 R36, -RZ, R37.H0_H0 ;  /* 0x20000025ff247230 */ /* 0x000fe40000004100 */
[C---:B------:R-:W-:Y:S01]  /*11680*/  FMUL.FTZ R45, R35.reuse, R40 ;  /* 0x00000028232d7220 */ /* 0x040fe20000410000 */
[----:B------:R-:W-:Y:S02]  /*11690*/  HADD2.F32 R30, -RZ, R29.H0_H0 ;  /* 0x2000001dff1e7230 */ /* 0x000fe40000004100 */
[C---:B------:R-:W-:Y:S01]  /*116a0*/  FMUL.FTZ R43, R34.reuse, R41 ;  /* 0x00000029222b7220 */ /* 0x040fe20000410000 */
[----:B------:R-:W-:Y:S01]  /*116b0*/  FMUL.FTZ R34, R34, R39 ;  /* 0x0000002722227220 */ /* 0x000fe20000410000 */
[-C--:B------:R-:W-:Y:S01]  /*116c0*/  FMUL.FTZ R35, R35, R36.reuse ;  /* 0x0000002423237220 */ /* 0x080fe20000410000 */
[----:B------:R-:W-:Y:S02]  /*116d0*/  HADD2.F32 R42, -RZ, R42.H1_H1 ;  /* 0x3000002aff2a7230 */ /* 0x000fe40000004100 */
[----:B------:R-:W-:Y:S01]  /*116e0*/  FFMA.FTZ R45, R30, R36, -R45 ;  /* 0x000000241e2d7223 */ /* 0x000fe2000001082d */
[----:B------:R-:W-:-:S02]  /*116f0*/  HADD2.F32 R36, -RZ, R37.H1_H1 ;  /* 0x30000025ff247230 */ /* 0x000fc40000004100 */
[C---:B------:R-:W-:Y:S01]  /*11700*/  FFMA.FTZ R41, R28.reuse, R41, R34 ;  /* 0x000000291c297223 */ /* 0x040fe20000010022 */
[----:B------:R-:W-:Y:S01]  /*11710*/  F2FP.F16.E4M3.UNPACK_B R37, R38.H1 ;  /* 0x00000026ff25723e */ /* 0x000fe200030006ff */
[----:B------:R-:W-:Y:S01]  /*11720*/  HADD2.F32 R33, -RZ, R33.H1_H1 ;  /* 0x30000021ff217230 */ /* 0x000fe20000004100 */
[----:B------:R-:W-:Y:S01]  /*11730*/  F2FP.F16.E4M3.UNPACK_B R34, R21.H1 ;  /* 0x00000015ff22723e */ /* 0x000fe200030006ff */
[----:B------:R-:W-:Y:S01]  /*11740*/  FFMA.FTZ R48, R28, R39, -R43 ;  /* 0x000000271c307223 */ /* 0x000fe2000001082b */
[----:B------:R-:W-:Y:S01]  /*11750*/  FFMA.FTZ R43, R30, R40, R35 ;  /* 0x000000281e2b7223 */ /* 0x000fe20000010023 */
[----:B------:R-:W-:Y:S02]  /*11760*/  HADD2.F32 R29, -RZ, R29.H1_H1 ;  /* 0x3000001dff1d7230 */ /* 0x000fe40000004100 */
[C---:B------:R-:W-:Y:S01]  /*11770*/  FMUL.FTZ R40, R33.reuse, R42 ;  /* 0x0000002a21287220 */ /* 0x040fe20000410000 */
[----:B------:R-:W-:Y:S02]  /*11780*/  HADD2.F32 R39, -RZ, R37.H0_H0 ;  /* 0x20000025ff277230 */ /* 0x000fe40000004100 */
[----:B------:R-:W-:Y:S01]  /*11790*/  FMUL.FTZ R47, R33, R36 ;  /* 0x00000024212f7220 */ /* 0x000fe20000410000 */
[----:B------:R-:W-:-:S02]  /*117a0*/  HADD2.F32 R30, -RZ, R32.H0_H0 ;  /* 0x20000020ff1e7230 */ /* 0x000fc40000004100 */
[C---:B------:R-:W-:Y:S01]  /*117b0*/  FFMA.FTZ R50, R29.reuse, R36, -R40 ;  /* 0x000000241d327223 */ /* 0x040fe20000010828 */
[----:B------:R-:W-:Y:S02]  /*117c0*/  HADD2.F32 R35, -RZ, R34.H0_H0 ;  /* 0x20000022ff237230 */ /* 0x000fe40000004100 */
[----:B------:R-:W-:Y:S01]  /*117d0*/  FFMA.FTZ R52, R29, R42, R47 ;  /* 0x0000002a1d347223 */ /* 0x000fe2000001002f */
        /* <DEDUP_REMOVED lines=8> */
[----:B------:R-:W-:Y:S01]  /*11860*/  HADD2.F32 R27, -RZ, R27.H1_H1 ;  /* 0x3000001bff1b7230 */ /* 0x000fe20000004100 */
[----:B------:R-:W-:Y:S01]  /*11870*/  F2FP.F16.E4M3.UNPACK_B R29, R21 ;  /* 0x00000015ff1d723e */ /* 0x000fe200020006ff */
[-C--:B------:R-:W-:Y:S01]  /*11880*/  FMUL.FTZ R32, R32, R34.reuse ;  /* 0x0000002220207220 */ /* 0x080fe20000410000 */
[C---:B------:R-:W-:Y:S01]  /*11890*/  FFMA.FTZ R35, R28.reuse, R35, -R33 ;  /* 0x000000231c237223 */ /* 0x040fe20000010821 */
[----:B------:R-:W-:Y:S01]  /*118a0*/  FFMA.FTZ R39, R28, R39, R30 ;  /* 0x000000271c277223 */ /* 0x000fe2000001001e */
[C---:B------:R-:W-:Y:S01]  /*118b0*/  FFMA.FTZ R40, R27.reuse, R34, -R36 ;  /* 0x000000221b287223 */ /* 0x040fe20000010824 */
[----:B------:R-:W-:Y:S01]  /*118c0*/  FFMA.FTZ R42, R27, R37, R32 ;  /* 0x000000251b2a7223 */ /* 0x000fe20000010020 */
[----:B------:R-:W-:Y:S01]  /*118d0*/  HADD2.F32 R30, -RZ, R38.H0_H0 ;  /* 0x20000026ff1e7230 */ /* 0x000fe20000004100 */
[----:B------:R-:W-:Y:S01]  /*118e0*/  F2FP.SATFINITE.E4M3.F32.PACK_AB_MERGE_C R43, R52, R43, RZ ;  /* 0x0000002b342b723e */ /* 0x000fe200048070ff */
[----:B------:R-:W-:-:S02]  /*118f0*/  HADD2.F32 R28, -RZ, R31.H0_H0 ;  /* 0x2000001fff1c7230 */ /* 0x000fc40000004100 */
[----:B------:R-:W-:Y:S01]  /*11900*/  HADD2.F32 R27, -RZ, R29.H0_H0 ;  /* 0x2000001dff1b7230 */ /* 0x000fe20000004100 */
[----:B------:R-:W-:Y:S01]  /*11910*/  F2FP.SATFINITE.E4M3.F32.PACK_AB_MERGE_C R39, R42, R39, RZ ;  /* 0x000000272a27723e */ /* 0x000fe200048070ff */
[----:B------:R-:W-:Y:S02]  /*11920*/  HADD2.F32 R21, -RZ, R25.H0_H0 ;  /* 0x20000019ff157230 */ /* 0x000fe40000004100 */
[C---:B------:R-:W-:Y:S01]  /*11930*/  FMUL.FTZ R32, R28.reuse, R30 ;  /* 0x0000001e1c207220 */ /* 0x040fe20000410000 */
[----:B------:R-:W-:Y:S02]  /*11940*/  HADD2.F32 R38, -RZ, R38.H1_H1 ;  /* 0x30000026ff267230 */ /* 0x000fe40000004100 */
[-C--:B------:R-:W-:Y:S01]  /*11950*/  FMUL.FTZ R34, R28, R27.reuse ;  /* 0x0000001b1c227220 */ /* 0x080fe20000410000 */
[----:B------:R-:W-:Y:S02]  /*11960*/  HADD2.F32 R31, -RZ, R31.H1_H1 ;  /* 0x3000001fff1f7230 */ /* 0x000fe40000004100 */
[----:B------:R-:W-:Y:S01]  /*11970*/  FFMA.FTZ R32, R21, R27, -R32 ;  /* 0x0000001b15207223 */ /* 0x000fe20000010820 */
[----:B------:R-:W-:Y:S01]  /*11980*/  HADD2.F32 R28, -RZ, R29.H1_H1 ;  /* 0x3000001dff1c7230 */ /* 0x000fe20000004100 */
[----:B------:R-:W-:Y:S01]  /*11990*/  F2FP.F16.E4M3.UNPACK_B R29, R12.H1 ;  /* 0x0000000cff1d723e */ /* 0x000fe200030006ff */
[----:B------:R-:W-:-:S02]  /*119a0*/  HADD2.F32 R25, -RZ, R25.H1_H1 ;  /* 0x30000019ff197230 */ /* 0x000fc40000004100 */
[----:B------:R-:W-:Y:S01]  /*119b0*/  FFMA.FTZ R34, R21, R30, R34 ;  /* 0x0000001e15227223 */ /* 0x000fe20000010022 */
[C---:B------:R-:W-:Y:S01]  /*119c0*/  FMUL.FTZ R36, R31.reuse, R38 ;  /* 0x000000261f247220 */ /* 0x040fe20000410000 */
[-C--:B------:R-:W-:Y:S01]  /*119d0*/  F2FP.F16.E4M3.UNPACK_B R21, R3.reuse.H1 ;  /* 0x00000003ff15723e */ /* 0x080fe200030006ff */
[-C--:B------:R-:W-:Y:S01]  /*119e0*/  FMUL.FTZ R33, R31, R28.reuse ;  /* 0x0000001c1f217220 */ /* 0x080fe20000410000 */
[----:B------:R-:W-:Y:S02]  /*119f0*/  HADD2.F32 R30, -RZ, R29.H0_H0 ;  /* 0x2000001dff1e7230 */ /* 0x000fe40000004100 */
[C---:B------:R-:W-:Y:S01]  /*11a00*/  FFMA.FTZ R31, R25.reuse, R28, -R36 ;  /* 0x0000001c191f7223 */ /* 0x040fe20000010824 */
[----:B------:R-:W-:Y:S02]  /*11a10*/  HADD2.F32 R27, -RZ, R14.H0_H0 ;  /* 0x2000000eff1b7230 */ /* 0x000fe40000004100 */
[----:B------:R-:W-:Y:S01]  /*11a20*/  FFMA.FTZ R33, R25, R38, R33 ;  /* 0x0000002619217223 */ /* 0x000fe20000010021 */
[--C-:B------:R-:W-:Y:S01]  /*11a30*/  HADD2.F32 R28, -RZ, R21.reuse.H0_H0 ;  /* 0x20000015ff1c7230 */ /* 0x100fe20000004100 */
[----:B------:R-:W-:Y:S01]  /*11a40*/  F2FP.F16.E4M3.UNPACK_B R3, R3 ;  /* 0x00000003ff03723e */ /* 0x000fe200020006ff */
[----:B------:R-:W-:-:S02]  /*11a50*/  HADD2.F32 R25, -RZ, R21.H1_H1 ;  /* 0x30000015ff197230 */ /* 0x000fc40000004100 */
[C---:B------:R-:W-:Y:S01]  /*11a60*/  FMUL.FTZ R36, R27.reuse, R30 ;  /* 0x0000001e1b247220 */ /* 0x040fe20000410000 */
[----:B------:R-:W-:Y:S02]  /*11a70*/  HADD2.F32 R21, -RZ, R7.H0_H0 ;  /* 0x20000007ff157230 */ /* 0x000fe40000004100 */
[----:B------:R-:W-:Y:S01]  /*11a80*/  FMUL.FTZ R38, R27, R28 ;  /* 0x0000001c1b267220 */ /* 0x000fe20000410000 */
[----:B------:R-:W-:Y:S01]  /*11a90*/  HADD2.F32 R29, -RZ, R29.H1_H1 ;  /* 0x3000001dff1d7230 */ /* 0x000fe20000004100 */
[----:B------:R-:W-:Y:S01]  /*11aa0*/  F2FP.SATFINITE.E4M3.F32.PACK_AB_MERGE_C R11, R41, R26, R43 ;  /* 0x0000001a290b723e */ /* 0x000fe2000480702b */
[----:B------:R-:W-:Y:S02]  /*11ab0*/  HADD2.F32 R14, -RZ, R14.H1_H1 ;  /* 0x3000000eff0e7230 */ /* 0x000fe40000004100 */
[C---:B------:R-:W-:Y:S01]  /*11ac0*/  FFMA.FTZ R36, R21.reuse, R28, -R36 ;  /* 0x0000001c15247223 */ /* 0x040fe20000010824 */
[----:B------:R-:W-:Y:S02]  /*11ad0*/  HADD2.F32 R7, -RZ, R7.H1_H1 ;  /* 0x30000007ff077230 */ /* 0x000fe40000004100 */
[----:B------:R-:W-:Y:S01]  /*11ae0*/  FFMA.FTZ R38, R21, R30, R38 ;  /* 0x0000001e15267223 */ /* 0x000fe20000010026 */
[----:B------:R-:W-:-:S02]  /*11af0*/  HADD2.F32 R21, -RZ, R3.H1_H1 ;  /* 0x30000003ff157230 */ /* 0x000fc40000004100 */
[C---:B------:R-:W-:Y:S01]  /*11b00*/  FMUL.FTZ R28, R14.reuse, R29 ;  /* 0x0000001d0e1c7220 */ /* 0x040fe20000410000 */
[-C--:B------:R-:W-:Y:S01]  /*11b10*/  FMUL.FTZ R46, R14, R25.reuse ;  /* 0x000000190e2e7220 */ /* 0x080fe20000410000 */
[----:B------:R-:W-:Y:S01]  /*11b20*/  F2FP.F16.E4M3.UNPACK_B R14, R12 ;  /* 0x0000000cff0e723e */ /* 0x000fe200020006ff */
[----:B------:R-:W-:Y:S02]  /*11b30*/  HADD2.F32 R12, -RZ, R3.H0_H0 ;  /* 0x20000003ff0c7230 */ /* 0x000fe40000004100 */
[C---:B------:R-:W-:Y:S01]  /*11b40*/  FFMA.FTZ R37, R7.reuse, R25, -R28 ;  /* 0x0000001907257223 */ /* 0x040fe2000001081c */
[----:B------:R-:W-:Y:S01]  /*11b50*/  FFMA.FTZ R29, R7, R29, R46 ;  /* 0x0000001d071d7223 */ /* 0x000fe2000001002e */
[----:B------:R-:W-:Y:S01]  /*11b60*/  HADD2.F32 R7, -RZ, R6.H0_H0 ;  /* 0x20000006ff077230 */ /* 0x000fe20000004100 */
[----:B------:R-:W-:Y:S01]  /*11b70*/  F2FP.SATFINITE.E4M3.F32.PACK_AB_MERGE_C R8, R33, R34, R39 ;  /* 0x000000222108723e */ /* 0x000fe20004807027 */
[--C-:B------:R-:W-:Y:S01]  /*11b80*/  HADD2.F32 R28, -RZ, R14.reuse.H0_H0 ;  /* 0x2000000eff1c7230 */ /* 0x100fe20000004100 */
[----:B------:R-:W-:Y:S01]  /*11b90*/  F2FP.SATFINITE.E4M3.F32.PACK_AB_MERGE_C R36, R37, R36, RZ ;  /* 0x000000242524723e */ /* 0x000fe200048070ff */
[----:B------:R-:W-:Y:S01]  /*11ba0*/  HADD2.F32 R25, -RZ, R14.H1_H1 ;  /* 0x3000000eff197230 */ /* 0x000fe20000004100 */
[----:B------:R-:W-:Y:S01]  /*11bb0*/  F2FP.SATFINITE.E4M3.F32.PACK_AB_MERGE_C R29, R29, R38, RZ ;  /* 0x000000261d1d723e */ /* 0x000fe200048070ff */
[----:B------:R-:W-:-:S02]  /*11bc0*/  HADD2.F32 R6, -RZ, R6.H1_H1 ;  /* 0x30000006ff067230 */ /* 0x000fc40000004100 */
[C---:B------:R-:W-:Y:S01]  /*11bd0*/  FMUL.FTZ R14, R7.reuse, R28 ;  /* 0x0000001c070e7220 */ /* 0x040fe20000410000 */
[--C-:B------:R-:W-:Y:S02]  /*11be0*/  HADD2.F32 R3, -RZ, R4.reuse.H0_H0 ;  /* 0x20000004ff037230 */ /* 0x100fe40000004100 */
        /* <DEDUP_REMOVED lines=10> */
[----:B------:R-:W-:Y:S02]  /*11c90*/  F2FP.SATFINITE.E4M3.F32.PACK_AB_MERGE_C R7, R48, R15, R7 ;  /* 0x0000000f3007723e */ /* 0x000fe40004807007 */
[----:B------:R-:W-:Y:S02]  /*11ca0*/  F2FP.SATFINITE.E4M3.F32.PACK_AB_MERGE_C R4, R31, R32, R4 ;  /* 0x000000201f04723e */ /* 0x000fe40004807004 */
[----:B------:R-:W-:Y:S02]  /*11cb0*/  F2FP.SATFINITE.E4M3.F32.PACK_AB_MERGE_C R6, R27, R6, R36 ;  /* 0x000000061b06723e */ /* 0x000fe40004807024 */
[----:B------:R-:W-:-:S03]  /*11cc0*/  F2FP.SATFINITE.E4M3.F32.PACK_AB_MERGE_C R10, R30, R3, R29 ;  /* 0x000000031e0a723e */ /* 0x000fc6000480701d */
[----:B------:R0:W-:Y:S04]  /*11cd0*/  STS.128 [R49+0x10400], R4 ;  /* 0x0104000431007388 */ /* 0x0001e80000000c00 */
[----:B------:R0:W-:Y:S02]  /*11ce0*/  STS.128 [R0+0x10400], R8 ;  /* 0x0104000800007388 */ /* 0x0001e40000000c00 */
.L_x_1690:
[----:B------:R-:W-:Y:S05]  /*11cf0*/  BSYNC B0 ;  /* 0x0000000000007941 */ /* 0x000fea0003800000 */
.L_x_1683:
        /* <DEDUP_REMOVED lines=8> */
.L_x_1681:
[----:B0-23--:R-:W-:-:S05]  /*11d80*/  IMAD.U32 R0, RZ, RZ, UR40 ;  /* 0x00000028ff007e24 */ /* 0x00dfca000f8e00ff */
[----:B------:R-:W-:-:S13]  /*11d90*/  ISETP.NE.AND P0, PT, R0, 0x3, PT ;  /* 0x000000030000780c */ /* 0x000fda0003f05270 */
[----:B------:R-:W-:Y:S05]  /*11da0*/  @!P0 BRA `(.L_x_1710) ;  /* 0x0000000000048947 */ /* 0x000fea0003800000 */
[----:B------:R-:W-:Y:S01]  /*11db0*/  BPT.TRAP 0x1 ;  /* 0x000000040000795c */ /* 0x000fe20000300000 */
.L_x_1710:
[----:B-----5:R-:W-:Y:S01]  /*11dc0*/  IMAD R12, R22, 0x8, R16 ;  /* 0x00000008160c7824 */ /* 0x020fe200078e0210 */
[----:B-1----:R-:W-:-:S04]  /*11dd0*/  SHF.L.U32 R3, R23, 0x1f, RZ ;  /* 0x0000001f17037819 */ /* 0x002fc800000006ff */
[----:B------:R0:W1:Y:S01]  /*11de0*/  SYNCS.PHASECHK.TRANS64.TRYWAIT P1, [R12+URZ+0x22830], R3 ;  /* 0x022830030c0075a7 */ /* 0x000062000802017f */
[----:B------:R-:W-:Y:S05]  /*11df0*/  @!P0 BRA `(.L_x_1711) ;  /* 0x0000000000048947 */ /* 0x000fea0003800000 */
[----:B------:R-:W-:Y:S01]  /*11e00*/  BPT.TRAP 0x1 ;  /* 0x000000040000795c */ /* 0x000fe20000300000 */
.L_x_1711:
[----:B-1----:R-:W-:Y:S05]  /*11e10*/  @P1 BRA `(.L_x_1712) ;  /* 0x0000000000081947 */ /* 0x002fea0003800000 */
[----:B------:R-:W1:Y:S02]  /*11e20*/  SYNCS.PHASECHK.TRANS64.TRYWAIT P1, [R12+URZ+0x22830], R3 ;  /* 0x022830030c0075a7 */ /* 0x000e64000802017f */
[----:B-1----:R-:W-:Y:S05]  /*11e30*/  @!P1 BRA `(.L_x_1713) ;  /* 0x000001b000589947 */ /* 0x002fea0003800000 */
.L_x_1712:
[----:B------:R-:W-:Y:S05]  /*11e40*/  WARPSYNC.ALL ;  /* 0x0000000000007948 */ /* 0x000fea0003800000 */
[----:B------:R-:W-:Y:S01]  /*11e50*/  VIADD R0, R16, 0x16400 ;  /* 0x0001640010007836 */ /* 0x000fe20000000000 */
[----:B------:R-:W-:Y:S01]  /*11e60*/  R2UR UR24, R44 ;  /* 0x000000002c1872ca */ /* 0x000fe200000e0000 */
[----:B------:R-:W-:Y:S01]  /*11e70*/  IMAD.MOV.U32 R7, RZ, RZ, -0x7fffffe0 ;  /* 0x80000020ff077424 */ /* 0x000fe200078e00ff */
[----:B------:R-:W-:Y:S01]  /*11e80*/  WARPGROUP.ARRIVE ;  /* 0x00000000000079c5 */ /* 0x000fe20000000000 */
[----:B------:R-:W-:Y:S01]  /*11e90*/  UMOV UR25, 0x80000020 ;  /* 0x8000002000197882 */ /* 0x000fe20000000000 */
[----:B------:R-:W-:Y:S01]  /*11ea0*/  SHF.R.U32.HI R0, RZ, 0x4, R0 ;  /* 0x00000004ff007819 */ /* 0x000fe20000011600 */
[----:B------:R-:W-:Y:S01]  /*11eb0*/  IMAD.MOV.U32 R9, RZ, RZ, -0x7fffffe0 ;  /* 0x80000020ff097424 */ /* 0x000fe200078e00ff */
[----:B------:R-:W-:Y:S01]  /*11ec0*/  R2UR UR27, R7 ;  /* 0x00000000071b72ca */ /* 0x000fe200000e0000 */
[----:B------:R-:W-:Y:S01]  /*11ed0*/  UMOV UR5, 0x80000020 ;  /* 0x8000002000057882 */ /* 0x000fe20000000000 */
[----:B------:R-:W-:Y:S01]  /*11ee0*/  LOP3.LUT R0, R0, 0x3fff, RZ, 0xc0, !PT ;  /* 0x00003fff00007812 */ /* 0x000fe200078ec0ff */
[----:B------:R-:W-:Y:S01]  /*11ef0*/  UMOV UR9, 0x80000020 ;  /* 0x8000002000097882 */ /* 0x000fe20000000000 */
[----:B------:R-:W-:Y:S01]  /*11f00*/  R2UR UR7, R9 ;  /* 0x00000000090772ca */ /* 0x000fe200000e0000 */
[----:B------:R-:W-:Y:S01]  /*11f10*/  IMAD.MOV.U32 R9, RZ, RZ, -0x7fffffe0 ;  /* 0x80000020ff097424 */ /* 0x000fe200078e00ff */
[----:B------:R-:W-:Y:S01]  /*11f20*/  LOP3.LUT R5, R0, 0x10000, RZ, 0xfc, !PT ;  /* 0x0001000000057812 */ /* 0x000fe200078efcff */
[----:B------:R-:W-:Y:S01]  /*11f30*/  ULOP3.LUT UR24, UR24, 0x10000, URZ, 0xfc, !UPT ;  /* 0x0001000018187892 */ /* 0x000fe2000f8efc3f */
[----:B------:R-:W-:Y:S01]  /*11f40*/  IMAD.MOV.U32 R7, RZ, RZ, -0x7fffffe0 ;  /* 0x80000020ff077424 */ /* 0x000fe200078e00ff */
[----:B------:R-:W-:Y:S01]  /*11f50*/  UMOV UR13, 0x80000020 ;  /* 0x80000020000d7882 */ /* 0x000fe20000000000 */
[----:B------:R-:W-:Y:S01]  /*11f60*/  R2UR UR11, R9 ;  /* 0x00000000090b72ca */ /* 0x000fe200000e0000 */
[----:B------:R-:W-:Y:S01]  /*11f70*/  IMAD R6, R22, 0x600, R5 ;  /* 0x0000060016067824 */ /* 0x000fe200078e0205 */
[----:B------:R-:W-:Y:S01]  /*11f80*/  UIADD3 UR4, UR24, 0x2, URZ ;  /* 0x0000000218047890 */ /* 0x000fe2000fffe03f */
[----:B------:R-:W-:Y:S01]  /*11f90*/  IMAD.MOV.U32 R9, RZ, RZ, -0x7fffffe0 ;  /* 0x80000020ff097424 */ /* 0x000fe200078e00ff */
[----:B------:R-:W-:Y:S01]  /*11fa0*/  UIADD3 UR8, UR24, 0x200, URZ ;  /* 0x0000020018087890 */ /* 0x000fe2000fffe03f */
[C---:B------:R-:W-:Y:S01]  /*11fb0*/  VIADD R8, R6.reuse, 0x2 ;  /* 0x0000000206087836 */ /* 0x040fe20000000000 */
[----:B------:R-:W-:Y:S01]  /*11fc0*/  R2UR UR26, R6 ;  /* 0x00000000061a72ca */ /* 0x000fe200000e0000 */
[----:B------:R-:W-:Y:S01]  /*11fd0*/  UIADD3 UR12, UR24, 0x202, URZ ;  /* 0x00000202180c7890 */ /* 0x000fe2000fffe03f */
[----:B------:R-:W-:Y:S01]  /*11fe0*/  R2UR UR15, R9 ;  /* 0x00000000090f72ca */ /* 0x000fe200000e0000 */
[----:B------:R-:W-:Y:S01]  /*11ff0*/  IMAD.MOV.U32 R9, RZ, RZ, -0x7fffffe0 ;  /* 0x80000020ff097424 */ /* 0x000fe200078e00ff */
[----:B------:R-:W-:Y:S01]  /*12000*/  R2UR UR6, R8 ;  /* 0x00000000080672ca */ /* 0x000fe200000e0000 */
[----:B------:R-:W-:Y:S01]  /*12010*/  VIADD R8, R6, 0x200 ;  /* 0x0000020006087836 */ /* 0x000fe20000000000 */
[----:B------:R-:W-:Y:S01]  /*12020*/  UIADD3 UR16, UR24, 0x400, URZ ;  /* 0x0000040018107890 */ /* 0x000fe2000fffe03f */
[----:B------:R-:W-:Y:S01]  /*12030*/  R2UR UR23, R7 ;  /* 0x00000000071772ca */ /* 0x000fe200000e0000 */
[----:B------:R-:W-:Y:S01]  /*12040*/  UMOV UR17, 0x80000020 ;  /* 0x8000002000117882 */ /* 0x000fe20000000000 */
[----:B------:R-:W-:Y:S01]  /*12050*/  R2UR UR19, R9 ;  /* 0x00000000091372ca */ /* 0x000fe200000e0000 */
[----:B------:R-:W-:Y:S01]  /*12060*/  UIADD3 UR20, UR24, 0x402, URZ ;  /* 0x0000040218147890 */ /* 0x000fe2000fffe03f */
[----:B------:R-:W-:Y:S01]  /*12070*/  R2UR UR10, R8 ;  /* 0x00000000080a72ca */ /* 0x000fe200000e0000 */
[----:B------:R-:W-:Y:S01]  /*12080*/  VIADD R8, R6, 0x202 ;  /* 0x0000020206087836 */ /* 0x000fe20000000000 */
[----:B------:R-:W-:Y:S01]  /*12090*/  QGMMA.64x128x32.F32.E4M3.E4M3 R24, gdesc[UR24], RZ, !UPT, gsb0 ;  /* 0x01e00000181879f3 */ /* 0x000fe2000c0008ff */
[----:B------:R-:W-:-:S03]  /*120a0*/  UMOV UR21, 0x80000020 ;  /* 0x8000002000157882 */ /* 0x000fc60000000000 */
[----:B------:R-:W-:Y:S01]  /*120b0*/  R2UR UR14, R8 ;  /* 0x00000000080e72ca */ /* 0x000fe200000e0000 */
[C---:B------:R-:W-:Y:S02]  /*120c0*/  VIADD R8, R6.reuse, 0x400 ;  /* 0x0000040006087836 */ /* 0x040fe40000000000 */
[----:B------:R-:W-:-:S03]  /*120d0*/  VIADD R6, R6, 0x402 ;  /* 0x0000040206067836 */ /* 0x000fc60000000000 */
[----:B------:R-:W-:Y:S02]  /*120e0*/  R2UR UR18, R8 ;  /* 0x00000000081272ca */ /* 0x000fe400000e0000 */
[----:B------:R-:W-:Y:S01]  /*120f0*/  R2UR UR22, R6 ;  /* 0x00000000061672ca */ /* 0x000fe200000e0000 */
        /* <DEDUP_REMOVED lines=18> */
.L_x_1714:
[----:B------:R-:W2:Y:S01]  /*12220*/  LDC R6, c[0x0][0x448] ;  /* 0x00011200ff067b82 */ /* 0x000ea20000000800 */
[C---:B------:R-:W-:Y:S01]  /*12230*/  FMUL.FTZ R15, R2.reuse, R38 ;  /* 0x00000026020f7220 */ /* 0x040fe20000410000 */
[C---:B------:R-:W-:Y:S01]  /*12240*/  FMUL.FTZ R38, R2.reuse, R41 ;  /* 0x0000002902267220 */ /* 0x040fe20000410000 */
[C---:B------:R-:W-:Y:S01]  /*12250*/  FMUL.FTZ R41, R2.reuse, R45 ;  /* 0x0000002d02297220 */ /* 0x040fe20000410000 */
[C---:B------:R-:W-:Y:S01]  /*12260*/  FMUL.FTZ R45, R2.reuse, R67 ;  /* 0x00000043022d7220 */ /* 0x040fe20000410000 */
[----:B------:R-:W-:Y:S02]  /*12270*/  IMAD.IADD R67, R197, 0x1, R177 ;  /* 0x00000001c5437824 */ /* 0x000fe400078e02b1 */
[C---:B01----:R-:W-:Y:S01]  /*12280*/  FMUL.FTZ R3, R2.reuse, R27 ;  /* 0x0000001b02037220 */ /* 0x043fe20000410000 */
[C---:B------:R-:W-:Y:S01]  /*12290*/  FMUL.FTZ R27, R2.reuse, R50 ;  /* 0x00000032021b7220 */ /* 0x040fe20000410000 */
[C---:B------:R-:W-:Y:S01]  /*122a0*/  FMUL.FTZ R10, R2.reuse, R30 ;  /* 0x0000001e020a7220 */ /* 0x040fe20000410000 */
[C---:B------:R-:W-:Y:S01]  /*122b0*/  FMUL.FTZ R50, R2.reuse, R78 ;  /* 0x0000004e02327220 */ /* 0x040fe20000410000 */
[----:B------:R-:W-:Y:S01]  /*122c0*/  FMUL.FTZ R30, R2, R54 ;  /* 0x00000036021e7220 */ /* 0x000fe20000410000 */
[----:B------:R-:W-:-:S02]  /*122d0*/  VIADD R12, R12, 0x22840 ;  /* 0x000228400c0c7836 */ /* 0x000fc40000000000 */
[C---:B------:R-:W-:Y:S01]  /*122e0*/  FMUL.FTZ R11, R2.reuse, R31 ;  /* 0x0000001f020b7220 */ /* 0x040fe20000410000 */
[C---:B------:R-:W-:Y:S01]  /*122f0*/  FMUL.FTZ R13, R2.reuse, R34 ;  /* 0x00000022020d7220 */ /* 0x040fe20000410000 */
[----:B------:R-:W-:Y:S02]  /*12300*/  IMAD.MOV.U32 R54, RZ, RZ, -0x80 ;  /* 0xffffff80ff367424 */ /* 0x000fe400078e00ff */
[C---:B----4-:R-:W-:Y:S01]  /*12310*/  FMUL.FTZ R4, R2.reuse, R24 ;  /* 0x0000001802047220 */ /* 0x050fe20000410000 */
        /* <DEDUP_REMOVED lines=8> */
[----:B--2---:R-:W-:Y:S01]  /*123a0*/  ISETP.NE.AND P1, PT, R6, 0x1, PT ;  /* 0x000000010600780c */ /* 0x004fe20003f25270 */
[C---:B------:R-:W-:Y:S01]  /*123b0*/  FMUL.FTZ R93, R2.reuse, R49 ;  /* 0x00000031025d7220 */ /* 0x040fe20000410000 */
[----:B------:R-:W0:Y:S01]  /*123c0*/  LDC.64 R6, c[0x0][0x9e0] ;  /* 0x00027800ff067b82 */ /* 0x000e220000000a00 */
        /* <DEDUP_REMOVED lines=17> */
[C---:B------:R-:W-:Y:S01]  /*124e0*/  FMUL.FTZ R29, R2.reuse, R51 ;  /* 0x00000033021d7220 */ /* 0x040fe20000410000 */
[----:B------:R-:W2:Y:S01]  /*124f0*/  @P1 LDC R9, c[0x0][0x450] ;  /* 0x00011400ff091b82 */ /* 0x000ea20000000800 */
        /* <DEDUP_REMOVED lines=14> */
[----:B------:R-:W-:Y:S01]  /*125e0*/  FMUL.FTZ R62, R2, R73 ;  /* 0x00000049023e7220 */ /* 0x000fe20000410000 */
[----:B-1----:R-:W-:-:S04]  /*125f0*/  @P1 IMAD.HI.U32 R8, R67, R8, RZ ;  /* 0x0000000843081227 */ /* 0x002fc800078e00ff */
[C---:B------:R-:W-:Y:S01]  /*12600*/  FMUL.FTZ R48, R2.reuse, R74 ;  /* 0x0000004a02307220 */ /* 0x040fe20000410000 */
[C---:B------:R-:W-:Y:S01]  /*12610*/  FMUL.FTZ R66, R2.reuse, R76 ;  /* 0x0000004c02427220 */ /* 0x040fe20000410000 */
[C---:B------:R-:W-:Y:S01]  /*12620*/  FMUL.FTZ R65, R2.reuse, R77 ;  /* 0x0000004d02417220 */ /* 0x040fe20000410000 */
[C---:B------:R-:W-:Y:S01]  /*12630*/  FMUL.FTZ R51, R2.reuse, R79 ;  /* 0x0000004f02337220 */ /* 0x040fe20000410000 */
[C---:B------:R-:W-:Y:S01]  /*12640*/  FMUL.FTZ R69, R2.reuse, R80 ;  /* 0x0000005002457220 */ /* 0x040fe20000410000 */
[C---:B------:R-:W-:Y:S01]  /*12650*/  FMUL.FTZ R68, R2.reuse, R81 ;  /* 0x0000005102447220 */ /* 0x040fe20000410000 */
[C---:B------:R-:W-:Y:S01]  /*12660*/  FMUL.FTZ R53, R2.reuse, R82 ;  /* 0x0000005202357220 */ /* 0x040fe20000410000 */
[----:B--2---:R-:W-:Y:S01]  /*12670*/  @P1 SHF.R.U32.HI R67, RZ, R9, R8 ;  /* 0x00000009ff431219 */ /* 0x004fe20000011608 */
[----:B------:R-:W-:Y:S02]  /*12680*/  IMAD.U32 R9, RZ, RZ, UR38 ;  /* 0x00000026ff097e24 */ /* 0x000fe4000f8e00ff */
[C---:B------:R-:W-:Y:S01]  /*12690*/  FMUL.FTZ R52, R2.reuse, R83 ;  /* 0x0000005302347220 */ /* 0x040fe20000410000 */
[C---:B------:R-:W-:Y:S01]  /*126a0*/  FMUL.FTZ R72, R2.reuse, R84 ;  /* 0x0000005402487220 */ /* 0x040fe20000410000 */
[C---:B------:R-:W-:Y:S01]  /*126b0*/  FMUL.FTZ R71, R2.reuse, R85 ;  /* 0x0000005502477220 */ /* 0x040fe20000410000 */
[----:B------:R-:W1:Y:S01]  /*126c0*/  SHFL.IDX PT, R78, R67, RZ, 0x1c1f ;  /* 0x001c1fff434e7589 */ /* 0x000e6200000e0000 */
[----:B------:R-:W-:Y:S01]  /*126d0*/  PRMT R8, R9, 0x654, R12 ;  /* 0x0000065409087816 */ /* 0x000fe2000000000c */
[C---:B------:R-:W-:Y:S01]  /*126e0*/  FMUL.FTZ R54, R2.reuse, R87 ;  /* 0x0000005702367220 */ /* 0x040fe20000410000 */
[----:B------:R-:W-:Y:S01]  /*126f0*/  FMUL.FTZ R86, R2, R86 ;  /* 0x0000005602567220 */ /* 0x000fe20000410000 */
[----:B0-----:R-:W-:Y:S01]  /*12700*/  ISETP.GE.AND P2, PT, R7, 0x1, PT ;  /* 0x000000010700780c */ /* 0x001fe20003f46270 */
[----:B------:R0:W-:Y:S01]  /*12710*/  SYNCS.ARRIVE.TRANS64.RED.A1T0 RZ, [R8+URZ], RZ ;  /* 0x000000ff08ff79a7 */ /* 0x0001e2000810043f */
[----:B------:R-:W-:Y:S01]  /*12720*/  ULDC UR41, c[0x0][0x9dc] ;  /* 0x0002770000297ab9 */ /* 0x000fe20000000800 */
[----:B------:R-:W2:Y:S01]  /*12730*/  MUFU.TANH R4, R4 ;  /* 0x0000000400047308 */ /* 0x000ea20000002400 */
[----:B------:R-:W-:Y:S01]  /*12740*/  ULOP3.LUT UR41, URZ, UR41, URZ, 0x33, !UPT ;  /* 0x000000293f297292 */ /* 0x000fe2000f8e333f */
[----:B------:R-:W-:-:S02]  /*12750*/  IADD3 R74, -R170, R171, R75 ;  /* 0x000000abaa4a7210 */ /* 0x000fc40007ffe14b */
[----:B------:R-:W-:Y:S02]  /*12760*/  LEA R64, R89, 0xffffff80, 0x7 ;  /* 0xffffff8059407811 */ /* 0x000fe400078e38ff */
[----:B0-----:R-:W-:Y:S02]  /*12770*/  IADD3 R8, -R170, 0x1, R75 ;  /* 0x00000001aa087810 */ /* 0x001fe40007ffe14b */
[----:B------:R-:W0:Y:S02]  /*12780*/  MUFU.TANH R90, R90 ;  /* 0x0000005a005a7308 */ /* 0x000e240000002400 */
[----:B------:R-:W-:-:S05]  /*12790*/  IADD3 R73, -R169, R8, R171 ;  /* 0x00000008a9497210 */ /* 0x000fca0007ffe1ab */
[C---:B------:R-:W-:Y:S01]  /*127a0*/  VIADD R70, R73.reuse, UR41 ;  /* 0x0000002949467c36 */ /* 0x040fe20008000000 */
[----:B------:R-:W3:Y:S01]  /*127b0*/  MUFU.TANH R0, R0 ;  /* 0x0000000000007308 */ /* 0x000ee20000002400 */
[----:B------:R-:W-:Y:S02]  /*127c0*/  IADD3 R73, R73, R6, RZ ;  /* 0x0000000649497210 */ /* 0x000fe40007ffe0ff */
[----:B-1----:R-:W-:Y:S02]  /*127d0*/  IMAD.IADD R77, R70, 0x1, R78 ;  /* 0x00000001464d7824 */ /* 0x002fe400078e024e */
[----:B------:R-:W-:-:S03]  /*127e0*/  VIADDMNMX R76, R78, R73, R74, PT ;  /* 0x000000494e4c7246 */ /* 0x000fc6000380014a */
[----:B------:R-:W1:Y:S08]  /*127f0*/  MUFU.TANH R3, R3 ;  /* 0x0000000300037308 */ /* 0x000e700000002400 */
        /* <DEDUP_REMOVED lines=59> */
[----:B------:R-:W0:Y:S01]  /*12bb0*/  MUFU.TANH R54, R54 ;  /* 0x0000003600367308 */ /* 0x000e220000002400 */
[----:B-1234-:R-:W-:Y:S05]  /*12bc0*/  @!P2 BRA `(.L_x_1715) ;  /* 0x000000000050a947 */ /* 0x01efea0003800000 */
[----:B------:R-:W-:Y:S01]  /*12bd0*/  IADD3 R79, -R169, R171, R78 ;  /* 0x000000aba94f7210 */ /* 0x000fe20007ffe14e */
[----:B------:R-:W-:Y:S03]  /*12be0*/  BSSY B0, `(.L_x_1716) ;  /* 0x000000e000007945 */ /* 0x000fe60003800000 */
[----:B------:R-:W-:-:S13]  /*12bf0*/  ISETP.GT.AND P3, PT, R79, -0x1, PT ;  /* 0xffffffff4f00780c */ /* 0x000fda0003f64270 */
        /* <DEDUP_REMOVED lines=8> */
.L_x_1717:
[----:B------:R-:W-:-:S13]  /*12c80*/  ISETP.NE.AND P3, PT, R7, 0x1, PT ;  /* 0x000000010700780c */ /* 0x000fda0003f65270 */
[----:B------:R-:W1:Y:S02]  /*12c90*/  @P3 LDC.64 R8, c[0x0][0x9e8] ;  /* 0x00027a00ff083b82 */ /* 0x000e640000000a00 */
[----:B-1----:R-:W-:-:S05]  /*12ca0*/  @P3 IMAD.HI.U32 R8, R79, R8, RZ ;  /* 0x000000084f083227 */ /* 0x002fca00078e00ff */
[----:B------:R-:W-:-:S07]  /*12cb0*/  @P3 SHF.R.U32.HI R79, RZ, R9, R8 ;  /* 0x00000009ff4f3219 */ /* 0x000fce0000011608 */
.L_x_1718:
[----:B------:R-:W-:Y:S05]  /*12cc0*/  BSYNC B0 ;  /* 0x0000000000007941 */ /* 0x000fea0003800000 */
.L_x_1716:
[----:B------:R-:W-:-:S04]  /*12cd0*/  IMAD R79, R79, R7, -R64 ;  /* 0x000000074f4f7224 */ /* 0x000fc800078e0a40 */
[----:B------:R-:W-:-:S05]  /*12ce0*/  IMAD.IADD R8, R79, 0x1, -R170 ;  /* 0x000000014f087824 */ /* 0x000fca00078e0aaa */
[----:B------:R-:W-:Y:S02]  /*12cf0*/  VIMNMX R77, R77, R8, !PT ;  /* 0x000000084d4d7248 */ /* 0x000fe40007fe0100 */
[----:B------:R-:W-:-:S07]  /*12d00*/  VIADDMNMX R76, R8, R7, R76, PT ;  /* 0x00000007084c7246 */ /* 0x000fce000380014c */
.L_x_1715:
[C---:B------:R-:W-:Y:S02]  /*12d10*/  ISETP.GE.AND P3, PT, R75.reuse, 0x2, PT ;  /* 0x000000024b00780c */ /* 0x040fe40003f66270 */
[----:B------:R-:W-:Y:S02]  /*12d20*/  ISETP.GE.AND P5, PT, R75, 0x9, PT ;  /* 0x000000094b00780c */ /* 0x000fe40003fa6270 */
[----:B------:R-:W-:Y:S02]  /*12d30*/  ISETP.GT.AND P4, PT, R77, 0x1, !P3 ;  /* 0x000000014d00780c */ /* 0x000fe40005f84270 */
[----:B------:R-:W-:Y:S02]  /*12d40*/  P2R R104, PR, RZ, 0x20 ;  /* 0x00000020ff687803 */ /* 0x000fe40000000000 */
[----:B------:R-:W-:-:S04]  /*12d50*/  ISETP.LT.OR P4, PT, R76, 0x2, P4 ;  /* 0x000000024c00780c */ /* 0x000fc80002781670 */
[----:B0-----:R-:W-:Y:S02]  /*12d60*/  FSEL R90, R90, -INF , !P4 ;  /* 0xff8000005a5a7808 */ /* 0x001fe40006000000 */
[----:B------:R-:W-:Y:S02]  /*12d70*/  ISETP.GT.AND P4, PT, R77, 0x8, !P5 ;  /* 0x000000084d00780c */ /* 0x000fe40006f84270 */
[----:B------:R-:W-:Y:S02]  /*12d80*/  ISETP.GE.AND P5, PT, R75, 0xa, PT ;  /* 0x0000000a4b00780c */ /* 0x000fe40003fa6270 */
[----:B------:R-:W-:Y:S02]  /*12d90*/  ISETP.LT.OR P4, PT, R76, 0x9, P4 ;  /* 0x000000094c00780c */ /* 0x000fe40002781670 */
[----:B------:R-:W-:Y:S02]  /*12da0*/  P2R R103, PR, RZ, 0x20 ;  /* 0x00000020ff677803 */ /* 0x000fe40000000000 */
[----:B------:R-:W-:-:S02]  /*12db0*/  FSEL R91, R91, -INF , !P4 ;  /* 0xff8000005b5b7808 */ /* 0x000fc40006000000 */
[----:B------:R-:W-:Y:S02]  /*12dc0*/  ISETP.GT.AND P4, PT, R77, 0x9, !P5 ;  /* 0x000000094d00780c */ /* 0x000fe40006f84270 */
[----:B------:R-:W-:Y:S02]  /*12dd0*/  ISETP.GE.AND P5, PT, R75, 0x11, PT ;  /* 0x000000114b00780c */ /* 0x000fe40003fa6270 */
[----:B------:R-:W-:Y:S02]  /*12de0*/  ISETP.LT.OR P4, PT, R76, 0xa, P4 ;  /* 0x0000000a4c00780c */ /* 0x000fe40002781670 */
[----:B------:R-:W-:Y:S02]  /*12df0*/  P2R R102, PR, RZ, 0x20 ;  /* 0x00000020ff667803 */ /* 0x000fe40000000000 */
[----:B------:R-:W-:Y:S02]  /*12e00*/  FSEL R28, R28, -INF , !P4 ;  /* 0xff8000001c1c7808 */ /* 0x000fe40006000000 */
[----:B------:R-:W-:-:S02]  /*12e10*/  ISETP.GT.AND P4, PT, R77, 0x10, !P5 ;  /* 0x000000104d00780c */ /* 0x000fc40006f84270 */
[----:B------:R-:W-:Y:S02]  /*12e20*/  ISETP.GE.AND P5, PT, R75, 0x12, PT ;  /* 0x000000124b00780c */ /* 0x000fe40003fa6270 */
[----:B------:R-:W-:Y:S02]  /*12e30*/  ISETP.LT.OR P4, PT, R76, 0x11, P4 ;  /* 0x000000114c00780c */ /* 0x000fe40002781670 */
[----:B------:R-:W-:Y:S02]  /*12e40*/  P2R R101, PR, RZ, 0x20 ;  /* 0x00000020ff657803 */ /* 0x000fe40000000000 */
[----:B------:R-:W-:Y:S02]  /*12e50*/  FSEL R32, R32, -INF , !P4 ;  /* 0xff80000020207808 */ /* 0x000fe40006000000 */
[----:B------:R-:W-:Y:S02]  /*12e60*/  ISETP.GT.AND P4, PT, R77, 0x11, !P5 ;  /* 0x000000114d00780c */ /* 0x000fe40006f84270 */
[----:B------:R-:W-:-:S02]  /*12e70*/  ISETP.GE.AND P5, PT, R75, 0x19, PT ;  /* 0x000000194b00780c */ /* 0x000fc40003fa6270 */
[C---:B------:R-:W-:Y:S02]  /*12e80*/  ISETP.LT.OR P4, PT, R76.reuse, 0x12, P4 ;  /* 0x000000124c00780c */ /* 0x040fe40002781670 */
[----:B------:R-:W-:Y:S02]  /*12e90*/  P2R R110, PR, RZ, 0x20 ;  /* 0x00000020ff6e7803 */ /* 0x000fe40000000000 */
[----:B------:R-:W-:Y:S02]  /*12ea0*/  FSEL R31, R31, -INF , !P4 ;  /* 0xff8000001f1f7808 */ /* 0x000fe40006000000 */
[----:B------:R-:W-:Y:S02]  /*12eb0*/  ISETP.GT.AND P4, PT, R77, 0x18, !P5 ;  /* 0x000000184d00780c */ /* 0x000fe40006f84270 */
[----:B------:R-:W-:Y:S02]  /*12ec0*/  ISETP.GE.AND P5, PT, R75, 0x1a, PT ;  /* 0x0000001a4b00780c */ /* 0x000fe40003fa6270 */
[----:B------:R-:W-:-:S02]  /*12ed0*/  ISETP.LT.OR P4, PT, R76, 0x19, P4 ;  /* 0x000000194c00780c */ /* 0x000fc40002781670 */
[----:B------:R-:W-:Y:S02]  /*12ee0*/  P2R R100, PR, RZ, 0x20 ;  /* 0x00000020ff647803 */ /* 0x000fe40000000000 */
[----:B------:R-:W-:Y:S02]  /*12ef0*/  FSEL R35, R35, -INF , !P4 ;  /* 0xff80000023237808 */ /* 0x000fe40006000000 */
[----:B------:R-:W-:Y:S02]  /*12f00*/  ISETP.GT.AND P4, PT, R77, 0x19, !P5 ;  /* 0x000000194d00780c */ /* 0x000fe40006f84270 */
[----:B------:R-:W-:Y:S02]  /*12f10*/  ISETP.GE.AND P5, PT, R75, 0x21, PT ;  /* 0x000000214b00780c */ /* 0x000fe40003fa6270 */
[----:B------:R-:W-:Y:S02]  /*12f20*/  ISETP.LT.OR P4, PT, R76, 0x1a, P4 ;  /* 0x0000001a4c00780c */ /* 0x000fe40002781670 */
[----:B------:R-:W-:-:S02]  /*12f30*/  P2R R99, PR, RZ, 0x20 ;  /* 0x00000020ff637803 */ /* 0x000fc40000000000 */
[----:B------:R-:W-:Y:S02]  /*12f40*/  FSEL R34, R34, -INF , !P4 ;  /* 0xff80000022227808 */ /* 0x000fe40006000000 */
        /* <DEDUP_REMOVED lines=47> */
[----:B------:R-:W-:Y:S02]  /*13240*/  ISETP.LT.OR P4, PT, R76, 0x42, P4 ;  /* 0x000000424c00780c */ /* 0x000fe40002781670 */
        /* <DEDUP_REMOVED lines=68> */
[----:B------:R-:W0:Y:S01]  /*13690*/  SHFL.IDX PT, R4, R67, 0x1, 0x1c1f ;  /* 0x003c1f0043047f89 */ /* 0x000e2200000e0000 */
[----:B------:R-:W-:-:S04]  /*136a0*/  ISETP.GE.AND P6, PT, R75, 0x7a, PT ;  /* 0x0000007a4b00780c */ /* 0x000fc80003fc6270 */
[----:B------:R-:W-:Y:S02]  /*136b0*/  P2R R75, PR, RZ, 0x40 ;  /* 0x00000040ff4b7803 */ /* 0x000fe40000000000 */
[----:B------:R-:W-:-:S04]  /*136c0*/  ISETP.GT.AND P6, PT, R77, 0x79, !P6 ;  /* 0x000000794d00780c */ /* 0x000fc800077c4270 */
[----:B------:R-:W-:-:S04]  /*136d0*/  ISETP.LT.OR P6, PT, R76, 0x7a, P6 ;  /* 0x0000007a4c00780c */ /* 0x000fc800037c1670 */
[----:B------:R-:W-:Y:S02]  /*136e0*/  FSEL R71, R71, -INF , !P6 ;  /* 0xff80000047477808 */ /* 0x000fe40007000000 */
[----:B0-----:R-:W-:Y:S01]  /*136f0*/  VIADDMNMX R74, R4, R73, R74, PT ;  /* 0x00000049044a7246 */ /* 0x001fe2000380014a */
[----:B------:R-:W-:Y:S01]  /*13700*/  IMAD.IADD R70, R70, 0x1, R4 ;  /* 0x0000000146467824 */ /* 0x000fe200078e0204 */
[----:B------:R-:W-:Y:S06]  /*13710*/  @!P2 BRA `(.L_x_1719) ;  /* 0x000000000050a947 */ /* 0x000fec0003800000 */
[----:B------:R-:W-:Y:S01]  /*13720*/  IADD3 R67, -R169, R171, R4 ;  /* 0x000000aba9437210 */ /* 0x000fe20007ffe104 */
[----:B------:R-:W-:Y:S03]  /*13730*/  BSSY B0, `(.L_x_1720) ;  /* 0x000000e000007945 */ /* 0x000fe60003800000 */
        /* <DEDUP_REMOVED lines=9> */
.L_x_1721:
[----:B------:R-:W-:-:S13]  /*137d0*/  ISETP.NE.AND P6, PT, R7, 0x1, PT ;  /* 0x000000010700780c */ /* 0x000fda0003fc5270 */
[----:B------:R-:W0:Y:S02]  /*137e0*/  @P6 LDC.64 R8, c[0x0][0x9e8] ;  /* 0x00027a00ff086b82 */ /* 0x000e240000000a00 */
[----:B0-----:R-:W-:-:S05]  /*137f0*/  @P6 IMAD.HI.U32 R8, R67, R8, RZ ;  /* 0x0000000843086227 */ /* 0x001fca00078e00ff */
[----:B------:R-:W-:-:S07]  /*13800*/  @P6 SHF.R.U32.HI R67, RZ, R9, R8 ;  /* 0x00000009ff436219 */ /* 0x000fce0000011608 */
.L_x_1722:
[----:B------:R-:W-:Y:S05]  /*13810*/  BSYNC B0 ;  /* 0x0000000000007941 */ /* 0x000fea0003800000 */
.L_x_1720:
[----:B------:R-:W-:-:S04]  /*13820*/  IMAD R67, R67, R7, -R64 ;  /* 0x0000000743437224 */ /* 0x000fc800078e0a40 */
[----:B------:R-:W-:-:S05]  /*13830*/  IMAD.IADD R67, R67, 0x1, -R170 ;  /* 0x0000000143437824 */ /* 0x000fca00078e0aaa */
[----:B------:R-:W-:Y:S02]  /*13840*/  VIMNMX R70, R70, R67, !PT ;  /* 0x0000004346467248 */ /* 0x000fe40007fe0100 */
[----:B------:R-:W-:-:S07]  /*13850*/  VIADDMNMX R74, R67, R7, R74, PT ;  /* 0x00000007434a7246 */ /* 0x000fce000380014a */
.L_x_1719:
[----:B------:R-:W-:Y:S01]  /*13860*/  ISETP.GT.AND P3, PT, R70, 0x1, !P3 ;  /* 0x000000014600780c */ /* 0x000fe20005f64270 */
[----:B------:R-:W-:Y:S01]  /*13870*/  ULDC UR35, c[0x0][0x988] ;  /* 0x0002620000237ab9 */ /* 0x000fe20000000800 */
[----:B------:R-:W-:Y:S01]  /*13880*/  ISETP.NE.AND P6, PT, R110, RZ, PT ;  /* 0x000000ff6e00720c */ /* 0x000fe20003fc5270 */
[----:B------:R-:W-:Y:S01]  /*13890*/  IMAD.U32 R73, RZ, RZ, UR35 ;  /* 0x00000023ff497e24 */ /* 0x000fe2000f8e00ff */
[----:B------:R-:W-:Y:S02]  /*138a0*/  ISETP.LT.OR P3, PT, R74, 0x2, P3 ;  /* 0x000000024a00780c */ /* 0x000fe40001f61670 */
[----:B------:R-:W-:Y:S02]  /*138b0*/  ISETP.GT.AND P4, PT, R70, 0x71, !P4 ;  /* 0x000000714600780c */ /* 0x000fe40006784270 */
[----:B------:R-:W-:Y:S02]  /*138c0*/  FSEL R3, R3, -INF , !P3 ;  /* 0xff80000003037808 */ /* 0x000fe40005800000 */
[----:B------:R-:W-:-:S02]  /*138d0*/  ISETP.NE.AND P3, PT, R104, RZ, PT ;  /* 0x000000ff6800720c */ /* 0x000fc40003f65270 */
[C---:B------:R-:W-:Y:S02]  /*138e0*/  ISETP.GT.AND P5, PT, R70.reuse, 0x78, !P5 ;  /* 0x000000784600780c */ /* 0x040fe40006fa4270 */
[----:B------:R-:W-:Y:S02]  /*138f0*/  ISETP.GT.AND P3, PT, R70, 0x8, !P3 ;  /* 0x000000084600780c */ /* 0x000fe40005f64270 */
[C---:B------:R-:W-:Y:S02]  /*13900*/  ISETP.LT.OR P4, PT, R74.reuse, 0x72, P4 ;  /* 0x000000724a00780c */ /* 0x040fe40002781670 */
[C---:B------:R-:W-:Y:S02]  /*13910*/  ISETP.LT.OR P3, PT, R74.reuse, 0x9, P3 ;  /* 0x000000094a00780c */ /* 0x040fe40001f61670 */
[----:B------:R-:W-:Y:S02]  /*13920*/  ISETP.LT.OR P5, PT, R74, 0x79, P5 ;  /* 0x000000794a00780c */ /* 0x000fe40002fa1670 */
        /* <DEDUP_REMOVED lines=22> */
[----:B------:R-:W-:Y:S02]  /*13a90*/  ISETP.GT.AND P3, PT, R70, 0x18, !P6 ;  /* 0x000000184600780c */ /* 0x000fe40007764270 */
[----:B------:R-:W-:Y:S02]  /*13aa0*/  ISETP.NE.AND P6, PT, R114, RZ, PT ;  /* 0x000000ff7200720c */ /* 0x000fe40003fc5270 */
        /* <DEDUP_REMOVED lines=52> */
[----:B------:R-:W-:Y:S01]  /*13df0*/  ISETP.NE.AND P3, PT, R84, RZ, PT ;  /* 0x000000ff5400720c */ /* 0x000fe20003f65270 */
[----:B------:R-:W0:Y:S01]  /*13e00*/  SHFL.BFLY PT, R10, R9, 0x2, 0x1f ;  /* 0x0c401f00090a7f89 */ /* 0x000e2200000e0000 */
[----:B------:R-:W-:Y:S02]  /*13e10*/  FSEL R52, R52, -INF , !P4 ;  /* 0xff80000034347808 */ /* 0x000fe40006000000 */
[----:B------:R-:W-:-:S02]  /*13e20*/  ISETP.GT.AND P3, PT, R70, 0x38, !P3 ;  /* 0x000000384600780c */ /* 0x000fc40005f64270 */
[----:B------:R-:W-:Y:S02]  /*13e30*/  FSEL R12, R12, -INF , !P5 ;  /* 0xff8000000c0c7808 */ /* 0x000fe40006800000 */
[----:B------:R-:W-:-:S04]  /*13e40*/  ISETP.LT.OR P3, PT, R74, 0x39, P3 ;  /* 0x000000394a00780c */ /* 0x000fc80001f61670 */
[----:B------:R-:W-:Y:S02]  /*13e50*/  FSEL R30, R30, -INF , !P3 ;  /* 0xff8000001e1e7808 */ /* 0x000fe40005800000 */
[----:B------:R-:W-:-:S04]  /*13e60*/  ISETP.NE.AND P3, PT, R83, RZ, PT ;  /* 0x000000ff5300720c */ /* 0x000fc80003f65270 */
[----:B------:R-:W-:-:S04]  /*13e70*/  ISETP.GT.AND P3, PT, R70, 0x39, !P3 ;  /* 0x000000394600780c */ /* 0x000fc80005f64270 */
[----:B------:R-:W-:Y:S02]  /*13e80*/  ISETP.LT.OR P3, PT, R74, 0x3a, P3 ;  /* 0x0000003a4a00780c */ /* 0x000fe40001f61670 */
[----:B0-----:R-:W-:Y:S02]  /*13e90*/  FMNMX.FTZ R11, R9, R10, !PT ;  /* 0x0000000a090b7209 */ /* 0x001fe40007810000 */
[----:B------:R-:W-:Y:S02]  /*13ea0*/  FSEL R33, R33, -INF , !P3 ;  /* 0xff80000021217808 */ /* 0x000fe40005800000 */
[----:B------:R-:W-:Y:S01]  /*13eb0*/  ISETP.NE.AND P3, PT, R82, RZ, PT ;  /* 0x000000ff5200720c */ /* 0x000fe20003f65270 */
[----:B------:R-:W0:Y:S03]  /*13ec0*/  SHFL.BFLY PT, R10, R11, 0x1, 0x1f ;  /* 0x0c201f000b0a7f89 */ /* 0x000e2600000e0000 */
[----:B------:R-:W-:-:S04]  /*13ed0*/  ISETP.GT.AND P3, PT, R70, 0x40, !P3 ;  /* 0x000000404600780c */ /* 0x000fc80005f64270 */
[----:B------:R-:W-:-:S04]  /*13ee0*/  ISETP.LT.OR P3, PT, R74, 0x41, P3 ;  /* 0x000000414a00780c */ /* 0x000fc80001f61670 */
[----:B------:R-:W-:Y:S02]  /*13ef0*/  FSEL R36, R36, -INF , !P3 ;  /* 0xff80000024247808 */ /* 0x000fe40005800000 */
[----:B------:R-:W-:Y:S02]  /*13f00*/  ISETP.GT.AND P3, PT, R70, 0x41, !P6 ;  /* 0x000000414600780c */ /* 0x000fe40007764270 */
[----:B------:R-:W-:Y:S02]  /*13f10*/  ISETP.NE.AND P6, PT, R115, RZ, PT ;  /* 0x000000ff7300720c */ /* 0x000fe40003fc5270 */
[----:B------:R-:W-:-:S04]  /*13f20*/  ISETP.LT.OR P3, PT, R74, 0x42, P3 ;  /* 0x000000424a00780c */ /* 0x000fc80001f61670 */
        /* <DEDUP_REMOVED lines=47> */
[----:B------:R-:W-:-:S04]  /*14220*/  FSETP.NEU.FTZ.AND P3, PT, R10, -INF , PT ;  /* 0xff8000000a00780b */ /* 0x000fc80003f7d000 */
[----:B------:R-:W-:Y:S02]  /*14230*/  FSEL R73, R73, RZ, P3 ;  /* 0x000000ff49497208 */ /* 0x000fe40001800000 */
[----:B------:R-:W-:Y:S02]  /*14240*/  ISETP.GT.AND P3, PT, R70, RZ, !P6 ;  /* 0x000000ff4600720c */ /* 0x000fe40007764270 */
[----:B------:R-:W-:Y:S01]  /*14250*/  ISETP.NE.AND P6, PT, R75, RZ, PT ;  /* 0x000000ff4b00720c */ /* 0x000fe20003fc5270 */
[----:B------:R-:W-:-:S01]  /*14260*/  FFMA.FTZ R67, R28, UR35, -R73 ;  /* 0x000000231c437c23 */ /* 0x000fc20008010849 */
[----:B------:R-:W-:Y:S01]  /*14270*/  ISETP.LT.OR P3, PT, R74, 0x1, P3 ;  /* 0x000000014a00780c */ /* 0x000fe20001f61670 */
[----:B------:R-:W-:-:S01]  /*14280*/  FFMA.FTZ R28, R32, UR35, -R73 ;  /* 0x00000023201c7c23 */ /* 0x000fc20008010849 */
[--C-:B------:R-:W-:Y:S01]  /*14290*/  FFMA.FTZ R75, R35, UR35, -R73.reuse ;  /* 0x00000023234b7c23 */ /* 0x100fe20008010849 */
[----:B------:R-:W-:-:S01]  /*142a0*/  FFMA.FTZ R35, R34, UR35, -R73 ;  /* 0x0000002322237c23 */ /* 0x000fc20008010849 */
[----:B------:R-:W-:Y:S01]  /*142b0*/  FSEL R76, R0, -INF , !P3 ;  /* 0xff800000004c7808 */ /* 0x000fe20005800000 */
[----:B------:R-:W-:-:S01]  /*142c0*/  FFMA.FTZ R77, R39, UR35, -R73 ;  /* 0x00000023274d7c23 */ /* 0x000fc20008010849 */
[--C-:B------:R-:W-:Y:S01]  /*142d0*/  FFMA.FTZ R39, R38, UR35, -R73.reuse ;  /* 0x0000002326277c23 */ /* 0x100fe20008010849 */
[----:B------:R-:W-:-:S01]  /*142e0*/  FFMA.FTZ R38, R42, UR35, -R73 ;  /* 0x000000232a267c23 */ /* 0x000fc20008010849 */
[----:B------:R-:W-:Y:S01]  /*142f0*/  FMNMX.FTZ R11, R76, R3, !PT ;  /* 0x000000034c0b7209 */ /* 0x000fe20007810000 */
[----:B------:R-:W-:-:S01]  /*14300*/  FFMA.FTZ R0, R79, UR35, -R73 ;  /* 0x000000234f007c23 */ /* 0x000fc20008010849 */
[----:B------:R-:W-:Y:S01]  /*14310*/  ISETP.GT.AND P3, PT, R70, 0x79, !P6 ;  /* 0x000000794600780c */ /* 0x000fe20007764270 */
[----:B------:R-:W-:-:S01]  /*14320*/  FFMA.FTZ R79, R56, UR35, -R73 ;  /* 0x00000023384f7c23 */ /* 0x000fc20008010849 */
[----:B------:R-:W-:Y:S01]  /*14330*/  FMNMX.FTZ R11, R4, R11, !PT ;  /* 0x0000000b040b7209 */ /* 0x000fe20007810000 */
[----:B------:R-:W-:-:S01]  /*14340*/  FFMA.FTZ R9, R90, UR35, -R73 ;  /* 0x000000235a097c23 */ /* 0x000fc20008010849 */
[----:B------:R-:W-:Y:S01]  /*14350*/  ISETP.LT.OR P3, PT, R74, 0x7a, P3 ;  /* 0x0000007a4a00780c */ /* 0x000fe20001f61670 */
[----:B------:R-:W-:-:S01]  /*14360*/  FFMA.FTZ R56, R59, UR35, -R73 ;  /* 0x000000233b387c23 */ /* 0x000fc20008010849 */
[----:B------:R-:W-:Y:S01]  /*14370*/  FMNMX.FTZ R32, R8, R11, !PT ;  /* 0x0000000b08207209 */ /* 0x000fe20007810000 */
[----:B------:R-:W-:-:S01]  /*14380*/  FFMA.FTZ R59, R61, UR35, -R73 ;  /* 0x000000233d3b7c23 */ /* 0x000fc20008010849 */
[----:B------:R-:W-:Y:S01]  /*14390*/  FSEL R54, R54, -INF , !P3 ;  /* 0xff80000036367808 */ /* 0x000fe20005800000 */
[----:B------:R-:W-:-:S01]  /*143a0*/  FFMA.FTZ R61, R63, UR35, -R73 ;  /* 0x000000233f3d7c23 */ /* 0x000fc20008010849 */
[----:B------:R-:W-:Y:S01]  /*143b0*/  FMNMX.FTZ R11, R13, R32, !PT ;  /* 0x000000200d0b7209 */ /* 0x000fe20007810000 */
[----:B------:R-:W-:-:S01]  /*143c0*/  FFMA.FTZ R63, R66, UR35, -R73 ;  /* 0x00000023423f7c23 */ /* 0x000fc20008010849 */
[--C-:B------:R-:W-:Y:S01]  /*143d0*/  FFMA.FTZ R64, R91, UR35, -R73.reuse ;  /* 0x000000235b407c23 */ /* 0x100fe20008010849 */
[----:B------:R-:W-:-:S01]  /*143e0*/  FFMA.FTZ R66, R65, UR35, -R73 ;  /* 0x0000002341427c23 */ /* 0x000fc20008010849 */
[----:B------:R-:W-:Y:S01]  /*143f0*/  FMNMX.FTZ R32, R14, R11, !PT ;  /* 0x0000000b0e207209 */ /* 0x000fe20007810000 */
[----:B------:R-:W-:-:S01]  /*14400*/  FFMA.FTZ R65, R69, UR35, -R73 ;  /* 0x0000002345417c23 */ /* 0x000fc20008010849 */
[----:B------:R-:W-:Y:S01]  /*14410*/  MUFU.EX2 R0, R0 ;  /* 0x0000000000007308 */ /* 0x000fe20000000800 */
        /* <DEDUP_REMOVED lines=17> */
[----:B------:R-:W-:-:S04]  /*14530*/  FMNMX.FTZ R11, R25, R34, !PT ;  /* 0x00000022190b7209 */ /* 0x000fc80007810000 */
[----:B------:R-:W-:Y:S02]  /*14540*/  FMNMX.FTZ R78, R26, R11, !PT ;  /* 0x0000000b1a4e7209 */ /* 0x000fe40007810000 */
[----:B------:R0:W-:Y:S02]  /*14550*/  MUFU.EX2 R32, R75 ;  /* 0x0000004b00207308 */ /* 0x0001e40000000800 */
[----:B------:R-:W-:-:S04]  /*14560*/  FMNMX.FTZ R78, R27, R78, !PT ;  /* 0x0000004e1b4e7209 */ /* 0x000fc80007810000 */
[----:B------:R-:W-:Y:S02]  /*14570*/  FMNMX.FTZ R11, R29, R78, !PT ;  /* 0x0000004e1d0b7209 */ /* 0x000fe40007810000 */
[----:B------:R1:W-:Y:S01]  /*14580*/  MUFU.EX2 R34, R77 ;  /* 0x0000004d00227308 */ /* 0x0003e20000000800 */
[----:B0-----:R-:W-:-:S01]  /*14590*/  FFMA.FTZ R75, R93, UR35, -R73 ;  /* 0x000000235d4b7c23 */ /* 0x001fc20008010849 */
[----:B------:R-:W-:-:S04]  /*145a0*/  FMNMX.FTZ R42, R30, R11, !PT ;  /* 0x0000000b1e2a7209 */ /* 0x000fc80007810000 */
[----:B------:R-:W-:Y:S02]  /*145b0*/  FMNMX.FTZ R11, R33, R42, !PT ;  /* 0x0000002a210b7209 */ /* 0x000fe40007810000 */
[----:B------:R-:W0:Y:S01]  /*145c0*/  MUFU.EX2 R67, R67 ;  /* 0x0000004300437308 */ /* 0x000e220000000800 */
[----:B-1----:R-:W-:-:S01]  /*145d0*/  FFMA.FTZ R77, R95, UR35, -R73 ;  /* 0x000000235f4d7c23 */ /* 0x002fc20008010849 */
[----:B------:R-:W-:-:S04]  /*145e0*/  FMNMX.FTZ R42, R36, R11, !PT ;  /* 0x0000000b242a7209 */ /* 0x000fc80007810000 */
[----:B------:R-:W-:Y:S01]  /*145f0*/  FMNMX.FTZ R11, R37, R42, !PT ;  /* 0x0000002a250b7209 */ /* 0x000fe20007810000 */
[----:B------:R-:W-:-:S01]  /*14600*/  FFMA.FTZ R42, R96, UR35, -R73 ;  /* 0x00000023602a7c23 */ /* 0x000fc20008010849 */
[----:B------:R-:W-:Y:S02]  /*14610*/  MUFU.EX2 R28, R28 ;  /* 0x0000001c001c7308 */ /* 0x000fe40000000800 */
[----:B------:R-:W-:-:S04]  /*14620*/  FMNMX.FTZ R78, R40, R11, !PT ;  /* 0x0000000b284e7209 */ /* 0x000fc80007810000 */
[----:B------:R-:W-:Y:S02]  /*14630*/  FMNMX.FTZ R11, R43, R78, !PT ;  /* 0x0000004e2b0b7209 */ /* 0x000fe40007810000 */
[----:B------:R-:W-:Y:S01]  /*14640*/  MUFU.EX2 R31, R31 ;  /* 0x0000001f001f7308 */ /* 0x000fe20000000800 */
[----:B0-----:R-:W-:Y:S02]  /*14650*/  F2FP.SATFINITE.E4M3.F32.PACK_AB_MERGE_C R164, R67, R64, RZ ;  /* 0x0000004043a4723e */ /* 0x001fe400048070ff */
[----:B------:R-:W-:Y:S02]  /*14660*/  FMNMX.FTZ R78, R44, R11, !PT ;  /* 0x0000000b2c4e7209 */ /* 0x000fe40007810000 */
[----:B------:R-:W-:Y:S02]  /*14670*/  F2FP.SATFINITE.E4M3.F32.PACK_AB_MERGE_C R164, R9, R0, R164 ;  /* 0x0000000009a4723e */ /* 0x000fe400048070a4 */
[----:B------:R-:W-:Y:S01]  /*14680*/  FMNMX.FTZ R11, R45, R78, !PT ;  /* 0x0000004e2d0b7209 */ /* 0x000fe20007810000 */
[----:B------:R-:W0:Y:S03]  /*14690*/  MUFU.EX2 R35, R35 ;  /* 0x0000002300237308 */ /* 0x000e260000000800 */
        /* <DEDUP_REMOVED lines=14> */
[----:B------:R-:W-:Y:S03]  /*14780*/  MUFU.EX2 R42, R42 ;  /* 0x0000002a002a7308 */ /* 0x000fe60000000800 */
[----:B------:R-:W-:-:S04]  /*14790*/  FMNMX.FTZ R11, R12, R11, !PT ;  /* 0x0000000b0c0b7209 */ /* 0x000fc80007810000 */
[----:B------:R-:W-:Y:S01]  /*147a0*/  FMNMX.FTZ R11, R54, R11, !PT ;  /* 0x0000000b360b7209 */ /* 0x000fe20007810000 */
[----:B------:R-:W-:Y:S01]  /*147b0*/  MUFU.EX2 R75, R75 ;  /* 0x0000004b004b7308 */ /* 0x000fe20000000800 */
[----:B0-----:R-:W-:-:S03]  /*147c0*/  F2FP.SATFINITE.E4M3.F32.PACK_AB_MERGE_C R160, R41, R38, RZ ;  /* 0x0000002629a0723e */ /* 0x001fc600048070ff */
[----:B------:R-:W0:Y:S01]  /*147d0*/  SHFL.BFLY PT, R74, R11, 0x2, 0x1f ;  /* 0x0c401f000b4a7f89 */ /* 0x000e2200000e0000 */
[----:B------:R-:W-:-:S03]  /*147e0*/  F2FP.SATFINITE.E4M3.F32.PACK_AB_MERGE_C R160, R39, R34, R160 ;  /* 0x0000002227a0723e */ /* 0x000fc600048070a0 */
[----:B------:R-:W-:Y:S08]  /*147f0*/  MUFU.EX2 R77, R77 ;  /* 0x0000004d004d7308 */ /* 0x000ff00000000800 */
[----:B------:R-:W1:Y:S08]  /*14800*/  MUFU.EX2 R78, R78 ;  /* 0x0000004e004e7308 */ /* 0x000e700000000800 */
[----:B------:R-:W-:Y:S01]  /*14810*/  MUFU.EX2 R56, R56 ;  /* 0x0000003800387308 */ /* 0x000fe20000000800 */
[----:B0-----:R-:W-:-:S07]  /*14820*/  FMNMX.FTZ R74, R11, R74, !PT ;  /* 0x0000004a0b4a7209 */ /* 0x001fce0007810000 */
[----:B------:R-:W0:Y:S01]  /*14830*/  MUFU.EX2 R55, R55 ;  /* 0x0000003700377308 */ /* 0x000e220000000800 */
[----:B------:R-:W2:Y:S01]  /*14840*/  SHFL.BFLY PT, R11, R74, 0x1, 0x1f ;  /* 0x0c201f004a0b7f89 */ /* 0x000ea200000e0000 */
[----:B-1----:R-:W-:-:S04]  /*14850*/  F2FP.SATFINITE.E4M3.F32.PACK_AB_MERGE_C R162, R78, R77, RZ ;  /* 0x0000004d4ea2723e */ /* 0x002fc800048070ff */
[----:B------:R-:W-:Y:S02]  /*14860*/  F2FP.SATFINITE.E4M3.F32.PACK_AB_MERGE_C R162, R75, R42, R162 ;  /* 0x0000002a4ba2723e */ /* 0x000fe400048070a2 */
[----:B------:R-:W-:Y:S08]  /*14870*/  MUFU.EX2 R70, R94 ;  /* 0x0000005e00467308 */ /* 0x000ff00000000800 */
[----:B------:R-:W1:Y:S01]  /*14880*/  MUFU.EX2 R79, R79 ;  /* 0x0000004f004f7308 */ /* 0x000e620000000800 */
[----:B0-----:R-:W-:-:S07]  /*14890*/  F2FP.SATFINITE.E4M3.F32.PACK_AB_MERGE_C R156, R55, R56, RZ ;  /* 0x00000038379c723e */ /* 0x001fce00048070ff */
[----:B------:R-:W-:Y:S01]  /*148a0*/  MUFU.EX2 R59, R59 ;  /* 0x0000003b003b7308 */ /* 0x000fe20000000800 */
[----:B--2---:R-:W-:Y:S01]  /*148b0*/  FMNMX.FTZ R11, R74, R11, !PT ;  /* 0x0000000b4a0b7209 */ /* 0x004fe20007810000 */
[----:B------:R-:W-:-:S03]  /*148c0*/  IMAD.U32 R74, RZ, RZ, UR35 ;  /* 0x00000023ff4a7e24 */ /* 0x000fc6000f8e00ff */
[C---:B------:R-:W-:Y:S01]  /*148d0*/  FSETP.NEU.FTZ.AND P3, PT, R11.reuse, -INF , PT ;  /* 0xff8000000b00780b */ /* 0x040fe20003f7d000 */
[----:B------:R-:W-:-:S02]  /*148e0*/  FFMA.FTZ R74, R11, R74, -8 ;  /* 0xc10000000b4a7423 */ /* 0x000fc4000001004a */
[----:B------:R-:W-:Y:S01]  /*148f0*/  MUFU.EX2 R60, R60 ;  /* 0x0000003c003c7308 */ /* 0x000fe20000000800 */
[----:B-1----:R-:W-:Y:S02]  /*14900*/  F2FP.SATFINITE.E4M3.F32.PACK_AB_MERGE_C R156, R79, R70, R156 ;  /* 0x000000464f9c723e */ /* 0x002fe4000480709c */
[----:B------:R-:W-:-:S05]  /*14910*/  FSEL R71, R74, RZ, P3 ;  /* 0x000000ff4a477208 */ /* 0x000fca0001800000 */
        /* <DEDUP_REMOVED lines=16> */
[----:B------:R-:W-:Y:S01]  /*14a20*/  FADD.FTZ R37, R0, R9 ;  /* 0x0000000900257221 */ /* 0x000fe20000010000 */
[----:B------:R-:W-:-:S01]  /*14a30*/  FFMA.FTZ R27, R30, UR35, -R71 ;  /* 0x000000231e1b7c23 */ /* 0x000fc20008010847 */
[--C-:B------:R-:W-:Y:S01]  /*14a40*/  FFMA.FTZ R30, R33, UR35, -R71.reuse ;  /* 0x00000023211e7c23 */ /* 0x100fe20008010847 */
[----:B------:R-:W-:-:S01]  /*14a50*/  FFMA.FTZ R33, R40, UR35, -R71 ;  /* 0x0000002328217c23 */ /* 0x000fc20008010847 */
[----:B------:R-:W-:Y:S01]  /*14a60*/  FADD.FTZ R40, R64, R37 ;  /* 0x0000002540287221 */ /* 0x000fe20000010000 */
[----:B------:R-:W-:-:S01]  /*14a70*/  FFMA.FTZ R15, R15, UR35, -R71 ;  /* 0x000000230f0f7c23 */ /* 0x000fc20008010847 */
[----:B------:R-:W1:Y:S01]  /*14a80*/  MUFU.EX2 R3, R3 ;  /* 0x0000000300037308 */ /* 0x000e620000000800 */
[----:B------:R-:W-:-:S01]  /*14a90*/  FFMA.FTZ R20, R20, UR35, -R71 ;  /* 0x0000002314147c23 */ /* 0x000fc20008010847 */
[----:B------:R-:W-:Y:S01]  /*14aa0*/  FADD.FTZ R37, R67, R40 ;  /* 0x0000002843257221 */ /* 0x000fe20000010000 */
[----:B------:R-:W-:-:S01]  /*14ab0*/  FFMA.FTZ R40, R43, UR35, -R71 ;  /* 0x000000232b287c23 */ /* 0x000fc20008010847 */
[--C-:B------:R-:W-:Y:S01]  /*14ac0*/  FFMA.FTZ R45, R45, UR35, -R71.reuse ;  /* 0x000000232d2d7c23 */ /* 0x100fe20008010847 */
[----:B------:R-:W-:-:S01]  /*14ad0*/  FFMA.FTZ R46, R46, UR35, -R71 ;  /* 0x000000232e2e7c23 */ /* 0x000fc20008010847 */
[----:B------:R-:W-:Y:S01]  /*14ae0*/  FADD.FTZ R80, R28, R37 ;  /* 0x000000251c507221 */ /* 0x000fe20000010000 */
[----:B------:R-:W-:-:S01]  /*14af0*/  FFMA.FTZ R37, R44, UR35, -R71 ;  /* 0x000000232c257c23 */ /* 0x000fc20008010847 */
[----:B------:R-:W2:Y:S01]  /*14b00*/  MUFU.EX2 R8, R8 ;  /* 0x0000000800087308 */ /* 0x000ea20000000800 */
[----:B0-----:R-:W-:-:S01]  /*14b10*/  FADD.FTZ R76, R73, R74 ;  /* 0x0000004a494c7221 */ /* 0x001fc20000010000 */
[----:B------:R-:W-:Y:S01]  /*14b20*/  FADD.FTZ R83, R31, R80 ;  /* 0x000000501f537221 */ /* 0x000fe20000010000 */
[----:B------:R-:W-:-:S01]  /*14b30*/  FFMA.FTZ R47, R47, UR35, -R71 ;  /* 0x000000232f2f7c23 */ /* 0x000fc20008010847 */
[--C-:B------:R-:W-:Y:S01]  /*14b40*/  FFMA.FTZ R48, R48, UR35, -R71.reuse ;  /* 0x0000002330307c23 */ /* 0x100fe20008010847 */
[----:B------:R-:W-:-:S01]  /*14b50*/  FFMA.FTZ R49, R49, UR35, -R71 ;  /* 0x0000002331317c23 */ /* 0x000fc20008010847 */
[----:B------:R-:W-:Y:S01]  /*14b60*/  FADD.FTZ R44, R32, R83 ;  /* 0x00000053202c7221 */ /* 0x000fe20000010000 */
[----:B------:R-:W-:-:S01]  /*14b70*/  FFMA.FTZ R50, R50, UR35, -R71 ;  /* 0x0000002332327c23 */ /* 0x000fc20008010847 */
[----:B------:R-:W0:Y:S01]  /*14b80*/  MUFU.EX2 R4, R4 ;  /* 0x0000000400047308 */ /* 0x000e220000000800 */
[----:B-1----:R-:W-:-:S01]  /*14b90*/  FADD.FTZ R43, R3, R76 ;  /* 0x0000004c032b7221 */ /* 0x002fc20000010000 */
[----:B------:R-:W-:Y:S01]  /*14ba0*/  FADD.FTZ R67, R35, R44 ;  /* 0x0000002c23437221 */ /* 0x000fe20000010000 */
[----:B------:R-:W-:-:S01]  /*14bb0*/  FFMA.FTZ R51, R51, UR35, -R71 ;  /* 0x0000002333337c23 */ /* 0x000fc20008010847 */
[--C-:B------:R-:W-:Y:S01]  /*14bc0*/  FFMA.FTZ R53, R53, UR35, -R71.reuse ;  /* 0x0000002335357c23 */ /* 0x100fe20008010847 */
[----:B------:R-:W-:-:S01]  /*14bd0*/  FFMA.FTZ R52, R52, UR35, -R71 ;  /* 0x0000002334347c23 */ /* 0x000fc20008010847 */
[----:B------:R-:W-:Y:S01]  /*14be0*/  FADD.FTZ R64, R34, R67 ;  /* 0x0000004322407221 */ /* 0x000fe20000010000 */
[----:B------:R-:W-:-:S01]  /*14bf0*/  FFMA.FTZ R12, R12, UR35, -R71 ;  /* 0x000000230c0c7c23 */ /* 0x000fc20008010847 */
[----:B------:R-:W1:Y:S01]  /*14c00*/  MUFU.EX2 R13, R13 ;  /* 0x0000000d000d7308 */ /* 0x000e620000000800 */
[----:B--2---:R-:W-:-:S01]  /*14c10*/  FADD.FTZ R43, R8, R43 ;  /* 0x0000002b082b7221 */ /* 0x004fc20000010000 */
[----:B------:R-:W-:Y:S01]  /*14c20*/  FADD.FTZ R35, R39, R64 ;  /* 0x0000004027237221 */ /* 0x000fe20000010000 */
[----:B------:R-:W-:Y:S01]  /*14c30*/  F2FP.SATFINITE.E4M3.F32.PACK_AB_MERGE_C R8, R8, R3, RZ ;  /* 0x000000030808723e */ /* 0x000fe200048070ff */
[----:B------:R-:W-:-:S02]  /*14c40*/  FFMA.FTZ R54, R54, UR35, -R71 ;  /* 0x0000002336367c23 */ /* 0x000fc40008010847 */
[----:B------:R-:W-:-:S01]  /*14c50*/  FADD.FTZ R0, R38, R35 ;  /* 0x0000002326007221 */ /* 0x000fc20000010000 */
[----:B------:R-:W-:Y:S01]  /*14c60*/  F2FP.SATFINITE.E4M3.F32.PACK_AB_MERGE_C R165, R74, R73, R8 ;  /* 0x000000494aa5723e */ /* 0x000fe20004807008 */
[----:B------:R-:W2:Y:S01]  /*14c70*/  MUFU.EX2 R15, R15 ;  /* 0x0000000f000f7308 */ /* 0x000ea20000000800 */
[----:B0-----:R-:W-:-:S01]  /*14c80*/  FADD.FTZ R44, R4, R43 ;  /* 0x0000002b042c7221 */ /* 0x001fc20000010000 */
[----:B------:R-:W-:-:S04]  /*14c90*/  FADD.FTZ R41, R41, R0 ;  /* 0x0000000029297221 */ /* 0x000fc80000010000 */
[----:B------:R-:W-:Y:S02]  /*14ca0*/  FADD.FTZ R28, R42, R41 ;  /* 0x000000292a1c7221 */ /* 0x000fe40000010000 */
        /* <DEDUP_REMOVED lines=10> */
[----:B------:R-:W-:Y:S01]  /*14d50*/  FADD.FTZ R79, R79, R70 ;  /* 0x000000464f4f7221 */ /* 0x000fe20000010000 */
[----:B------:R-:W-:-:S03]  /*14d60*/  F2FP.SATFINITE.E4M3.F32.PACK_AB_MERGE_C R15, R20, R15, RZ ;  /* 0x0000000f140f723e */ /* 0x000fc600048070ff */
[----:B------:R-:W-:Y:S01]  /*14d70*/  FADD.FTZ R56, R56, R79 ;  /* 0x0000004f38387221 */ /* 0x000fe20000010000 */
[----:B------:R-:W-:Y:S01]  /*14d80*/  F2FP.SATFINITE.E4M3.F32.PACK_AB_MERGE_C R167, R13, R4, R15 ;  /* 0x000000040da7723e */ /* 0x000fe2000480700f */
[----:B------:R-:W0:Y:S01]  /*14d90*/  MUFU.EX2 R24, R24 ;  /* 0x0000001800187308 */ /* 0x000e220000000800 */
[----:B-1----:R-:W-:-:S01]  /*14da0*/  FADD.FTZ R0, R14, R9 ;  /* 0x000000090e007221 */ /* 0x002fc20000010000 */
[----:B------:R-:W-:Y:S01]  /*14db0*/  FADD.FTZ R55, R55, R56 ;  /* 0x0000003837377221 */ /* 0x000fe20000010000 */
[----:B------:R-:W1:Y:S01]  /*14dc0*/  @P1 LDC R4, c[0x0][0x44c] ;  /* 0x00011300ff041b82 */ /* 0x000e620000000800 */
[----:B------:R-:W-:-:S04]  /*14dd0*/  IMAD.MOV.U32 R13, RZ, RZ, R177 ;  /* 0x000000ffff0d7224 */ /* 0x000fc800078e00b1 */
[----:B------:R-:W3:Y:S01]  /*14de0*/  MUFU.EX2 R81, R81 ;  /* 0x0000005100517308 */ /* 0x000ee20000000800 */
[----:B--2---:R-:W-:-:S02]  /*14df0*/  FADD.FTZ R9, R21, R0 ;  /* 0x0000000015097221 */ /* 0x004fc40000010000 */
[----:B------:R-:W2:Y:S05]  /*14e00*/  @P1 LDC R15, c[0x0][0x450] ;  /* 0x00011400ff0f1b82 */ /* 0x000eaa0000000800 */
[----:B------:R-:W4:Y:S01]  /*14e10*/  MUFU.EX2 R25, R25 ;  /* 0x0000001900197308 */ /* 0x000f220000000800 */
[----:B0-----:R-:W-:-:S07]  /*14e20*/  FADD.FTZ R0, R24, R9 ;  /* 0x0000000918007221 */ /* 0x001fce0000010000 */
[----:B------:R-:W0:Y:S01]  /*14e30*/  MUFU.EX2 R26, R26 ;  /* 0x0000001a001a7308 */ /* 0x000e220000000800 */
[----:B---3--:R-:W-:-:S01]  /*14e40*/  FADD.FTZ R0, R81, R0 ;  /* 0x0000000051007221 */ /* 0x008fc20000010000 */
[----:B------:R-:W-:-:S04]  /*14e50*/  F2FP.SATFINITE.E4M3.F32.PACK_AB_MERGE_C R24, R81, R24, RZ ;  /* 0x000000185118723e */ /* 0x000fc800048070ff */
[----:B------:R-:W-:Y:S02]  /*14e60*/  F2FP.SATFINITE.E4M3.F32.PACK_AB_MERGE_C R161, R21, R14, R24 ;  /* 0x0000000e15a1723e */ /* 0x000fe40004807018 */
[----:B------:R-:W3:Y:S01]  /*14e70*/  MUFU.EX2 R27, R27 ;  /* 0x0000001b001b7308 */ /* 0x000ee20000000800 */
[----:B----4-:R-:W-:-:S07]  /*14e80*/  FADD.FTZ R9, R25, R0 ;  /* 0x0000000019097221 */ /* 0x010fce0000010000 */
[----:B------:R-:W4:Y:S01]  /*14e90*/  MUFU.EX2 R30, R30 ;  /* 0x0000001e001e7308 */ /* 0x000f220000000800 */
[----:B0-----:R-:W-:-:S07]  /*14ea0*/  FADD.FTZ R0, R26, R9 ;  /* 0x000000091a007221 */ /* 0x001fce0000010000 */
[----:B------:R-:W0:Y:S01]  /*14eb0*/  MUFU.EX2 R29, R29 ;  /* 0x0000001d001d7308 */ /* 0x000e220000000800 */
[----:B---3--:R-:W-:-:S07]  /*14ec0*/  FADD.FTZ R9, R27, R0 ;  /* 0x000000001b097221 */ /* 0x008fce0000010000 */
[----:B------:R-:W3:Y:S01]  /*14ed0*/  MUFU.EX2 R36, R36 ;  /* 0x0000002400247308 */ /* 0x000ee20000000800 */
[----:B----4-:R-:W-:-:S01]  /*14ee0*/  FADD.FTZ R0, R30, R9 ;  /* 0x000000091e007221 */ /* 0x010fc20000010000 */
[----:B------:R-:W-:-:S04]  /*14ef0*/  F2FP.SATFINITE.E4M3.F32.PACK_AB_MERGE_C R27, R30, R27, RZ ;  /* 0x0000001b1e1b723e */ /* 0x000fc800048070ff */
[----:B------:R-:W-:Y:S02]  /*14f00*/  F2FP.SATFINITE.E4M3.F32.PACK_AB_MERGE_C R163, R26, R25, R27 ;  /* 0x000000191aa3723e */ /* 0x000fe4000480701b */
[----:B------:R-:W4:Y:S01]  /*14f10*/  MUFU.EX2 R33, R33 ;  /* 0x0000002100217308 */ /* 0x000f220000000800 */
[----:B0-----:R-:W-:-:S07]  /*14f20*/  FADD.FTZ R9, R29, R0 ;  /* 0x000000001d097221 */ /* 0x001fce0000010000 */
[----:B------:R-:W0:Y:S01]  /*14f30*/  MUFU.EX2 R40, R40 ;  /* 0x0000002800287308 */ /* 0x000e220000000800 */
[----:B---3--:R-:W-:-:S01]  /*14f40*/  FADD.FTZ R0, R36, R9 ;  /* 0x0000000924007221 */ /* 0x008fc20000010000 */
[----:B------:R-:W-:-:S06]  /*14f50*/  F2FP.SATFINITE.E4M3.F32.PACK_AB_MERGE_C R9, R60, R59, RZ ;  /* 0x0000003b3c09723e */ /* 0x000fcc00048070ff */
[----:B------:R-:W3:Y:S01]  /*14f60*/  MUFU.EX2 R37, R37 ;  /* 0x0000002500257308 */ /* 0x000ee20000000800 */
[----:B----4-:R-:W-:-:S07]  /*14f70*/  FADD.FTZ R3, R33, R0 ;  /* 0x0000000021037221 */ /* 0x010fce0000010000 */
[----:B------:R-:W-:Y:S01]  /*14f80*/  MUFU.EX2 R58, R58 ;  /* 0x0000003a003a7308 */ /* 0x000fe20000000800 */
[----:B0-----:R-:W-:-:S01]  /*14f90*/  FADD.FTZ R0, R40, R3 ;  /* 0x0000000328007221 */ /* 0x001fc20000010000 */
[----:B------:R-:W-:-:S04]  /*14fa0*/  F2FP.SATFINITE.E4M3.F32.PACK_AB_MERGE_C R33, R40, R33, RZ ;  /* 0x000000212821723e */ /* 0x000fc800048070ff */
[----:B------:R-:W-:Y:S02]  /*14fb0*/  F2FP.SATFINITE.E4M3.F32.PACK_AB_MERGE_C R157, R36, R29, R33 ;  /* 0x0000001d249d723e */ /* 0x000fe40004807021 */
[----:B------:R-:W0:Y:S01]  /*14fc0*/  MUFU.EX2 R57, R57 ;  /* 0x0000003900397308 */ /* 0x000e220000000800 */
[----:B---3--:R-:W-:-:S07]  /*14fd0*/  FADD.FTZ R3, R37, R0 ;  /* 0x0000000025037221 */ /* 0x008fce0000010000 */
[----:B------:R-:W3:Y:S08]  /*14fe0*/  MUFU.EX2 R32, R45 ;  /* 0x0000002d00207308 */ /* 0x000ef00000000800 */
[----:B------:R-:W4:Y:S01]  /*14ff0*/  MUFU.EX2 R46, R46 ;  /* 0x0000002e002e7308 */ /* 0x000f220000000800 */
[----:B0-----:R-:W-:Y:S01]  /*15000*/  F2FP.SATFINITE.E4M3.F32.PACK_AB_MERGE_C R158, R57, R58, R9 ;  /* 0x0000003a399e723e */ /* 0x001fe20004807009 */
[----:B------:R-:W-:-:S04]  /*15010*/  FADD.FTZ R58, R58, R55 ;  /* 0x000000373a3a7221 */ /* 0x000fc80000010000 */
[----:B------:R-:W-:Y:S02]  /*15020*/  FADD.FTZ R58, R57, R58 ;  /* 0x0000003a393a7221 */ /* 0x000fe40000010000 */
[----:B------:R-:W0:Y:S01]  /*15030*/  MUFU.EX2 R47, R47 ;  /* 0x0000002f002f7308 */ /* 0x000e220000000800 */
[----:B---3--:R-:W-:-:S01]  /*15040*/  FADD.FTZ R3, R32, R3 ;  /* 0x0000000320037221 */ /* 0x008fc20000010000 */
[----:B------:R-:W-:-:S04]  /*15050*/  FADD.FTZ R59, R59, R58 ;  /* 0x0000003a3b3b7221 */ /* 0x000fc80000010000 */
[----:B------:R-:W-:Y:S02]  /*15060*/  FADD.FTZ R60, R60, R59 ;  /* 0x0000003b3c3c7221 */ /* 0x000fe40000010000 */
[----:B------:R-:W-:Y:S01]  /*15070*/  MUFU.EX2 R63, R63 ;  /* 0x0000003f003f7308 */ /* 0x000fe20000000800 */
[----:B----4-:R-:W-:-:S07]  /*15080*/  FADD.FTZ R0, R46, R3 ;  /* 0x000000032e007221 */ /* 0x010fce0000010000 */
[----:B------:R-:W3:Y:S01]  /*15090*/  MUFU.EX2 R66, R66 ;  /* 0x0000004200427308 */ /* 0x000ee20000000800 */
[C---:B0-----:R-:W-:Y:S01]  /*150a0*/  F2FP.SATFINITE.E4M3.F32.PACK_AB_MERGE_C R46, R47.reuse, R46, RZ ;  /* 0x0000002e2f2e723e */ /* 0x041fe200048070ff */
[----:B------:R-:W-:-:S03]  /*150b0*/  FADD.FTZ R47, R47, R0 ;  /* 0x000000002f2f7221 */ /* 0x000fc60000010000 */
[----:B------:R-:W-:-:S03]  /*150c0*/  F2FP.SATFINITE.E4M3.F32.PACK_AB_MERGE_C R159, R32, R37, R46 ;  /* 0x00000025209f723e */ /* 0x000fc6000480702e */
[----:B------:R-:W0:Y:S08]  /*150d0*/  MUFU.EX2 R48, R48 ;  /* 0x0000003000307308 */ /* 0x000e300000000800 */
[----:B------:R-:W-:Y:S01]  /*150e0*/  MUFU.EX2 R61, R61 ;  /* 0x0000003d003d7308 */ /* 0x000fe20000000800 */
[----:B---3--:R-:W-:-:S07]  /*150f0*/  F2FP.SATFINITE.E4M3.F32.PACK_AB_MERGE_C R3, R66, R63, RZ ;  /* 0x0000003f4203723e */ /* 0x008fce00048070ff */
[----:B------:R-:W3:Y:S01]  /*15100*/  MUFU.EX2 R62, R62 ;  /* 0x0000003e003e7308 */ /* 0x000ee20000000800 */
[----:B0-----:R-:W-:-:S07]  /*15110*/  FADD.FTZ R0, R48, R47 ;  /* 0x0000002f30007221 */ /* 0x001fce0000010000 */
[----:B------:R-:W0:Y:S08]  /*15120*/  MUFU.EX2 R49, R49 ;  /* 0x0000003100317308 */ /* 0x000e300000000800 */
[----:B------:R-:W4:Y:S01]  /*15130*/  MUFU.EX2 R50, R50 ;  /* 0x0000003200327308 */ /* 0x000f220000000800 */
[----:B---3--:R-:W-:Y:S01]  /*15140*/  F2FP.SATFINITE.E4M3.F32.PACK_AB_MERGE_C R152, R62, R61, R3 ;  /* 0x0000003d3e98723e */ /* 0x008fe20004807003 */
[----:B------:R-:W-:-:S04]  /*15150*/  FADD.FTZ R61, R61, R60 ;  /* 0x0000003c3d3d7221 */ /* 0x000fc80000010000 */
[----:B------:R-:W-:Y:S02]  /*15160*/  FADD.FTZ R62, R62, R61 ;  /* 0x0000003d3e3e7221 */ /* 0x000fe40000010000 */
[----:B------:R-:W-:Y:S01]  /*15170*/  MUFU.EX2 R69, R69 ;  /* 0x0000004500457308 */ /* 0x000fe20000000800 */
[----:B0-----:R-:W-:-:S01]  /*15180*/  FADD.FTZ R3, R49, R0 ;  /* 0x0000000031037221 */ /* 0x001fc20000010000 */
[----:B------:R-:W-:-:S04]  /*15190*/  FADD.FTZ R63, R63, R62 ;  /* 0x0000003e3f3f7221 */ /* 0x000fc80000010000 */
[----:B------:R-:W-:Y:S02]  /*151a0*/  FADD.FTZ R66, R66, R63 ;  /* 0x0000003f42427221 */ /* 0x000fe40000010000 */
[----:B------:R-:W0:Y:S01]  /*151b0*/  MUFU.EX2 R72, R72 ;  /* 0x0000004800487308 */ /* 0x000e220000000800 */
[----:B----4-:R-:W-:-:S07]  /*151c0*/  FADD.FTZ R0, R50, R3 ;  /* 0x0000000332007221 */ /* 0x010fce0000010000 */
[----:B------:R-:W3:Y:S08]  /*151d0*/  MUFU.EX2 R51, R51 ;  /* 0x0000003300337308 */ /* 0x000ef00000000800 */
[----:B------:R-:W-:Y:S01]  /*151e0*/  MUFU.EX2 R65, R65 ;  /* 0x0000004100417308 */ /* 0x000fe20000000800 */
[----:B0-----:R-:W-:-:S07]  /*151f0*/  F2FP.SATFINITE.E4M3.F32.PACK_AB_MERGE_C R3, R72, R69, RZ ;  /* 0x000000454803723e */ /* 0x001fce00048070ff */
[----:B------:R-:W0:Y:S01]  /*15200*/  MUFU.EX2 R68, R68 ;  /* 0x0000004400447308 */ /* 0x000e220000000800 */
[----:B---3--:R-:W-:-:S01]  /*15210*/  FADD.FTZ R0, R51, R0 ;  /* 0x0000000033007221 */ /* 0x008fc20000010000 */
[----:B------:R-:W-:-:S04]  /*15220*/  F2FP.SATFINITE.E4M3.F32.PACK_AB_MERGE_C R50, R51, R50, RZ ;  /* 0x000000323332723e */ /* 0x000fc800048070ff */
[----:B------:R-:W-:Y:S02]  /*15230*/  F2FP.SATFINITE.E4M3.F32.PACK_AB_MERGE_C R153, R49, R48, R50 ;  /* 0x000000303199723e */ /* 0x000fe40004807032 */
[----:B------:R-:W3:Y:S08]  /*15240*/  MUFU.EX2 R53, R53 ;  /* 0x0000003500357308 */ /* 0x000ef00000000800 */
[----:B------:R-:W4:Y:S01]  /*15250*/  MUFU.EX2 R52, R52 ;  /* 0x0000003400347308 */ /* 0x000f220000000800 */
[----:B0-----:R-:W-:Y:S01]  /*15260*/  F2FP.SATFINITE.E4M3.F32.PACK_AB_MERGE_C R154, R68, R65, R3 ;  /* 0x00000041449a723e */ /* 0x001fe20004807003 */
[----:B------:R-:W-:-:S04]  /*15270*/  FADD.FTZ R65, R65, R66 ;  /* 0x0000004241417221 */ /* 0x000fc80000010000 */
[----:B------:R-:W-:Y:S02]  /*15280*/  FADD.FTZ R68, R68, R65 ;  /* 0x0000004144447221 */ /* 0x000fe40000010000 */
[----:B------:R-:W0:Y:S01]  /*15290*/  MUFU.EX2 R12, R12 ;  /* 0x0000000c000c7308 */ /* 0x000e220000000800 */
[----:B---3--:R-:W-:-:S01]  /*152a0*/  FADD.FTZ R3, R53, R0 ;  /* 0x0000000035037221 */ /* 0x008fc20000010000 */
[----:B-1----:R-:W-:-:S04]  /*152b0*/  @P1 IMAD.HI.U32 R0, R177, R4, RZ ;  /* 0x00000004b1001227 */ /* 0x002fc800078e00ff */
[----:B------:R-:W-:-:S01]  /*152c0*/  FADD.FTZ R69, R69, R68 ;  /* 0x0000004445457221 */ /* 0x000fc20000010000 */
[----:B--2---:R-:W-:Y:S01]  /*152d0*/  @P1 SHF.R.U32.HI R13, RZ, R15, R0 ;  /* 0x0000000fff0d1219 */ /* 0x004fe20000011600 */
[----:B------:R-:W1:Y:S01]  /*152e0*/  MUFU.EX2 R9, R54 ;  /* 0x0000003600097308 */ /* 0x000e620000000800 */
[----:B----4-:R-:W-:-:S03]  /*152f0*/  FADD.FTZ R3, R52, R3 ;  /* 0x0000000334037221 */ /* 0x010fc60000010000 */
[----:B------:R-:W-:-:S04]  /*15300*/  IMAD.IADD R13, R88, 0x1, R13 ;  /* 0x00000001580d7824 */ /* 0x000fc800078e020d */
[----:B------:R-:W-:Y:S02]  /*15310*/  IMAD.IADD R6, R13, 0x1, R6 ;  /* 0x000000010d067824 */ /* 0x000fe400078e0206 */
[----:B0-----:R-:W-:-:S01]  /*15320*/  FADD.FTZ R0, R12, R3 ;  /* 0x000000030c007221 */ /* 0x001fc20000010000 */
[----:B------:R-:W-:Y:S01]  /*15330*/  FADD.FTZ R3, R72, R69 ;  /* 0x0000004548037221 */ /* 0x000fe20000010000 */
[C---:B-1----:R-:W-:Y:S02]  /*15340*/  F2FP.SATFINITE.E4M3.F32.PACK_AB_MERGE_C R4, R9.reuse, R12, RZ ;  /* 0x0000000c0904723e */ /* 0x042fe400048070ff */
[----:B------:R-:W-:Y:S02]  /*15350*/  FADD.FTZ R0, R9, R0 ;  /* 0x0000000009007221 */ /* 0x000fe40000010000 */
[----:B------:R-:W-:Y:S01]  /*15360*/  F2FP.SATFINITE.E4M3.F32.PACK_AB_MERGE_C R155, R52, R53, R4 ;  /* 0x00000035349b723e */ /* 0x000fe20004807004 */
[----:B------:R-:W-:Y:S01]  /*15370*/  VIADD R4, R89, 0xfffffffe ;  /* 0xfffffffe59047836 */ /* 0x000fe20000000000 */
        /* <DEDUP_REMOVED lines=12> */
.L_x_1725:
[----:B------:R-:W-:-:S13]  /*15440*/  ISETP.NE.AND P3, PT, R7, 0x1, PT ;  /* 0x000000010700780c */ /* 0x000fda0003f65270 */
[----:B------:R-:W0:Y:S02]  /*15450*/  @P3 LDC.64 R12, c[0x0][0x9e8] ;  /* 0x00027a00ff0c3b82 */ /* 0x000e240000000a00 */
[----:B0-----:R-:W-:-:S05]  /*15460*/  @P3 IMAD.HI.U32 R12, R8, R12, RZ ;  /* 0x0000000c080c3227 */ /* 0x001fca00078e00ff */
[----:B------:R-:W-:-:S07]  /*15470*/  @P3 SHF.R.U32.HI R8, RZ, R13, R12 ;  /* 0x0000000dff083219 */ /* 0x000fce000001160c */
.L_x_1726:
[----:B------:R-:W-:Y:S05]  /*15480*/  BSYNC B0 ;  /* 0x0000000000007941 */ /* 0x000fea0003800000 */
.L_x_1724:
[----:B------:R-:W-:-:S05]  /*15490*/  IMAD R7, R8, R7, R7 ;  /* 0x0000000708077224 */ /* 0x000fca00078e0207 */
[----:B------:R-:W-:-:S07]  /*154a0*/  VIMNMX R6, R6, R7, PT ;  /* 0x0000000706067248 */ /* 0x000fce0003fe0100 */
.L_x_1723:
[----:B------:R-:W-:Y:S01]  /*154b0*/  SHF.R.S32.HI R7, RZ, 0x1f, R6 ;  /* 0x0000001fff077819 */ /* 0x000fe20000011406 */
[----:B------:R-:W-:Y:S01]  /*154c0*/  ULDC UR32, c[0x0][0x9e4] ;  /* 0x0002790000207ab9 */ /* 0x000fe20000000800 */
[----:B------:R-:W-:Y:S01]  /*154d0*/  ULDC UR29, c[0x0][0x9e4] ;  /* 0x00027900001d7ab9 */ /* 0x000fe20000000800 */
[----:B------:R-:W-:Y:S01]  /*154e0*/  ULDC UR28, c[0x0][0x988] ;  /* 0x00026200001c7ab9 */ /* 0x000fe20000000800 */
[----:B------:R-:W-:Y:S01]  /*154f0*/  LEA.HI R7, R7, R6, RZ, 0x7 ;  /* 0x0000000607077211 */ /* 0x000fe200078f38ff */
[----:B------:R-:W-:Y:S01]  /*15500*/  ULDC UR31, c[0x0][0x988] ;  /* 0x00026200001f7ab9 */ /* 0x000fe20000000800 */
[----:B------:R-:W-:Y:S01]  /*15510*/  ULDC UR30, c[0x0][0x988] ;  /* 0x00026200001e7ab9 */ /* 0x000fe20000000800 */
[----:B------:R-:W-:Y:S01]  /*15520*/  ULDC UR34, c[0x0][0x9e0] ;  /* 0x0002780000227ab9 */ /* 0x000fe20000000800 */
[----:B------:R-:W-:Y:S01]  /*15530*/  SHF.R.S32.HI R7, RZ, 0x7, R7 ;  /* 0x00000007ff077819 */ /* 0x000fe20000011407 */
[----:B------:R-:W-:Y:S01]  /*15540*/  ULDC UR33, c[0x0][0x9e0] ;  /* 0x0002780000217ab9 */ /* 0x000fe20000000800 */
[----:B------:R-:W-:-:S02]  /*15550*/  CS2R R88, SRZ ;  /* 0x0000000000587805 */ /* 0x000fc4000001ff00 */
[----:B------:R-:W-:Y:S02]  /*15560*/  CS2R R90, SRZ ;  /* 0x00000000005a7805 */ /* 0x000fe4000001ff00 */
[----:B------:R-:W-:Y:S02]  /*15570*/  VIMNMX R12, R188, R7, !PT ;  /* 0x00000007bc0c7248 */ /* 0x000fe40007fe0100 */
        /* <DEDUP_REMOVED lines=63> */
[----:B------:R-:W-:-:S07]  /*15970*/  CS2R R88, SRZ ;  /* 0x0000000000587805 */ /* 0x000fce000001ff00 */
.L_x_1747:
[----:B------:R-:W-:Y:S01]  /*15980*/  ISETP.NE.AND P3, PT, R183, RZ, PT ;  /* 0x000000ffb700720c */ /* 0x000fe20003f65270 */
[----:B------:R-:W-:Y:S01]  /*15990*/  VIADD R13, R22, 0x1 ;  /* 0x00000001160d7836 */ /* 0x000fe20000000000 */
[----:B------:R-:W-:Y:S05]  /*159a0*/  YIELD ;  /* 0x0000000000007946 */ /* 0x000fea0003800000 */
[----:B------:R-:W-:-:S04]  /*159b0*/  ISETP.NE.AND P4, PT, R13, 0x2, PT ;  /* 0x000000020d00780c */ /* 0x000fc80003f85270 */
[----:B------:R-:W-:Y:S02]  /*159c0*/  SEL R14, RZ, 0x1, P4 ;  /* 0x00000001ff0e7807 */ /* 0x000fe40002000000 */
[----:B------:R-:W-:Y:S02]  /*159d0*/  SEL R13, R13, RZ, P4 ;  /* 0x000000ff0d0d7207 */ /* 0x000fe40002000000 */
[----:B------:R-:W-:Y:S01]  /*159e0*/  LOP3.LUT R14, R23, R14, RZ, 0x3c, !PT ;  /* 0x0000000e170e7212 */ /* 0x000fe200078e3cff */
[----:B------:R-:W-:Y:S06]  /*159f0*/  @P3 BRA `(.L_x_1728) ;  /* 0x0000000000303947 */ /* 0x000fec0003800000 */
[----:B------:R-:W-:Y:S05]  /*15a00*/  @!P0 BRA `(.L_x_1729) ;  /* 0x0000000000048947 */ /* 0x000fea0003800000 */
[----:B------:R-:W-:Y:S01]  /*15a10*/  BPT.TRAP 0x1 ;  /* 0x000000040000795c */ /* 0x000fe20000300000 */
.L_x_1729:
[----:B------:R-:W-:Y:S01]  /*15a20*/  IMAD R7, R13, 0x8, R16 ;  /* 0x000000080d077824 */ /* 0x000fe200078e0210 */
[----:B------:R-:W-:-:S04]  /*15a30*/  SHF.L.U32 R6, R14, 0x1f, RZ ;  /* 0x0000001f0e067819 */ /* 0x000fc800000006ff */
[----:B------:R0:W1:Y:S01]  /*15a40*/  SYNCS.PHASECHK.TRANS64.TRYWAIT P4, [R7+URZ+0x22830], R6 ;  /* 0x02283006070075a7 */ /* 0x000062000808017f */
[----:B------:R-:W-:Y:S05]  /*15a50*/  @!P0 BRA `(.L_x_1730) ;  /* 0x0000000000048947 */ /* 0x000fea0003800000 */
[----:B------:R-:W-:Y:S01]  /*15a60*/  BPT.TRAP 0x1 ;  /* 0x000000040000795c */ /* 0x000fe20000300000 */
.L_x_1730:
[----:B------:R-:W-:Y:S04]  /*15a70*/  BSSY B0, `(.L_x_1728) ;  /* 0x0000004000007945 */ /* 0x000fe80003800000 */
[----:B-1----:R-:W-:Y:S05]  /*15a80*/  @P4 BRA `(.L_x_1731) ;  /* 0x0000000000084947 */ /* 0x002fea0003800000 */
[----:B------:R-:W1:Y:S02]  /*15a90*/  SYNCS.PHASECHK.TRANS64.TRYWAIT P4, [R7+URZ+0x22830], R6 ;  /* 0x02283006070075a7 */ /* 0x000e64000808017f */
[----:B-1----:R-:W-:Y:S05]  /*15aa0*/  @!P4 BRA `(.L_x_1732) ;  /* 0x000001740050c947 */ /* 0x002fea0003800000 */
.L_x_1731:
[----:B------:R-:W-:Y:S05]  /*15ab0*/  BSYNC B0 ;  /* 0x0000000000007941 */ /* 0x000fea0003800000 */
.L_x_1728:
[----:B01----:R-:W0:Y:S01]  /*15ac0*/  S2R R6, SR_TID.X ;  /* 0x0000000000067919 */ /* 0x003e220000002100 */
[----:B------:R-:W-:Y:S05]  /*15ad0*/  WARPSYNC.ALL ;  /* 0x0000000000007948 */ /* 0x000fea0003800000 */
[----:B------:R-:W-:Y:S02]  /*15ae0*/  IMAD.MOV.U32 R7, RZ, RZ, -0x7fffffe0 ;  /* 0x80000020ff077424 */ /* 0x000fe400078e00ff */
[----:B------:R-:W-:Y:S02]  /*15af0*/  IMAD.MOV.U32 R25, RZ, RZ, -0x7fffffe0 ;  /* 0x80000020ff197424 */ /* 0x000fe400078e00ff */
[----:B------:R-:W-:Y:S01]  /*15b00*/  IMAD.MOV.U32 R21, RZ, RZ, -0x7fffffe0 ;  /* 0x80000020ff157424 */ /* 0x000fe200078e00ff */
[----:B------:R-:W-:Y:S01]  /*15b10*/  R2UR UR27, R7 ;  /* 0x00000000071b72ca */ /* 0x000fe200000e0000 */
[----:B------:R-:W-:Y:S01]  /*15b20*/  IMAD.MOV.U32 R9, RZ, RZ, -0x7fffffe0 ;  /* 0x80000020ff097424 */ /* 0x000fe200078e00ff */
[----:B------:R-:W-:-:S02]  /*15b30*/  R2UR UR19, R25 ;  /* 0x00000000191372ca */ /* 0x000fc400000e0000 */
[----:B------:R-:W-:Y:S02]  /*15b40*/  R2UR UR7, R21 ;  /* 0x00000000150772ca */ /* 0x000fe400000e0000 */
[----:B------:R-:W-:Y:S02]  /*15b50*/  R2UR UR11, R9 ;  /* 0x00000000090b72ca */ /* 0x000fe400000e0000 */
[----:B------:R-:W-:Y:S02]  /*15b60*/  R2UR UR15, R21 ;  /* 0x00000000150f72ca */ /* 0x000fe400000e0000 */
[----:B------:R-:W-:Y:S02]  /*15b70*/  R2UR UR23, R7 ;  /* 0x00000000071772ca */ /* 0x000fe400000e0000 */
[----:B0-----:R-:W-:Y:S01]  /*15b80*/  SHF.R.U32.HI R8, RZ, 0x7, R6 ;  /* 0x00000007ff087819 */ /* 0x001fe20000011606 */
[----:B------:R-:W-:-:S04]  /*15b90*/  IMAD R6, R13, 0x600, R5 ;  /* 0x000006000d067824 */ /* 0x000fc800078e0205 */
[----:B------:R-:W-:Y:S01]  /*15ba0*/  VIADD R15, R8, 0x8 ;  /* 0x00000008080f7836 */ /* 0x000fe20000000000 */
[C---:B------:R-:W-:Y:S01]  /*15bb0*/  R2UR UR26, R6.reuse ;  /* 0x00000000061a72ca */ /* 0x040fe200000e0000 */
[C---:B------:R-:W-:Y:S02]  /*15bc0*/  VIADD R24, R6.reuse, 0x400 ;  /* 0x0000040006187836 */ /* 0x040fe40000000000 */
[C---:B------:R-:W-:Y:S01]  /*15bd0*/  VIADD R20, R6.reuse, 0x2 ;  /* 0x0000000206147836 */ /* 0x040fe20000000000 */
[----:B------:R0:W-:Y:S01]  /*15be0*/  BAR.SYNC.DEFER_BLOCKING R15, 0x100 ;  /* 0x0004000f0000751d */ /* 0x0001e20000010000 */
[----:B------:R-:W-:Y:S01]  /*15bf0*/  VIADD R8, R6, 0x200 ;  /* 0x0000020006087836 */ /* 0x000fe20000000000 */
[----:B------:R-:W-:Y:S02]  /*15c00*/  R2UR UR18, R24 ;  /* 0x00000000181272ca */ /* 0x000fe400000e0000 */
[----:B------:R-:W-:Y:S01]  /*15c10*/  R2UR UR6, R20 ;  /* 0x00000000140672ca */ /* 0x000fe200000e0000 */
[----:B------:R-:W-:Y:S01]  /*15c20*/  VIADD R20, R6, 0x202 ;  /* 0x0000020206147836 */ /* 0x000fe20000000000 */
[----:B------:R-:W-:Y:S01]  /*15c30*/  R2UR UR10, R8 ;  /* 0x00000000080a72ca */ /* 0x000fe200000e0000 */
[----:B------:R-:W-:-:S03]  /*15c40*/  VIADD R6, R6, 0x402 ;  /* 0x0000040206067836 */ /* 0x000fc60000000000 */
[----:B------:R-:W-:Y:S02]  /*15c50*/  R2UR UR14, R20 ;  /* 0x00000000140e72ca */ /* 0x000fe400000e0000 */
[----:B------:R-:W-:Y:S01]  /*15c60*/  R2UR UR22, R6 ;  /* 0x00000000061672ca */ /* 0x000fe200000e0000 */
        /* <DEDUP_REMOVED lines=21> */
.L_x_1734:
[----:B------:R-:W-:Y:S02]  /*15dc0*/  SHF.L.U32 R6, R23, 0x1f, RZ ;  /* 0x0000001f17067819 */ /* 0x000fe400000006ff */
[----:B------:R-:W-:-:S04]  /*15dd0*/  LEA R7, R22, R16, 0x3 ;  /* 0x0000001016077211 */ /* 0x000fc800078e18ff */
[----:B------:R0:W1:Y:S01]  /*15de0*/  SYNCS.PHASECHK.TRANS64.TRYWAIT P3, [R7+URZ+0x22850], R6 ;  /* 0x02285006070075a7 */ /* 0x000062000806017f */
[----:B------:R-:W-:Y:S05]  /*15df0*/  @!P0 BRA `(.L_x_1735) ;  /* 0x0000000000048947 */ /* 0x000fea0003800000 */
[----:B------:R-:W-:Y:S01]  /*15e00*/  BPT.TRAP 0x1 ;  /* 0x000000040000795c */ /* 0x000fe20000300000 */
.L_x_1735:
[----:B-1----:R-:W-:Y:S05]  /*15e10*/  @P3 BRA `(.L_x_1733) ;  /* 0x0000000000083947 */ /* 0x002fea0003800000 */
[----:B------:R-:W1:Y:S02]  /*15e20*/  SYNCS.PHASECHK.TRANS64.TRYWAIT P3, [R7+URZ+0x22850], R6 ;  /* 0x02285006070075a7 */ /* 0x000e64000806017f */
[----:B-1----:R-:W-:Y:S05]  /*15e30*/  @!P3 BRA `(.L_x_1736) ;  /* 0x000001700080b947 */ /* 0x002fea0003800000 */
.L_x_1733:
[----:B01----:R-:W-:Y:S01]  /*15e40*/  VIADD R6, R16, 0x400 ;  /* 0x0000040010067836 */ /* 0x003fe20000000000 */
[----:B------:R-:W-:Y:S05]  /*15e50*/  WARPSYNC.ALL ;  /* 0x0000000000007948 */ /* 0x000fea0003800000 */
[----:B------:R-:W-:Y:S01]  /*15e60*/  SHF.R.U32.HI R6, RZ, 0x4, R6 ;  /* 0x00000004ff067819 */ /* 0x000fe20000011606 */
[----:B------:R-:W-:Y:S01]  /*15e70*/  IMAD.MOV.U32 R7, RZ, RZ, 0x40000040 ;  /* 0x40000040ff077424 */ /* 0x000fe200078e00ff */
[----:B------:R-:W-:Y:S01]  /*15e80*/  WARPGROUP.ARRIVE ;  /* 0x00000000000079c5 */ /* 0x000fe20000000000 */
[----:B------:R-:W-:Y:S01]  /*15e90*/  IMAD.MOV.U32 R9, RZ, RZ, 0x40000040 ;  /* 0x40000040ff097424 */ /* 0x000fe200078e00ff */
[----:B------:R-:W-:-:S04]  /*15ea0*/  LOP3.LUT R6, R6, 0x3fff, RZ, 0xc0, !PT ;  /* 0x00003fff06067812 */ /* 0x000fc800078ec0ff */
[----:B------:R-:W0:Y:S01]  /*15eb0*/  S2R R15, SR_TID.X ;  /* 0x00000000000f7919 */ /* 0x000e220000002100 */
[----:B------:R-:W-:Y:S01]  /*15ec0*/  R2UR UR7, R7 ;  /* 0x00000000070772ca */ /* 0x000fe200000e0000 */
[----:B------:R-:W-:Y:S01]  /*15ed0*/  IMAD.MOV.U32 R7, RZ, RZ, 0x40000040 ;  /* 0x40000040ff077424 */ /* 0x000fe200078e00ff */
[----:B------:R-:W-:-:S05]  /*15ee0*/  LOP3.LUT R6, R6, 0x10000, RZ, 0xfc, !PT ;  /* 0x0001000006067812 */ /* 0x000fca00078efcff */
[----:B------:R-:W-:-:S04]  /*15ef0*/  IMAD R6, R22, 0x400, R6 ;  /* 0x0000040016067824 */ /* 0x000fc800078e0206 */
[C---:B------:R-:W-:Y:S01]  /*15f00*/  VIADD R8, R6.reuse, 0x2 ;  /* 0x0000000206087836 */ /* 0x040fe20000000000 */
[----:B------:R-:W-:-:S13]  /*15f10*/  R2UR UR6, R6 ;  /* 0x00000000060672ca */ /* 0x000fda00000e0000 */
[----:B------:R-:W-:Y:S01]  /*15f20*/  QGMMA.64x128x32.F32.E4M3.E4M3 R88, R164, gdesc[UR4], R88, gsb0 ;  /* 0x01e00004a4587df3 */ /* 0x000fe20008000858 */
[----:B------:R-:W-:Y:S01]  /*15f30*/  R2UR UR6, R8 ;  /* 0x00000000080672ca */ /* 0x000fe200000e0000 */
[C---:B------:R-:W-:Y:S01]  /*15f40*/  VIADD R8, R6.reuse, 0x4 ;  /* 0x0000000406087836 */ /* 0x040fe20000000000 */
[----:B------:R-:W-:Y:S01]  /*15f50*/  R2UR UR7, R9 ;  /* 0x00000000090772ca */ /* 0x000fe200000e0000 */
[----:B------:R-:W-:Y:S02]  /*15f60*/  IMAD.MOV.U32 R9, RZ, RZ, 0x40000040 ;  /* 0x40000040ff097424 */ /* 0x000fe400078e00ff */
[----:B------:R-:W-:Y:S01]  /*15f70*/  VIADD R6, R6, 0x6 ;  /* 0x0000000606067836 */ /* 0x000fe20000000000 */
[----:B0-----:R-:W-:Y:S01]  /*15f80*/  SHF.R.U32.HI R15, RZ, 0x7, R15 ;  /* 0x00000007ff0f7819 */ /* 0x001fe2000001160f */
[----:B------:R-:W-:Y:S02]  /*15f90*/  WARPGROUP.DEPBAR.LE gsb0, 0x0 ;  /* 0x00008000000079c5 */ /* 0x000fe40000010000 */
[----:B------:R-:W-:-:S06]  /*15fa0*/  WARPGROUP.ARRIVE ;  /* 0x00000000000079c5 */ /* 0x000fcc0000000000 */
[----:B------:R-:W-:Y:S01]  /*15fb0*/  QGMMA.64x128x32.F32.E4M3.E4M3 R88, R160, gdesc[UR4], R88, gsb0 ;  /* 0x01e00004a0587df3 */ /* 0x000fe20008000858 */
[----:B------:R-:W-:Y:S02]  /*15fc0*/  R2UR UR6, R8 ;  /* 0x00000000080672ca */ /* 0x000fe400000e0000 */
[----:B------:R-:W-:Y:S01]  /*15fd0*/  R2UR UR7, R9 ;  /* 0x00000000090772ca */ /* 0x000fe200000e0000 */
[----:B------:R-:W-:Y:S02]  /*15fe0*/  WARPGROUP.DEPBAR.LE gsb0, 0x0 ;  /* 0x00008000000079c5 */ /* 0x000fe40000010000 */
[----:B------:R-:W-:-:S10]  /*15ff0*/  WARPGROUP.ARRIVE ;  /* 0x00000000000079c5 */ /* 0x000fd40000000000 */
[----:B------:R-:W-:Y:S01]  /*16000*/  QGMMA.64x128x32.F32.E4M3.E4M3 R88, R156, gdesc[UR4], R88, gsb0 ;  /* 0x01e000049c587df3 */ /* 0x000fe20008000858 */
[----:B------:R-:W-:Y:S02]  /*16010*/  R2UR UR6, R6 ;  /* 0x00000000060672ca */ /* 0x000fe400000e0000 */
[----:B------:R-:W-:Y:S02]  /*16020*/  R2UR UR7, R7 ;  /* 0x00000000070772ca */ /* 0x000fe400000e0000 */
[----:B------:R-:W-:Y:S01]  /*16030*/  IADD3 R6, -R15, 0xb, RZ ;  /* 0x0000000b0f067810 */ /* 0x000fe20007ffe1ff */
[----:B------:R-:W-:Y:S02]  /*16040*/  WARPGROUP.DEPBAR.LE gsb0, 0x0 ;  /* 0x00008000000079c5 */ /* 0x000fe40000010000 */
[----:B------:R-:W-:-:S08]  /*16050*/  WARPGROUP.ARRIVE ;  /* 0x00000000000079c5 */ /* 0x000fd00000000000 */
[----:B------:R-:W-:Y:S03]  /*16060*/  QGMMA.64x128x32.F32.E4M3.E4M3 R88, R152, gdesc[UR4], R88, gsb0 ;  /* 0x01e0000498587df3 */ /* 0x000fe60008000858 */
[----:B------:R-:W-:Y:S02]  /*16070*/  WARPGROUP.DEPBAR.LE gsb0, 0x0 ;  /* 0x00008000000079c5 */ /* 0x000fe40000010000 */
[----:B------:R0:W-:Y:S06]  /*16080*/  BAR.ARV R6, 0x100 ;  /* 0x000400060000751d */ /* 0x0001ec0000002000 */
[----:B------:R-:W-:Y:S05]  /*16090*/  @!P0 BRA `(.L_x_1737) ;  /* 0x0000000000048947 */ /* 0x000fea0003800000 */
[----:B------:R-:W-:Y:S01]  /*160a0*/  BPT.TRAP 0x1 ;  /* 0x000000040000795c */ /* 0x000fe20000300000 */
.L_x_1737:
[----:B------:R-:W1:Y:S01]  /*160b0*/  @P1 LDC R7, c[0x0][0x44c] ;  /* 0x00011300ff071b82 */ /* 0x000e620000000800 */
[----:B------:R-:W-:Y:S02]  /*160c0*/  IMAD.IADD R15, R197, 0x1, R177 ;  /* 0x00000001c50f7824 */ /* 0x000fe400078e02b1 */
[C---:B------:R-:W-:Y:S01]  /*160d0*/  FMUL.FTZ R8, R2.reuse, R26 ;  /* 0x0000001a02087220 */ /* 0x040fe20000410000 */
[C---:B------:R-:W-:Y:S01]  /*160e0*/  FMUL.FTZ R20, R2.reuse, R24 ;  /* 0x0000001802147220 */ /* 0x040fe20000410000 */
[C---:B------:R-:W-:Y:S01]  /*160f0*/  FMUL.FTZ R21, R2.reuse, R25 ;  /* 0x0000001902157220 */ /* 0x040fe20000410000 */
[C---:B------:R-:W-:Y:S01]  /*16100*/  FMUL.FTZ R9, R2.reuse, R27 ;  /* 0x0000001b02097220 */ /* 0x040fe20000410000 */
[C---:B------:R-:W-:Y:S01]  /*16110*/  FMUL.FTZ R26, R2.reuse, R29 ;  /* 0x0000001d021a7220 */ /* 0x040fe20000410000 */
[C---:B------:R-:W-:Y:S01]  /*16120*/  FMUL.FTZ R23, R2.reuse, R30 ;  /* 0x0000001e02177220 */ /* 0x040fe20000410000 */
[----:B0-----:R-:W0:Y:S01]  /*16130*/  @P1 LDC R6, c[0x0][0x450] ;  /* 0x00011400ff061b82 */ /* 0x001e220000000800 */
        /* <DEDUP_REMOVED lines=23> */
[----:B0-----:R-:W-:Y:S01]  /*162b0*/  @P1 SHF.R.U32.HI R15, RZ, R6, R7 ;  /* 0x00000006ff0f1219 */ /* 0x001fe20000011607 */
        /* <DEDUP_REMOVED lines=34> */
[C---:B------:R-:W-:Y:S01]  /*164e0*/  FMUL.FTZ R82, R2.reuse, R84 ;  /* 0x0000005402527220 */ /* 0x040fe20000410000 */
[C---:B------:R-:W-:Y:S01]  /*164f0*/  FMUL.FTZ R83, R2.reuse, R85 ;  /* 0x0000005502537220 */ /* 0x040fe20000410000 */
[C---:B------:R-:W-:Y:S01]  /*16500*/  FMUL.FTZ R80, R2.reuse, R86 ;  /* 0x0000005602507220 */ /* 0x040fe20000410000 */
[----:B------:R-:W-:Y:S01]  /*16510*/  FMUL.FTZ R81, R2, R87 ;  /* 0x0000005702517220 */ /* 0x000fe20000410000 */
[----:B------:R-:W-:Y:S01]  /*16520*/  IMAD R6, R13, 0x8, R16 ;  /* 0x000000080d067824 */ /* 0x000fe200078e0210 */
[----:B------:R-:W-:Y:S01]  /*16530*/  IADD3 R85, -R170, 0x1, -R79 ;  /* 0x00000001aa557810 */ /* 0x000fe20007ffe94f */
[----:B------:R-:W1:Y:S01]  /*16540*/  MUFU.TANH R20, R20 ;  /* 0x0000001400147308 */ /* 0x000e620000002400 */
[----:B------:R-:W-:Y:S02]  /*16550*/  IMAD.U32 R7, RZ, RZ, UR38 ;  /* 0x00000026ff077e24 */ /* 0x000fe4000f8e00ff */
[----:B------:R-:W-:Y:S01]  /*16560*/  VIADD R6, R6, 0x22840 ;  /* 0x0002284006067836 */ /* 0x000fe20000000000 */
[----:B------:R-:W-:-:S04]  /*16570*/  IADD3 R85, -R169, R85, R171 ;  /* 0x00000055a9557210 */ /* 0x000fc80007ffe1ab */
[----:B------:R-:W2:Y:S01]  /*16580*/  MUFU.TANH R21, R21 ;  /* 0x0000001500157308 */ /* 0x000ea20000002400 */
[----:B------:R-:W-:Y:S01]  /*16590*/  PRMT R6, R7, 0x654, R6 ;  /* 0x0000065407067816 */ /* 0x000fe20000000006 */
[C---:B------:R-:W-:Y:S02]  /*165a0*/  VIADD R84, R85.reuse, UR34 ;  /* 0x0000002255547c36 */ /* 0x040fe40008000000 */
[----:B------:R-:W-:Y:S01]  /*165b0*/  VIADD R85, R85, UR41 ;  /* 0x0000002955557c36 */ /* 0x000fe20008000000 */
[----:B------:R3:W-:Y:S01]  /*165c0*/  SYNCS.ARRIVE.TRANS64.RED.A1T0 RZ, [R6+URZ], RZ ;  /* 0x000000ff06ff79a7 */ /* 0x0007e2000810043f */
[--C-:B0-----:R-:W-:Y:S02]  /*165d0*/  IMAD.IADD R86, R84, 0x1, R152.reuse ;  /* 0x0000000154567824 */ /* 0x101fe400078e0298 */
[----:B------:R-:W0:Y:S01]  /*165e0*/  MUFU.TANH R8, R8 ;  /* 0x0000000800087308 */ /* 0x000e220000002400 */
[----:B------:R-:W-:-:S07]  /*165f0*/  IMAD.IADD R87, R85, 0x1, R152 ;  /* 0x0000000155577824 */ /* 0x000fce00078e0298 */
        /* <DEDUP_REMOVED lines=61> */
[----:B-1234-:R-:W-:Y:S05]  /*169d0*/  @!P2 BRA `(.L_x_1738) ;  /* 0x000000000058a947 */ /* 0x01efea0003800000 */
[----:B------:R-:W-:Y:S01]  /*169e0*/  IADD3 R152, -R169, R171, R152 ;  /* 0x000000aba9987210 */ /* 0x000fe20007ffe198 */
[----:B------:R-:W-:Y:S03]  /*169f0*/  BSSY B0, `(.L_x_1739) ;  /* 0x0000010000007945 */ /* 0x000fe60003800000 */
        /* <DEDUP_REMOVED lines=10> */
.L_x_1740:
[----:B------:R-:W-:-:S05]  /*16aa0*/  IMAD.U32 R153, RZ, RZ, UR32 ;  /* 0x00000020ff997e24 */ /* 0x000fca000f8e00ff */
[----:B------:R-:W-:-:S13]  /*16ab0*/  ISETP.NE.AND P3, PT, R153, 0x1, PT ;  /* 0x000000019900780c */ /* 0x000fda0003f65270 */
[----:B------:R-:W1:Y:S02]  /*16ac0*/  @P3 LDC.64 R6, c[0x0][0x9e8] ;  /* 0x00027a00ff063b82 */ /* 0x000e640000000a00 */
[----:B-1----:R-:W-:-:S05]  /*16ad0*/  @P3 IMAD.HI.U32 R6, R152, R6, RZ ;  /* 0x0000000698063227 */ /* 0x002fca00078e00ff */
[----:B------:R-:W-:-:S07]  /*16ae0*/  @P3 SHF.R.U32.HI R152, RZ, R7, R6 ;  /* 0x00000007ff983219 */ /* 0x000fce0000011606 */
.L_x_1741:
[----:B------:R-:W-:Y:S05]  /*16af0*/  BSYNC B0 ;  /* 0x0000000000007941 */ /* 0x000fea0003800000 */
.L_x_1739:
[----:B------:R-:W-:-:S04]  /*16b00*/  IMAD R152, R152, R153, -R79 ;  /* 0x0000009998987224 */ /* 0x000fc800078e0a4f */
[----:B------:R-:W-:-:S05]  /*16b10*/  IMAD.IADD R152, R152, 0x1, -R170 ;  /* 0x0000000198987824 */ /* 0x000fca00078e0aaa */
[----:B------:R-:W-:Y:S02]  /*16b20*/  VIMNMX R87, R87, R152, !PT ;  /* 0x0000009857577248 */ /* 0x000fe40007fe0100 */
[----:B------:R-:W-:-:S07]  /*16b30*/  VIADDMNMX R86, R152, R153, R86, PT ;  /* 0x0000009998567246 */ /* 0x000fce0003800156 */
.L_x_1738:
[----:B------:R-:W-:Y:S01]  /*16b40*/  ISETP.GT.AND P3, PT, R4, -0x1, PT ;  /* 0xffffffff0400780c */ /* 0x000fe20003f64270 */
[----:B------:R-:W1:Y:S03]  /*16b50*/  SHFL.IDX PT, R15, R15, 0x1, 0x1c1f ;  /* 0x003c1f000f0f7f89 */ /* 0x000e6600000e0000 */
[C---:B------:R-:W-:Y:S02]  /*16b60*/  ISETP.GT.AND P5, PT, R87.reuse, RZ, P3 ;  /* 0x000000ff5700720c */ /* 0x040fe40001fa4270 */
[----:B------:R-:W-:Y:S02]  /*16b70*/  ISETP.GT.AND P4, PT, R87, 0x1, P3 ;  /* 0x000000015700780c */ /* 0x000fe40001f84270 */
[C---:B------:R-:W-:Y:S02]  /*16b80*/  ISETP.LT.OR P5, PT, R86.reuse, 0x1, P5 ;  /* 0x000000015600780c */ /* 0x040fe40002fa1670 */
[----:B------:R-:W-:-:S02]  /*16b90*/  ISETP.LT.OR P4, PT, R86, 0x2, P4 ;  /* 0x000000025600780c */ /* 0x000fc40002781670 */
[----:B------:R-:W-:Y:S02]  /*16ba0*/  FSEL R20, R20, -INF , !P5 ;  /* 0xff80000014147808 */ /* 0x000fe40006800000 */
[----:B------:R-:W-:Y:S02]  /*16bb0*/  FSEL R21, R21, -INF , !P4 ;  /* 0xff80000015157808 */ /* 0x000fe40006000000 */
[C---:B------:R-:W-:Y:S02]  /*16bc0*/  ISETP.GT.AND P5, PT, R87.reuse, 0x8, P3 ;  /* 0x000000085700780c */ /* 0x040fe40001fa4270 */
[----:B------:R-:W-:Y:S02]  /*16bd0*/  ISETP.GT.AND P4, PT, R87, 0x9, P3 ;  /* 0x000000095700780c */ /* 0x000fe40001f84270 */
[C---:B------:R-:W-:Y:S02]  /*16be0*/  ISETP.LT.OR P5, PT, R86.reuse, 0x9, P5 ;  /* 0x000000095600780c */ /* 0x040fe40002fa1670 */
[----:B------:R-:W-:-:S02]  /*16bf0*/  ISETP.LT.OR P4, PT, R86, 0xa, P4 ;  /* 0x0000000a5600780c */ /* 0x000fc40002781670 */
[----:B0-----:R-:W-:Y:S01]  /*16c00*/  FSEL R25, R25, -INF , !P5 ;  /* 0xff80000019197808 */ /* 0x001fe20006800000 */
[--C-:B-1----:R-:W-:Y:S01]  /*16c10*/  IMAD.IADD R84, R84, 0x1, R15.reuse ;  /* 0x0000000154547824 */ /* 0x102fe200078e020f */
[----:B------:R-:W-:Y:S01]  /*16c20*/  FSEL R26, R26, -INF , !P4 ;  /* 0xff8000001a1a7808 */ /* 0x000fe20006000000 */
[----:B------:R-:W-:Y:S01]  /*16c30*/  IMAD.IADD R85, R85, 0x1, R15 ;  /* 0x0000000155557824 */ /* 0x000fe200078e020f */
[C---:B------:R-:W-:Y:S02]  /*16c40*/  ISETP.GT.AND P5, PT, R87.reuse, 0x10, P3 ;  /* 0x000000105700780c */ /* 0x040fe40001fa4270 */
        /* <DEDUP_REMOVED lines=82> */
[----:B------:R-:W-:Y:S01]  /*17170*/  FSEL R83, R83, -INF , !P4 ;  /* 0xff80000053537808 */ /* 0x000fe20006000000 */
[----:B------:R-:W-:Y:S08]  /*17180*/  @!P2 BRA `(.L_x_1742) ;  /* 0x000000000058a947 */ /* 0x000ff00003800000 */
[----:B------:R-:W-:Y:S01]  /*17190*/  IADD3 R15, -R169, R171, R15 ;  /* 0x000000aba90f7210 */ /* 0x000fe20007ffe10f */
[----:B------:R-:W-:Y:S03]  /*171a0*/  BSSY B0, `(.L_x_1743) ;  /* 0x0000010000007945 */ /* 0x000fe60003800000 */
        /* <DEDUP_REMOVED lines=10> */
.L_x_1744:
[----:B------:R-:W-:-:S04]  /*17250*/  MOV R86, UR32 ;  /* 0x0000002000567c02 */ /* 0x000fc80008000f00 */
[----:B------:R-:W-:-:S13]  /*17260*/  ISETP.NE.AND P4, PT, R86, 0x1, PT ;  /* 0x000000015600780c */ /* 0x000fda0003f85270 */
[----:B------:R-:W0:Y:S02]  /*17270*/  @P4 LDC.64 R6, c[0x0][0x9e8] ;  /* 0x00027a00ff064b82 */ /* 0x000e240000000a00 */
[----:B0-----:R-:W-:-:S05]  /*17280*/  @P4 IMAD.HI.U32 R6, R15, R6, RZ ;  /* 0x000000060f064227 */ /* 0x001fca00078e00ff */
[----:B------:R-:W-:-:S07]  /*17290*/  @P4 SHF.R.U32.HI R15, RZ, R7, R6 ;  /* 0x00000007ff0f4219 */ /* 0x000fce0000011606 */
.L_x_1745:
[----:B------:R-:W-:Y:S05]  /*172a0*/  BSYNC B0 ;  /* 0x0000000000007941 */ /* 0x000fea0003800000 */
.L_x_1743:
[----:B------:R-:W-:-:S04]  /*172b0*/  IMAD R15, R15, R86, -R79 ;  /* 0x000000560f0f7224 */ /* 0x000fc800078e0a4f */
[----:B------:R-:W-:-:S05]  /*172c0*/  IMAD.IADD R15, R15, 0x1, -R170 ;  /* 0x000000010f0f7824 */ /* 0x000fca00078e0aaa */
[----:B------:R-:W-:Y:S02]  /*172d0*/  VIMNMX R85, R85, R15, !PT ;  /* 0x0000000f55557248 */ /* 0x000fe40007fe0100 */
[----:B------:R-:W-:-:S07]  /*172e0*/  VIADDMNMX R84, R15, R86, R84, PT ;  /* 0x000000560f547246 */ /* 0x000fce0003800154 */
.L_x_1742:
[----:B------:R-:W-:Y:S01]  /*172f0*/  FMNMX.FTZ R6, R20, R10, !PT ;  /* 0x0000000a14067209 */ /* 0x000fe20007810000 */
[----:B------:R-:W-:-:S03]  /*17300*/  UMOV UR35, UR31 ;  /* 0x0000001f00237c82 */ /* 0x000fc60008000000 */
        /* <DEDUP_REMOVED lines=32> */
[----:B0-----:R-:W-:-:S05]  /*17510*/  FMNMX.FTZ R6, R6, R7, !PT ;  /* 0x0000000706067209 */ /* 0x001fca0007810000 */
[----:B------:R-:W0:Y:S02]  /*17520*/  SHFL.BFLY PT, R7, R6, 0x1, 0x1f ;  /* 0x0c201f0006077f89 */ /* 0x000e2400000e0000 */
[----:B0-----:R-:W-:-:S04]  /*17530*/  FMNMX.FTZ R6, R6, R7, !PT ;  /* 0x0000000706067209 */ /* 0x001fc80007810000 */
[----:B------:R-:W-:-:S04]  /*17540*/  FSETP.NEU.FTZ.AND P4, PT, R6, -INF , PT ;  /* 0xff8000000600780b */ /* 0x000fc80003f9d000 */
[----:B------:R-:W-:-:S05]  /*17550*/  FSEL R7, R6, RZ, P4 ;  /* 0x000000ff06077208 */ /* 0x000fca0002000000 */
[----:B------:R-:W-:Y:S01]  /*17560*/  FADD.FTZ R7, -R7, R10 ;  /* 0x0000000a07077221 */ /* 0x000fe20000010100 */
[----:B------:R-:W-:-:S03]  /*17570*/  IMAD.U32 R10, RZ, RZ, UR35 ;  /* 0x00000023ff0a7e24 */ /* 0x000fc6000f8e00ff */
[----:B------:R-:W-:Y:S01]  /*17580*/  FMUL.FTZ R7, R7, UR35 ;  /* 0x0000002307077c20 */ /* 0x000fe20008410000 */
[----:B------:R-:W-:-:S05]  /*17590*/  FFMA.FTZ R10, R6, R10, -8 ;  /* 0xc1000000060a7423 */ /* 0x000fca000001000a */
[----:B------:R-:W-:Y:S01]  /*175a0*/  FSEL R10, R10, RZ, P4 ;  /* 0x000000ff0a0a7208 */ /* 0x000fe20002000000 */
[----:B------:R-:W-:Y:S01]  /*175b0*/  MUFU.EX2 R7, R7 ;  /* 0x0000000700077308 */ /* 0x000fe20000000800 */
[----:B------:R-:W-:-:S03]  /*175c0*/  ISETP.GT.AND P4, PT, R85, 0x1, P3 ;  /* 0x000000015500780c */ /* 0x000fc60001f84270 */
[--C-:B------:R-:W-:Y:S01]  /*175d0*/  FFMA.FTZ R20, R20, UR35, -R10.reuse ;  /* 0x0000002314147c23 */ /* 0x100fe2000801080a */
[----:B------:R-:W-:Y:S01]  /*175e0*/  ISETP.LT.OR P5, PT, R84, 0x2, P4 ;  /* 0x000000025400780c */ /* 0x000fe200027a1670 */
[--C-:B------:R-:W-:Y:S01]  /*175f0*/  FFMA.FTZ R21, R21, UR35, -R10.reuse ;  /* 0x0000002315157c23 */ /* 0x100fe2000801080a */
[----:B------:R-:W-:Y:S01]  /*17600*/  ISETP.GT.AND P4, PT, R85, 0x8, P3 ;  /* 0x000000085500780c */ /* 0x000fe20001f84270 */
[--C-:B------:R-:W-:Y:S01]  /*17610*/  FFMA.FTZ R25, R25, UR35, -R10.reuse ;  /* 0x0000002319197c23 */ /* 0x100fe2000801080a */
[----:B------:R-:W-:Y:S01]  /*17620*/  FSEL R9, R9, -INF , !P5 ;  /* 0xff80000009097808 */ /* 0x000fe20006800000 */
[----:B------:R-:W0:Y:S01]  /*17630*/  MUFU.EX2 R20, R20 ;  /* 0x0000001400147308 */ /* 0x000e220000000800 */
[----:B------:R-:W-:Y:S01]  /*17640*/  ISETP.GT.AND P5, PT, R85, 0x9, P3 ;  /* 0x000000095500780c */ /* 0x000fe20001fa4270 */
[--C-:B------:R-:W-:Y:S01]  /*17650*/  FFMA.FTZ R26, R26, UR35, -R10.reuse ;  /* 0x000000231a1a7c23 */ /* 0x100fe2000801080a */
[C---:B------:R-:W-:Y:S01]  /*17660*/  ISETP.LT.OR P4, PT, R84.reuse, 0x9, P4 ;  /* 0x000000095400780c */ /* 0x040fe20002781670 */
[--C-:B------:R-:W-:Y:S01]  /*17670*/  FFMA.FTZ R29, R29, UR35, -R10.reuse ;  /* 0x000000231d1d7c23 */ /* 0x100fe2000801080a */
[----:B------:R-:W-:Y:S01]  /*17680*/  ISETP.LT.OR P5, PT, R84, 0xa, P5 ;  /* 0x0000000a5400780c */ /* 0x000fe20002fa1670 */
[--C-:B------:R-:W-:Y:S01]  /*17690*/  FFMA.FTZ R30, R30, UR35, -R10.reuse ;  /* 0x000000231e1e7c23 */ /* 0x100fe2000801080a */
[----:B------:R-:W-:Y:S01]  /*176a0*/  FSEL R23, R23, -INF , !P4 ;  /* 0xff80000017177808 */ /* 0x000fe20006000000 */
[----:B------:R-:W1:Y:S01]  /*176b0*/  MUFU.EX2 R21, R21 ;  /* 0x0000001500157308 */ /* 0x000e620000000800 */
[----:B------:R-:W-:Y:S01]  /*176c0*/  FSEL R24, R24, -INF , !P5 ;  /* 0xff80000018187808 */ /* 0x000fe20006800000 */
[--C-:B------:R-:W-:Y:S01]  /*176d0*/  FFMA.FTZ R33, R33, UR35, -R10.reuse ;  /* 0x0000002321217c23 */ /* 0x100fe2000801080a */
[C---:B------:R-:W-:Y:S01]  /*176e0*/  ISETP.GT.AND P5, PT, R85.reuse, 0x11, P3 ;  /* 0x000000115500780c */ /* 0x040fe20001fa4270 */
[--C-:B------:R-:W-:Y:S01]  /*176f0*/  FFMA.FTZ R34, R34, UR35, -R10.reuse ;  /* 0x0000002322227c23 */ /* 0x100fe2000801080a */
[----:B------:R-:W-:Y:S01]  /*17700*/  ISETP.GT.AND P4, PT, R85, 0x10, P3 ;  /* 0x000000105500780c */ /* 0x000fe20001f84270 */
[----:B------:R-:W-:Y:S01]  /*17710*/  FFMA.FTZ R37, R37, UR35, -R10 ;  /* 0x0000002325257c23 */ /* 0x000fe2000801080a */
[C---:B------:R-:W-:Y:S01]  /*17720*/  ISETP.LT.OR P5, PT, R84.reuse, 0x12, P5 ;  /* 0x000000125400780c */ /* 0x040fe20002fa1670 */
[----:B------:R-:W-:Y:S01]  /*17730*/  MUFU.EX2 R25, R25 ;  /* 0x0000001900197308 */ /* 0x000fe20000000800 */
[----:B------:R-:W-:Y:S01]  /*17740*/  ISETP.LT.OR P4, PT, R84, 0x11, P4 ;  /* 0x000000115400780c */ /* 0x000fe20002781670 */
[----:B0-----:R-:W-:Y:S01]  /*17750*/  FFMA.FTZ R3, R7, R3, R20 ;  /* 0x0000000307037223 */ /* 0x001fe20000010014 */
[----:B------:R-:W-:Y:S01]  /*17760*/  FSEL R28, R28, -INF , !P5 ;  /* 0xff8000001c1c7808 */ /* 0x000fe20006800000 */
[--C-:B------:R-:W-:Y:S01]  /*17770*/  FFMA.FTZ R38, R38, UR35, -R10.reuse ;  /* 0x0000002326267c23 */ /* 0x100fe2000801080a */
[----:B------:R-:W-:Y:S01]  /*17780*/  ISETP.GT.AND P5, PT, R85, 0x19, P3 ;  /* 0x000000195500780c */ /* 0x000fe20001fa4270 */
[--C-:B------:R-:W-:Y:S01]  /*17790*/  FFMA.FTZ R41, R41, UR35, -R10.reuse ;  /* 0x0000002329297c23 */ /* 0x100fe2000801080a */
[----:B------:R-:W-:Y:S01]  /*177a0*/  FSEL R27, R27, -INF , !P4 ;  /* 0xff8000001b1b7808 */ /* 0x000fe20006000000 */
[----:B------:R-:W-:Y:S01]  /*177b0*/  MUFU.EX2 R26, R26 ;  /* 0x0000001a001a7308 */ /* 0x000fe20000000800 */
[----:B------:R-:W-:Y:S01]  /*177c0*/  ISETP.LT.OR P5, PT, R84, 0x1a, P5 ;  /* 0x0000001a5400780c */ /* 0x000fe20002fa1670 */
[----:B-1----:R-:W-:Y:S01]  /*177d0*/  FADD.FTZ R3, R21, R3 ;  /* 0x0000000315037221 */ /* 0x002fe20000010000 */
[----:B------:R-:W-:Y:S01]  /*177e0*/  ISETP.GT.AND P4, PT, R85, 0x18, P3 ;  /* 0x000000185500780c */ /* 0x000fe20001f84270 */
[--C-:B------:R-:W-:Y:S01]  /*177f0*/  FFMA.FTZ R42, R42, UR35, -R10.reuse ;  /* 0x000000232a2a7c23 */ /* 0x100fe2000801080a */
[----:B------:R-:W-:Y:S01]  /*17800*/  FSEL R32, R32, -INF , !P5 ;  /* 0xff80000020207808 */ /* 0x000fe20006800000 */
[--C-:B------:R-:W-:Y:S01]  /*17810*/  FFMA.FTZ R45, R45, UR35, -R10.reuse ;  /* 0x000000232d2d7c23 */ /* 0x100fe2000801080a */
[----:B------:R-:W-:Y:S01]  /*17820*/  ISETP.GT.AND P5, PT, R85, 0x21, P3 ;  /* 0x000000215500780c */ /* 0x000fe20001fa4270 */
[----:B------:R-:W-:Y:S01]  /*17830*/  MUFU.EX2 R29, R29 ;  /* 0x0000001d001d7308 */ /* 0x000fe20000000800 */
[----:B------:R-:W-:Y:S01]  /*17840*/  ISETP.LT.OR P4, PT, R84, 0x19, P4 ;  /* 0x000000195400780c */ /* 0x000fe20002781670 */
[--C-:B------:R-:W-:Y:S01]  /*17850*/  FFMA.FTZ R46, R46, UR35, -R10.reuse ;  /* 0x000000232e2e7c23 */ /* 0x100fe2000801080a */
[----:B------:R-:W-:Y:S01]  /*17860*/  ISETP.LT.OR P5, PT, R84, 0x22, P5 ;  /* 0x000000225400780c */ /* 0x000fe20002fa1670 */
[--C-:B------:R-:W-:Y:S01]  /*17870*/  FFMA.FTZ R49, R49, UR35, -R10.reuse ;  /* 0x0000002331317c23 */ /* 0x100fe2000801080a */
[----:B------:R-:W-:Y:S01]  /*17880*/  FSEL R31, R31, -INF , !P4 ;  /* 0xff8000001f1f7808 */ /* 0x000fe20006000000 */
[--C-:B------:R-:W-:Y:S01]  /*17890*/  FFMA.FTZ R50, R50, UR35, -R10.reuse ;  /* 0x0000002332327c23 */ /* 0x100fe2000801080a */
[----:B------:R-:W-:Y:S01]  /*178a0*/  FSEL R36, R36, -INF , !P5 ;  /* 0xff80000024247808 */ /* 0x000fe20006800000 */
[----:B------:R-:W-:Y:S01]  /*178b0*/  MUFU.EX2 R30, R30 ;  /* 0x0000001e001e7308 */ /* 0x000fe20000000800 */
[----:B------:R-:W-:Y:S01]  /*178c0*/  ISETP.GT.AND P5, PT, R85, 0x29, P3 ;  /* 0x000000295500780c */ /* 0x000fe20001fa4270 */
[--C-:B------:R-:W-:Y:S01]  /*178d0*/  FFMA.FTZ R53, R53, UR35, -R10.reuse ;  /* 0x0000002335357c23 */ /* 0x100fe2000801080a */
[----:B------:R-:W-:Y:S01]  /*178e0*/  ISETP.GT.AND P4, PT, R85, 0x20, P3 ;  /* 0x000000205500780c */ /* 0x000fe20001f84270 */
[--C-:B------:R-:W-:Y:S01]  /*178f0*/  FFMA.FTZ R54, R54, UR35, -R10.reuse ;  /* 0x0000002336367c23 */ /* 0x100fe2000801080a */
[C---:B------:R-:W-:Y:S01]  /*17900*/  ISETP.LT.OR P5, PT, R84.reuse, 0x2a, P5 ;  /* 0x0000002a5400780c */ /* 0x040fe20002fa1670 */
[--C-:B------:R-:W-:Y:S01]  /*17910*/  FFMA.FTZ R57, R57, UR35, -R10.reuse ;  /* 0x0000002339397c23 */ /* 0x100fe2000801080a */
[----:B------:R-:W-:Y:S01]  /*17920*/  ISETP.LT.OR P4, PT, R84, 0x21, P4 ;  /* 0x000000215400780c */ /* 0x000fe20002781670 */
[----:B------:R-:W-:Y:S01]  /*17930*/  MUFU.EX2 R33, R33 ;  /* 0x0000002100217308 */ /* 0x000fe20000000800 */
[----:B------:R-:W-:Y:S01]  /*17940*/  FSEL R40, R40, -INF , !P5 ;  /* 0xff80000028287808 */ /* 0x000fe20006800000 */
[--C-:B------:R-:W-:Y:S01]  /*17950*/  FFMA.FTZ R58, R58, UR35, -R10.reuse ;  /* 0x000000233a3a7c23 */ /* 0x100fe2000801080a */
[----:B------:R-:W-:Y:S01]  /*17960*/  ISETP.GT.AND P5, PT, R85, 0x31, P3 ;  /* 0x000000315500780c */ /* 0x000fe20001fa4270 */
[--C-:B------:R-:W-:Y:S01]  /*17970*/  FFMA.FTZ R61, R61, UR35, -R10.reuse ;  /* 0x000000233d3d7c23 */ /* 0x100fe2000801080a */
[----:B------:R-:W-:Y:S01]  /*17980*/  FSEL R35, R35, -INF , !P4 ;  /* 0xff80000023237808 */ /* 0x000fe20006000000 */
[--C-:B------:R-:W-:Y:S01]  /*17990*/  FFMA.FTZ R62, R62, UR35, -R10.reuse ;  /* 0x000000233e3e7c23 */ /* 0x100fe2000801080a */
[----:B------:R-:W-:Y:S01]  /*179a0*/  ISETP.LT.OR P5, PT, R84, 0x32, P5 ;  /* 0x000000325400780c */ /* 0x000fe20002fa1670 */
[----:B------:R-:W-:Y:S01]  /*179b0*/  MUFU.EX2 R34, R34 ;  /* 0x0000002200227308 */ /* 0x000fe20000000800 */
[----:B------:R-:W-:Y:S01]  /*179c0*/  ISETP.GT.AND P4, PT, R85, 0x28, P3 ;  /* 0x000000285500780c */ /* 0x000fe20001f84270 */
[--C-:B------:R-:W-:Y:S01]  /*179d0*/  FFMA.FTZ R65, R65, UR35, -R10.reuse ;  /* 0x0000002341417c23 */ /* 0x100fe2000801080a */
[----:B------:R-:W-:Y:S01]  /*179e0*/  FSEL R44, R44, -INF , !P5 ;  /* 0xff8000002c2c7808 */ /* 0x000fe20006800000 */
[--C-:B------:R-:W-:Y:S01]  /*179f0*/  FFMA.FTZ R66, R66, UR35, -R10.reuse ;  /* 0x0000002342427c23 */ /* 0x100fe2000801080a */
[----:B------:R-:W-:Y:S01]  /*17a00*/  ISETP.GT.AND P5, PT, R85, 0x39, P3 ;  /* 0x000000395500780c */ /* 0x000fe20001fa4270 */
[--C-:B------:R-:W-:Y:S01]  /*17a10*/  FFMA.FTZ R69, R69, UR35, -R10.reuse ;  /* 0x0000002345457c23 */ /* 0x100fe2000801080a */
[C---:B------:R-:W-:Y:S01]  /*17a20*/  ISETP.LT.OR P4, PT, R84.reuse, 0x29, P4 ;  /* 0x000000295400780c */ /* 0x040fe20002781670 */
[----:B------:R-:W-:Y:S01]  /*17a30*/  MUFU.EX2 R37, R37 ;  /* 0x0000002500257308 */ /* 0x000fe20000000800 */
[----:B------:R-:W-:Y:S01]  /*17a40*/  ISETP.LT.OR P5, PT, R84, 0x3a, P5 ;  /* 0x0000003a5400780c */ /* 0x000fe20002fa1670 */
[--C-:B------:R-:W-:Y:S01]  /*17a50*/  FFMA.FTZ R70, R70, UR35, -R10.reuse ;  /* 0x0000002346467c23 */ /* 0x100fe2000801080a */
[----:B------:R-:W-:Y:S01]  /*17a60*/  FSEL R39, R39, -INF , !P4 ;  /* 0xff80000027277808 */ /* 0x000fe20006000000 */
[--C-:B------:R-:W-:Y:S01]  /*17a70*/  FFMA.FTZ R73, R73, UR35, -R10.reuse ;  /* 0x0000002349497c23 */ /* 0x100fe2000801080a */
[----:B------:R-:W-:Y:S01]  /*17a80*/  FSEL R48, R48, -INF , !P5 ;  /* 0xff80000030307808 */ /* 0x000fe20006800000 */
[--C-:B------:R-:W-:Y:S01]  /*17a90*/  FFMA.FTZ R74, R74, UR35, -R10.reuse ;  /* 0x000000234a4a7c23 */ /* 0x100fe2000801080a */
[C---:B------:R-:W-:Y:S01]  /*17aa0*/  ISETP.GT.AND P5, PT, R85.reuse, 0x41, P3 ;  /* 0x000000415500780c */ /* 0x040fe20001fa4270 */
[----:B------:R-:W-:Y:S01]  /*17ab0*/  MUFU.EX2 R38, R38 ;  /* 0x0000002600267308 */ /* 0x000fe20000000800 */
[----:B------:R-:W-:Y:S01]  /*17ac0*/  ISETP.GT.AND P4, PT, R85, 0x30, P3 ;  /* 0x000000305500780c */ /* 0x000fe20001f84270 */
[--C-:B------:R-:W-:Y:S01]  /*17ad0*/  FFMA.FTZ R77, R77, UR35, -R10.reuse ;  /* 0x000000234d4d7c23 */ /* 0x100fe2000801080a */
[----:B------:R-:W-:Y:S01]  /*17ae0*/  ISETP.LT.OR P5, PT, R84, 0x42, P5 ;  /* 0x000000425400780c */ /* 0x000fe20002fa1670 */
[--C-:B------:R-:W-:Y:S01]  /*17af0*/  FFMA.FTZ R78, R78, UR35, -R10.reuse ;  /* 0x000000234e4e7c23 */ /* 0x100fe2000801080a */
[----:B------:R-:W-:Y:S01]  /*17b00*/  ISETP.LT.OR P4, PT, R84, 0x31, P4 ;  /* 0x000000315400780c */ /* 0x000fe20002781670 */
[--C-:B------:R-:W-:Y:S01]  /*17b10*/  FFMA.FTZ R82, R82, UR35, -R10.reuse ;  /* 0x0000002352527c23 */ /* 0x100fe2000801080a */
[----:B------:R-:W-:Y:S01]  /*17b20*/  FSEL R52, R52, -INF , !P5 ;  /* 0xff80000034347808 */ /* 0x000fe20006800000 */
[----:B------:R-:W-:Y:S01]  /*17b30*/  MUFU.EX2 R41, R41 ;  /* 0x0000002900297308 */ /* 0x000fe20000000800 */
[----:B------:R-:W-:Y:S01]  /*17b40*/  ISETP.GT.AND P5, PT, R85, 0x49, P3 ;  /* 0x000000495500780c */ /* 0x000fe20001fa4270 */
[----:B------:R-:W-:Y:S01]  /*17b50*/  FFMA.FTZ R10, R83, UR35, -R10 ;  /* 0x00000023530a7c23 */ /* 0x000fe2000801080a */
[----:B------:R-:W-:-:S02]  /*17b60*/  FSEL R43, R43, -INF , !P4 ;  /* 0xff8000002b2b7808 */ /* 0x000fc40006000000 */
[----:B------:R-:W-:Y:S02]  /*17b70*/  ISETP.LT.OR P5, PT, R84, 0x4a, P5 ;  /* 0x0000004a5400780c */ /* 0x000fe40002fa1670 */
[C---:B------:R-:W-:Y:S01]  /*17b80*/  ISETP.GT.AND P4, PT, R85.reuse, 0x38, P3 ;  /* 0x000000385500780c */ /* 0x040fe20001f84270 */
[----:B------:R-:W-:Y:S01]  /*17b90*/  MUFU.EX2 R42, R42 ;  /* 0x0000002a002a7308 */ /* 0x000fe20000000800 */
[----:B------:R-:W-:Y:S02]  /*17ba0*/  FSEL R56, R56, -INF , !P5 ;  /* 0xff80000038387808 */ /* 0x000fe40006800000 */
[----:B------:R-:W-:Y:S02]  /*17bb0*/  ISETP.GT.AND P5, PT, R85, 0x51, P3 ;  /* 0x000000515500780c */ /* 0x000fe40001fa4270 */
[C---:B------:R-:W-:Y:S02]  /*17bc0*/  ISETP.LT.OR P4, PT, R84.reuse, 0x39, P4 ;  /* 0x000000395400780c */ /* 0x040fe40002781670 */
[----:B------:R-:W-:Y:S01]  /*17bd0*/  ISETP.LT.OR P5, PT, R84, 0x52, P5 ;  /* 0x000000525400780c */ /* 0x000fe20002fa1670 */
[----:B------:R-:W-:Y:S01]  /*17be0*/  MUFU.EX2 R45, R45 ;  /* 0x0000002d002d7308 */ /* 0x000fe20000000800 */
[----:B------:R-:W-:-:S02]  /*17bf0*/  FSEL R47, R47, -INF , !P4 ;  /* 0xff8000002f2f7808 */ /* 0x000fc40006000000 */
[----:B------:R-:W-:Y:S02]  /*17c00*/  FSEL R60, R60, -INF , !P5 ;  /* 0xff8000003c3c7808 */ /* 0x000fe40006800000 */
[C---:B------:R-:W-:Y:S02]  /*17c10*/  ISETP.GT.AND P5, PT, R85.reuse, 0x59, P3 ;  /* 0x000000595500780c */ /* 0x040fe40001fa4270 */
[----:B------:R-:W-:Y:S01]  /*17c20*/  ISETP.GT.AND P4, PT, R85, 0x40, P3 ;  /* 0x000000405500780c */ /* 0x000fe20001f84270 */
[----:B------:R-:W-:Y:S01]  /*17c30*/  MUFU.EX2 R46, R46 ;  /* 0x0000002e002e7308 */ /* 0x000fe20000000800 */
[C---:B------:R-:W-:Y:S02]  /*17c40*/  ISETP.LT.OR P5, PT, R84.reuse, 0x5a, P5 ;  /* 0x0000005a5400780c */ /* 0x040fe40002fa1670 */
[----:B------:R-:W-:Y:S02]  /*17c50*/  ISETP.LT.OR P4, PT, R84, 0x41, P4 ;  /* 0x000000415400780c */ /* 0x000fe40002781670 */
[----:B------:R-:W-:-:S02]  /*17c60*/  FSEL R64, R64, -INF , !P5 ;  /* 0xff80000040407808 */ /* 0x000fc40006800000 */
[----:B------:R-:W-:Y:S01]  /*17c70*/  ISETP.GT.AND P5, PT, R85, 0x61, P3 ;  /* 0x000000615500780c */ /* 0x000fe20001fa4270 */
[----:B------:R-:W-:Y:S01]  /*17c80*/  MUFU.EX2 R49, R49 ;  /* 0x0000003100317308 */ /* 0x000fe20000000800 */
[----:B------:R-:W-:Y:S02]  /*17c90*/  FSEL R51, R51, -INF , !P4 ;  /* 0xff80000033337808 */ /* 0x000fe40006000000 */
[----:B------:R-:W-:Y:S02]  /*17ca0*/  ISETP.LT.OR P5, PT, R84, 0x62, P5 ;  /* 0x000000625400780c */ /* 0x000fe40002fa1670 */
[C---:B------:R-:W-:Y:S02]  /*17cb0*/  ISETP.GT.AND P4, PT, R85.reuse, 0x48, P3 ;  /* 0x000000485500780c */ /* 0x040fe40001f84270 */
[----:B------:R-:W-:Y:S01]  /*17cc0*/  FSEL R68, R68, -INF , !P5 ;  /* 0xff80000044447808 */ /* 0x000fe20006800000 */
[----:B------:R-:W-:Y:S01]  /*17cd0*/  MUFU.EX2 R50, R50 ;  /* 0x0000003200327308 */ /* 0x000fe20000000800 */
[----:B------:R-:W-:-:S02]  /*17ce0*/  ISETP.GT.AND P5, PT, R85, 0x69, P3 ;  /* 0x000000695500780c */ /* 0x000fc40001fa4270 */
[C---:B------:R-:W-:Y:S02]  /*17cf0*/  ISETP.LT.OR P4, PT, R84.reuse, 0x49, P4 ;  /* 0x000000495400780c */ /* 0x040fe40002781670 */
[----:B------:R-:W-:Y:S02]  /*17d00*/  ISETP.LT.OR P5, PT, R84, 0x6a, P5 ;  /* 0x0000006a5400780c */ /* 0x000fe40002fa1670 */
[----:B------:R-:W-:Y:S01]  /*17d10*/  FSEL R55, R55, -INF , !P4 ;  /* 0xff80000037377808 */ /* 0x000fe20006000000 */
[----:B------:R-:W-:Y:S01]  /*17d20*/  MUFU.EX2 R53, R53 ;  /* 0x0000003500357308 */ /* 0x000fe20000000800 */
[----:B------:R-:W-:Y:S02]  /*17d30*/  FSEL R72, R72, -INF , !P5 ;  /* 0xff80000048487808 */ /* 0x000fe40006800000 */
[C---:B------:R-:W-:Y:S02]  /*17d40*/  ISETP.GT.AND P5, PT, R85.reuse, RZ, P3 ;  /* 0x000000ff5500720c */ /* 0x040fe40001fa4270 */
[----:B------:R-:W-:-:S02]  /*17d50*/  ISETP.GT.AND P4, PT, R85, 0x50, P3 ;  /* 0x000000505500780c */ /* 0x000fc40001f84270 */
[C---:B------:R-:W-:Y:S01]  /*17d60*/  ISETP.LT.OR P5, PT, R84.reuse, 0x1, P5 ;  /* 0x000000015400780c */ /* 0x040fe20002fa1670 */
[----:B------:R-:W-:Y:S01]  /*17d70*/  MUFU.EX2 R54, R54 ;  /* 0x0000003600367308 */ /* 0x000fe20000000800 */
[----:B------:R-:W-:Y:S02]  /*17d80*/  ISETP.LT.OR P4, PT, R84, 0x51, P4 ;  /* 0x000000515400780c */ /* 0x000fe40002781670 */
[----:B------:R-:W-:Y:S02]  /*17d90*/  FSEL R8, R8, -INF , !P5 ;  /* 0xff80000008087808 */ /* 0x000fe40006800000 */
[----:B------:R-:W-:Y:S02]  /*17da0*/  FSEL R59, R59, -INF , !P4 ;  /* 0xff8000003b3b7808 */ /* 0x000fe40006000000 */
[----:B------:R-:W-:Y:S01]  /*17db0*/  FMNMX.FTZ R15, R8, R11, !PT ;  /* 0x0000000b080f7209 */ /* 0x000fe20007810000 */
[----:B------:R-:W-:Y:S01]  /*17dc0*/  MUFU.EX2 R57, R57 ;  /* 0x0000003900397308 */ /* 0x000fe20000000800 */
[----:B------:R-:W-:-:S02]  /*17dd0*/  ISETP.GT.AND P4, PT, R85, 0x58, P3 ;  /* 0x000000585500780c */ /* 0x000fc40001f84270 */
[----:B------:R-:W-:Y:S02]  /*17de0*/  FMNMX.FTZ R15, R9, R15, !PT ;  /* 0x0000000f090f7209 */ /* 0x000fe40007810000 */
[----:B------:R-:W-:Y:S02]  /*17df0*/  ISETP.LT.OR P4, PT, R84, 0x59, P4 ;  /* 0x000000595400780c */ /* 0x000fe40002781670 */
[----:B------:R-:W-:Y:S01]  /*17e00*/  FMNMX.FTZ R15, R23, R15, !PT ;  /* 0x0000000f170f7209 */ /* 0x000fe20007810000 */
[----:B------:R-:W-:Y:S01]  /*17e10*/  MUFU.EX2 R58, R58 ;  /* 0x0000003a003a7308 */ /* 0x000fe20000000800 */
[----:B------:R-:W-:Y:S02]  /*17e20*/  FSEL R63, R63, -INF , !P4 ;  /* 0xff8000003f3f7808 */ /* 0x000fe40006000000 */
[----:B------:R-:W-:Y:S02]  /*17e30*/  FMNMX.FTZ R15, R24, R15, !PT ;  /* 0x0000000f180f7209 */ /* 0x000fe40007810000 */
[----:B------:R-:W-:-:S02]  /*17e40*/  ISETP.GT.AND P4, PT, R85, 0x60, P3 ;  /* 0x000000605500780c */ /* 0x000fc40001f84270 */
[----:B------:R-:W-:Y:S01]  /*17e50*/  FMNMX.FTZ R15, R27, R15, !PT ;  /* 0x0000000f1b0f7209 */ /* 0x000fe20007810000 */
[----:B------:R-:W-:Y:S01]  /*17e60*/  MUFU.EX2 R61, R61 ;  /* 0x0000003d003d7308 */ /* 0x000fe20000000800 */
[----:B------:R-:W-:Y:S02]  /*17e70*/  ISETP.LT.OR P4, PT, R84, 0x61, P4 ;  /* 0x000000615400780c */ /* 0x000fe40002781670 */
[----:B------:R-:W-:Y:S02]  /*17e80*/  FMNMX.FTZ R15, R28, R15, !PT ;  /* 0x0000000f1c0f7209 */ /* 0x000fe40007810000 */
        /* <DEDUP_REMOVED lines=20> */
[----:B------:R-:W-:Y:S02]  /*17fd0*/  ISETP.GT.AND P5, PT, R85, 0x78, P3 ;  /* 0x000000785500780c */ /* 0x000fe40001fa4270 */
[----:B------:R-:W-:Y:S01]  /*17fe0*/  FMNMX.FTZ R15, R47, R15, !PT ;  /* 0x0000000f2f0f7209 */ /* 0x000fe20007810000 */
[----:B------:R-:W-:Y:S01]  /*17ff0*/  MUFU.EX2 R70, R70 ;  /* 0x0000004600467308 */ /* 0x000fe20000000800 */
[----:B------:R-:W-:Y:S02]  /*18000*/  ISETP.LT.OR P4, PT, R84, 0x72, P4 ;  /* 0x000000725400780c */ /* 0x000fe40002781670 */
        /* <DEDUP_REMOVED lines=9> */
[----:B------:R-:W-:-:S02]  /*180a0*/  ISETP.LT.OR P3, PT, R84, 0x7a, P3 ;  /* 0x0000007a5400780c */ /* 0x000fc40001f61670 */
[----:B------:R-:W-:Y:S02]  /*180b0*/  FMNMX.FTZ R15, R56, R15, !PT ;  /* 0x0000000f380f7209 */ /* 0x000fe40007810000 */
[----:B------:R-:W-:Y:S02]  /*180c0*/  FSEL R80, R80, -INF , !P5 ;  /* 0xff80000050507808 */ /* 0x000fe40006800000 */
[----:B------:R-:W-:Y:S01]  /*180d0*/  FMNMX.FTZ R15, R59, R15, !PT ;  /* 0x0000000f3b0f7209 */ /* 0x000fe20007810000 */
[----:B------:R-:W-:Y:S01]  /*180e0*/  MUFU.EX2 R77, R77 ;  /* 0x0000004d004d7308 */ /* 0x000fe20000000800 */
[----:B------:R-:W-:Y:S02]  /*180f0*/  FSEL R81, R81, -INF , !P3 ;  /* 0xff80000051517808 */ /* 0x000fe40005800000 */
        /* <DEDUP_REMOVED lines=25> */
[----:B------:R-:W-:Y:S04]  /*18290*/  MUFU.EX2 R11, R11 ;  /* 0x0000000b000b7308 */ /* 0x000fe80000000800 */
[----:B------:R-:W-:-:S01]  /*182a0*/  FFMA.FTZ R8, R8, UR35, -R79 ;  /* 0x0000002308087c23 */ /* 0x000fc2000801084f */
[--C-:B------:R-:W-:Y:S01]  /*182b0*/  FFMA.FTZ R9, R9, UR35, -R79.reuse ;  /* 0x0000002309097c23 */ /* 0x100fe2000801084f */
[----:B------:R-:W-:-:S01]  /*182c0*/  FFMA.FTZ R23, R23, UR35, -R79 ;  /* 0x0000002317177c23 */ /* 0x000fc2000801084f */
[--C-:B------:R-:W-:Y:S01]  /*182d0*/  FFMA.FTZ R24, R24, UR35, -R79.reuse ;  /* 0x0000002318187c23 */ /* 0x100fe2000801084f */
[----:B------:R-:W-:-:S01]  /*182e0*/  FFMA.FTZ R27, R27, UR35, -R79 ;  /* 0x000000231b1b7c23 */ /* 0x000fc2000801084f */
[--C-:B------:R-:W-:Y:S01]  /*182f0*/  FFMA.FTZ R28, R28, UR35, -R79.reuse ;  /* 0x000000231c1c7c23 */ /* 0x100fe2000801084f */
        /* <DEDUP_REMOVED lines=30> */
[----:B------:R-:W-:Y:S01]  /*184e0*/  FFMA.FTZ R79, R81, UR35, -R79 ;  /* 0x00000023514f7c23 */ /* 0x000fe2000801084f */
[----:B-1----:R-:W-:-:S01]  /*184f0*/  FADD.FTZ R81, R9, R0 ;  /* 0x0000000009517221 */ /* 0x002fc20000010000 */
[----:B------:R-:W1:Y:S01]  /*18500*/  MUFU.EX2 R27, R27 ;  /* 0x0000001b001b7308 */ /* 0x000e620000000800 */
[----:B------:R-:W-:-:S02]  /*18510*/  FADD.FTZ R0, R25, R3 ;  /* 0x0000000319007221 */ /* 0x000fc40000010000 */
[----:B--2---:R-:W-:Y:S02]  /*18520*/  FADD.FTZ R3, R23, R81 ;  /* 0x0000005117037221 */ /* 0x004fe40000010000 */
[----:B------:R-:W-:-:S03]  /*18530*/  FADD.FTZ R0, R26, R0 ;  /* 0x000000001a007221 */ /* 0x000fc60000010000 */
        /* <DEDUP_REMOVED lines=80> */
[----:B--2---:R-:W-:-:S04]  /*18a40*/  FADD.FTZ R3, R76, R3 ;  /* 0x000000034c037221 */ /* 0x004fc80000010000 */
[----:B0-----:R-:W-:Y:S01]  /*18a50*/  FADD.FTZ R81, R80, R3 ;  /* 0x0000000350517221 */ /* 0x001fe20000010000 */
[----:B------:R-:W-:-:S03]  /*18a60*/  FADD.FTZ R3, R10, R0 ;  /* 0x000000000a037221 */ /* 0x000fc60000010000 */
[----:B-1----:R-:W-:Y:S01]  /*18a70*/  FADD.FTZ R0, R79, R81 ;  /* 0x000000514f007221 */ /* 0x002fe20000010000 */
[----:B------:R-:W-:Y:S06]  /*18a80*/  @!P0 BRA `(.L_x_1746) ;  /* 0x0000000000048947 */ /* 0x000fec0003800000 */
[----:B------:R-:W-:Y:S01]  /*18a90*/  BPT.TRAP 0x1 ;  /* 0x000000040000795c */ /* 0x000fe20000300000 */
.L_x_1746:
[----:B------:R-:W-:Y:S01]  /*18aa0*/  IMAD R22, R22, 0x8, R16 ;  /* 0x0000000816167824 */ /* 0x000fe200078e0210 */
[----:B------:R-:W-:Y:S01]  /*18ab0*/  ISETP.GT.AND P3, PT, R4, R12, PT ;  /* 0x0000000c0400720c */ /* 0x000fe20003f64270 */
[----:B------:R-:W-:Y:S01]  /*18ac0*/  IMAD.U32 R81, RZ, RZ, UR38 ;  /* 0x00000026ff517e24 */ /* 0x000fe2000f8e00ff */
[----:B------:R-:W-:Y:S01]  /*18ad0*/  F2FP.SATFINITE.E4M3.F32.PACK_AB_MERGE_C R23, R24, R23, RZ ;  /* 0x000000171817723e */ /* 0x000fe200048070ff */
[----:B------:R-:W-:Y:S01]  /*18ae0*/  VIADD R22, R22, 0x22860 ;  /* 0x0002286016167836 */ /* 0x000fe20000000000 */
[----:B------:R-:W-:Y:S01]  /*18af0*/  F2FP.SATFINITE.E4M3.F32.PACK_AB_MERGE_C R10, R10, R82, RZ ;  /* 0x000000520a0a723e */ /* 0x000fe200048070ff */
[----:B------:R-:W-:Y:S01]  /*18b00*/  FMUL.FTZ R90, R90, R11 ;  /* 0x0000000b5a5a7220 */ /* 0x000fe20000410000 */
[----:B------:R-:W-:Y:S01]  /*18b10*/  F2FP.SATFINITE.E4M3.F32.PACK_AB_MERGE_C R25, R26, R25, RZ ;  /* 0x000000191a19723e */ /* 0x000fe200048070ff */
[-C--:B------:R-:W-:Y:S01]  /*18b20*/  FMUL.FTZ R91, R91, R11.reuse ;  /* 0x0000000b5b5b7220 */ /* 0x080fe20000410000 */
[----:B------:R-:W-:Y:S01]  /*18b30*/  PRMT R22, R81, 0x654, R22 ;  /* 0x0000065451167816 */ /* 0x000fe20000000016 */
[----:B------:R-:W-:Y:S01]  /*18b40*/  FMUL.FTZ R94, R94, R11 ;  /* 0x0000000b5e5e7220 */ /* 0x000fe20000410000 */
        /* <DEDUP_REMOVED lines=95> */
[----:B0-----:R-:W-:Y:S01]  /*19140*/  IMAD.MOV.U32 R22, RZ, RZ, R13 ;  /* 0x000000ffff167224 */ /* 0x001fe200078e000d */
[----:B------:R-:W-:Y:S06]  /*19150*/  @P3 BRA `(.L_x_1747) ;  /* 0xffffffc800083947 */ /* 0x000fec000383ffff */
[----:B------:R-:W-:Y:S02]  /*19160*/  IMAD.MOV.U32 R11, RZ, RZ, R15 ;  /* 0x000000ffff0b7224 */ /* 0x000fe400078e000f */
[----:B------:R-:W-:Y:S02]  /*19170*/  IMAD.MOV.U32 R10, RZ, RZ, R6 ;  /* 0x000000ffff0a7224 */ /* 0x000fe400078e0006 */
[----:B------:R-:W-:Y:S02]  /*19180*/  IMAD.MOV.U32 R22, RZ, RZ, R13 ;  /* 0x000000ffff167224 */ /* 0x000fe400078e000d */
[----:B------:R-:W-:-:S07]  /*19190*/  IMAD.MOV.U32 R23, RZ, RZ, R14 ;  /* 0x000000ffff177224 */ /* 0x000fce00078e000e */
.L_x_1727:
[----:B------:R-:W0:Y:S01]  /*191a0*/  LDC R6, c[0x0][0x448] ;  /* 0x00011200ff067b82 */ /* 0x000e220000000800 */
[----:B------:R-:W-:Y:S01]  /*191b0*/  IADD3 R9, R171, 0x1, -R169 ;  /* 0x00000001ab097810 */ /* 0x000fe20007ffe8a9 */
[----:B------:R-:W-:-:S06]  /*191c0*/  ULDC UR6, c[0x0][0x9dc] ;  /* 0x0002770000067ab9 */ /* 0x000fcc0000000800 */
[----:B------:R-:W1:Y:S01]  /*191d0*/  LDC R12, c[0x0][0x9e4] ;  /* 0x00027900ff0c7b82 */ /* 0x000e620000000800 */
[----:B0-----:R-:W-:Y:S01]  /*191e0*/  ISETP.NE.AND P4, PT, R6, 0x1, PT ;  /* 0x000000010600780c */ /* 0x001fe20003f85270 */
[----:B------:R-:W-:Y:S01]  /*191f0*/  VIADD R6, R177, 0x7f ;  /* 0x0000007fb1067836 */ /* 0x000fe20000000000 */
[----:B-1----:R-:W-:-:S11]  /*19200*/  ISETP.GE.AND P5, PT, R12, 0x1, PT ;  /* 0x000000010c00780c */ /* 0x002fd60003fa6270 */
[----:B------:R-:W0:Y:S08]  /*19210*/  @P4 LDC R7, c[0x0][0x44c] ;  /* 0x00011300ff074b82 */ /* 0x000e300000000800 */
[----:B------:R-:W1:Y:S01]  /*19220*/  @P4 LDC R8, c[0x0][0x450] ;  /* 0x00011400ff084b82 */ /* 0x000e620000000800 */
[----:B0-----:R-:W-:-:S05]  /*19230*/  @P4 IMAD.HI.U32 R7, R6, R7, RZ ;  /* 0x0000000706074227 */ /* 0x001fca00078e00ff */
[----:B-1----:R-:W-:-:S05]  /*19240*/  @P4 SHF.R.U32.HI R6, RZ, R8, R7 ;  /* 0x00000008ff064219 */ /* 0x002fca0000011607 */
[----:B------:R-:W-:-:S04]  /*19250*/  IMAD.IADD R6, R9, 0x1, R6 ;  /* 0x0000000109067824 */ /* 0x000fc800078e0206 */
[----:B------:R-:W-:Y:S01]  /*19260*/  VIADD R8, R6, -UR6 ;  /* 0x8000000606087c36 */ /* 0x000fe20008000000 */
[----:B------:R-:W-:Y:S06]  /*19270*/  @!P5 BRA `(.L_x_1748) ;  /* 0x000000000048d947 */ /* 0x000fec0003800000 */
[----:B------:R-:W-:Y:S01]  /*19280*/  IMAD.MOV.U32 R9, RZ, RZ, R6 ;  /* 0x000000ffff097224 */ /* 0x000fe200078e0006 */
[----:B------:R-:W-:Y:S04]  /*19290*/  BSSY B0, `(.L_x_1749) ;  /* 0x000000e000007945 */ /* 0x000fe80003800000 */
        /* <DEDUP_REMOVED lines=9> */
.L_x_1750:
[----:B------:R-:W-:-:S13]  /*19330*/  ISETP.NE.AND P1, PT, R12, 0x1, PT ;  /* 0x000000010c00780c */ /* 0x000fda0003f25270 */
[----:B------:R-:W0:Y:S02]  /*19340*/  @P1 LDC.64 R6, c[0x0][0x9e8] ;  /* 0x00027a00ff061b82 */ /* 0x000e240000000a00 */
[----:B0-----:R-:W-:-:S05]  /*19350*/  @P1 IMAD.HI.U32 R6, R9, R6, RZ ;  /* 0x0000000609061227 */ /* 0x001fca00078e00ff */
[----:B------:R-:W-:-:S07]  /*19360*/  @P1 SHF.R.U32.HI R9, RZ, R7, R6 ;  /* 0x00000007ff091219 */ /* 0x000fce0000011606 */
.L_x_1751:
[----:B------:R-:W-:Y:S05]  /*19370*/  BSYNC B0 ;  /* 0x0000000000007941 */ /* 0x000fea0003800000 */
.L_x_1749:
[----:B------:R-:W-:-:S05]  /*19380*/  IMAD R9, R9, R12, RZ ;  /* 0x0000000c09097224 */ /* 0x000fca00078e02ff */
[----:B------:R-:W-:-:S07]  /*19390*/  VIMNMX R8, R8, R9, !PT ;  /* 0x0000000908087248 */ /* 0x000fce0007fe0100 */
.L_x_1748:
[----:B------:R-:W-:-:S05]  /*193a0*/  VIADD R8, R8, 0x7f ;  /* 0x0000007f08087836 */ /* 0x000fca0000000000 */
[----:B------:R-:W-:-:S04]  /*193b0*/  SHF.R.S32.HI R7, RZ, 0x1f, R8 ;  /* 0x0000001fff077819 */ /* 0x000fc80000011408 */
[----:B------:R-:W-:-:S04]  /*193c0*/  LEA.HI R7, R7, R8, RZ, 0x7 ;  /* 0x0000000807077211 */ /* 0x000fc800078f38ff */
[----:B------:R-:W-:-:S04]  /*193d0*/  SHF.R.S32.HI R7, RZ, 0x7, R7 ;  /* 0x00000007ff077819 */ /* 0x000fc80000011407 */
[----:B------:R-:W-:-:S04]  /*193e0*/  VIMNMX R12, R188, R7, !PT ;  /* 0x00000007bc0c7248 */ /* 0x000fc80007fe0100 */
[----:B------:R-:W-:-:S13]  /*193f0*/  ISETP.GE.AND P1, PT, R4, R12, PT ;  /* 0x0000000c0400720c */ /* 0x000fda0003f26270 */
[----:B------:R-:W-:Y:S05]  /*19400*/  @!P1 BRA `(.L_x_1752) ;  /* 0x0000002800049947 */ /* 0x000fea0003800000 */
[----:B------:R-:W-:Y:S02]  /*19410*/  IMAD.MOV.U32 R13, RZ, RZ, R11 ;  /* 0x000000ffff0d7224 */ /* 0x000fe400078e000b */
[----:B------:R-:W-:Y:S02]  /*19420*/  IMAD.MOV.U32 R14, RZ, RZ, R10 ;  /* 0x000000ffff0e7224 */ /* 0x000fe400078e000a */
[----:B------:R-:W-:Y:S02]  /*19430*/  IMAD.MOV.U32 R189, RZ, RZ, R23 ;  /* 0x000000ffffbd7224 */ /* 0x000fe400078e0017 */
[----:B------:R-:W-:-:S07]  /*19440*/  IMAD.MOV.U32 R15, RZ, RZ, R22 ;  /* 0x000000ffff0f7224 */ /* 0x000fce00078e0016 */
.L_x_1764:
        /* <DEDUP_REMOVED lines=8> */
.L_x_1754:
[----:B------:R-:W-:-:S04]  /*194d0*/  IADD3 R6, R15, 0x1, RZ ;  /* 0x000000010f067810 */ /* 0x000fc80007ffe0ff */
[----:B------:R-:W-:-:S04]  /*194e0*/  ISETP.NE.AND P2, PT, R6, 0x2, PT ;  /* 0x000000020600780c */ /* 0x000fc80003f45270 */
[----:B------:R-:W-:Y:S02]  /*194f0*/  SEL R7, R6, RZ, P2 ;  /* 0x000000ff06077207 */ /* 0x000fe40001000000 */
[----:B------:R-:W-:-:S03]  /*19500*/  SHF.L.U32 R6, R23, 0x1f, RZ ;  /* 0x0000001f17067819 */ /* 0x000fc600000006ff */
[----:B------:R-:W-:-:S04]  /*19510*/  IMAD R7, R7, 0x8, R16 ;  /* 0x0000000807077824 */ /* 0x000fc800078e0210 */
[----:B------:R0:W1:Y:S01]  /*19520*/  SYNCS.PHASECHK.TRANS64.TRYWAIT P2, [R7+URZ+0x22830], R6 ;  /* 0x02283006070075a7 */ /* 0x000062000804017f */
[----:B------:R-:W-:Y:S05]  /*19530*/  @!P0 BRA `(.L_x_1755) ;  /* 0x0000000000048947 */ /* 0x000fea0003800000 */
[----:B------:R-:W-:Y:S01]  /*19540*/  BPT.TRAP 0x1 ;  /* 0x000000040000795c */ /* 0x000fe20000300000 */
.L_x_1755:
[----:B------:R-:W-:Y:S04]  /*19550*/  BSSY B0, `(.L_x_1753) ;  /* 0x0000004000007945 */ /* 0x000fe80003800000 */
[----:B-1----:R-:W-:Y:S05]  /*19560*/  @P2 BRA `(.L_x_1756) ;  /* 0x0000000000082947 */ /* 0x002fea0003800000 */
[----:B------:R-:W1:Y:S02]  /*19570*/  SYNCS.PHASECHK.TRANS64.TRYWAIT P2, [R7+URZ+0x22830], R6 ;  /* 0x02283006070075a7 */ /* 0x000e64000804017f */
[----:B-1----:R-:W-:Y:S05]  /*19580*/  @!P2 BRA `(.L_x_1757) ;  /* 0x0000013800c0a947 */ /* 0x002fea0003800000 */
.L_x_1756:
[----:B------:R-:W-:Y:S05]  /*19590*/  BSYNC B0 ;  /* 0x0000000000007941 */ /* 0x000fea0003800000 */
.L_x_1753:
[----:B01----:R-:W0:Y:S01]  /*195a0*/  S2R R6, SR_TID.X ;  /* 0x0000000000067919 */ /* 0x003e220000002100 */
[----:B------:R-:W-:Y:S01]  /*195b0*/  VIADD R22, R15, 0x1 ;  /* 0x000000010f167836 */ /* 0x000fe20000000000 */
[----:B------:R-:W-:Y:S05]  /*195c0*/  WARPSYNC.ALL ;  /* 0x0000000000007948 */ /* 0x000fea0003800000 */
[C---:B------:R-:W-:Y:S01]  /*195d0*/  ISETP.NE.AND P2, PT, R22.reuse, 0x2, PT ;  /* 0x000000021600780c */ /* 0x040fe20003f45270 */
[----:B------:R-:W-:Y:S02]  /*195e0*/  IMAD.MOV.U32 R7, RZ, RZ, -0x7fffffe0 ;  /* 0x80000020ff077424 */ /* 0x000fe400078e00ff */
[----:B------:R-:W-:Y:S01]  /*195f0*/  IMAD.MOV.U32 R11, RZ, RZ, -0x7fffffe0 ;  /* 0x80000020ff0b7424 */ /* 0x000fe200078e00ff */
[----:B------:R-:W-:Y:S01]  /*19600*/  SEL R22, R22, RZ, P2 ;  /* 0x000000ff16167207 */ /* 0x000fe20001000000 */
        /* <DEDUP_REMOVED lines=8> */
[----:B0-----:R-:W-:-:S05]  /*19690*/  SHF.R.U32.HI R6, RZ, 0x7, R6 ;  /* 0x00000007ff067819 */ /* 0x001fca0000011606 */
[----:B------:R-:W-:Y:S02]  /*196a0*/  VIADD R24, R6, 0x8 ;  /* 0x0000000806187836 */ /* 0x000fe40000000000 */
[----:B------:R-:W-:-:S03]  /*196b0*/  IMAD R6, R22, 0x600, R5 ;  /* 0x0000060016067824 */ /* 0x000fc600078e0205 */
[----:B------:R0:W-:Y:S01]  /*196c0*/  BAR.SYNC.DEFER_BLOCKING R24, 0x100 ;  /* 0x000400180000751d */ /* 0x0001e20000010000 */
[C---:B------:R-:W-:Y:S01]  /*196d0*/  VIADD R10, R6.reuse, 0x2 ;  /* 0x00000002060a7836 */ /* 0x040fe20000000000 */
[C---:B------:R-:W-:Y:S01]  /*196e0*/  R2UR UR26, R6.reuse ;  /* 0x00000000061a72ca */ /* 0x040fe200000e0000 */
[C---:B------:R-:W-:Y:S02]  /*196f0*/  VIADD R8, R6.reuse, 0x200 ;  /* 0x0000020006087836 */ /* 0x040fe40000000000 */
[----:B------:R-:W-:Y:S01]  /*19700*/  VIADD R20, R6, 0x400 ;  /* 0x0000040006147836 */ /* 0x000fe20000000000 */
[----:B------:R-:W-:Y:S01]  /*19710*/  R2UR UR6, R10 ;  /* 0x000000000a0672ca */ /* 0x000fe200000e0000 */
[----:B------:R-:W-:Y:S01]  /*19720*/  VIADD R10, R6, 0x202 ;  /* 0x00000202060a7836 */ /* 0x000fe20000000000 */
[----:B------:R-:W-:Y:S01]  /*19730*/  R2UR UR10, R8 ;  /* 0x00000000080a72ca */ /* 0x000fe200000e0000 */
[----:B------:R-:W-:Y:S01]  /*19740*/  VIADD R6, R6, 0x402 ;  /* 0x0000040206067836 */ /* 0x000fe20000000000 */
[----:B------:R-:W-:-:S02]  /*19750*/  R2UR UR18, R20 ;  /* 0x00000000141272ca */ /* 0x000fc400000e0000 */
[----:B------:R-:W-:Y:S02]  /*19760*/  R2UR UR14, R10 ;  /* 0x000000000a0e72ca */ /* 0x000fe400000e0000 */
[----:B------:R-:W-:Y:S01]  /*19770*/  R2UR UR22, R6 ;  /* 0x00000000061672ca */ /* 0x000fe200000e0000 */
[----:B0-----:R-:W-:-:S06]  /*19780*/  WARPGROUP.ARRIVE ;  /* 0x00000000000079c5 */ /* 0x001fcc0000000000 */
        /* <DEDUP_REMOVED lines=17> */
[----:B------:R-:W-:Y:S05]  /*198a0*/  @P1 BRA `(.L_x_1758) ;  /* 0x0000000000281947 */ /* 0x000fea0003800000 */
[----:B------:R-:W-:Y:S05]  /*198b0*/  @!P0 BRA `(.L_x_1759) ;  /* 0x0000000000048947 */ /* 0x000fea0003800000 */
[----:B------:R-:W-:Y:S01]  /*198c0*/  BPT.TRAP 0x1 ;  /* 0x000000040000795c */ /* 0x000fe20000300000 */
.L_x_1759:
[----:B------:R-:W-:Y:S01]  /*198d0*/  SHF.L.U32 R6, R189, 0x1f, RZ ;  /* 0x0000001fbd067819 */ /* 0x000fe200000006ff */
[----:B------:R-:W-:-:S04]  /*198e0*/  IMAD R7, R15, 0x8, R16 ;  /* 0x000000080f077824 */ /* 0x000fc800078e0210 */
[----:B------:R0:W1:Y:S01]  /*198f0*/  SYNCS.PHASECHK.TRANS64.TRYWAIT P1, [R7+URZ+0x22850], R6 ;  /* 0x02285006070075a7 */ /* 0x000062000802017f */
[----:B------:R-:W-:Y:S05]  /*19900*/  @!P0 BRA `(.L_x_1760) ;  /* 0x0000000000048947 */ /* 0x000fea0003800000 */
[----:B------:R-:W-:Y:S01]  /*19910*/  BPT.TRAP 0x1 ;  /* 0x000000040000795c */ /* 0x000fe20000300000 */
.L_x_1760:
[----:B-1----:R-:W-:Y:S05]  /*19920*/  @P1 BRA `(.L_x_1758) ;  /* 0x0000000000081947 */ /* 0x002fea0003800000 */
[----:B------:R-:W1:Y:S02]  /*19930*/  SYNCS.PHASECHK.TRANS64.TRYWAIT P1, [R7+URZ+0x22850], R6 ;  /* 0x02285006070075a7 */ /* 0x000e64000802017f */
[----:B-1----:R-:W-:Y:S05]  /*19940*/  @!P1 BRA `(.L_x_1761) ;  /* 0x0000013400e49947 */ /* 0x002fea0003800000 */
.L_x_1758:
        /* <DEDUP_REMOVED lines=39> */
.L_x_1762:
[C---:B0-----:R-:W-:Y:S01]  /*19bc0*/  FMUL.FTZ R6, R2.reuse, R24 ;  /* 0x0000001802067220 */ /* 0x041fe20000410000 */
[C---:B------:R-:W-:Y:S01]  /*19bd0*/  FMUL.FTZ R7, R2.reuse, R25 ;  /* 0x0000001902077220 */ /* 0x040fe20000410000 */
[----:B------:R-:W-:Y:S01]  /*19be0*/  FMUL.FTZ R20, R2, R28 ;  /* 0x0000001c02147220 */ /* 0x000fe20000410000 */
[----:B------:R-:W-:Y:S02]  /*19bf0*/  IMAD R10, R22, 0x8, R16 ;  /* 0x00000008160a7824 */ /* 0x000fe400078e0210 */
[----:B------:R-:W-:Y:S01]  /*19c00*/  FMUL.FTZ R21, R2, R29 ;  /* 0x0000001d02157220 */ /* 0x000fe20000410000 */
[----:B------:R-:W-:Y:S01]  /*19c10*/  MOV R11, UR38 ;  /* 0x00000026000b7c02 */ /* 0x000fe20008000f00 */
[----:B------:R-:W0:Y:S01]  /*19c20*/  MUFU.TANH R6, R6 ;  /* 0x0000000600067308 */ /* 0x000e220000002400 */
[----:B------:R-:W-:Y:S02]  /*19c30*/  VIADD R10, R10, 0x22840 ;  /* 0x000228400a0a7836 */ /* 0x000fe40000000000 */
[C---:B------:R-:W-:Y:S01]  /*19c40*/  FMUL.FTZ R8, R2.reuse, R26 ;  /* 0x0000001a02087220 */ /* 0x040fe20000410000 */
[C---:B------:R-:W-:Y:S01]  /*19c50*/  FMUL.FTZ R26, R2.reuse, R32 ;  /* 0x00000020021a7220 */ /* 0x040fe20000410000 */
[C---:B------:R-:W-:Y:S01]  /*19c60*/  FMUL.FTZ R9, R2.reuse, R27 ;  /* 0x0000001b02097220 */ /* 0x040fe20000410000 */
[C---:B------:R-:W-:Y:S01]  /*19c70*/  FMUL.FTZ R27, R2.reuse, R33 ;  /* 0x00000021021b7220 */ /* 0x040fe20000410000 */
[----:B------:R-:W-:Y:S01]  /*19c80*/  PRMT R10, R11, 0x654, R10 ;  /* 0x000006540b0a7816 */ /* 0x000fe2000000000a */
[C---:B------:R-:W-:Y:S01]  /*19c90*/  FMUL.FTZ R24, R2.reuse, R30 ;  /* 0x0000001e02187220 */ /* 0x040fe20000410000 */
[----:B------:R-:W1:Y:S01]  /*19ca0*/  MUFU.TANH R7, R7 ;  /* 0x0000000700077308 */ /* 0x000e620000002400 */
[C---:B------:R-:W-:Y:S01]  /*19cb0*/  FMUL.FTZ R30, R2.reuse, R36 ;  /* 0x00000024021e7220 */ /* 0x040fe20000410000 */
[----:B------:R0:W-:Y:S01]  /*19cc0*/  SYNCS.ARRIVE.TRANS64.RED.A1T0 RZ, [R10+URZ], RZ ;  /* 0x000000ff0aff79a7 */ /* 0x0001e2000810043f */
[C---:B------:R-:W-:Y:S01]  /*19cd0*/  FMUL.FTZ R25, R2.reuse, R31 ;  /* 0x0000001f02197220 */ /* 0x040fe20000410000 */
[C---:B------:R-:W-:Y:S01]  /*19ce0*/  FMUL.FTZ R31, R2.reuse, R37 ;  /* 0x00000025021f7220 */ /* 0x040fe20000410000 */
[C---:B------:R-:W-:Y:S01]  /*19cf0*/  FMUL.FTZ R32, R2.reuse, R40 ;  /* 0x0000002802207220 */ /* 0x040fe20000410000 */
[C---:B------:R-:W-:Y:S01]  /*19d00*/  FMUL.FTZ R33, R2.reuse, R41 ;  /* 0x0000002902217220 */ /* 0x040fe20000410000 */
[C---:B------:R-:W-:Y:S01]  /*19d10*/  FMUL.FTZ R28, R2.reuse, R34 ;  /* 0x00000022021c7220 */ /* 0x040fe20000410000 */
[----:B------:R-:W2:Y:S01]  /*19d20*/  MUFU.TANH R20, R20 ;  /* 0x0000001400147308 */ /* 0x000ea20000002400 */
[----:B------:R-:W-:Y:S01]  /*19d30*/  FMUL.FTZ R34, R2, R44 ;  /* 0x0000002c02227220 */ /* 0x000fe20000410000 */
[----:B0-----:R-:W-:Y:S01]  /*19d40*/  FMNMX.FTZ R10, R6, R14, !PT ;  /* 0x0000000e060a7209 */ /* 0x001fe20007810000 */
        /* <DEDUP_REMOVED lines=63> */
[----:B------:R-:W-:Y:S01]  /*1a140*/  FMUL.FTZ R82, R2, R87 ;  /* 0x0000005702527220 */ /* 0x000fe20000410000 */
[----:B------:R-:W-:-:S05]  /*1a150*/  UMOV UR35, UR30 ;  /* 0x0000001e00237c82 */ /* 0x000fca0008000000 */
        /* <DEDUP_REMOVED lines=45> */
[----:B-1----:R-:W-:-:S05]  /*1a430*/  FMNMX.FTZ R11, R73, R10, !PT ;  /* 0x0000000a490b7209 */ /* 0x002fca0007810000 */
[----:B------:R-:W1:Y:S02]  /*1a440*/  SHFL.BFLY PT, R10, R11, 0x2, 0x1f ;  /* 0x0c401f000b0a7f89 */ /* 0x000e6400000e0000 */
[----:B------:R-:W3:Y:S08]  /*1a450*/  MUFU.TANH R24, R24 ;  /* 0x0000001800187308 */ /* 0x000ef00000002400 */
[----:B------:R-:W4:Y:S08]  /*1a460*/  MUFU.TANH R25, R25 ;  /* 0x0000001900197308 */ /* 0x000f300000002400 */
[----:B------:R-:W5:Y:S01]  /*1a470*/  MUFU.TANH R28, R28 ;  /* 0x0000001c001c7308 */ /* 0x000f620000002400 */
[----:B-1----:R-:W-:-:S07]  /*1a480*/  FMNMX.FTZ R10, R11, R10, !PT ;  /* 0x0000000a0b0a7209 */ /* 0x002fce0007810000 */
[----:B------:R-:W1:Y:S01]  /*1a490*/  MUFU.TANH R29, R29 ;  /* 0x0000001d001d7308 */ /* 0x000e620000002400 */
[----:B------:R-:W2:Y:S07]  /*1a4a0*/  SHFL.BFLY PT, R11, R10, 0x1, 0x1f ;  /* 0x0c201f000a0b7f89 */ /* 0x000eae00000e0000 */
[----:B------:R-:W1:Y:S08]  /*1a4b0*/  MUFU.TANH R38, R38 ;  /* 0x0000002600267308 */ /* 0x000e700000002400 */
[----:B------:R-:W1:Y:S08]  /*1a4c0*/  MUFU.TANH R39, R39 ;  /* 0x0000002700277308 */ /* 0x000e700000002400 */
[----:B------:R-:W1:Y:S01]  /*1a4d0*/  MUFU.TANH R42, R42 ;  /* 0x0000002a002a7308 */ /* 0x000e620000002400 */
[----:B--2---:R-:W-:-:S02]  /*1a4e0*/  FMNMX.FTZ R10, R10, R11, !PT ;  /* 0x0000000b0a0a7209 */ /* 0x004fc40007810000 */
[----:B------:R-:W-:-:S05]  /*1a4f0*/  FMNMX.FTZ R11, R8, R13, !PT ;  /* 0x0000000d080b7209 */ /* 0x000fca0007810000 */
[----:B------:R-:W2:Y:S01]  /*1a500*/  MUFU.TANH R43, R43 ;  /* 0x0000002b002b7308 */ /* 0x000ea20000002400 */
[----:B0-----:R-:W-:Y:S01]  /*1a510*/  FMNMX.FTZ R11, R9, R11, !PT ;  /* 0x0000000b090b7209 */ /* 0x001fe20007810000 */
[----:B------:R-:W-:-:S03]  /*1a520*/  FADD.FTZ R14, -R10, R14 ;  /* 0x0000000e0a0e7221 */ /* 0x000fc60000010100 */
[----:B---3--:R-:W-:Y:S01]  /*1a530*/  FMNMX.FTZ R11, R24, R11, !PT ;  /* 0x0000000b180b7209 */ /* 0x008fe20007810000 */
[----:B------:R-:W-:Y:S02]  /*1a540*/  FMUL.FTZ R14, R14, UR35 ;  /* 0x000000230e0e7c20 */ /* 0x000fe40008410000 */
[----:B------:R-:W0:Y:S01]  /*1a550*/  MUFU.TANH R46, R46 ;  /* 0x0000002e002e7308 */ /* 0x000e220000002400 */
[----:B----4-:R-:W-:-:S04]  /*1a560*/  FMNMX.FTZ R11, R25, R11, !PT ;  /* 0x0000000b190b7209 */ /* 0x010fc80007810000 */
[----:B-----5:R-:W-:-:S03]  /*1a570*/  FMNMX.FTZ R11, R28, R11, !PT ;  /* 0x0000000b1c0b7209 */ /* 0x020fc60007810000 */
[----:B------:R-:W3:Y:S01]  /*1a580*/  MUFU.TANH R47, R47 ;  /* 0x0000002f002f7308 */ /* 0x000ee20000002400 */
[----:B-1----:R-:W-:-:S04]  /*1a590*/  FMNMX.FTZ R11, R29, R11, !PT ;  /* 0x0000000b1d0b7209 */ /* 0x002fc80007810000 */
[----:B------:R-:W-:-:S03]  /*1a5a0*/  FMNMX.FTZ R11, R38, R11, !PT ;  /* 0x0000000b260b7209 */ /* 0x000fc60007810000 */
[----:B------:R-:W1:Y:S01]  /*1a5b0*/  MUFU.TANH R50, R50 ;  /* 0x0000003200327308 */ /* 0x000e620000002400 */
[----:B------:R-:W-:-:S04]  /*1a5c0*/  FMNMX.FTZ R11, R39, R11, !PT ;  /* 0x0000000b270b7209 */ /* 0x000fc80007810000 */
[----:B------:R-:W-:-:S03]  /*1a5d0*/  FMNMX.FTZ R11, R42, R11, !PT ;  /* 0x0000000b2a0b7209 */ /* 0x000fc60007810000 */
[----:B------:R-:W4:Y:S01]  /*1a5e0*/  MUFU.TANH R51, R51 ;  /* 0x0000003300337308 */ /* 0x000f220000002400 */
[----:B--2---:R-:W-:-:S04]  /*1a5f0*/  FMNMX.FTZ R11, R43, R11, !PT ;  /* 0x0000000b2b0b7209 */ /* 0x004fc80007810000 */
[----:B0-----:R-:W-:-:S03]  /*1a600*/  FMNMX.FTZ R11, R46, R11, !PT ;  /* 0x0000000b2e0b7209 */ /* 0x001fc60007810000 */
[----:B------:R-:W0:Y:S01]  /*1a610*/  MUFU.TANH R54, R54 ;  /* 0x0000003600367308 */ /* 0x000e220000002400 */
[----:B---3--:R-:W-:-:S04]  /*1a620*/  FMNMX.FTZ R11, R47, R11, !PT ;  /* 0x0000000b2f0b7209 */ /* 0x008fc80007810000 */
[----:B-1----:R-:W-:-:S03]  /*1a630*/  FMNMX.FTZ R11, R50, R11, !PT ;  /* 0x0000000b320b7209 */ /* 0x002fc60007810000 */
[----:B------:R-:W1:Y:S01]  /*1a640*/  MUFU.TANH R55, R55 ;  /* 0x0000003700377308 */ /* 0x000e620000002400 */
[----:B----4-:R-:W-:-:S07]  /*1a650*/  FMNMX.FTZ R11, R51, R11, !PT ;  /* 0x0000000b330b7209 */ /* 0x010fce0007810000 */
        /* <DEDUP_REMOVED lines=32> */
[----:B------:R-:W-:Y:S01]  /*1a860*/  MUFU.EX2 R14, R14 ;  /* 0x0000000e000e7308 */ /* 0x000fe20000000800 */
[----:B-1----:R-:W-:-:S04]  /*1a870*/  FMNMX.FTZ R11, R80, R11, !PT ;  /* 0x0000000b500b7209 */ /* 0x002fc80007810000 */
[----:B--2---:R-:W-:-:S05]  /*1a880*/  FMNMX.FTZ R11, R82, R11, !PT ;  /* 0x0000000b520b7209 */ /* 0x004fca0007810000 */
[----:B------:R-:W0:Y:S02]  /*1a890*/  SHFL.BFLY PT, R81, R11, 0x2, 0x1f ;  /* 0x0c401f000b517f89 */ /* 0x000e2400000e0000 */
[----:B0-----:R-:W-:-:S05]  /*1a8a0*/  FMNMX.FTZ R11, R11, R81, !PT ;  /* 0x000000510b0b7209 */ /* 0x001fca0007810000 */
[----:B------:R-:W0:Y:S02]  /*1a8b0*/  SHFL.BFLY PT, R81, R11, 0x1, 0x1f ;  /* 0x0c201f000b517f89 */ /* 0x000e2400000e0000 */
[----:B0-----:R-:W-:Y:S01]  /*1a8c0*/  FMNMX.FTZ R11, R11, R81, !PT ;  /* 0x000000510b0b7209 */ /* 0x001fe20007810000 */
[----:B------:R-:W-:-:S04]  /*1a8d0*/  IMAD.U32 R81, RZ, RZ, UR35 ;  /* 0x00000023ff517e24 */ /* 0x000fc8000f8e00ff */
[----:B------:R-:W-:Y:S01]  /*1a8e0*/  FFMA.FTZ R81, R10, R81, -8 ;  /* 0xc10000000a517423 */ /* 0x000fe20000010051 */
        /* <DEDUP_REMOVED lines=33> */
[----:B------:R-:W-:-:S02]  /*1ab00*/  IMAD.U32 R81, RZ, RZ, UR35 ;  /* 0x00000023ff517e24 */ /* 0x000fc4000f8e00ff */
[----:B------:R-:W-:Y:S01]  /*1ab10*/  FMUL.FTZ R13, R13, UR35 ;  /* 0x000000230d0d7c20 */ /* 0x000fe20008410000 */
[----:B------:R-:W0:Y:S01]  /*1ab20*/  MUFU.EX2 R6, R6 ;  /* 0x0000000600067308 */ /* 0x000e220000000800 */
[----:B------:R-:W-:-:S04]  /*1ab30*/  FFMA.FTZ R81, R11, R81, -8 ;  /* 0xc10000000b517423 */ /* 0x000fc80000010051 */
[--C-:B------:R-:W-:Y:S01]  /*1ab40*/  FFMA.FTZ R8, R8, UR35, -R81.reuse ;  /* 0x0000002308087c23 */ /* 0x100fe20008010851 */
[----:B------:R-:W-:-:S02]  /*1ab50*/  FFMA.FTZ R9, R9, UR35, -R81 ;  /* 0x0000002309097c23 */ /* 0x000fc40008010851 */
        /* <DEDUP_REMOVED lines=37> */
[----:B0-----:R-:W-:-:S03]  /*1adb0*/  FADD.FTZ R3, R7, R3 ;  /* 0x0000000307037221 */ /* 0x001fc60000010000 */
        /* <DEDUP_REMOVED lines=122> */
.L_x_1763:
        /* <DEDUP_REMOVED lines=92> */
[----:B------:R-:W-:Y:S01]  /*1bb20*/  F2FP.SATFINITE.E4M3.F32.PACK_AB_MERGE_C R167, R29, R28, R38 ;  /* 0x0000001c1da7723e */ /* 0x000fe20004807026 */
[----:B------:R-:W-:Y:S01]  /*1bb30*/  IMAD.MOV.U32 R189, RZ, RZ, R23 ;  /* 0x000000ffffbd7224 */ /* 0x000fe200078e0017 */
[----:B------:R-:W-:Y:S01]  /*1bb40*/  F2FP.SATFINITE.E4M3.F32.PACK_AB_MERGE_C R160, R33, R32, R34 ;  /* 0x0000002021a0723e */ /* 0x000fe20004807022 */
[----:B0-----:R-:W-:Y:S01]  /*1bb50*/  IMAD.MOV.U32 R15, RZ, RZ, R22 ;  /* 0x000000ffff0f7224 */ /* 0x001fe200078e0016 */
        /* <DEDUP_REMOVED lines=10> */
[----:B------:R-:W-:Y:S01]  /*1bc00*/  F2FP.SATFINITE.E4M3.F32.PACK_AB_MERGE_C R155, R79, R78, R80 ;  /* 0x0000004e4f9b723e */ /* 0x000fe20004807050 */
[----:B------:R-:W-:Y:S06]  /*1bc10*/  @P1 BRA `(.L_x_1764) ;  /* 0xffffffd8000c1947 */ /* 0x000fec000383ffff */
.L_x_1752:
[----:B------:R-:W-:-:S13]  /*1bc20*/  ISETP.GE.AND P1, PT, R4, R188, PT ;  /* 0x000000bc0400720c */ /* 0x000fda0003f26270 */
[----:B------:R-:W-:Y:S05]  /*1bc30*/  @!P1 BRA `(.L_x_1765) ;  /* 0x0000003800189947 */ /* 0x000fea0003800000 */
[----:B------:R-:W-:Y:S02]  /*1bc40*/  IMAD.MOV.U32 R12, RZ, RZ, R11 ;  /* 0x000000ffff0c7224 */ /* 0x000fe400078e000b */
[----:B------:R-:W-:Y:S02]  /*1bc50*/  IMAD.MOV.U32 R13, RZ, RZ, R10 ;  /* 0x000000ffff0d7224 */ /* 0x000fe400078e000a */
[----:B------:R-:W-:Y:S02]  /*1bc60*/  IMAD.MOV.U32 R15, RZ, RZ, R23 ;  /* 0x000000ffff0f7224 */ /* 0x000fe400078e0017 */
[----:B------:R-:W-:-:S07]  /*1bc70*/  IMAD.MOV.U32 R14, RZ, RZ, R22 ;  /* 0x000000ffff0e7224 */ /* 0x000fce00078e0016 */
.L_x_1785:
        /* <DEDUP_REMOVED lines=8> */
.L_x_1767:
        /* <DEDUP_REMOVED lines=8> */
.L_x_1768:
[----:B------:R-:W-:Y:S04]  /*1bd80*/  BSSY B0, `(.L_x_1766) ;  /* 0x0000004000007945 */ /* 0x000fe80003800000 */
[----:B-1----:R-:W-:Y:S05]  /*1bd90*/  @P2 BRA `(.L_x_1769) ;  /* 0x0000000000082947 */ /* 0x002fea0003800000 */
[----:B------:R-:W1:Y:S02]  /*1bda0*/  SYNCS.PHASECHK.TRANS64.TRYWAIT P2, [R7+URZ+0x22830], R6 ;  /* 0x02283006070075a7 */ /* 0x000e64000804017f */
[----:B-1----:R-:W-:Y:S05]  /*1bdb0*/  @!P2 BRA `(.L_x_1770) ;  /* 0x0000011000dca947 */ /* 0x002fea0003800000 */
.L_x_1769:
[----:B------:R-:W-:Y:S05]  /*1bdc0*/  BSYNC B0 ;  /* 0x0000000000007941 */ /* 0x000fea0003800000 */
.L_x_1766:
[----:B01----:R-:W0:Y:S01]  /*1bdd0*/  S2R R6, SR_TID.X ;  /* 0x0000000000067919 */ /* 0x003e220000002100 */
[----:B------:R-:W-:Y:S01]  /*1bde0*/  VIADD R22, R14, 0x1 ;  /* 0x000000010e167836 */ /* 0x000fe20000000000 */
[----:B------:R-:W-:Y:S05]  /*1bdf0*/  WARPSYNC.ALL ;  /* 0x0000000000007948 */ /* 0x000fea0003800000 */
[C---:B------:R-:W-:Y:S01]  /*1be00*/  ISETP.NE.AND P2, PT, R22.reuse, 0x2, PT ;  /* 0x000000021600780c */ /* 0x040fe20003f45270 */
[----:B------:R-:W-:Y:S01]  /*1be10*/  IMAD.MOV.U32 R7, RZ, RZ, -0x7fffffe0 ;  /* 0x80000020ff077424 */ /* 0x000fe200078e00ff */
[----:B------:R-:W-:Y:S01]  /*1be20*/  MOV R9, 0x80000020 ;  /* 0x8000002000097802 */ /* 0x000fe20000000f00 */
[----:B------:R-:W-:Y:S01]  /*1be30*/  IMAD.MOV.U32 R11, RZ, RZ, -0x7fffffe0 ;  /* 0x80000020ff0b7424 */ /* 0x000fe200078e00ff */
[----:B------:R-:W-:Y:S01]  /*1be40*/  SEL R22, R22, RZ, P2 ;  /* 0x000000ff16167207 */ /* 0x000fe20001000000 */
[----:B------:R-:W-:Y:S01]  /*1be50*/  IMAD.MOV.U32 R21, RZ, RZ, -0x7fffffe0 ;  /* 0x80000020ff157424 */ /* 0x000fe200078e00ff */
[----:B------:R-:W-:-:S02]  /*1be60*/  R2UR UR27, R7 ;  /* 0x00000000071b72ca */ /* 0x000fc400000e0000 */
[----:B------:R-:W-:Y:S02]  /*1be70*/  R2UR UR7, R11 ;  /* 0x000000000b0772ca */ /* 0x000fe400000e0000 */
        /* <DEDUP_REMOVED lines=40> */
.L_x_1772:
[----:B------:R-:W-:Y:S01]  /*1c100*/  SHF.L.U32 R6, R15, 0x1f, RZ ;  /* 0x0000001f0f067819 */ /* 0x000fe200000006ff */
[----:B------:R-:W-:-:S04]  /*1c110*/  IMAD R7, R14, 0x8, R16 ;  /* 0x000000080e077824 */ /* 0x000fc800078e0210 */
[----:B------:R0:W1:Y:S01]  /*1c120*/  SYNCS.PHASECHK.TRANS64.TRYWAIT P1, [R7+URZ+0x22850], R6 ;  /* 0x02285006070075a7 */ /* 0x000062000802017f */
[----:B------:R-:W-:Y:S05]  /*1c130*/  @!P0 BRA `(.L_x_1773) ;  /* 0x0000000000048947 */ /* 0x000fea0003800000 */
[----:B------:R-:W-:Y:S01]  /*1c140*/  BPT.TRAP 0x1 ;  /* 0x000000040000795c */ /* 0x000fe20000300000 */
.L_x_1773:
[----:B-1----:R-:W-:Y:S05]  /*1c150*/  @P1 BRA `(.L_x_1771) ;  /* 0x0000000000081947 */ /* 0x002fea0003800000 */
[----:B------:R-:W1:Y:S02]  /*1c160*/  SYNCS.PHASECHK.TRANS64.TRYWAIT P1, [R7+URZ+0x22850], R6 ;  /* 0x02285006070075a7 */ /* 0x000e64000802017f */
[----:B-1----:R-:W-:Y:S05]  /*1c170*/  @!P1 BRA `(.L_x_1774) ;  /* 0x0000011000009947 */ /* 0x002fea0003800000 */
.L_x_1771:
        /* <DEDUP_REMOVED lines=39> */
.L_x_1775:
        /* <DEDUP_REMOVED lines=31> */
[----:B------:R-:W-:Y:S01]  /*1c5e0*/  FMUL.FTZ R41, R2, R50 ;  /* 0x0000003202297220 */ /* 0x000fe20000410000 */
[----:B0-----:R-:W-:Y:S01]  /*1c5f0*/  @P4 SHF.R.U32.HI R10, RZ, R6, R7 ;  /* 0x00000006ff0a4219 */ /* 0x001fe20000011607 */
[----:B------:R-:W-:Y:S02]  /*1c600*/  IMAD R6, R22, 0x8, R16 ;  /* 0x0000000816067824 */ /* 0x000fe400078e0210 */
[----:B------:R-:W-:Y:S01]  /*1c610*/  FMUL.FTZ R45, R2, R54 ;  /* 0x00000036022d7220 */ /* 0x000fe20000410000 */
[----:B------:R-:W-:-:S02]  /*1c620*/  IMAD.U32 R7, RZ, RZ, UR38 ;  /* 0x00000026ff077e24 */ /* 0x000fc4000f8e00ff */
[----:B------:R-:W-:Y:S01]  /*1c630*/  FMUL.FTZ R60, R2, R64 ;  /* 0x00000040023c7220 */ /* 0x000fe20000410000 */
[----:B------:R-:W-:Y:S02]  /*1c640*/  VIADD R6, R6, 0x22840 ;  /* 0x0002284006067836 */ /* 0x000fe40000000000 */
[C---:B------:R-:W-:Y:S01]  /*1c650*/  FMUL.FTZ R35, R2.reuse, R43 ;  /* 0x0000002b02237220 */ /* 0x040fe20000410000 */
[C---:B------:R-:W-:Y:S01]  /*1c660*/  FMUL.FTZ R39, R2.reuse, R47 ;  /* 0x0000002f02277220 */ /* 0x040fe20000410000 */
[C---:B------:R-:W-:Y:S01]  /*1c670*/  FMUL.FTZ R50, R2.reuse, R53 ;  /* 0x0000003502327220 */ /* 0x040fe20000410000 */
[C---:B------:R-:W-:Y:S01]  /*1c680*/  FMUL.FTZ R54, R2.reuse, R57 ;  /* 0x0000003902367220 */ /* 0x040fe20000410000 */
[----:B------:R-:W-:Y:S01]  /*1c690*/  PRMT R7, R7, 0x654, R6 ;  /* 0x0000065407077816 */ /* 0x000fe20000000006 */
        /* <DEDUP_REMOVED lines=30> */
[C---:B------:R-:W-:Y:S01]  /*1c880*/  FMUL.FTZ R77, R2.reuse, R86 ;  /* 0x00000056024d7220 */ /* 0x040fe20000410000 */
[----:B------:R-:W-:Y:S01]  /*1c890*/  FMUL.FTZ R79, R2, R87 ;  /* 0x00000057024f7220 */ /* 0x000fe20000410000 */
[----:B------:R-:W-:Y:S01]  /*1c8a0*/  IADD3 R84, -R170, 0x1, -R80 ;  /* 0x00000001aa547810 */ /* 0x000fe20007ffe950 */
[----:B------:R-:W1:Y:S01]  /*1c8b0*/  MUFU.TANH R11, R11 ;  /* 0x0000000b000b7308 */ /* 0x000e620000002400 */
[----:B------:R2:W-:Y:S02]  /*1c8c0*/  SYNCS.ARRIVE.TRANS64.RED.A1T0 RZ, [R7+URZ], RZ ;  /* 0x000000ff07ff79a7 */ /* 0x0005e4000810043f */
[----:B------:R-:W-:-:S05]  /*1c8d0*/  IADD3 R84, -R169, R84, R171 ;  /* 0x00000054a9547210 */ /* 0x000fca0007ffe1ab */
[----:B------:R-:W3:Y:S01]  /*1c8e0*/  MUFU.TANH R20, R20 ;  /* 0x0000001400147308 */ /* 0x000ee20000002400 */
[C---:B------:R-:W-:Y:S02]  /*1c8f0*/  VIADD R83, R84.reuse, UR33 ;  /* 0x0000002154537c36 */ /* 0x040fe40008000000 */
[----:B------:R-:W-:Y:S02]  /*1c900*/  VIADD R84, R84, UR41 ;  /* 0x0000002954547c36 */ /* 0x000fe40008000000 */
[--C-:B0-----:R-:W-:Y:S02]  /*1c910*/  IMAD.IADD R85, R83, 0x1, R6.reuse ;  /* 0x0000000153557824 */ /* 0x101fe400078e0206 */
[----:B------:R-:W-:Y:S01]  /*1c920*/  IMAD.IADD R86, R84, 0x1, R6 ;  /* 0x0000000154567824 */ /* 0x000fe200078e0206 */
[----:B------:R-:W0:Y:S08]  /*1c930*/  MUFU.TANH R8, R8 ;  /* 0x0000000800087308 */ /* 0x000e300000002400 */
        /* <DEDUP_REMOVED lines=74> */
.L_x_1778:
[----:B------:R-:W-:-:S05]  /*1cde0*/  IMAD.U32 R152, RZ, RZ, UR29 ;  /* 0x0000001dff987e24 */ /* 0x000fca000f8e00ff */
[----:B------:R-:W-:-:S13]  /*1cdf0*/  ISETP.NE.AND P1, PT, R152, 0x1, PT ;  /* 0x000000019800780c */ /* 0x000fda0003f25270 */
[----:B------:R-:W1:Y:S02]  /*1ce00*/  @P1 LDC.64 R6, c[0x0][0x9e8] ;  /* 0x00027a00ff061b82 */ /* 0x000e640000000a00 */
[----:B-1----:R-:W-:-:S05]  /*1ce10*/  @P1 IMAD.HI.U32 R6, R87, R6, RZ ;  /* 0x0000000657061227 */ /* 0x002fca00078e00ff */
[----:B------:R-:W-:-:S07]  /*1ce20*/  @P1 SHF.R.U32.HI R87, RZ, R7, R6 ;  /* 0x00000007ff571219 */ /* 0x000fce0000011606 */
.L_x_1779:
[----:B------:R-:W-:Y:S05]  /*1ce30*/  BSYNC B0 ;  /* 0x0000000000007941 */ /* 0x000fea0003800000 */
.L_x_1777:
[----:B------:R-:W-:-:S04]  /*1ce40*/  IMAD R87, R87, R152, -R80 ;  /* 0x0000009857577224 */ /* 0x000fc800078e0a50 */
[----:B------:R-:W-:-:S05]  /*1ce50*/  IMAD.IADD R87, R87, 0x1, -R170 ;  /* 0x0000000157577824 */ /* 0x000fca00078e0aaa */
[----:B------:R-:W-:Y:S02]  /*1ce60*/  VIMNMX R86, R86, R87, !PT ;  /* 0x0000005756567248 */ /* 0x000fe40007fe0100 */
[----:B------:R-:W-:-:S07]  /*1ce70*/  VIADDMNMX R85, R87, R152, R85, PT ;  /* 0x0000009857557246 */ /* 0x000fce0003800155 */
.L_x_1776:
        /* <DEDUP_REMOVED lines=13> */
[----:B-1----:R-:W-:Y:S01]  /*1cf50*/  IMAD.IADD R84, R84, 0x1, R10 ;  /* 0x0000000154547824 */ /* 0x002fe200078e020a */
        /* <DEDUP_REMOVED lines=83> */
[----:B------:R-:W-:Y:S02]  /*1d490*/  IADD3 R83, R83, R10, RZ ;  /* 0x0000000a53537210 */ /* 0x000fe40007ffe0ff */
[----:B------:R-:W-:Y:S02]  /*1d4a0*/  FSEL R81, R81, -INF , !P3 ;  /* 0xff80000051517808 */ /* 0x000fe40005800000 */
[----:B------:R-:W-:Y:S01]  /*1d4b0*/  FSEL R82, R82, -INF , !P2 ;  /* 0xff80000052527808 */ /* 0x000fe20005000000 */
[----:B------:R-:W-:Y:S06]  /*1d4c0*/  @!P5 BRA `(.L_x_1780) ;  /* 0x000000000058d947 */ /* 0x000fec0003800000 */
        /* <DEDUP_REMOVED lines=12> */
.L_x_1782:
[----:B------:R-:W-:-:S05]  /*1d590*/  IMAD.U32 R85, RZ, RZ, UR29 ;  /* 0x0000001dff557e24 */ /* 0x000fca000f8e00ff */
[----:B------:R-:W-:-:S13]  /*1d5a0*/  ISETP.NE.AND P2, PT, R85, 0x1, PT ;  /* 0x000000015500780c */ /* 0x000fda0003f45270 */
[----:B------:R-:W0:Y:S02]  /*1d5b0*/  @P2 LDC.64 R6, c[0x0][0x9e8] ;  /* 0x00027a00ff062b82 */ /* 0x000e240000000a00 */
[----:B0-----:R-:W-:-:S05]  /*1d5c0*/  @P2 IMAD.HI.U32 R6, R10, R6, RZ ;  /* 0x000000060a062227 */ /* 0x001fca00078e00ff */
[----:B------:R-:W-:-:S07]  /*1d5d0*/  @P2 SHF.R.U32.HI R10, RZ, R7, R6 ;  /* 0x00000007ff0a2219 */ /* 0x000fce0000011606 */
.L_x_1783:
[----:B------:R-:W-:Y:S05]  /*1d5e0*/  BSYNC B0 ;  /* 0x0000000000007941 */ /* 0x000fea0003800000 */
.L_x_1781:
[----:B------:R-:W-:-:S04]  /*1d5f0*/  IMAD R10, R10, R85, -R80 ;  /* 0x000000550a0a7224 */ /* 0x000fc800078e0a50 */
[----:B------:R-:W-:-:S05]  /*1d600*/  IMAD.IADD R10, R10, 0x1, -R170 ;  /* 0x000000010a0a7824 */ /* 0x000fca00078e0aaa */
[----:B------:R-:W-:Y:S02]  /*1d610*/  VIMNMX R84, R84, R10, !PT ;  /* 0x0000000a54547248 */ /* 0x000fe40007fe0100 */
[----:B------:R-:W-:-:S07]  /*1d620*/  VIADDMNMX R83, R10, R85, R83, PT ;  /* 0x000000550a537246 */ /* 0x000fce0003800153 */
.L_x_1780:
        /* <DEDUP_REMOVED lines=36> */
[----:B0-----:R-:W-:Y:S01]  /*1d870*/  FMNMX.FTZ R10, R7, R10, !PT ;  /* 0x0000000a070a7209 */ /* 0x001fe20007810000 */
[----:B------:R-:W-:-:S03]  /*1d880*/  IMAD.U32 R7, RZ, RZ, UR35 ;  /* 0x00000023ff077e24 */ /* 0x000fc6000f8e00ff */
[C---:B------:R-:W-:Y:S01]  /*1d890*/  FSETP.NEU.FTZ.AND P2, PT, R10.reuse, -INF , PT ;  /* 0xff8000000a00780b */ /* 0x040fe20003f5d000 */
[----:B------:R-:W-:-:S03]  /*1d8a0*/  FFMA.FTZ R7, R10, R7, -8 ;  /* 0xc10000000a077423 */ /* 0x000fc60000010007 */
[----:B------:R-:W-:Y:S02]  /*1d8b0*/  FSEL R6, R10, RZ, P2 ;  /* 0x000000ff0a067208 */ /* 0x000fe40001000000 */
[----:B------:R-:W-:Y:S02]  /*1d8c0*/  FSEL R7, R7, RZ, P2 ;  /* 0x000000ff07077208 */ /* 0x000fe40001000000 */
[----:B------:R-:W-:Y:S01]  /*1d8d0*/  ISETP.GT.AND P2, PT, R84, 0x1, P1 ;  /* 0x000000015400780c */ /* 0x000fe20000f44270 */
[----:B------:R-:W-:-:S02]  /*1d8e0*/  FADD.FTZ R6, -R6, R13 ;  /* 0x0000000d06067221 */ /* 0x000fc40000010100 */
[--C-:B------:R-:W-:Y:S01]  /*1d8f0*/  FFMA.FTZ R11, R11, UR35, -R7.reuse ;  /* 0x000000230b0b7c23 */ /* 0x100fe20008010807 */
[----:B------:R-:W-:Y:S01]  /*1d900*/  ISETP.LT.OR P3, PT, R83, 0x2, P2 ;  /* 0x000000025300780c */ /* 0x000fe20001761670 */
[--C-:B------:R-:W-:Y:S01]  /*1d910*/  FFMA.FTZ R20, R20, UR35, -R7.reuse ;  /* 0x0000002314147c23 */ /* 0x100fe20008010807 */
[----:B------:R-:W-:Y:S01]  /*1d920*/  ISETP.GT.AND P2, PT, R84, 0x8, P1 ;  /* 0x000000085400780c */ /* 0x000fe20000f44270 */
[--C-:B------:R-:W-:Y:S01]  /*1d930*/  FFMA.FTZ R24, R24, UR35, -R7.reuse ;  /* 0x0000002318187c23 */ /* 0x100fe20008010807 */
[----:B------:R-:W-:Y:S01]  /*1d940*/  FSEL R9, R9, -INF , !P3 ;  /* 0xff80000009097808 */ /* 0x000fe20005800000 */
[--C-:B------:R-:W-:Y:S01]  /*1d950*/  FFMA.FTZ R26, R26, UR35, -R7.reuse ;  /* 0x000000231a1a7c23 */ /* 0x100fe20008010807 */
[----:B------:R-:W-:Y:S01]  /*1d960*/  ISETP.GT.AND P3, PT, R84, 0x9, P1 ;  /* 0x000000095400780c */ /* 0x000fe20000f64270 */
[--C-:B------:R-:W-:Y:S01]  /*1d970*/  FFMA.FTZ R28, R28, UR35, -R7.reuse ;  /* 0x000000231c1c7c23 */ /* 0x100fe20008010807 */
[C---:B------:R-:W-:Y:S01]  /*1d980*/  ISETP.LT.OR P2, PT, R83.reuse, 0x9, P2 ;  /* 0x000000095300780c */ /* 0x040fe20001741670 */
[--C-:B------:R-:W-:Y:S01]  /*1d990*/  FFMA.FTZ R30, R30, UR35, -R7.reuse ;  /* 0x000000231e1e7c23 */ /* 0x100fe20008010807 */
[----:B------:R-:W-:Y:S01]  /*1d9a0*/  ISETP.LT.OR P3, PT, R83, 0xa, P3 ;  /* 0x0000000a5300780c */ /* 0x000fe20001f61670 */
[--C-:B------:R-:W-:Y:S01]  /*1d9b0*/  FFMA.FTZ R32, R32, UR35, -R7.reuse ;  /* 0x0000002320207c23 */ /* 0x100fe20008010807 */
[----:B------:R-:W-:Y:S01]  /*1d9c0*/  FSEL R15, R15, -INF , !P2 ;  /* 0xff8000000f0f7808 */ /* 0x000fe20005000000 */
[--C-:B------:R-:W-:Y:S01]  /*1d9d0*/  FFMA.FTZ R34, R34, UR35, -R7.reuse ;  /* 0x0000002322227c23 */ /* 0x100fe20008010807 */
[----:B------:R-:W-:Y:S01]  /*1d9e0*/  FSEL R21, R21, -INF , !P3 ;  /* 0xff80000015157808 */ /* 0x000fe20005800000 */
[--C-:B------:R-:W-:Y:S01]  /*1d9f0*/  FFMA.FTZ R36, R36, UR35, -R7.reuse ;  /* 0x0000002324247c23 */ /* 0x100fe20008010807 */
[----:B------:R-:W-:Y:S01]  /*1da00*/  ISETP.GT.AND P3, PT, R84, 0x11, P1 ;  /* 0x000000115400780c */ /* 0x000fe20000f64270 */
        /* <DEDUP_REMOVED lines=9> */
[----:B------:R-:W-:Y:S01]  /*1daa0*/  ISETP.GT.AND P3, PT, R84, 0x19, P1 ;  /* 0x000000195400780c */ /* 0x000fe20000f64270 */
[--C-:B------:R-:W-:Y:S01]  /*1dab0*/  FFMA.FTZ R48, R48, UR35, -R7.reuse ;  /* 0x0000002330307c23 */ /* 0x100fe20008010807 */
[----:B------:R-:W-:Y:S01]  /*1dac0*/  FSEL R25, R25, -INF , !P2 ;  /* 0xff80000019197808 */ /* 0x000fe20005000000 */
        /* <DEDUP_REMOVED lines=32> */
[----:B------:R-:W-:Y:S01]  /*1dcd0*/  FFMA.FTZ R7, R82, UR35, -R7 ;  /* 0x0000002352077c23 */ /* 0x000fe20008010807 */
[----:B------:R-:W-:Y:S01]  /*1dce0*/  ISETP.GT.AND P2, PT, R84, 0x28, P1 ;  /* 0x000000285400780c */ /* 0x000fe20000f44270 */
[----:B------:R-:W-:Y:S01]  /*1dcf0*/  FMUL.FTZ R6, R6, UR35 ;  /* 0x0000002306067c20 */ /* 0x000fe20008410000 */
        /* <DEDUP_REMOVED lines=8> */
[C---:B------:R-:W-:Y:S02]  /*1dd80*/  ISETP.GT.AND P3, PT, R84.reuse, 0x41, P1 ;  /* 0x000000415400780c */ /* 0x040fe40000f64270 */
[----:B------:R-:W-:-:S02]  /*1dd90*/  ISETP.GT.AND P2, PT, R84, 0x30, P1 ;  /* 0x000000305400780c */ /* 0x000fc40000f44270 */
[C---:B------:R-:W-:Y:S01]  /*1dda0*/  ISETP.LT.OR P3, PT, R83.reuse, 0x42, P3 ;  /* 0x000000425300780c */ /* 0x040fe20001f61670 */
[----:B------:R-:W-:Y:S01]  /*1ddb0*/  MUFU.EX2 R24, R24 ;  /* 0x0000001800187308 */ /* 0x000fe20000000800 */
[----:B------:R-:W-:Y:S02]  /*1ddc0*/  ISETP.LT.OR P2, PT, R83, 0x31, P2 ;  /* 0x000000315300780c */ /* 0x000fe40001741670 */
[----:B------:R-:W-:Y:S02]  /*1ddd0*/  FSEL R51, R51, -INF , !P3 ;  /* 0xff80000033337808 */ /* 0x000fe40005800000 */
[----:B------:R-:W-:Y:S02]  /*1dde0*/  ISETP.GT.AND P3, PT, R84, 0x49, P1 ;  /* 0x000000495400780c */ /* 0x000fe40000f64270 */
[----:B------:R-:W-:Y:S01]  /*1ddf0*/  FSEL R41, R41, -INF , !P2 ;  /* 0xff80000029297808 */ /* 0x000fe20005000000 */
[----:B------:R-:W-:Y:S01]  /*1de00*/  MUFU.EX2 R26, R26 ;  /* 0x0000001a001a7308 */ /* 0x000fe20000000800 */
[----:B------:R-:W-:-:S02]  /*1de10*/  ISETP.LT.OR P3, PT, R83, 0x4a, P3 ;  /* 0x0000004a5300780c */ /* 0x000fc40001f61670 */
[C---:B------:R-:W-:Y:S02]  /*1de20*/  ISETP.GT.AND P2, PT, R84.reuse, 0x38, P1 ;  /* 0x000000385400780c */ /* 0x040fe40000f44270 */
[----:B------:R-:W-:Y:S02]  /*1de30*/  FSEL R55, R55, -INF , !P3 ;  /* 0xff80000037377808 */ /* 0x000fe40005800000 */
[----:B------:R-:W-:Y:S01]  /*1de40*/  ISETP.GT.AND P3, PT, R84, 0x51, P1 ;  /* 0x000000515400780c */ /* 0x000fe20000f64270 */
[----:B------:R-:W-:Y:S01]  /*1de50*/  MUFU.EX2 R28, R28 ;  /* 0x0000001c001c7308 */ /* 0x000fe20000000800 */
[C---:B------:R-:W-:Y:S02]  /*1de60*/  ISETP.LT.OR P2, PT, R83.reuse, 0x39, P2 ;  /* 0x000000395300780c */ /* 0x040fe40001741670 */
[----:B------:R-:W-:Y:S02]  /*1de70*/  ISETP.LT.OR P3, PT, R83, 0x52, P3 ;  /* 0x000000525300780c */ /* 0x000fe40001f61670 */
[----:B------:R-:W-:-:S02]  /*1de80*/  FSEL R45, R45, -INF , !P2 ;  /* 0xff8000002d2d7808 */ /* 0x000fc40005000000 */
[----:B------:R-:W-:Y:S01]  /*1de90*/  FSEL R59, R59, -INF , !P3 ;  /* 0xff8000003b3b7808 */ /* 0x000fe20005800000 */
[----:B------:R-:W-:Y:S01]  /*1dea0*/  MUFU.EX2 R30, R30 ;  /* 0x0000001e001e7308 */ /* 0x000fe20000000800 */
[C---:B------:R-:W-:Y:S02]  /*1deb0*/  ISETP.GT.AND P3, PT, R84.reuse, 0x59, P1 ;  /* 0x000000595400780c */ /* 0x040fe40000f64270 */
[----:B------:R-:W-:Y:S02]  /*1dec0*/  ISETP.GT.AND P2, PT, R84, 0x40, P1 ;  /* 0x000000405400780c */ /* 0x000fe40000f44270 */
[C---:B------:R-:W-:Y:S02]  /*1ded0*/  ISETP.LT.OR P3, PT, R83.reuse, 0x5a, P3 ;  /* 0x0000005a5300780c */ /* 0x040fe40001f61670 */
[----:B------:R-:W-:Y:S01]  /*1dee0*/  ISETP.LT.OR P2, PT, R83, 0x41, P2 ;  /* 0x000000415300780c */ /* 0x000fe20001741670 */
[----:B------:R-:W-:Y:S01]  /*1def0*/  MUFU.EX2 R32, R32 ;  /* 0x0000002000207308 */ /* 0x000fe20000000800 */
[----:B------:R-:W-:-:S02]  /*1df00*/  FSEL R63, R63, -INF , !P3 ;  /* 0xff8000003f3f7808 */ /* 0x000fc40005800000 */
[C---:B------:R-:W-:Y:S02]  /*1df10*/  ISETP.GT.AND P3, PT, R84.reuse, 0x61, P1 ;  /* 0x000000615400780c */ /* 0x040fe40000f64270 */
[----:B------:R-:W-:Y:S02]  /*1df20*/  FSEL R49, R49, -INF , !P2 ;  /* 0xff80000031317808 */ /* 0x000fe40005000000 */
[----:B------:R-:W-:Y:S01]  /*1df30*/  ISETP.LT.OR P3, PT, R83, 0x62, P3 ;  /* 0x000000625300780c */ /* 0x000fe20001f61670 */
[----:B------:R-:W-:Y:S01]  /*1df40*/  MUFU.EX2 R34, R34 ;  /* 0x0000002200227308 */ /* 0x000fe20000000800 */
[C---:B------:R-:W-:Y:S02]  /*1df50*/  ISETP.GT.AND P2, PT, R84.reuse, 0x48, P1 ;  /* 0x000000485400780c */ /* 0x040fe40000f44270 */
[----:B------:R-:W-:Y:S02]  /*1df60*/  FSEL R67, R67, -INF , !P3 ;  /* 0xff80000043437808 */ /* 0x000fe40005800000 */
[----:B------:R-:W-:-:S02]  /*1df70*/  ISETP.GT.AND P3, PT, R84, 0x69, P1 ;  /* 0x000000695400780c */ /* 0x000fc40000f64270 */
[C---:B------:R-:W-:Y:S01]  /*1df80*/  ISETP.LT.OR P2, PT, R83.reuse, 0x49, P2 ;  /* 0x000000495300780c */ /* 0x040fe20001741670 */
[----:B------:R-:W-:Y:S01]  /*1df90*/  MUFU.EX2 R36, R36 ;  /* 0x0000002400247308 */ /* 0x000fe20000000800 */
[----:B------:R-:W-:Y:S02]  /*1dfa0*/  ISETP.LT.OR P3, PT, R83, 0x6a, P3 ;  /* 0x0000006a5300780c */ /* 0x000fe40001f61670 */
[----:B------:R-:W-:Y:S02]  /*1dfb0*/  FSEL R53, R53, -INF , !P2 ;  /* 0xff80000035357808 */ /* 0x000fe40005000000 */
[----:B------:R-:W-:Y:S02]  /*1dfc0*/  FSEL R71, R71, -INF , !P3 ;  /* 0xff80000047477808 */ /* 0x000fe40005800000 */
[C---:B------:R-:W-:Y:S01]  /*1dfd0*/  ISETP.GT.AND P3, PT, R84.reuse, RZ, P1 ;  /* 0x000000ff5400720c */ /* 0x040fe20000f64270 */
[----:B------:R-:W-:Y:S01]  /*1dfe0*/  MUFU.EX2 R38, R38 ;  /* 0x0000002600267308 */ /* 0x000fe20000000800 */
[----:B------:R-:W-:-:S02]  /*1dff0*/  ISETP.GT.AND P2, PT, R84, 0x50, P1 ;  /* 0x000000505400780c */ /* 0x000fc40000f44270 */
[C---:B------:R-:W-:Y:S02]  /*1e000*/  ISETP.LT.OR P3, PT, R83.reuse, 0x1, P3 ;  /* 0x000000015300780c */ /* 0x040fe40001f61670 */
[----:B------:R-:W-:Y:S02]  /*1e010*/  ISETP.LT.OR P2, PT, R83, 0x51, P2 ;  /* 0x000000515300780c */ /* 0x000fe40001741670 */
[----:B------:R-:W-:Y:S01]  /*1e020*/  FSEL R8, R8, -INF , !P3 ;  /* 0xff80000008087808 */ /* 0x000fe20005800000 */
        /* <DEDUP_REMOVED lines=36> */
[C---:B------:R-:W-:Y:S02]  /*1e270*/  ISETP.GT.AND P3, PT, R84.reuse, 0x78, P1 ;  /* 0x000000785400780c */ /* 0x040fe40000f64270 */
[----:B------:R-:W-:Y:S02]  /*1e280*/  FMNMX.FTZ R13, R45, R13, !PT ;  /* 0x0000000d2d0d7209 */ /* 0x000fe40007810000 */
[----:B------:R-:W-:Y:S02]  /*1e290*/  ISETP.LT.OR P2, PT, R83, 0x72, P2 ;  /* 0x000000725300780c */ /* 0x000fe40001741670 */
        /* <DEDUP_REMOVED lines=9> */
[----:B------:R-:W-:-:S02]  /*1e330*/  ISETP.LT.OR P1, PT, R83, 0x7a, P1 ;  /* 0x0000007a5300780c */ /* 0x000fc40000f21670 */
[----:B------:R-:W-:Y:S01]  /*1e340*/  FMNMX.FTZ R13, R55, R13, !PT ;  /* 0x0000000d370d7209 */ /* 0x000fe20007810000 */
[----:B------:R-:W-:Y:S01]  /*1e350*/  MUFU.EX2 R60, R60 ;  /* 0x0000003c003c7308 */ /* 0x000fe20000000800 */
[----:B------:R-:W-:Y:S02]  /*1e360*/  FSEL R77, R77, -INF , !P3 ;  /* 0xff8000004d4d7808 */ /* 0x000fe40005800000 */
[----:B------:R-:W-:Y:S02]  /*1e370*/  FMNMX.FTZ R13, R57, R13, !PT ;  /* 0x0000000d390d7209 */ /* 0x000fe40007810000 */
[----:B------:R-:W-:Y:S02]  /*1e380*/  FSEL R79, R79, -INF , !P1 ;  /* 0xff8000004f4f7808 */ /* 0x000fe40004800000 */
        /* <DEDUP_REMOVED lines=17> */
[----:B------:R-:W0:Y:S04]  /*1e4a0*/  SHFL.BFLY PT, R82, R80, 0x2, 0x1f ;  /* 0x0c401f0050527f89 */ /* 0x000e2800000e0000 */
[----:B------:R-:W1:Y:S08]  /*1e4b0*/  MUFU.EX2 R13, R11 ;  /* 0x0000000b000d7308 */ /* 0x000e700000000800 */
[----:B------:R-:W-:Y:S08]  /*1e4c0*/  MUFU.EX2 R74, R74 ;  /* 0x0000004a004a7308 */ /* 0x000ff00000000800 */
[----:B------:R-:W-:Y:S01]  /*1e4d0*/  MUFU.EX2 R76, R76 ;  /* 0x0000004c004c7308 */ /* 0x000fe20000000800 */
[----:B-1----:R-:W-:-:S01]  /*1e4e0*/  FFMA.FTZ R3, R6, R3, R13 ;  /* 0x0000000306037223 */ /* 0x002fc2000001000d */
[----:B0-----:R-:W-:-:S03]  /*1e4f0*/  FMNMX.FTZ R82, R80, R82, !PT ;  /* 0x0000005250527209 */ /* 0x001fc60007810000 */
[----:B------:R-:W-:-:S03]  /*1e500*/  FADD.FTZ R3, R20, R3 ;  /* 0x0000000314037221 */ /* 0x000fc60000010000 */
[----:B------:R-:W-:Y:S01]  /*1e510*/  MUFU.EX2 R78, R78 ;  /* 0x0000004e004e7308 */ /* 0x000fe20000000800 */
[----:B------:R-:W0:Y:S07]  /*1e520*/  SHFL.BFLY PT, R11, R82, 0x1, 0x1f ;  /* 0x0c201f00520b7f89 */ /* 0x000e2e00000e0000 */
[----:B------:R-:W-:Y:S08]  /*1e530*/  MUFU.EX2 R81, R81 ;  /* 0x0000005100517308 */ /* 0x000ff00000000800 */
[----:B------:R-:W-:Y:S01]  /*1e540*/  MUFU.EX2 R7, R7 ;  /* 0x0000000700077308 */ /* 0x000fe20000000800 */
        /* <DEDUP_REMOVED lines=137> */
.L_x_1784:
        /* <DEDUP_REMOVED lines=10> */
[-C--:B------:R-:W-:Y:S01]  /*1ee80*/  FMUL.FTZ R94, R94, R12.reuse ;  /* 0x0000000c5e5e7220 */ /* 0x080fe20000410000 */
[----:B------:R-:W-:Y:S01]  /*1ee90*/  F2FP.SATFINITE.E4M3.F32.PACK_AB_MERGE_C R26, R39, R37, RZ ;  /* 0x00000025271a723e */ /* 0x000fe200048070ff */
[-C--:B------:R-:W-:Y:S01]  /*1eea0*/  FMUL.FTZ R95, R95, R12.reuse ;  /* 0x0000000c5f5f7220 */ /* 0x080fe20000410000 */
[----:B------:R0:W-:Y:S01]  /*1eeb0*/  SYNCS.ARRIVE.TRANS64.RED.A1T0 RZ, [R14+URZ], RZ ;  /* 0x000000ff0eff79a7 */ /* 0x0001e2000810043f */
        /* <DEDUP_REMOVED lines=8> */
[----:B0-----:R-:W-:Y:S01]  /*1ef40*/  F2FP.SATFINITE.E4M3.F32.PACK_AB_MERGE_C R14, R31, R29, RZ ;  /* 0x0000001d1f0e723e */ /* 0x001fe200048070ff */
        /* <DEDUP_REMOVED lines=85> */
.L_x_1765:
[----:B------:R-:W-:Y:S05]  /*1f4a0*/  WARPSYNC.ALL ;  /* 0x0000000000007948 */ /* 0x000fea0003800000 */
[----:B------:R-:W-:Y:S06]  /*1f4b0*/  BAR.ARV 0x8, 0x180 ;  /* 0x0206000000007b1d */ /* 0x000fec0000002000 */
[----:B------:R-:W-:Y:S05]  /*1f4c0*/  @!P0 BRA `(.L_x_1786) ;  /* 0x0000000000048947 */ /* 0x000fea0003800000 */
[----:B------:R-:W-:Y:S01]  /*1f4d0*/  BPT.TRAP 0x1 ;  /* 0x000000040000795c */ /* 0x000fe20000300000 */
.L_x_1786:
[----:B------:R-:W-:Y:S01]  /*1f4e0*/  IMAD R2, R22, 0x8, R16 ;  /* 0x0000000816027824 */ /* 0x000fe200078e0210 */
[----:B------:R-:W-:-:S04]  /*1f4f0*/  SHF.L.U32 R5, R23, 0x1f, RZ ;  /* 0x0000001f17057819 */ /* 0x000fc800000006ff */
[----:B------:R0:W1:Y:S01]  /*1f500*/  SYNCS.PHASECHK.TRANS64.TRYWAIT P1, [R2+URZ+0x22850], R5 ;  /* 0x02285005020075a7 */ /* 0x000062000802017f */
[----:B------:R-:W-:Y:S05]  /*1f510*/  @!P0 BRA `(.L_x_1787) ;  /* 0x0000000000048947 */ /* 0x000fea0003800000 */
[----:B------:R-:W-:Y:S01]  /*1f520*/  BPT.TRAP 0x1 ;  /* 0x000000040000795c */ /* 0x000fe20000300000 */
.L_x_1787:
[----:B------:R-:W-:-:S05]  /*1f530*/  VIADD R16, R16, 0x400 ;  /* 0x0000040010107836 */ /* 0x000fca0000000000 */
[----:B------:R-:W-:-:S04]  /*1f540*/  SHF.R.U32.HI R16, RZ, 0x4, R16 ;  /* 0x00000004ff107819 */ /* 0x000fc80000011610 */
[----:B------:R-:W-:-:S04]  /*1f550*/  LOP3.LUT R16, R16, 0x3fff, RZ, 0xc0, !PT ;  /* 0x00003fff10107812 */ /* 0x000fc800078ec0ff */
[----:B------:R-:W-:Y:S01]  /*1f560*/  LOP3.LUT R7, R16, 0x10000, RZ, 0xfc, !PT ;  /* 0x0001000010077812 */ /* 0x000fe200078efcff */
[----:B-1----:R-:W-:Y:S06]  /*1f570*/  @P1 BRA `(.L_x_1788) ;  /* 0x0000000000081947 */ /* 0x002fec0003800000 */
[----:B------:R-:W1:Y:S02]  /*1f580*/  SYNCS.PHASECHK.TRANS64.TRYWAIT P1, [R2+URZ+0x22850], R5 ;  /* 0x02285005020075a7 */ /* 0x000e64000802017f */
[----:B-1----:R-:W-:Y:S05]  /*1f590*/  @!P1 BRA `(.L_x_1789) ;  /* 0x000000dc000c9947 */ /* 0x002fea0003800000 */
.L_x_1788:
[----:B------:R-:W-:Y:S01]  /*1f5a0*/  IMAD R4, R22, 0x400, R7 ;  /* 0x0000040016047824 */ /* 0x000fe200078e0207 */
[----:B------:R-:W-:Y:S05]  /*1f5b0*/  WARPSYNC.ALL ;  /* 0x0000000000007948 */ /* 0x000fea0003800000 */
[----:B01----:R-:W-:Y:S01]  /*1f5c0*/  IMAD.MOV.U32 R5, RZ, RZ, 0x40000040 ;  /* 0x40000040ff057424 */ /* 0x003fe200078e00ff */
[----:B------:R-:W-:Y:S01]  /*1f5d0*/  R2UR UR6, R4 ;  /* 0x00000000040672ca */ /* 0x000fe200000e0000 */
[----:B------:R-:W-:Y:S01]  /*1f5e0*/  WARPGROUP.ARRIVE ;  /* 0x00000000000079c5 */ /* 0x000fe20000000000 */
[----:B------:R-:W-:Y:S02]  /*1f5f0*/  ULDC.64 UR4, c[0x0][0x9a0] ;  /* 0x0002680000047ab9 */ /* 0x000fe40000000a00 */
[----:B------:R-:W-:-:S02]  /*1f600*/  R2UR UR7, R5 ;  /* 0x00000000050772ca */ /* 0x000fc400000e0000 */
[----:B------:R-:W-:-:S04]  /*1f610*/  ISETP.NE.U32.AND P1, PT, RZ, UR4, PT ;  /* 0x00000004ff007c0c */ /* 0x000fc8000bf25070 */
[----:B------:R-:W-:-:S07]  /*1f620*/  ISETP.NE.AND.EX P1, PT, RZ, UR5, PT, P1 ;  /* 0x00000005ff007c0c */ /* 0x000fce000bf25310 */
[----:B------:R-:W-:Y:S06]  /*1f630*/  QGMMA.64x128x32.F32.E4M3.E4M3 R88, R164, gdesc[UR4], R88, gsb0 ;  /* 0x01e00004a4587df3 */ /* 0x000fec0008000858 */
[----:B------:R-:W0:Y:S01]  /*1f640*/  @P1 LDC.64 R6, c[0x0][0x9c8] ;  /* 0x00027200ff061b82 */ /* 0x000e220000000a00 */
[----:B------:R-:W-:-:S07]  /*1f650*/  @P1 SHF.R.S32.HI R5, RZ, 0x1f, R191 ;  /* 0x0000001fff051819 */ /* 0x000fce00000114bf */
[----:B------:R-:W1:Y:S01]  /*1f660*/  @P1 LDC.64 R8, c[0x0][0x9d0] ;  /* 0x00027400ff081b82 */ /* 0x000e620000000a00 */
[----:B0-----:R-:W-:-:S04]  /*1f670*/  @P1 IMAD R12, R5, R6, RZ ;  /* 0x00000006050c1224 */ /* 0x001fc800078e02ff */
[C---:B------:R-:W-:Y:S02]  /*1f680*/  @P1 IMAD R5, R191.reuse, R7, R12 ;  /* 0x00000007bf051224 */ /* 0x040fe400078e020c */
[----:B------:R-:W-:-:S04]  /*1f690*/  @P1 IMAD.WIDE.U32 R6, R191, R6, RZ ;  /* 0x00000006bf061225 */ /* 0x000fc800078e00ff */
[----:B------:R-:W-:Y:S02]  /*1f6a0*/  @P1 IMAD.IADD R7, R7, 0x1, R5 ;  /* 0x0000000107071824 */ /* 0x000fe400078e0205 */
[----:B------:R-:W-:Y:S02]  /*1f6b0*/  IMAD.MOV.U32 R12, RZ, RZ, 0x3f800000 ;  /* 0x3f800000ff0c7424 */ /* 0x000fe400078e00ff */
[----:B-1----:R-:W-:-:S04]  /*1f6c0*/  @P1 IMAD.WIDE.U32 R6, R168, R8, R6 ;  /* 0x00000008a8061225 */ /* 0x002fc800078e0006 */
[----:B------:R-:W-:Y:S01]  /*1f6d0*/  @P1 IMAD R9, R168, R9, R7 ;  /* 0x00000009a8091224 */ /* 0x000fe200078e0207 */
[----:B------:R-:W-:Y:S01]  /*1f6e0*/  @P1 LEA R8, P2, R6, UR4, 0x2 ;  /* 0x0000000406081c11 */ /* 0x000fe2000f8410ff */
[----:B------:R-:W-:-:S03]  /*1f6f0*/  IMAD.MOV.U32 R7, RZ, RZ, 0x40000040 ;  /* 0x40000040ff077424 */ /* 0x000fc600078e00ff */
[----:B------:R-:W-:Y:S01]  /*1f700*/  @P1 LEA.HI.X R9, R6, UR5, R9, 0x2, P2 ;  /* 0x0000000506091c11 */ /* 0x000fe200090f1409 */
[----:B------:R-:W-:Y:S01]  /*1f710*/  VIADD R6, R4, 0x2 ;  /* 0x0000000204067836 */ /* 0x000fe20000000000 */
[----:B------:R-:W-:-:S03]  /*1f720*/  R2UR UR7, R7 ;  /* 0x00000000070772ca */ /* 0x000fc600000e0000 */
[----:B------:R0:W2:Y:S01]  /*1f730*/  @P1 LDG.E R12, desc[UR42][R8.64] ;  /* 0x0000002a080c1981 */ /* 0x0000a2000c1e1900 */
[----:B------:R-:W-:Y:S01]  /*1f740*/  R2UR UR6, R6 ;  /* 0x00000000060672ca */ /* 0x000fe200000e0000 */
[----:B------:R-:W-:Y:S02]  /*1f750*/  WARPGROUP.DEPBAR.LE gsb0, 0x0 ;  /* 0x00008000000079c5 */ /* 0x000fe40000010000 */
[----:B------:R-:W-:-:S10]  /*1f760*/  WARPGROUP.ARRIVE ;  /* 0x00000000000079c5 */ /* 0x000fd40000000000 */
[----:B------:R-:W-:Y:S01]  /*1f770*/  QGMMA.64x128x32.F32.E4M3.E4M3 R88, R160, gdesc[UR4], R88, gsb0 ;  /* 0x01e00004a0587df3 */ /* 0x000fe20008000858 */
[----:B------:R-:W-:Y:S02]  /*1f780*/  VIADD R6, R4, 0x4 ;  /* 0x0000000404067836 */ /* 0x000fe40000000000 */
[----:B------:R-:W-:-:S03]  /*1f790*/  IMAD.MOV.U32 R7, RZ, RZ, 0x40000040 ;  /* 0x40000040ff077424 */ /* 0x000fc600078e00ff */
[----:B------:R-:W-:Y:S02]  /*1f7a0*/  R2UR UR6, R6 ;  /* 0x00000000060672ca */ /* 0x000fe400000e0000 */
[----:B------:R-:W-:Y:S01]  /*1f7b0*/  R2UR UR7, R7 ;  /* 0x00000000070772ca */ /* 0x000fe200000e0000 */
[----:B------:R-:W-:Y:S01]  /*1f7c0*/  IMAD.MOV.U32 R5, RZ, RZ, 0x40000040 ;  /* 0x40000040ff057424 */ /* 0x000fe200078e00ff */
        /* <DEDUP_REMOVED lines=10> */
[----:B------:R-:W1:Y:S04]  /*1f870*/  SHFL.BFLY PT, R5, R6, 0x1, 0x1f ;  /* 0x0c201f0006057f89 */ /* 0x000e6800000e0000 */
[----:B------:R-:W0:Y:S01]  /*1f880*/  SHFL.BFLY PT, R4, R7, 0x1, 0x1f ;  /* 0x0c201f0007047f89 */ /* 0x000e2200000e0000 */
[----:B------:R-:W-:Y:S02]  /*1f890*/  IMAD.MOV.U32 R3, RZ, RZ, RZ ;  /* 0x000000ffff037224 */ /* 0x000fe400078e00ff */
[----:B-1----:R-:W-:Y:S01]  /*1f8a0*/  FADD.FTZ R5, R6, R5 ;  /* 0x0000000506057221 */ /* 0x002fe20000010000 */
[----:B0-----:R-:W-:-:S04]  /*1f8b0*/  FADD.FTZ R8, R7, R4 ;  /* 0x0000000407087221 */ /* 0x001fc80000010000 */
        /* <DEDUP_REMOVED lines=29> */
.L_x_1790:
[----:B------:R-:W-:Y:S02]  /*1fa90*/  VIADD R3, R2, 0x22860 ;  /* 0x0002286002037836 */ /* 0x000fe40000000000 */
[-C--:B------:R-:W-:Y:S01]  /*1faa0*/  FMUL.FTZ R0, R88, R4.reuse ;  /* 0x0000000458007220 */ /* 0x080fe20000410000 */
[----:B------:R-:W-:Y:S02]  /*1fab0*/  IMAD.U32 R6, RZ, RZ, UR38 ;  /* 0x00000026ff067e24 */ /* 0x000fe4000f8e00ff */
[-C--:B------:R-:W-:Y:S01]  /*1fac0*/  FMUL.FTZ R2, R93, R4.reuse ;  /* 0x000000045d027220 */ /* 0x080fe20000410000 */
        /* <DEDUP_REMOVED lines=70> */
[----:B-1----:R-:W-:-:S11]  /*1ff30*/  SEL R22, R22, RZ, P1 ;  /* 0x000000ff16167207 */ /* 0x002fd60000800000 */
.L_x_1674:
[----:B------:R-:W-:Y:S05]  /*1ff40*/  WARPSYNC.ALL ;  /* 0x0000000000007948 */ /* 0x000fea0003800000 */
[----:B------:R-:W1:Y:S08]  /*1ff50*/  S2UR UR38, SR_CgaCtaId ;  /* 0x00000000002679c3 */ /* 0x000e700000008800 */
[----:B------:R-:W-:Y:S01]  /*1ff60*/  BAR.SYNC.DEFER_BLOCKING 0x5, 0x180 ;  /* 0x0146000000007b1d */ /* 0x000fe20000010000 */
[----:B------:R-:W-:-:S05]  /*1ff70*/  ISETP.NE.AND P1, PT, R206, RZ, PT ;  /* 0x000000ffce00720c */ /* 0x000fca0003f25270 */
[----:B------:R-:W-:Y:S01]  /*1ff80*/  UMOV UR4, 0x400 ;  /* 0x0000040000047882 */ /* 0x000fe20000000000 */
[----:B------:R-:W-:Y:S07]  /*1ff90*/  BSSY B0, `(.L_x_1791) ;  /* 0x0000407000007945 */ /* 0x000fee0003800000 */
[----:B------:R-:W2:Y:S01]  /*1ffa0*/  @!P1 LDC R206, c[0x0][0xad4] ;  /* 0x0002b500ffce9b82 */ /* 0x000ea20000000800 */
[----:B-1----:R-:W-:-:S06]  /*1ffb0*/  ULEA UR4, UR38, UR4, 0x18 ;  /* 0x0000000426047291 */ /* 0x002fcc000f8ec03f */
[----:B------:R-:W-:-:S05]  /*1ffc0*/  IMAD.U32 R16, RZ, RZ, UR4 ;  /* 0x00000004ff107e24 */ /* 0x000fca000f8e00ff */
[----:B------:R1:W3:Y:S01]  /*1ffd0*/  LDS.128 R188, [R16+0x228d0] ;  /* 0x0228d00010bc7984 */ /* 0x0002e20000000c00 */
[----:B------:R-:W-:Y:S06]  /*1ffe0*/  BAR.ARV 0x4, 0x180 ;  /* 0x0106000000007b1d */ /* 0x000fec0000002000 */
[----:B------:R-:W-:Y:S05]  /*1fff0*/  @P0 BRA `(.L_x_1792) ;  /* 0x0000003000e40947 */ /* 0x000fea0003800000 */
[----:B------:R-:W4:Y:S01]  /*20000*/  LDL R6, [R1+0x50] ;  /* 0x0000500001067983 */ /* 0x000f220000100800 */
[----:B------:R-:W-:Y:S01]  /*20010*/  ULDC.64 UR4, c[0x4][0x40] ;  /* 0x0100100000047ab9 */ /* 0x000fe20000000a00 */
[----:B------:R-:W0:Y:S01]  /*20020*/  S2R R8, SR_TID.X ;  /* 0x0000000000087919 */ /* 0x000e220000002100 */
[----:B------:R-:W1:Y:S01]  /*20030*/  S2R R11, SR_SWINHI ;  /* 0x00000000000b7919 */ /* 0x000e620000002f00 */
[----:B0-----:R-:W-:Y:S01]  /*20040*/  IMAD.SHL.U32 R3, R8, 0x4, RZ ;  /* 0x0000000408037824 */ /* 0x001fe200078e00ff */
[----:B------:R-:W-:Y:S02]  /*20050*/  MOV R60, R16 ;  /* 0x00000010003c7202 */ /* 0x000fe40000000f00 */
[----:B-1----:R-:W-:Y:S02]  /*20060*/  MOV R61, R11 ;  /* 0x0000000b003d7202 */ /* 0x002fe40000000f00 */
[----:B------:R-:W-:-:S04]  /*20070*/  LOP3.LUT R3, R3, 0xc, RZ, 0xc0, !PT ;  /* 0x0000000c03037812 */ /* 0x000fc800078ec0ff */
[----:B------:R-:W-:-:S05]  /*20080*/  IADD3 R4, P0, R3, UR4, RZ ;  /* 0x0000000403047c10 */ /* 0x000fca000ff1e0ff */
[----:B------:R-:W-:Y:S01]  /*20090*/  IMAD.X R5, RZ, RZ, UR5, P0 ;  /* 0x00000005ff057e24 */ /* 0x000fe200080e06ff */
[----:B------:R-:W-:-:S04]  /*200a0*/  LOP3.LUT P0, R3, R8, 0x3, RZ, 0xc0, !PT ;  /* 0x0000000308037812 */ /* 0x000fc8000780c0ff */
[----:B------:R-:W-:Y:S01]  /*200b0*/  ISETP.EQ.OR P0, PT, R3, 0x3, !P0 ;  /* 0x000000030300780c */ /* 0x000fe20004702670 */
[----:B------:R0:W5:Y:S03]  /*200c0*/  LDG.E.CONSTANT R4, desc[UR42][R4.64] ;  /* 0x0000002a04047981 */ /* 0x000166000c1e9900 */
[----:B------:R-:W-:Y:S02]  /*200d0*/  SEL R3, R0, R9, P0 ;  /* 0x0000000900037207 */ /* 0x000fe40000000000 */
[----:B------:R-:W-:Y:S02]  /*200e0*/  SEL R13, R7, R2, P0 ;  /* 0x00000002070d7207 */ /* 0x000fe40000000000 */
[----:B------:R-:W-:Y:S02]  /*200f0*/  SEL R0, R9, R0, P0 ;  /* 0x0000000009007207 */ /* 0x000fe40000000000 */
[----:B------:R-:W-:Y:S01]  /*20100*/  SEL R2, R2, R7, P0 ;  /* 0x0000000702027207 */ /* 0x000fe20000000000 */
[----:B------:R-:W-:Y:S01]  /*20110*/  UMOV UR4, 0xffffffff ;  /* 0xffffffff00047882 */ /* 0x000fe20000000000 */
[----:B----4-:R-:W-:-:S03]  /*20120*/  IMAD.WIDE R26, R6, 0x2, R60 ;  /* 0x00000002061a7825 */ /* 0x010fc600078e023c */
[C---:B------:R-:W-:Y:S02]  /*20130*/  IADD3 R103, P5, R26.reuse, 0x4060, RZ ;  /* 0x000040601a677810 */ /* 0x040fe40007fbe0ff */
[----:B------:R-:W-:Y:S02]  /*20140*/  IADD3 R25, P1, R26, 0x4040, RZ ;  /* 0x000040401a197810 */ /* 0x000fe40007f3e0ff */
[----:B------:R-:W-:Y:S02]  /*20150*/  LOP3.LUT R102, R103, 0x380, RZ, 0xc0, !PT ;  /* 0x0000038067667812 */ /* 0x000fe400078ec0ff */
[----:B-----5:R-:W-:Y:S02]  /*20160*/  LOP3.LUT R24, R25, 0x380, RZ, 0xc0, !PT ;  /* 0x0000038019187812 */ /* 0x020fe400078ec0ff */
[----:B------:R-:W-:Y:S02]  /*20170*/  SHF.R.U64 R102, R102, 0x3, RZ ;  /* 0x0000000366667819 */ /* 0x000fe400000012ff */
[----:B------:R-:W-:-:S02]  /*20180*/  SHF.R.U64 R24, R24, 0x3, RZ ;  /* 0x0000000318187819 */ /* 0x000fc400000012ff */
[----:B------:R-:W-:Y:S01]  /*20190*/  LOP3.LUT R102, R102, R103, RZ, 0x3c, !PT ;  /* 0x0000006766667212 */ /* 0x000fe200078e3cff */
[--C-:B------:R-:W-:Y:S01]  /*201a0*/  IMAD.X R103, RZ, RZ, R27.reuse, P5 ;  /* 0x000000ffff677224 */ /* 0x100fe200028e061b */
[----:B------:R-:W-:Y:S01]  /*201b0*/  LOP3.LUT R24, R24, R25, RZ, 0x3c, !PT ;  /* 0x0000001918187212 */ /* 0x000fe200078e3cff */
[----:B------:R-:W-:Y:S01]  /*201c0*/  IMAD.X R25, RZ, RZ, R27, P1 ;  /* 0x000000ffff197224 */ /* 0x000fe200008e061b */
[C---:B------:R-:W-:Y:S02]  /*201d0*/  IADD3 R21, P2, R26.reuse, 0x4020, RZ ;  /* 0x000040201a157810 */ /* 0x040fe40007f5e0ff */
[C---:B------:R-:W-:Y:S02]  /*201e0*/  IADD3 R15, P3, R26.reuse, 0x4000, RZ ;  /* 0x000040001a0f7810 */ /* 0x040fe40007f7e0ff */
[C---:B------:R-:W-:Y:S02]  /*201f0*/  IADD3 R11, P4, R26.reuse, 0x60, RZ ;  /* 0x000000601a0b7810 */ /* 0x040fe40007f9e0ff */
[----:B------:R-:W-:-:S02]  /*20200*/  IADD3 R9, P5, R26, 0x40, RZ ;  /* 0x000000401a097810 */ /* 0x000fc40007fbe0ff */
[----:B------:R-:W-:Y:S02]  /*20210*/  IADD3 R7, P1, R26, 0x20, RZ ;  /* 0x000000201a077810 */ /* 0x000fe40007f3e0ff */
[----:B------:R-:W-:Y:S02]  /*20220*/  LOP3.LUT R20, R21, 0x380, RZ, 0xc0, !PT ;  /* 0x0000038015147812 */ /* 0x000fe400078ec0ff */
[----:B------:R-:W-:Y:S02]  /*20230*/  LOP3.LUT R14, R15, 0x380, RZ, 0xc0, !PT ;  /* 0x000003800f0e7812 */ /* 0x000fe400078ec0ff */
[----:B------:R-:W-:Y:S02]  /*20240*/  LOP3.LUT R10, R11, 0x380, RZ, 0xc0, !PT ;  /* 0x000003800b0a7812 */ /* 0x000fe400078ec0ff */
[----:B------:R-:W-:Y:S02]  /*20250*/  LOP3.LUT R8, R9, 0x380, RZ, 0xc0, !PT ;  /* 0x0000038009087812 */ /* 0x000fe400078ec0ff */
[----:B------:R-:W-:-:S02]  /*20260*/  LOP3.LUT R6, R7, 0x380, RZ, 0xc0, !PT ;  /* 0x0000038007067812 */ /* 0x000fc400078ec0ff */
[----:B0-----:R-:W-:Y:S02]  /*20270*/  LOP3.LUT R5, R26, 0x380, RZ, 0xc0, !PT ;  /* 0x000003801a057812 */ /* 0x001fe400078ec0ff */
[----:B------:R-:W-:Y:S02]  /*20280*/  SHF.R.U64 R20, R20, 0x3, RZ ;  /* 0x0000000314147819 */ /* 0x000fe400000012ff */
[----:B------:R-:W-:Y:S02]  /*20290*/  SHF.R.U64 R14, R14, 0x3, RZ ;  /* 0x000000030e0e7819 */ /* 0x000fe400000012ff */
[----:B------:R-:W-:Y:S02]  /*202a0*/  SHF.R.U64 R10, R10, 0x3, RZ ;  /* 0x000000030a0a7819 */ /* 0x000fe400000012ff */
[----:B------:R-:W-:Y:S02]  /*202b0*/  SHF.R.U64 R8, R8, 0x3, RZ ;  /* 0x0000000308087819 */ /* 0x000fe400000012ff */
[----:B------:R-:W-:-:S02]  /*202c0*/  SHF.R.U64 R6, R6, 0x3, RZ ;  /* 0x0000000306067819 */ /* 0x000fc400000012ff */
        /* <DEDUP_REMOVED lines=11> */
[----:B------:R-:W-:-:S02]  /*20380*/  LOP3.LUT R26, R5, R26, RZ, 0x3c, !PT ;  /* 0x0000001a051a7212 */ /* 0x000fc400078e3cff */
[----:B------:R-:W-:Y:S02]  /*20390*/  MOV R102, R102 ;  /* 0x0000006600667202 */ /* 0x000fe40000000f00 */
[----:B------:R-:W-:Y:S02]  /*203a0*/  MOV R107, R26 ;  /* 0x0000001a006b7202 */ /* 0x000fe40000000f00 */
[----:B------:R-:W-:Y:S02]  /*203b0*/  MOV R101, R24 ;  /* 0x0000001800657202 */ /* 0x000fe40000000f00 */
[----:B------:R-:W-:Y:S02]  /*203c0*/  MOV R100, R20 ;  /* 0x0000001400647202 */ /* 0x000fe40000000f00 */
[----:B------:R-:W-:Y:S02]  /*203d0*/  MOV R103, R14 ;  /* 0x0000000e00677202 */ /* 0x000fe40000000f00 */
[----:B------:R-:W-:-:S02]  /*203e0*/  MOV R106, R10 ;  /* 0x0000000a006a7202 */ /* 0x000fc40000000f00 */
[----:B------:R-:W-:Y:S02]  /*203f0*/  MOV R105, R8 ;  /* 0x0000000800697202 */ /* 0x000fe40000000f00 */
[----:B------:R-:W-:Y:S01]  /*20400*/  MOV R104, R6 ;  /* 0x0000000600687202 */ /* 0x000fe20000000f00 */
[----:B------:R-:W-:Y:S06]  /*20410*/  BRA.DIV UR4, `(.L_x_1793) ;  /* 0x000000ce04807947 */ /* 0x000fec000b800000 */
[----:B------:R-:W-:Y:S01]  /*20420*/  SEL R76, R108, R33, P0 ;  /* 0x000000216c4c7207 */ /* 0x000fe20000000000 */
[----:B------:R-:W-:Y:S01]  /*20430*/  SHFL.IDX PT, R95, R13, R4, 0x1c1f ;  /* 0x001c1f040d5f7589 */ /* 0x000fe200000e0000 */
[----:B------:R-:W-:Y:S02]  /*20440*/  SEL R71, R49, R41, P0 ;  /* 0x0000002931477207 */ /* 0x000fe40000000000 */
[----:B------:R-:W-:Y:S02]  /*20450*/  LOP3.LUT R25, R4, 0x2, RZ, 0x3c, !PT ;  /* 0x0000000204197812 */ /* 0x000fe400078e3cff */
        /* <DEDUP_REMOVED lines=56> */
[----:B------:R-:W-:Y:S01]  /*207e0*/  SHFL.IDX PT, R47, R76, R4, 0x1c1f ;  /* 0x001c1f044c2f7589 */ /* 0x000fe200000e0000 */
[----:B------:R-:W-:-:S02]  /*207f0*/  SEL R53, R114, R115, P0 ;  /* 0x0000007372357207 */ /* 0x000fc40000000000 */
[----:B------:R-:W-:Y:S01]  /*20800*/  SEL R56, R118, R119, P0 ;  /* 0x0000007776387207 */ /* 0x000fe20000000000 */
[----:B------:R-:W5:Y:S01]  /*20810*/  SHFL.IDX PT, R114, R31, R25, 0x1c1f ;  /* 0x001c1f191f727589 */ /* 0x000f6200000e0000 */
        /* <DEDUP_REMOVED lines=30> */
[----:B------:R-:W-:Y:S02]  /*20a00*/  SEL R98, R95, R2, P0 ;  /* 0x000000025f627207 */ /* 0x000fe40000000000 */
[----:B-1----:R-:W-:Y:S01]  /*20a10*/  SEL R94, R78, R10, P0 ;  /* 0x0000000a4e5e7207 */ /* 0x002fe20000000000 */
[----:B------:R-:W1:Y:S01]  /*20a20*/  SHFL.IDX PT, R115, R9, R25, 0x1c1f ;  /* 0x001c1f1909737589 */ /* 0x000e6200000e0000 */
[----:B------:R-:W-:-:S02]  /*20a30*/  SEL R95, R2, R95, P0 ;  /* 0x0000005f025f7207 */ /* 0x000fc40000000000 */
[----:B----4-:R-:W-:Y:S01]  /*20a40*/  SEL R2, R3, R33, P0 ;  /* 0x0000002103027207 */ /* 0x010fe20000000000 */
[----:B------:R-:W-:Y:S01]  /*20a50*/  SHFL.IDX PT, R43, R30, R25, 0x1c1f ;  /* 0x001c1f191e2b7589 */ /* 0x000fe200000e0000 */
[----:B------:R-:W-:-:S03]  /*20a60*/  SEL R3, R33, R3, P0 ;  /* 0x0000000321037207 */ /* 0x000fc60000000000 */
[----:B------:R5:W4:Y:S04]  /*20a70*/  SHFL.IDX PT, R31, R39, R25, 0x1c1f ;  /* 0x001c1f19271f7589 */ /* 0x000b2800000e0000 */
[----:B------:R1:W2:Y:S04]  /*20a80*/  SHFL.IDX PT, R117, R40, R25, 0x1c1f ;  /* 0x001c1f1928757589 */ /* 0x0002a800000e0000 */
[----:B------:R-:W3:Y:S01]  /*20a90*/  SHFL.IDX PT, R118, R7, R25, 0x1c1f ;  /* 0x001c1f1907767589 */ /* 0x000ee200000e0000 */
[----:B-----5:R-:W-:-:S03]  /*20aa0*/  SEL R39, R114, R112, P0 ;  /* 0x0000007072277207 */ /* 0x020fc60000000000 */
[----:B------:R-:W5:Y:S01]  /*20ab0*/  SHFL.IDX PT, R28, R28, R25, 0x1c1f ;  /* 0x001c1f191c1c7589 */ /* 0x000f6200000e0000 */
[----:B0-----:R-:W-:Y:S02]  /*20ac0*/  SEL R93, R108, R20, P0 ;  /* 0x000000146c5d7207 */ /* 0x001fe40000000000 */
[----:B------:R-:W-:Y:S01]  /*20ad0*/  SEL R76, R20, R108, P0 ;  /* 0x0000006c144c7207 */ /* 0x000fe20000000000 */
[----:B------:R-:W-:Y:S01]  /*20ae0*/  SHFL.IDX PT, R27, R27, R25, 0x1c1f ;  /* 0x001c1f191b1b7589 */ /* 0x000fe200000e0000 */
[----:B-1----:R-:W-:-:S03]  /*20af0*/  SEL R40, R44, R115, P0 ;  /* 0x000000732c287207 */ /* 0x002fc60000000000 */
[----:B------:R-:W-:Y:S04]  /*20b00*/  SHFL.IDX PT, R26, R26, R25, 0x1c1f ;  /* 0x001c1f191a1a7589 */ /* 0x000fe800000e0000 */
[----:B------:R0:W1:Y:S01]  /*20b10*/  SHFL.IDX PT, R96, R77, R4, 0x1c1f ;  /* 0x001c1f044d607589 */ /* 0x00006200000e0000 */
[----:B----4-:R-:W-:-:S03]  /*20b20*/  SEL R80, R84, R31, P0 ;  /* 0x0000001f54507207 */ /* 0x010fc60000000000 */
[----:B------:R4:W-:Y:S01]  /*20b30*/  SHFL.IDX PT, R85, R81, R4, 0x1c1f ;  /* 0x001c1f0451557589 */ /* 0x0009e200000e0000 */
[----:B--2---:R-:W-:Y:S02]  /*20b40*/  SEL R49, R91, R117, P0 ;  /* 0x000000755b317207 */ /* 0x004fe40000000000 */
[----:B------:R-:W-:Y:S01]  /*20b50*/  SEL R50, R117, R91, P0 ;  /* 0x0000005b75327207 */ /* 0x000fe20000000000 */
[----:B------:R2:W-:Y:S01]  /*20b60*/  SHFL.IDX PT, R72, R55, R4, 0x1c1f ;  /* 0x001c1f0437487589 */ /* 0x0005e200000e0000 */
[----:B---3--:R-:W-:Y:S02]  /*20b70*/  SEL R53, R89, R118, P0 ;  /* 0x0000007659357207 */ /* 0x008fe40000000000 */
[----:B0-----:R-:W-:Y:S01]  /*20b80*/  SEL R77, R10, R78, P0 ;  /* 0x0000004e0a4d7207 */ /* 0x001fe20000000000 */
[----:B------:R0:W-:Y:S01]  /*20b90*/  SHFL.IDX PT, R70, R58, R4, 0x1c1f ;  /* 0x001c1f043a467589 */ /* 0x0001e200000e0000 */
[----:B------:R-:W-:Y:S02]  /*20ba0*/  SEL R78, R47, R0, P0 ;  /* 0x000000002f4e7207 */ /* 0x000fe40000000000 */
[----:B----4-:R-:W-:Y:S01]  /*20bb0*/  SEL R81, R31, R84, P0 ;  /* 0x000000541f517207 */ /* 0x010fe20000000000 */
[----:B------:R3:W-:Y:S01]  /*20bc0*/  SHFL.IDX PT, R88, R57, R4, 0x1c1f ;  /* 0x001c1f0439587589 */ /* 0x0007e200000e0000 */
[----:B-----5:R-:W-:-:S02]  /*20bd0*/  SEL R56, R28, R87, P0 ;  /* 0x000000571c387207 */ /* 0x020fc40000000000 */
[----:B--2---:R-:W-:Y:S01]  /*20be0*/  SEL R55, R87, R28, P0 ;  /* 0x0000001c57377207 */ /* 0x004fe20000000000 */
[----:B------:R2:W-:Y:S01]  /*20bf0*/  SHFL.IDX PT, R86, R66, R4, 0x1c1f ;  /* 0x001c1f0442567589 */ /* 0x0005e200000e0000 */
[----:B------:R-:W-:Y:S02]  /*20c00*/  SEL R0, R0, R47, P0 ;  /* 0x0000002f00007207 */ /* 0x000fe40000000000 */
[----:B0-----:R-:W-:Y:S01]  /*20c10*/  SEL R58, R24, R73, P0 ;  /* 0x00000049183a7207 */ /* 0x001fe20000000000 */
[----:B------:R-:W-:Y:S01]  /*20c20*/  SHFL.IDX PT, R92, R65, R4, 0x1c1f ;  /* 0x001c1f04415c7589 */ /* 0x000fe200000e0000 */
[----:B-1----:R-:W-:Y:S02]  /*20c30*/  SEL R20, R96, R29, P0 ;  /* 0x0000001d60147207 */ /* 0x002fe40000000000 */
[----:B---3--:R-:W-:Y:S01]  /*20c40*/  SEL R57, R73, R24, P0 ;  /* 0x0000001849397207 */ /* 0x008fe20000000000 */
[----:B------:R0:W-:Y:S01]  /*20c50*/  SHFL.IDX PT, R90, R67, R4, 0x1c1f ;  /* 0x001c1f04435a7589 */ /* 0x0001e200000e0000 */
[----:B--2---:R-:W-:-:S03]  /*20c60*/  SEL R66, R27, R69, P0 ;  /* 0x000000451b427207 */ /* 0x004fc60000000000 */
[----:B------:R1:W2:Y:S04]  /*20c70*/  SHFL.IDX PT, R45, R21, R25, 0x1c1f ;  /* 0x001c1f19152d7589 */ /* 0x0002a800000e0000 */
[----:B------:R3:W-:Y:S01]  /*20c80*/  SHFL.IDX PT, R116, R38, R25, 0x1c1f ;  /* 0x001c1f1926747589 */ /* 0x0007e200000e0000 */
[----:B0-----:R-:W-:-:S03]  /*20c90*/  SEL R67, R71, R26, P0 ;  /* 0x0000001a47437207 */ /* 0x001fc60000000000 */
[----:B------:R0:W4:Y:S01]  /*20ca0*/  SHFL.IDX PT, R30, R42, R25, 0x1c1f ;  /* 0x001c1f192a1e7589 */ /* 0x00012200000e0000 */
[----:B-1----:R-:W-:Y:S01]  /*20cb0*/  SEL R21, R29, R96, P0 ;  /* 0x000000601d157207 */ /* 0x002fe20000000000 */
[----:B------:R-:W-:Y:S02]  /*20cc0*/  IMAD.MOV.U32 R96, RZ, RZ, RZ ;  /* 0x000000ffff607224 */ /* 0x000fe400078e00ff */
[----:B------:R1:W5:Y:S01]  /*20cd0*/  SHFL.IDX PT, R9, R41, R25, 0x1c1f ;  /* 0x001c1f1929097589 */ /* 0x00036200000e0000 */
[----:B---3--:R-:W-:-:S03]  /*20ce0*/  SEL R38, R112, R114, P0 ;  /* 0x0000007270267207 */ /* 0x008fc60000000000 */
[----:B------:R-:W3:Y:S01]  /*20cf0*/  SHFL.IDX PT, R35, R35, R25, 0x1c1f ;  /* 0x001c1f1923237589 */ /* 0x000ee200000e0000 */
[----:B0-----:R-:W-:-:S03]  /*20d00*/  SEL R42, R46, R43, P0 ;  /* 0x0000002b2e2a7207 */ /* 0x001fc60000000000 */
[----:B------:R-:W0:Y:S01]  /*20d10*/  SHFL.IDX PT, R32, R32, R25, 0x1c1f ;  /* 0x001c1f1920207589 */ /* 0x000e2200000e0000 */
[----:B------:R-:W-:Y:S02]  /*20d20*/  SEL R43, R43, R46, P0 ;  /* 0x0000002e2b2b7207 */ /* 0x000fe40000000000 */
[----:B-1----:R-:W-:Y:S01]  /*20d30*/  SEL R41, R115, R44, P0 ;  /* 0x0000002c73297207 */ /* 0x002fe20000000000 */
[----:B------:R1:W0:Y:S01]  /*20d40*/  SHFL.IDX PT, R8, R59, R25, 0x1c1f ;  /* 0x001c1f193b087589 */ /* 0x00022200000e0000 */
[----:B--2---:R-:W-:Y:S02]  /*20d50*/  SEL R44, R111, R45, P0 ;  /* 0x0000002d6f2c7207 */ /* 0x004fe40000000000 */
[----:B------:R-:W-:Y:S01]  /*20d60*/  SEL R45, R45, R111, P0 ;  /* 0x0000006f2d2d7207 */ /* 0x000fe20000000000 */
[----:B------:R2:W0:Y:S04]  /*20d70*/  SHFL.IDX PT, R119, R54, R25, 0x1c1f ;  /* 0x001c1f1936777589 */ /* 0x00042800000e0000 */
[----:B------:R3:W-:Y:S01]  /*20d80*/  SHFL.IDX PT, R7, R68, R25, 0x1c1f ;  /* 0x001c1f1944077589 */ /* 0x0007e200000e0000 */
[----:B----4-:R-:W-:-:S02]  /*20d90*/  SEL R84, R85, R30, P0 ;  /* 0x0000001e55547207 */ /* 0x010fc40000000000 */
[----:B-1----:R-:W-:Y:S01]  /*20da0*/  SEL R59, R69, R27, P0 ;  /* 0x0000001b453b7207 */ /* 0x002fe20000000000 */
[----:B------:R-:W1:Y:S01]  /*20db0*/  SHFL.IDX PT, R62, R62, R25, 0x1c1f ;  /* 0x001c1f193e3e7589 */ /* 0x000e6200000e0000 */
[----:B-----5:R-:W-:Y:S02]  /*20dc0*/  SEL R51, R52, R9, P0 ;  /* 0x0000000934337207 */ /* 0x020fe40000000000 */
[----:B--2---:R-:W-:Y:S01]  /*20dd0*/  SEL R54, R118, R89, P0 ;  /* 0x0000005976367207 */ /* 0x004fe20000000000 */
[----:B------:R-:W-:Y:S01]  /*20de0*/  SHFL.IDX PT, R109, R48, R4, 0x1c1f ;  /* 0x001c1f04306d7589 */ /* 0x000fe200000e0000 */
[----:B---3--:R-:W-:Y:S02]  /*20df0*/  SEL R69, R70, R35, P0 ;  /* 0x0000002346457207 */ /* 0x008fe40000000000 */
[----:B------:R-:W-:Y:S01]  /*20e00*/  SEL R68, R26, R71, P0 ;  /* 0x000000471a447207 */ /* 0x000fe20000000000 */
[----:B------:R2:W3:Y:S01]  /*20e10*/  SHFL.IDX PT, R113, R36, R25, 0x1c1f ;  /* 0x001c1f1924717589 */ /* 0x0004e200000e0000 */
[----:B0-----:R-:W-:-:S02]  /*20e20*/  SEL R71, R72, R32, P0 ;  /* 0x0000002048477207 */ /* 0x001fc40000000000 */
[----:B------:R-:W-:Y:S01]  /*20e30*/  SEL R85, R30, R85, P0 ;  /* 0x000000551e557207 */ /* 0x000fe20000000000 */
[----:B------:R-:W0:Y:S01]  /*20e40*/  SHFL.IDX PT, R34, R34, R25, 0x1c1f ;  /* 0x001c1f1922227589 */ /* 0x000e2200000e0000 */
[----:B------:R-:W-:Y:S02]  /*20e50*/  SEL R73, R86, R8, P0 ;  /* 0x0000000856497207 */ /* 0x000fe40000000000 */
[----:B------:R-:W-:Y:S01]  /*20e60*/  SEL R52, R9, R52, P0 ;  /* 0x0000003409347207 */ /* 0x000fe20000000000 */
[----:B------:R4:W4:Y:S01]  /*20e70*/  SHFL.IDX PT, R5, R5, R4, 0x1c1f ;  /* 0x001c1f0405057589 */ /* 0x00092200000e0000 */
[----:B------:R-:W-:Y:S02]  /*20e80*/  SEL R87, R88, R119, P0 ;  /* 0x0000007758577207 */ /* 0x000fe40000000000 */
[----:B--2---:R-:W-:Y:S01]  /*20e90*/  SEL R36, R82, R37, P0 ;  /* 0x0000002552247207 */ /* 0x004fe20000000000 */
[----:B------:R2:W2:Y:S01]  /*20ea0*/  SHFL.IDX PT, R65, R63, R4, 0x1c1f ;  /* 0x001c1f043f417589 */ /* 0x0004a200000e0000 */
[----:B------:R-:W-:-:S02]  /*20eb0*/  SEL R37, R37, R82, P0 ;  /* 0x0000005225257207 */ /* 0x000fc40000000000 */
[----:B------:R-:W-:Y:S01]  /*20ec0*/  SEL R82, R83, R116, P0 ;  /* 0x0000007453527207 */ /* 0x000fe20000000000 */
[----:B------:R0:W2:Y:S01]  /*20ed0*/  SHFL.IDX PT, R4, R64, R25, 0x1c1f ;  /* 0x001c1f1940047589 */ /* 0x0000a200000e0000 */
[----:B-1----:R-:W-:Y:S02]  /*20ee0*/  SEL R91, R92, R62, P0 ;  /* 0x0000003e5c5b7207 */ /* 0x002fe40000000000 */
[----:B------:R-:W-:Y:S01]  /*20ef0*/  SEL R89, R90, R7, P0 ;  /* 0x000000075a597207 */ /* 0x000fe20000000000 */
[----:B------:R1:W1:Y:S01]  /*20f00*/  SHFL.IDX PT, R14, R6, R25, 0x1c1f ;  /* 0x001c1f19060e7589 */ /* 0x00026200000e0000 */
[----:B------:R-:W-:Y:S02]  /*20f10*/  SEL R83, R116, R83, P0 ;  /* 0x0000005374537207 */ /* 0x000fe40000000000 */
[----:B------:R-:W-:Y:S02]  /*20f20*/  SEL R72, R32, R72, P0 ;  /* 0x0000004820487207 */ /* 0x000fe40000000000 */
[----:B---3--:R-:W-:-:S02]  /*20f30*/  SEL R46, R110, R113, P0 ;  /* 0x000000716e2e7207 */ /* 0x008fc40000000000 */
[----:B------:R-:W-:Y:S02]  /*20f40*/  SEL R47, R113, R110, P0 ;  /* 0x0000006e712f7207 */ /* 0x000fe40000000000 */
[----:B0-----:R-:W-:Y:S02]  /*20f50*/  SEL R48, R109, R34, P0 ;  /* 0x000000226d307207 */ /* 0x001fe40000000000 */
[----:B------:R-:W-:Y:S02]  /*20f60*/  SEL R79, R34, R109, P0 ;  /* 0x0000006d224f7207 */ /* 0x000fe40000000000 */
[----:B------:R-:W-:Y:S02]  /*20f70*/  SEL R70, R35, R70, P0 ;  /* 0x0000004623467207 */ /* 0x000fe40000000000 */
[----:B------:R-:W-:Y:S02]  /*20f80*/  SEL R88, R119, R88, P0 ;  /* 0x0000005877587207 */ /* 0x000fe40000000000 */
[----:B------:R-:W-:-:S02]  /*20f90*/  SEL R86, R8, R86, P0 ;  /* 0x0000005608567207 */ /* 0x000fc40000000000 */
[----:B------:R-:W-:Y:S02]  /*20fa0*/  SEL R92, R62, R92, P0 ;  /* 0x0000005c3e5c7207 */ /* 0x000fe40000000000 */
[----:B--2-4-:R-:W-:-:S07]  /*20fb0*/  SEL R90, R7, R90, P0 ;  /* 0x0000005a075a7207 */ /* 0x014fce0000000000 */
.L_x_2080:
[----:B------:R-:W-:Y:S05]  /*20fc0*/  WARPSYNC.ALL ;  /* 0x0000000000007948 */ /* 0x000fea0003800000 */
[----:B------:R-:W-:Y:S01]  /*20fd0*/  BAR.SYNC.DEFER_BLOCKING 0x1, 0x100 ;  /* 0x0044000000007b1d */ /* 0x000fe20000010000 */
[----:B------:R-:W-:Y:S02]  /*20fe0*/  SEL R63, R65, R4, P0 ;  /* 0x00000004413f7207 */ /* 0x000fe40000000000 */
[----:B-1----:R-:W-:Y:S02]  /*20ff0*/  SEL R62, R5, R14, P0 ;  /* 0x0000000e053e7207 */ /* 0x002fe40000000000 */
[----:B------:R-:W-:-:S03]  /*21000*/  SEL R64, R14, R5, P0 ;  /* 0x000000050e407207 */ /* 0x000fc60000000000 */
[----:B------:R-:W0:Y:S01]  /*21010*/  LDC.64 R108, c[0x0][0xc00] ;  /* 0x00030000ff6c7b82 */ /* 0x000e220000000a00 */
[----:B------:R-:W-:Y:S01]  /*21020*/  SEL R65, R4, R65, P0 ;  /* 0x0000004104417207 */ /* 0x000fe20000000000 */
[----:B------:R-:W-:Y:S01]  /*21030*/  ULDC.64 UR4, c[0x0][0xc00] ;  /* 0x0003000000047ab9 */ /* 0x000fe20000000a00 */
[----:B------:R-:W-:Y:S01]  /*21040*/  F2FP.BF16.F32.PACK_AB R4, R98, R99 ;  /* 0x000000636204723e */ /* 0x000fe200000010ff */
[----:B------:R-:W-:Y:S01]  /*21050*/  ULDC.64 UR6, c[0x0][0xc08] ;  /* 0x0003020000067ab9 */ /* 0x000fe20000000a00 */
[----:B------:R-:W-:Y:S02]  /*21060*/  F2FP.BF16.F32.PACK_AB R5, R84, R49 ;  /* 0x000000315405723e */ /* 0x000fe400000010ff */
[----:B------:R-:W-:Y:S02]  /*21070*/  F2FP.BF16.F32.PACK_AB R6, R95, R97 ;  /* 0x000000615f06723e */ /* 0x000fe400000010ff */
[----:B------:R-:W-:Y:S02]  /*21080*/  F2FP.BF16.F32.PACK_AB R7, R85, R50 ;  /* 0x000000325507723e */ /* 0x000fe400000010ff */
[----:B------:R-:W-:-:S02]  /*21090*/  F2FP.BF16.F32.PACK_AB R8, R93, R94 ;  /* 0x0000005e5d08723e */ /* 0x000fc400000010ff */
[----:B------:R-:W-:Y:S02]  /*210a0*/  F2FP.BF16.F32.PACK_AB R9, R51, R53 ;  /* 0x000000353309723e */ /* 0x000fe400000010ff */
[----:B------:R-:W-:Y:S02]  /*210b0*/  F2FP.BF16.F32.PACK_AB R10, R76, R77 ;  /* 0x0000004d4c0a723e */ /* 0x000fe400000010ff */
[----:B------:R-:W-:Y:S01]  /*210c0*/  F2FP.BF16.F32.PACK_AB R11, R52, R54 ;  /* 0x00000036340b723e */ /* 0x000fe200000010ff */
[----:B------:R-:W-:Y:S01]  /*210d0*/  STSM.16.M88.4 [R107], R4 ;  /* 0x000000046b007844 */ /* 0x000fe20000000200 */
[----:B------:R-:W-:Y:S02]  /*210e0*/  F2FP.BF16.F32.PACK_AB R12, R78, R2 ;  /* 0x000000024e0c723e */ /* 0x000fe400000010ff */
[----:B------:R-:W-:Y:S01]  /*210f0*/  F2FP.BF16.F32.PACK_AB R13, R55, R57 ;  /* 0x00000039370d723e */ /* 0x000fe200000010ff */
[----:B------:R-:W-:Y:S01]  /*21100*/  STSM.16.M88.4 [R104], R8 ;  /* 0x0000000868007844 */ /* 0x000fe20000000200 */
[----:B------:R-:W-:-:S02]  /*21110*/  F2FP.BF16.F32.PACK_AB R14, R0, R3 ;  /* 0x00000003000e723e */ /* 0x000fc400000010ff */
[----:B------:R-:W-:Y:S02]  /*21120*/  F2FP.BF16.F32.PACK_AB R15, R56, R58 ;  /* 0x0000003a380f723e */ /* 0x000fe400000010ff */
[----:B------:R-:W-:Y:S02]  /*21130*/  F2FP.BF16.F32.PACK_AB R24, R20, R36 ;  /* 0x000000241418723e */ /* 0x000fe400000010ff */
[----:B------:R-:W-:Y:S01]  /*21140*/  F2FP.BF16.F32.PACK_AB R25, R59, R67 ;  /* 0x000000433b19723e */ /* 0x000fe200000010ff */
[----:B------:R0:W-:Y:S01]  /*21150*/  STSM.16.M88.4 [R105], R12 ;  /* 0x0000000c69007844 */ /* 0x0001e20000000200 */
[----:B------:R-:W-:Y:S02]  /*21160*/  F2FP.BF16.F32.PACK_AB R26, R21, R37 ;  /* 0x00000025151a723e */ /* 0x000fe400000010ff */
[----:B------:R-:W-:Y:S02]  /*21170*/  F2FP.BF16.F32.PACK_AB R27, R66, R68 ;  /* 0x00000044421b723e */ /* 0x000fe400000010ff */
[----:B------:R-:W-:-:S02]  /*21180*/  F2FP.BF16.F32.PACK_AB R28, R38, R40 ;  /* 0x00000028261c723e */ /* 0x000fc400000010ff */
[----:B------:R-:W-:Y:S01]  /*21190*/  F2FP.BF16.F32.PACK_AB R29, R69, R71 ;  /* 0x00000047451d723e */ /* 0x000fe200000010ff */
[----:B------:R-:W-:Y:S01]  /*211a0*/  STSM.16.M88.4 [R106], R24 ;  /* 0x000000186a007844 */ /* 0x000fe20000000200 */
[----:B------:R-:W-:Y:S02]  /*211b0*/  F2FP.BF16.F32.PACK_AB R30, R39, R41 ;  /* 0x00000029271e723e */ /* 0x000fe400000010ff */
[----:B------:R-:W-:Y:S02]  /*211c0*/  F2FP.BF16.F32.PACK_AB R31, R70, R72 ;  /* 0x00000048461f723e */ /* 0x000fe400000010ff */
[----:B------:R-:W-:Y:S02]  /*211d0*/  F2FP.BF16.F32.PACK_AB R32, R42, R44 ;  /* 0x0000002c2a20723e */ /* 0x000fe400000010ff */
[----:B------:R-:W-:Y:S01]  /*211e0*/  F2FP.BF16.F32.PACK_AB R33, R73, R87 ;  /* 0x000000574921723e */ /* 0x000fe200000010ff */
[----:B------:R-:W-:Y:S01]  /*211f0*/  STSM.16.M88.4 [R103], R28 ;  /* 0x0000001c67007844 */ /* 0x000fe20000000200 */
[----:B------:R-:W-:Y:S01]  /*21200*/  F2FP.BF16.F32.PACK_AB R34, R43, R45 ;  /* 0x0000002d2b22723e */ /* 0x000fe200000010ff */
[----:B0-----:R-:W-:Y:S01]  /*21210*/  IMAD.WIDE R12, R207, 0x4, R108 ;  /* 0x00000004cf0c7825 */ /* 0x001fe200078e026c */
[----:B------:R-:W-:Y:S01]  /*21220*/  F2FP.BF16.F32.PACK_AB R35, R86, R88 ;  /* 0x000000585623723e */ /* 0x000fe200000010ff */
[----:B------:R-:W0:Y:S01]  /*21230*/  LDC R14, c[0x0][0xbe8] ;  /* 0x0002fa00ff0e7b82 */ /* 0x000e220000000800 */
        /* <DEDUP_REMOVED lines=8> */
[----:B------:R-:W-:-:S02]  /*212c0*/  F2FP.BF16.F32.PACK_AB R9, R63, R62 ;  /* 0x0000003e3f09723e */ /* 0x000fc400000010ff */
[----:B------:R-:W-:Y:S02]  /*212d0*/  F2FP.BF16.F32.PACK_AB R11, R65, R64 ;  /* 0x00000040410b723e */ /* 0x000fe400000010ff */
[----:B------:R-:W-:-:S03]  /*212e0*/  ISETP.NE.U32.AND P3, PT, RZ, UR4, PT ;  /* 0x00000004ff007c0c */ /* 0x000fc6000bf65070 */
[----:B------:R1:W-:Y:S01]  /*212f0*/  STSM.16.M88.4 [R102], R8 ;  /* 0x0000000866007844 */ /* 0x0003e20000000200 */
[----:B------:R-:W-:Y:S01]  /*21300*/  BAR.SYNC.DEFER_BLOCKING 0x1, 0x100 ;  /* 0x0044000000007b1d */ /* 0x000fe20000010000 */
[----:B------:R-:W-:-:S13]  /*21310*/  ISETP.NE.AND.EX P3, PT, RZ, UR5, PT, P3 ;  /* 0x00000005ff007c0c */ /* 0x000fda000bf65330 */
[----:B------:R-:W5:Y:S01]  /*21320*/  @P3 LDG.E R96, desc[UR42][R12.64] ;  /* 0x0000002a0c603981 */ /* 0x000f62000c1e1900 */
[----:B------:R-:W-:Y:S01]  /*21330*/  ISETP.NE.U32.AND P0, PT, RZ, UR6, PT ;  /* 0x00000006ff007c0c */ /* 0x000fe2000bf05070 */
[----:B------:R-:W-:Y:S01]  /*21340*/  ULDC UR6, c[0x0][0xa88] ;  /* 0x0002a20000067ab9 */ /* 0x000fe20000000800 */
[----:B-1----:R-:W-:Y:S02]  /*21350*/  IMAD.MOV.U32 R10, RZ, RZ, 0x9b8 ;  /* 0x000009b8ff0a7424 */ /* 0x002fe400078e00ff */
[----:B------:R-:W-:Y:S01]  /*21360*/  ISETP.NE.AND.EX P0, PT, RZ, UR7, PT, P0 ;  /* 0x00000007ff007c0c */ /* 0x000fe2000bf05300 */
[----:B------:R-:W-:-:S12]  /*21370*/  IMAD.U32 R27, RZ, RZ, UR6 ;  /* 0x00000006ff1b7e24 */ /* 0x000fd8000f8e00ff */
[----:B------:R-:W1:Y:S01]  /*21380*/  @P0 LDC.64 R4, c[0x0][0xc08] ;  /* 0x00030200ff040b82 */ /* 0x000e620000000a00 */
[----:B------:R-:W-:-:S04]  /*21390*/  ISETP.GT.AND P1, PT, R206, 0x1, PT ;  /* 0x00000001ce00780c */ /* 0x000fc80003f24270 */
[----:B------:R-:W-:-:S04]  /*213a0*/  SEL R10, R10, 0x978, P1 ;  /* 0x000009780a0a7807 */ /* 0x000fc80000800000 */
[----:B------:R2:W3:Y:S08]  /*213b0*/  LDC.64 R6, c[0x0][R10+0x218] ;  /* 0x000086000a067b82 */ /* 0x0004f00000000a00 */
[----:B------:R2:W4:Y:S01]  /*213c0*/  LDC.64 R8, c[0x0][R10+0x228] ;  /* 0x00008a000a087b82 */ /* 0x0005220000000a00 */
[----:B-1----:R-:W-:-:S05]  /*213d0*/  @P0 IMAD.WIDE R4, R207, 0x4, R4 ;  /* 0x00000004cf040825 */ /* 0x002fca00078e0204 */
[----:B------:R1:W5:Y:S01]  /*213e0*/  @P0 LDG.E R27, desc[UR42][R4.64] ;  /* 0x0000002a041b0981 */ /* 0x000362000c1e1900 */
[----:B0-----:R-:W-:Y:S01]  /*213f0*/  ISETP.NE.AND P2, PT, R14, 0x1, PT ;  /* 0x000000010e00780c */ /* 0x001fe20003f45270 */
[----:B-1----:R2:W0:Y:S01]  /*21400*/  LDC.64 R4, c[0x0][R10+0x220] ;  /* 0x000088000a047b82 */ /* 0x0024220000000a00 */
[----:B---3--:R-:W-:Y:S11]  /*21410*/  @P0 BRA `(.L_x_1794) ;  /* 0x0000000000100947 */ /* 0x008ff60003800000 */
[----:B------:R-:W-:Y:S05]  /*21420*/  @!P3 BRA `(.L_x_1794) ;  /* 0x00000000000cb947 */ /* 0x000fea0003800000 */
[----:B------:R-:W3:Y:S04]  /*21430*/  LDG.E R24, desc[UR42][R12.64] ;  /* 0x0000002a0c187981 */ /* 0x000ee8000c1e1900 */
[----:B-----5:R-:W3:Y:S02]  /*21440*/  LDG.E R27, desc[UR42][R12.64+0x4] ;  /* 0x0000042a0c1b7981 */ /* 0x020ee4000c1e1900 */
[----:B---3--:R-:W-:-:S07]  /*21450*/  IMAD.IADD R27, R27, 0x1, -R24 ;  /* 0x000000011b1b7824 */ /* 0x008fce00078e0a18 */
.L_x_1794:
[----:B------:R-:W3:Y:S01]  /*21460*/  LDL R26, [R1+0x4c] ;  /* 0x00004c00011a7983 */ /* 0x000ee20000100800 */
[----:B--2---:R-:W1:Y:S01]  /*21470*/  LDC.64 R10, c[0x0][R10+0x210] ;  /* 0x000084000a0a7b82 */ /* 0x004e620000000a00 */
[----:B------:R-:W-:Y:S01]  /*21480*/  ISETP.NE.U32.AND P0, PT, RZ, UR4, PT ;  /* 0x00000004ff007c0c */ /* 0x000fe2000bf05070 */
[-C--:B------:R-:W-:Y:S01]  /*21490*/  IMAD R31, R7, R168.reuse, RZ ;  /* 0x000000a8071f7224 */ /* 0x080fe200078e02ff */
[----:B------:R-:W-:Y:S01]  /*214a0*/  SHF.R.S32.HI R25, RZ, 0x1f, R207 ;  /* 0x0000001fff197819 */ /* 0x000fe200000114cf */
[----:B------:R-:W-:Y:S01]  /*214b0*/  IMAD.WIDE.U32 R6, R6, R168, RZ ;  /* 0x000000a806067225 */ /* 0x000fe200078e00ff */
[----:B------:R-:W-:Y:S02]  /*214c0*/  ISETP.NE.AND.EX P0, PT, RZ, UR5, PT, P0 ;  /* 0x00000005ff007c0c */ /* 0x000fe4000bf05300 */
[----:B------:R-:W-:Y:S01]  /*214d0*/  SEL R29, R208, RZ, P1 ;  /* 0x000000ffd01d7207 */ /* 0x000fe20000800000 */
[----:B------:R-:W2:Y:S01]  /*214e0*/  @P2 LDC R24, c[0x0][0xbec] ;  /* 0x0002fb00ff182b82 */ /* 0x000ea20000000800 */
[----:B------:R-:W-:Y:S01]  /*214f0*/  SEL R15, R207, RZ, !P0 ;  /* 0x000000ffcf0f7207 */ /* 0x000fe20004000000 */
[----:B------:R-:W-:Y:S01]  /*21500*/  IMAD.IADD R7, R7, 0x1, R31 ;  /* 0x0000000107077824 */ /* 0x000fe200078e021f */
[----:B------:R-:W-:Y:S01]  /*21510*/  SEL R25, R25, RZ, !P0 ;  /* 0x000000ff19197207 */ /* 0x000fe20004000000 */
[----:B----4-:R-:W-:Y:S01]  /*21520*/  IMAD R31, R9, R29, RZ ;  /* 0x0000001d091f7224 */ /* 0x010fe200078e02ff */
[----:B-----5:R-:W-:Y:S01]  /*21530*/  SHF.R.S32.HI R100, RZ, 0x1f, R96 ;  /* 0x0000001fff647819 */ /* 0x020fe20000011460 */
[----:B0-----:R-:W-:-:S02]  /*21540*/  IMAD R5, R5, R15, RZ ;  /* 0x0000000f05057224 */ /* 0x001fc400078e02ff */
[----:B------:R-:W0:Y:S01]  /*21550*/  @P2 LDC R35, c[0x0][0xbf0] ;  /* 0x0002fc00ff232b82 */ /* 0x000e220000000800 */
[----:B------:R-:W-:-:S04]  /*21560*/  IMAD.WIDE.U32 R8, R8, R29, RZ ;  /* 0x0000001d08087225 */ /* 0x000fc800078e00ff */
[C---:B------:R-:W-:Y:S01]  /*21570*/  IMAD R33, R4.reuse, R25, R5 ;  /* 0x0000001904217224 */ /* 0x040fe200078e0205 */
[----:B------:R-:W-:Y:S01]  /*21580*/  IADD3 R25, R197, R177, RZ ;  /* 0x000000b1c5197210 */ /* 0x000fe20007ffe0ff */
[----:B------:R-:W-:Y:S01]  /*21590*/  IMAD.WIDE.U32 R4, R4, R15, RZ ;  /* 0x0000000f04047225 */ /* 0x000fe200078e00ff */
[----:B------:R-:W4:Y:S03]  /*215a0*/  LDC.64 R12, c[0x0][0xba8] ;  /* 0x0002ea00ff0c7b82 */ /* 0x000f260000000a00 */
[----:B------:R-:W-:Y:S01]  /*215b0*/  IMAD.IADD R33, R5, 0x1, R33 ;  /* 0x0000000105217824 */ /* 0x000fe200078e0221 */
[----:B------:R-:W-:Y:S01]  /*215c0*/  IADD3 R6, P0, P3, R4, R6, R96 ;  /* 0x0000000604067210 */ /* 0x000fe20007b1e060 */
[----:B------:R-:W-:Y:S02]  /*215d0*/  IMAD.MOV.U32 R5, RZ, RZ, R25 ;  /* 0x000000ffff057224 */ /* 0x000fe400078e0019 */
[----:B------:R-:W-:Y:S01]  /*215e0*/  IMAD.IADD R31, R9, 0x1, R31 ;  /* 0x00000001091f7824 */ /* 0x000fe200078e021f */
[----:B------:R-:W-:Y:S01]  /*215f0*/  IADD3.X R7, R33, R7, R100, P0, P3 ;  /* 0x0000000721077210 */ /* 0x000fe200007e6464 */
[----:B--2---:R-:W-:-:S05]  /*21600*/  @P2 IMAD.HI.U32 R4, R25, R24, RZ ;  /* 0x0000001819042227 */ /* 0x004fca00078e00ff */
[----:B0-----:R-:W-:-:S04]  /*21610*/  @P2 SHF.R.U32.HI R5, RZ, R35, R4 ;  /* 0x00000023ff052219 */ /* 0x001fc80000011604 */
[----:B------:R-:W-:Y:S01]  /*21620*/  IADD3 R8, P0, P3, R5, R6, R8 ;  /* 0x0000000605087210 */ /* 0x000fe20007b1e008 */
[--C-:B------:R-:W-:Y:S01]  /*21630*/  IMAD.MOV R24, RZ, RZ, -R5.reuse ;  /* 0x000000ffff187224 */ /* 0x100fe200078e0a05 */
[----:B------:R-:W-:Y:S01]  /*21640*/  SHF.R.S32.HI R4, RZ, 0x1f, R5 ;  /* 0x0000001fff047819 */ /* 0x000fe20000011405 */
[----:B----4-:R-:W0:Y:S02]  /*21650*/  @!P1 LDC R12, c[0x0][0xb50] ;  /* 0x0002d400ff0c9b82 */ /* 0x010e240000000800 */
[----:B------:R-:W-:Y:S01]  /*21660*/  IMAD R5, R14, R24, R25 ;  /* 0x000000180e057224 */ /* 0x000fe200078e0219 */
[----:B------:R-:W-:-:S03]  /*21670*/  IADD3.X R9, R4, R7, R31, P0, P3 ;  /* 0x0000000704097210 */ /* 0x000fc600007e641f */
[-C--:B-1----:R-:W-:Y:S01]  /*21680*/  IMAD R4, R11, R5.reuse, RZ ;  /* 0x000000050b047224 */ /* 0x082fe200078e02ff */
[----:B------:R-:W-:Y:S01]  /*21690*/  SHF.R.S32.HI R7, RZ, 0x1f, R5 ;  /* 0x0000001fff077819 */ /* 0x000fe20000011405 */
[C---:B------:R-:W-:Y:S01]  /*216a0*/  IMAD.WIDE.U32 R8, R10.reuse, R5, R8 ;  /* 0x000000050a087225 */ /* 0x040fe200078e0008 */
[----:B------:R-:W1:Y:S03]  /*216b0*/  @!P1 LDC R13, c[0x0][0xb54] ;  /* 0x0002d500ff0d9b82 */ /* 0x000e660000000800 */
[----:B------:R-:W-:Y:S02]  /*216c0*/  IMAD R7, R10, R7, R4 ;  /* 0x000000070a077224 */ /* 0x000fe400078e0204 */
[----:B------:R-:W-:Y:S02]  /*216d0*/  IMAD R10, R27, R14, RZ ;  /* 0x0000000e1b0a7224 */ /* 0x000fe400078e02ff */
[----:B------:R-:W-:Y:S01]  /*216e0*/  IMAD.IADD R4, R9, 0x1, R7 ;  /* 0x0000000109047824 */ /* 0x000fe200078e0207 */
[----:B0-----:R-:W-:-:S05]  /*216f0*/  LEA R12, P0, R8, R12, 0x2 ;  /* 0x0000000c080c7211 */ /* 0x001fca00078010ff */
[----:B------:R-:W-:Y:S01]  /*21700*/  SHFL.IDX PT, R6, R12, 0x1, 0x1c1f ;  /* 0x003c1f000c067f89 */ /* 0x000fe200000e0000 */
[----:B-1----:R-:W-:-:S03]  /*21710*/  LEA.HI.X R13, R8, R13, R4, 0x2, P0 ;  /* 0x0000000d080d7211 */ /* 0x002fc600000f1404 */
[----:B------:R-:W-:Y:S01]  /*21720*/  SHFL.IDX PT, R4, R12, RZ, 0x1c1f ;  /* 0x001c1fff0c047589 */ /* 0x000fe200000e0000 */
[----:B------:R-:W-:-:S03]  /*21730*/  LOP3.LUT P0, RZ, R227, 0x3, RZ, 0xc0, !PT ;  /* 0x00000003e3ff7812 */ /* 0x000fc6000780c0ff */
[----:B------:R-:W0:Y:S04]  /*21740*/  SHFL.IDX PT, R5, R13, RZ, 0x1c1f ;  /* 0x001c1fff0d057589 */ /* 0x000e2800000e0000 */
[----:B------:R-:W1:Y:S01]  /*21750*/  SHFL.IDX PT, R7, R13, 0x1, 0x1c1f ;  /* 0x003c1f000d077f89 */ /* 0x000e6200000e0000 */
[----:B---3--:R-:W-:-:S04]  /*21760*/  IMAD.IADD R29, R26, 0x1, R177 ;  /* 0x000000011a1d7824 */ /* 0x008fc800078e02b1 */
[C---:B------:R-:W-:Y:S01]  /*21770*/  VIADD R24, R29.reuse, 0x8 ;  /* 0x000000081d187836 */ /* 0x040fe20000000000 */
[----:B------:R-:W-:-:S04]  /*21780*/  ISETP.GE.OR P3, PT, R29, R10, P0 ;  /* 0x0000000a1d00720c */ /* 0x000fc80000766670 */
[----:B------:R-:W-:-:S09]  /*21790*/  ISETP.GE.OR P0, PT, R24, R10, P0 ;  /* 0x0000000a1800720c */ /* 0x000fd20000706670 */
[----:B0-----:R0:W-:Y:S04]  /*217a0*/  @!P3 ST.E desc[UR42][R4.64], R74 ;  /* 0x0000004a0400b985 */ /* 0x0011e8000c10192a */
[----:B-1----:R0:W-:Y:S01]  /*217b0*/  @!P0 ST.E desc[UR42][R6.64], R75 ;  /* 0x0000004b06008985 */ /* 0x0021e2000c10192a */
[----:B------:R-:W-:Y:S05]  /*217c0*/  @P1 BRA `(.L_x_1795) ;  /* 0x0000000800bc1947 */ /* 0x000fea0003800000 */
[----:B------:R-:W-:Y:S01]  /*217d0*/  IMAD R3, R225, 0x40, R200 ;  /* 0x00000040e1037824 */ /* 0x000fe200078e02c8 */
[----:B------:R-:W1:Y:S01]  /*217e0*/  @P2 LDC R11, c[0x0][0xbec] ;  /* 0x0002fb00ff0b2b82 */ /* 0x000e620000000800 */
[----:B------:R-:W-:Y:S02]  /*217f0*/  ULDC.64 UR4, c[0x0][0xaa0] ;  /* 0x0002a80000047ab9 */ /* 0x000fe40000000a00 */
[----:B------:R-:W-:-:S03]  /*21800*/  IMAD.WIDE R60, R3, 0x2, R60 ;  /* 0x00000002033c7825 */ /* 0x000fc600078e023c */
[C---:B------:R-:W-:Y:S02]  /*21810*/  IADD3 R29, P0, R60.reuse, 0x2000, RZ ;  /* 0x000020003c1d7810 */ /* 0x040fe40007f1e0ff */
[----:B------:R-:W2:Y:S01]  /*21820*/  @P2 LDC R13, c[0x0][0xbf0] ;  /* 0x0002fc00ff0d2b82 */ /* 0x000ea20000000800 */
[----:B------:R-:W-:Y:S02]  /*21830*/  IADD3 R25, P5, R60, 0x1000, RZ ;  /* 0x000010003c197810 */ /* 0x000fe40007fbe0ff */
[----:B------:R-:W-:Y:S02]  /*21840*/  LOP3.LUT R28, R29, 0x380, RZ, 0xc0, !PT ;  /* 0x000003801d1c7812 */ /* 0x000fe400078ec0ff */
[----:B------:R-:W-:Y:S02]  /*21850*/  LOP3.LUT R24, R25, 0x380, RZ, 0xc0, !PT ;  /* 0x0000038019187812 */ /* 0x000fe400078ec0ff */
[----:B------:R-:W-:Y:S02]  /*21860*/  SHF.R.U64 R28, R28, 0x3, RZ ;  /* 0x000000031c1c7819 */ /* 0x000fe400000012ff */
[----:B------:R-:W-:-:S02]  /*21870*/  SHF.R.U64 R24, R24, 0x3, RZ ;  /* 0x0000000318187819 */ /* 0x000fc400000012ff */
[----:B------:R-:W-:Y:S01]  /*21880*/  LOP3.LUT R28, R28, R29, RZ, 0x3c, !PT ;  /* 0x0000001d1c1c7212 */ /* 0x000fe200078e3cff */
[--C-:B------:R-:W-:Y:S01]  /*21890*/  IMAD.X R29, RZ, RZ, R61.reuse, P0 ;  /* 0x000000ffff1d7224 */ /* 0x100fe200000e063d */
[----:B------:R-:W-:Y:S02]  /*218a0*/  IADD3 R3, P0, R60, 0x7000, RZ ;  /* 0x000070003c037810 */ /* 0x000fe40007f1e0ff */
[----:B------:R-:W-:Y:S01]  /*218b0*/  LOP3.LUT R24, R24, R25, RZ, 0x3c, !PT ;  /* 0x0000001918187212 */ /* 0x000fe200078e3cff */
[--C-:B------:R-:W-:Y:S01]  /*218c0*/  IMAD.X R25, RZ, RZ, R61.reuse, P5 ;  /* 0x000000ffff197224 */ /* 0x100fe200028e063d */
[----:B------:R-:W-:Y:S01]  /*218d0*/  LOP3.LUT R0, R3, 0x380, RZ, 0xc0, !PT ;  /* 0x0000038003007812 */ /* 0x000fe200078ec0ff */
[----:B------:R-:W-:Y:S01]  /*218e0*/  IMAD.X R49, RZ, RZ, R61, P0 ;  /* 0x000000ffff317224 */ /* 0x000fe200000e063d */
[C---:B------:R-:W-:Y:S01]  /*218f0*/  IADD3 R33, P1, R60.reuse, 0x3000, RZ ;  /* 0x000030003c217810 */ /* 0x040fe20007f3e0ff */
[----:B------:R-:W5:Y:S01]  /*21900*/  LD.E.128 R28, desc[UR42][R28.64] ;  /* 0x0000002a1c1c7980 */ /* 0x000f62000c101d00 */
[----:B------:R-:W-:-:S02]  /*21910*/  IADD3 R37, P3, R60, 0x4000, RZ ;  /* 0x000040003c257810 */ /* 0x000fc40007f7e0ff */
[C---:B------:R-:W-:Y:S01]  /*21920*/  IADD3 R41, P4, R60.reuse, 0x5000, RZ ;  /* 0x000050003c297810 */ /* 0x040fe20007f9e0ff */
[----:B------:R-:W5:Y:S01]  /*21930*/  LD.E.128 R24, desc[UR42][R24.64] ;  /* 0x0000002a18187980 */ /* 0x000f62000c101d00 */
[----:B------:R-:W-:Y:S02]  /*21940*/  IADD3 R45, P5, R60, 0x6000, RZ ;  /* 0x000060003c2d7810 */ /* 0x000fe40007fbe0ff */
[----:B------:R-:W-:Y:S02]  /*21950*/  SHF.R.U64 R0, R0, 0x3, RZ ;  /* 0x0000000300007819 */ /* 0x000fe400000012ff */
[----:B------:R-:W-:Y:S02]  /*21960*/  LOP3.LUT R32, R33, 0x380, RZ, 0xc0, !PT ;  /* 0x0000038021207812 */ /* 0x000fe400078ec0ff */
[----:B------:R-:W-:Y:S02]  /*21970*/  LOP3.LUT R36, R37, 0x380, RZ, 0xc0, !PT ;  /* 0x0000038025247812 */ /* 0x000fe400078ec0ff */
[----:B------:R-:W-:-:S02]  /*21980*/  LOP3.LUT R40, R41, 0x380, RZ, 0xc0, !PT ;  /* 0x0000038029287812 */ /* 0x000fc400078ec0ff */
[----:B------:R-:W-:Y:S02]  /*21990*/  LOP3.LUT R44, R45, 0x380, RZ, 0xc0, !PT ;  /* 0x000003802d2c7812 */ /* 0x000fe400078ec0ff */
[----:B0-----:R-:W-:Y:S02]  /*219a0*/  LOP3.LUT R5, R60, 0x380, RZ, 0xc0, !PT ;  /* 0x000003803c057812 */ /* 0x001fe400078ec0ff */
[----:B------:R-:W-:Y:S01]  /*219b0*/  LOP3.LUT R48, R0, R3, RZ, 0x3c, !PT ;  /* 0x0000000300307212 */ /* 0x000fe200078e3cff */
[----:B------:R-:W-:Y:S01]  /*219c0*/  IMAD R3, R100, UR4, RZ ;  /* 0x0000000464037c24 */ /* 0x000fe2000f8e02ff */
[----:B------:R-:W-:Y:S02]  /*219d0*/  SHF.R.U64 R32, R32, 0x3, RZ ;  /* 0x0000000320207819 */ /* 0x000fe400000012ff */
[----:B------:R-:W-:Y:S02]  /*219e0*/  SHF.R.U64 R36, R36, 0x3, RZ ;  /* 0x0000000324247819 */ /* 0x000fe400000012ff */
[----:B------:R-:W-:-:S02]  /*219f0*/  SHF.R.U64 R40, R40, 0x3, RZ ;  /* 0x0000000328287819 */ /* 0x000fc400000012ff */
[----:B------:R-:W-:Y:S01]  /*21a00*/  SHF.R.U64 R44, R44, 0x3, RZ ;  /* 0x000000032c2c7819 */ /* 0x000fe200000012ff */
[C---:B------:R-:W-:Y:S01]  /*21a10*/  IMAD R9, R96.reuse, UR5, R3 ;  /* 0x0000000560097c24 */ /* 0x040fe2000f8e0203 */
[----:B------:R-:W-:Y:S01]  /*21a20*/  SHF.R.U64 R5, R5, 0x3, RZ ;  /* 0x0000000305057819 */ /* 0x000fe200000012ff */
[----:B------:R-:W-:Y:S01]  /*21a30*/  IMAD.WIDE.U32 R2, R96, UR4, RZ ;  /* 0x0000000460027c25 */ /* 0x000fe2000f8e00ff */
        /* <DEDUP_REMOVED lines=10> */
[----:B------:R-:W5:Y:S01]  /*21ae0*/  LD.E.128 R32, desc[UR42][R32.64] ;  /* 0x0000002a20207980 */ /* 0x000f62000c101d00 */
[----:B------:R-:W-:-:S02]  /*21af0*/  IMAD.IADD R3, R3, 0x1, R9 ;  /* 0x0000000103037824 */ /* 0x000fc400078e0209 */
[----:B------:R-:W-:Y:S01]  /*21b00*/  IMAD R0, R205, 0x20, R225 ;  /* 0x00000020cd007824 */ /* 0x000fe200078e02e1 */
[----:B------:R0:W5:Y:S01]  /*21b10*/  LD.E.128 R4, desc[UR42][R60.64] ;  /* 0x0000002a3c047980 */ /* 0x000162000c101d00 */
[----:B------:R-:W-:-:S03]  /*21b20*/  IMAD.WIDE.U32 R2, R168, UR4, R2 ;  /* 0x00000004a8027c25 */ /* 0x000fc6000f8e0002 */
[----:B------:R-:W5:Y:S01]  /*21b30*/  LD.E.128 R36, desc[UR42][R36.64] ;  /* 0x0000002a24247980 */ /* 0x000f62000c101d00 */
[----:B------:R-:W-:-:S03]  /*21b40*/  SHF.R.S32.HI R8, RZ, 0x1f, R15 ;  /* 0x0000001fff087819 */ /* 0x000fc6000001140f */
[----:B------:R-:W5:Y:S01]  /*21b50*/  LD.E.128 R40, desc[UR42][R40.64] ;  /* 0x0000002a28287980 */ /* 0x000f62000c101d00 */
[----:B------:R-:W-:-:S03]  /*21b60*/  IMAD.IADD R12, R177, 0x1, R0 ;  /* 0x00000001b10c7824 */ /* 0x000fc600078e0200 */
[----:B------:R-:W5:Y:S04]  /*21b70*/  LD.E.128 R44, desc[UR42][R44.64] ;  /* 0x0000002a2c2c7980 */ /* 0x000f68000c101d00 */
[----:B------:R-:W5:Y:S01]  /*21b80*/  LD.E.128 R48, desc[UR42][R48.64] ;  /* 0x0000002a30307980 */ /* 0x000f62000c101d00 */
[----:B------:R-:W-:Y:S01]  /*21b90*/  @!PT LDS RZ, [RZ] ;  /* 0x00000000fffff984 */ /* 0x000fe20000000800 */
[----:B------:R-:W-:Y:S01]  /*21ba0*/  @!PT LDS RZ, [RZ] ;  /* 0x00000000fffff984 */ /* 0x000fe20000000800 */
[----:B------:R-:W-:Y:S01]  /*21bb0*/  @!PT LDS RZ, [RZ] ;  /* 0x00000000fffff984 */ /* 0x000fe20000000800 */
[----:B------:R-:W-:Y:S01]  /*21bc0*/  @!PT LDS RZ, [RZ] ;  /* 0x00000000fffff984 */ /* 0x000fe20000000800 */
[----:B------:R3:W-:Y:S06]  /*21bd0*/  MEMBAR.ALL.CTA ;  /* 0x0000000000007992 */ /* 0x0007ec0000008000 */
[----:B---3--:R-:W3:Y:S01]  /*21be0*/  FENCE.VIEW.ASYNC.S ;  /* 0x00000000000073c6 */ /* 0x008ee20000000000 */
[----:B------:R-:W-:Y:S01]  /*21bf0*/  IMAD R3, R168, UR5, R3 ;  /* 0x00000005a8037c24 */ /* 0x000fe2000f8e0203 */
[----:B------:R-:W-:Y:S01]  /*21c00*/  ULDC.64 UR4, c[0x0][0xaf0] ;  /* 0x0002bc0000047ab9 */ /* 0x000fe20000000a00 */
[----:B-1----:R-:W-:-:S04]  /*21c10*/  @P2 IMAD.HI.U32 R0, R12, R11, RZ ;  /* 0x0000000b0c002227 */ /* 0x002fc800078e00ff */
[----:B------:R-:W-:Y:S02]  /*21c20*/  IMAD R8, R8, UR4, RZ ;  /* 0x0000000408087c24 */ /* 0x000fe4000f8e02ff */
[----:B------:R-:W-:Y:S01]  /*21c30*/  IMAD.MOV.U32 R9, RZ, RZ, R12 ;  /* 0x000000ffff097224 */ /* 0x000fe200078e000c */
[----:B--2---:R-:W-:Y:S01]  /*21c40*/  @P2 SHF.R.U32.HI R9, RZ, R13, R0 ;  /* 0x0000000dff092219 */ /* 0x004fe20000011600 */
[C---:B------:R-:W-:Y:S02]  /*21c50*/  IMAD R11, R15.reuse, UR5, R8 ;  /* 0x000000050f0b7c24 */ /* 0x040fe4000f8e0208 */
[----:B------:R-:W-:Y:S01]  /*21c60*/  IMAD.WIDE.U32 R2, R15, UR4, R2 ;  /* 0x000000040f027c25 */ /* 0x000fe2000f8e0002 */
[----:B------:R-:W-:Y:S01]  /*21c70*/  SHF.R.S32.HI R8, RZ, 0x1f, R9 ;  /* 0x0000001fff087819 */ /* 0x000fe20000011409 */
[----:B------:R-:W-:Y:S02]  /*21c80*/  ULDC.64 UR4, c[0x0][0xae0] ;  /* 0x0002b80000047ab9 */ /* 0x000fe40000000a00 */
[----:B------:R-:W-:-:S02]  /*21c90*/  IMAD.IADD R3, R3, 0x1, R11 ;  /* 0x0000000103037824 */ /* 0x000fc400078e020b */
[----:B------:R-:W-:Y:S02]  /*21ca0*/  VIADD R0, R16, 0x22820 ;  /* 0x0002282010007836 */ /* 0x000fe40000000000 */
[----:B------:R-:W-:Y:S02]  /*21cb0*/  IMAD.MOV R11, RZ, RZ, -R9 ;  /* 0x000000ffff0b7224 */ /* 0x000fe400078e0a09 */
[----:B------:R-:W-:Y:S01]  /*21cc0*/  IMAD R8, R8, UR4, RZ ;  /* 0x0000000408087c24 */ /* 0x000fe2000f8e02ff */
[----:B------:R-:W-:Y:S01]  /*21cd0*/  PRMT R0, RZ, 0x654, R0 ;  /* 0x00000654ff007816 */ /* 0x000fe20000000000 */
[----:B------:R-:W-:Y:S02]  /*21ce0*/  IMAD R11, R14, R11, R12 ;  /* 0x0000000b0e0b7224 */ /* 0x000fe400078e020c */
[C---:B------:R-:W-:Y:S01]  /*21cf0*/  IMAD R13, R9.reuse, UR5, R8 ;  /* 0x00000005090d7c24 */ /* 0x040fe2000f8e0208 */
[----:B---3--:R1:W-:Y:S01]  /*21d00*/  SYNCS.ARRIVE.TRANS64.RED.A1T0 RZ, [R0+URZ], RZ ;  /* 0x000000ff00ff79a7 */ /* 0x0083e2000810043f */
[----:B------:R-:W-:Y:S01]  /*21d10*/  IMAD.WIDE.U32 R2, R9, UR4, R2 ;  /* 0x0000000409027c25 */ /* 0x000fe2000f8e0002 */
[----:B------:R-:W-:Y:S01]  /*21d20*/  ULDC.64 UR4, c[0x0][0xad8] ;  /* 0x0002b60000047ab9 */ /* 0x000fe20000000a00 */
[----:B-1----:R-:W-:-:S02]  /*21d30*/  SHF.R.S32.HI R0, RZ, 0x1f, R11 ;  /* 0x0000001fff007819 */ /* 0x002fc4000001140b */
[----:B------:R-:W-:-:S03]  /*21d40*/  IMAD.IADD R3, R3, 0x1, R13 ;  /* 0x0000000103037824 */ /* 0x000fc600078e020d */
[----:B------:R-:W-:Y:S02]  /*21d50*/  IMAD R0, R0, UR4, RZ ;  /* 0x0000000400007c24 */ /* 0x000fe4000f8e02ff */
[----:B------:R-:W-:-:S04]  /*21d60*/  IMAD.WIDE.U32 R2, R11, UR4, R2 ;  /* 0x000000040b027c25 */ /* 0x000fc8000f8e0002 */
[----:B------:R-:W-:Y:S01]  /*21d70*/  IMAD R11, R11, UR5, R0 ;  /* 0x000000050b0b7c24 */ /* 0x000fe2000f8e0200 */
[----:B------:R-:W-:Y:S02]  /*21d80*/  ULDC.64 UR4, c[0x0][0xa80] ;  /* 0x0002a00000047ab9 */ /* 0x000fe40000000a00 */
[----:B------:R-:W-:Y:S02]  /*21d90*/  LEA R0, P0, R2, UR4, 0x1 ;  /* 0x0000000402007c11 */ /* 0x000fe4000f8008ff */
[----:B------:R-:W-:Y:S01]  /*21da0*/  IADD3 R3, R3, R11, RZ ;  /* 0x0000000b03037210 */ /* 0x000fe20007ffe0ff */
[----:B------:R-:W-:-:S03]  /*21db0*/  UMOV UR4, 0xffffffff ;  /* 0xffffffff00047882 */ /* 0x000fc60000000000 */
[----:B------:R-:W-:Y:S01]  /*21dc0*/  LEA.HI.X R2, R2, UR5, R3, 0x1, P0 ;  /* 0x0000000502027c11 */ /* 0x000fe200080f0c03 */
[----:B0-----:R-:W-:Y:S06]  /*21dd0*/  BRA.DIV UR4, `(.L_x_1796) ;  /* 0x000000d2047c7947 */ /* 0x001fec000b800000 */
[----:B------:R0:W1:Y:S04]  /*21de0*/  SHFL.IDX PT, R3, R2, RZ, 0x181f ;  /* 0x00181fff02037589 */ /* 0x00006800000e0000 */
[----:B------:R0:W2:Y:S02]  /*21df0*/  SHFL.IDX PT, R14, R0, RZ, 0x181f ;  /* 0x00181fff000e7589 */ /* 0x0000a400000e0000 */
.L_x_2083:
[----:B------:R-:W-:Y:S01]  /*21e00*/  IMAD.IADD R177, R225, 0x1, R177 ;  /* 0x00000001e1b17824 */ /* 0x000fe200078e02b1 */
[----:B------:R-:W-:Y:S04]  /*21e10*/  BSSY B1, `(.L_x_1797) ;  /* 0x000000e000017945 */ /* 0x000fe80003800000 */
[----:B------:R-:W-:-:S13]  /*21e20*/  ISETP.GE.AND P0, PT, R177, R10, PT ;  /* 0x0000000ab100720c */ /* 0x000fda0003f06270 */
[----:B------:R-:W-:Y:S05]  /*21e30*/  @P0 BRA `(.L_x_1798) ;  /* 0x00000000002c0947 */ /* 0x000fea0003800000 */
[----:B------:R-:W-:Y:S01]  /*21e40*/  ULDC UR4, c[0x0][0xac8] ;  /* 0x0002b20000047ab9 */ /* 0x000fe20000000800 */
[----:B------:R-:W-:Y:S02]  /*21e50*/  SHF.R.S32.HI R12, RZ, 0x1f, R200 ;  /* 0x0000001fff0c7819 */ /* 0x000fe400000114c8 */
[----:B------:R-:W-:Y:S02]  /*21e60*/  ISETP.GE.AND P0, PT, R200, UR4, PT ;  /* 0x00000004c8007c0c */ /* 0x000fe4000bf06270 */
[----:B------:R-:W-:Y:S02]  /*21e70*/  ISETP.GE.AND P1, PT, R204, UR4, PT ;  /* 0x00000004cc007c0c */ /* 0x000fe4000bf26270 */
[----:B------:R-:W-:-:S09]  /*21e80*/  SHF.R.S32.HI R11, RZ, 0x1f, R204 ;  /* 0x0000001fff0b7819 */ /* 0x000fd200000114cc */
[-C--:B--2---:R-:W-:Y:S02]  /*21e90*/  @!P0 LEA R8, P2, R200, R14.reuse, 0x1 ;  /* 0x0000000ec8088211 */ /* 0x084fe400078408ff */
[----:B------:R-:W-:Y:S02]  /*21ea0*/  @!P1 LEA R14, P3, R204, R14, 0x1 ;  /* 0x0000000ecc0e9211 */ /* 0x000fe400078608ff */
[-C--:B-1----:R-:W-:Y:S02]  /*21eb0*/  @!P0 LEA.HI.X R9, R200, R3.reuse, R12, 0x1, P2 ;  /* 0x00000003c8098211 */ /* 0x082fe400010f0c0c */
[----:B------:R-:W-:-:S03]  /*21ec0*/  @!P1 LEA.HI.X R15, R204, R3, R11, 0x1, P3 ;  /* 0x00000003cc0f9211 */ /* 0x000fc600018f0c0b */
[----:B-----5:R3:W-:Y:S04]  /*21ed0*/  @!P0 ST.E.128 desc[UR42][R8.64], R4 ;  /* 0x0000000408008985 */ /* 0x0207e8000c101d2a */
[----:B------:R3:W-:Y:S02]  /*21ee0*/  @!P1 ST.E.128 desc[UR42][R14.64], R36 ;  /* 0x000000240e009985 */ /* 0x0007e4000c101d2a */
.L_x_1798:
[----:B------:R-:W-:Y:S05]  /*21ef0*/  BSYNC B1 ;  /* 0x0000000000017941 */ /* 0x000fea0003800000 */
.L_x_1797:
[----:B------:R-:W-:-:S03]  /*21f00*/  UMOV UR4, 0xffffffff ;  /* 0xffffffff00047882 */ /* 0x000fc60000000000 */
[----:B------:R-:W-:Y:S05]  /*21f10*/  BRA.DIV UR4, `(.L_x_1799) ;  /* 0x000000d204607947 */ /* 0x000fea000b800000 */
[----:B-1----:R1:W4:Y:S04]  /*21f20*/  SHFL.IDX PT, R3, R2, 0x1, 0x181f ;  /* 0x00381f0002037f89 */ /* 0x00232800000e0000 */
[----:B--23--:R1:W2:Y:S02]  /*21f30*/  SHFL.IDX PT, R14, R0, 0x1, 0x181f ;  /* 0x00381f00000e7f89 */ /* 0x00c2a400000e0000 */
.L_x_2087:
[----:B-----5:R-:W-:Y:S01]  /*21f40*/  VIADD R5, R177, 0x20 ;  /* 0x00000020b1057836 */ /* 0x020fe20000000000 */
        /* <DEDUP_REMOVED lines=10> */
[-C--:B----4-:R-:W-:Y:S02]  /*21ff0*/  @!P2 LEA.HI.X R5, R200, R3.reuse, R7, 0x1, P0 ;  /* 0x00000003c805a211 */ /* 0x090fe400000f0c07 */
[----:B------:R-:W-:-:S03]  /*22000*/  @!P3 LEA.HI.X R15, R204, R3, R6, 0x1, P1 ;  /* 0x00000003cc0fb211 */ /* 0x000fc600008f0c06 */
[----:B------:R3:W-:Y:S04]  /*22010*/  @!P2 ST.E.128 desc[UR42][R4.64], R24 ;  /* 0x000000180400a985 */ /* 0x0007e8000c101d2a */
[----:B------:R3:W-:Y:S02]  /*22020*/  @!P3 ST.E.128 desc[UR42][R14.64], R40 ;  /* 0x000000280e00b985 */ /* 0x0007e4000c101d2a */
.L_x_1801:
[----:B------:R-:W-:Y:S05]  /*22030*/  BSYNC B1 ;  /* 0x0000000000017941 */ /* 0x000fea0003800000 */
.L_x_1800:
[----:B------:R-:W-:-:S03]  /*22040*/  UMOV UR4, 0xffffffff ;  /* 0xffffffff00047882 */ /* 0x000fc60000000000 */
[----:B------:R-:W-:Y:S05]  /*22050*/  BRA.DIV UR4, `(.L_x_1802) ;  /* 0x000000d204587947 */ /* 0x000fea000b800000 */
[----:B----4-:R4:W0:Y:S04]  /*22060*/  SHFL.IDX PT, R3, R2, 0x2, 0x181f ;  /* 0x00581f0002037f89 */ /* 0x01082800000e0000 */
[----:B--23--:R4:W2:Y:S02]  /*22070*/  SHFL.IDX PT, R14, R0, 0x2, 0x181f ;  /* 0x00581f00000e7f89 */ /* 0x00c8a400000e0000 */
.L_x_2091:
[----:B------:R-:W-:Y:S01]  /*22080*/  VIADD R5, R177, 0x40 ;  /* 0x00000040b1057836 */ /* 0x000fe20000000000 */
        /* <DEDUP_REMOVED lines=10> */
[-C--:B0-----:R-:W-:Y:S02]  /*22130*/  @!P2 LEA.HI.X R5, R200, R3.reuse, R7, 0x1, P0 ;  /* 0x00000003c805a211 */ /* 0x081fe400000f0c07 */
[----:B------:R-:W-:-:S03]  /*22140*/  @!P3 LEA.HI.X R15, R204, R3, R6, 0x1, P1 ;  /* 0x00000003cc0fb211 */ /* 0x000fc600008f0c06 */
[----:B------:R3:W-:Y:S04]  /*22150*/  @!P2 ST.E.128 desc[UR42][R4.64], R28 ;  /* 0x0000001c0400a985 */ /* 0x0007e8000c101d2a */
[----:B------:R3:W-:Y:S02]  /*22160*/  @!P3 ST.E.128 desc[UR42][R14.64], R44 ;  /* 0x0000002c0e00b985 */ /* 0x0007e4000c101d2a */
.L_x_1804:
[----:B------:R-:W-:Y:S05]  /*22170*/  BSYNC B1 ;  /* 0x0000000000017941 */ /* 0x000fea0003800000 */
.L_x_1803:
[----:B------:R-:W-:-:S03]  /*22180*/  UMOV UR4, 0xffffffff ;  /* 0xffffffff00047882 */ /* 0x000fc60000000000 */
[----:B------:R-:W-:Y:S05]  /*22190*/  BRA.DIV UR4, `(.L_x_1805) ;  /* 0x000000d204507947 */ /* 0x000fea000b800000 */
[----:B0-----:R0:W0:Y:S04]  /*221a0*/  SHFL.IDX PT, R3, R2, 0x3, 0x181f ;  /* 0x00781f0002037f89 */ /* 0x00102800000e0000 */
[----:B--23--:R2:W3:Y:S02]  /*221b0*/  SHFL.IDX PT, R14, R0, 0x3, 0x181f ;  /* 0x00781f00000e7f89 */ /* 0x00c4e400000e0000 */
.L_x_2095:
[----:B------:R-:W-:-:S05]  /*221c0*/  VIADD R5, R177, 0x60 ;  /* 0x00000060b1057836 */ /* 0x000fca0000000000 */
[----:B------:R-:W-:-:S13]  /*221d0*/  ISETP.GE.AND P0, PT, R5, R10, PT ;  /* 0x0000000a0500720c */ /* 0x000fda0003f06270 */
[----:B------:R-:W-:Y:S05]  /*221e0*/  @P0 BRA `(.L_x_1806) ;  /* 0x0000001c00840947 */ /* 0x000fea0003800000 */
[----:B------:R-:W-:Y:S01]  /*221f0*/  ULDC UR4, c[0x0][0xac8] ;  /* 0x0002b20000047ab9 */ /* 0x000fe20000000800 */
[----:B-12-4-:R-:W-:Y:S02]  /*22200*/  SHF.R.S32.HI R0, RZ, 0x1f, R200 ;  /* 0x0000001fff007819 */ /* 0x016fe400000114c8 */
[----:B------:R-:W-:-:S13]  /*22210*/  ISETP.GE.AND P1, PT, R200, UR4, PT ;  /* 0x00000004c8007c0c */ /* 0x000fda000bf26270 */
[----:B---3--:R-:W-:-:S04]  /*22220*/  @!P1 LEA R4, P0, R200, R14, 0x1 ;  /* 0x0000000ec8049211 */ /* 0x008fc800078008ff */
[----:B0-----:R-:W-:Y:S02]  /*22230*/  @!P1 LEA.HI.X R5, R200, R3, R0, 0x1, P0 ;  /* 0x00000003c8059211 */ /* 0x001fe400000f0c00 */
[----:B------:R-:W-:-:S03]  /*22240*/  ISETP.GE.AND P0, PT, R204, UR4, PT ;  /* 0x00000004cc007c0c */ /* 0x000fc6000bf06270 */
[----:B------:R0:W-:Y:S10]  /*22250*/  @!P1 ST.E.128 desc[UR42][R4.64], R32 ;  /* 0x0000002004009985 */ /* 0x0001f4000c101d2a */
[----:B------:R-:W-:Y:S05]  /*22260*/  @P0 BRA `(.L_x_1806) ;  /* 0x0000001c00640947 */ /* 0x000fea0003800000 */
[----:B------:R-:W-:Y:S02]  /*22270*/  SHF.R.S32.HI R0, RZ, 0x1f, R204 ;  /* 0x0000001fff007819 */ /* 0x000fe400000114cc */
[----:B------:R-:W-:-:S04]  /*22280*/  LEA R14, P0, R204, R14, 0x1 ;  /* 0x0000000ecc0e7211 */ /* 0x000fc800078008ff */
[----:B------:R-:W-:-:S05]  /*22290*/  LEA.HI.X R15, R204, R3, R0, 0x1, P0 ;  /* 0x00000003cc0f7211 */ /* 0x000fca00000f0c00 */
[----:B------:R1:W-:Y:S01]  /*222a0*/  ST.E.128 desc[UR42][R14.64], R48 ;  /* 0x000000300e007985 */ /* 0x0003e2000c101d2a */
[----:B------:R-:W-:Y:S05]  /*222b0*/  BRA `(.L_x_1806) ;  /* 0x0000001c00507947 */ /* 0x000fea0003800000 */
.L_x_1795:
[----:B------:R-:W-:Y:S01]  /*222c0*/  ULDC.64 UR4, c[0x0][0xb08] ;  /* 0x0002c20000047ab9 */ /* 0x000fe20000000a00 */
[----:B------:R-:W1:Y:S01]  /*222d0*/  @P2 LDC R8, c[0x0][0xbec] ;  /* 0x0002fb00ff082b82 */ /* 0x000e620000000800 */
[----:B0-----:R-:W-:Y:S01]  /*222e0*/  IMAD R7, R100, UR4, RZ ;  /* 0x0000000464077c24 */ /* 0x001fe2000f8e02ff */
[----:B------:R-:W-:Y:S01]  /*222f0*/  SHF.R.S32.HI R6, RZ, 0x1f, R15 ;  /* 0x0000001fff067819 */ /* 0x000fe2000001140f */
[----:B------:R-:W-:-:S04]  /*22300*/  IMAD.WIDE.U32 R4, R96, UR4, RZ ;  /* 0x0000000460047c25 */ /* 0x000fc8000f8e00ff */
[----:B------:R-:W-:Y:S01]  /*22310*/  IMAD R7, R96, UR5, R7 ;  /* 0x0000000560077c24 */ /* 0x000fe2000f8e0207 */
[----:B------:R-:W0:Y:S01]  /*22320*/  @P2 LDC R11, c[0x0][0xbf0] ;  /* 0x0002fc00ff0b2b82 */ /* 0x000e220000000800 */
[----:B------:R-:W-:Y:S02]  /*22330*/  ULDC.64 UR4, c[0x0][0xb38] ;  /* 0x0002ce0000047ab9 */ /* 0x000fe40000000a00 */
[----:B------:R-:W-:Y:S02]  /*22340*/  IMAD.IADD R5, R5, 0x1, R7 ;  /* 0x0000000105057824 */ /* 0x000fe400078e0207 */
[----:B------:R-:W-:Y:S02]  /*22350*/  IMAD.MOV.U32 R7, RZ, RZ, R25 ;  /* 0x000000ffff077224 */ /* 0x000fe400078e0019 */
        /* <DEDUP_REMOVED lines=9> */
[----:B0-----:R-:W-:Y:S01]  /*223f0*/  @P2 SHF.R.U32.HI R7, RZ, R11, R8 ;  /* 0x0000000bff072219 */ /* 0x001fe20000011608 */
[----:B------:R-:W-:Y:S02]  /*22400*/  VIADD R8, R16, 0x22820 ;  /* 0x0002282010087836 */ /* 0x000fe40000000000 */
[C---:B------:R-:W-:Y:S01]  /*22410*/  IMAD.WIDE.U32 R4, R208.reuse, UR4, R4 ;  /* 0x00000004d0047c25 */ /* 0x040fe2000f8e0004 */
[--C-:B------:R-:W-:Y:S02]  /*22420*/  SHF.R.S32.HI R6, RZ, 0x1f, R7.reuse ;  /* 0x0000001fff067819 */ /* 0x100fe40000011407 */
[----:B------:R-:W-:Y:S01]  /*22430*/  PRMT R8, RZ, 0x654, R8 ;  /* 0x00000654ff087816 */ /* 0x000fe20000000008 */
[----:B------:R-:W-:Y:S02]  /*22440*/  IMAD.MOV R9, RZ, RZ, -R7 ;  /* 0x000000ffff097224 */ /* 0x000fe400078e0a07 */
[----:B------:R-:W-:Y:S01]  /*22450*/  IMAD R5, R208, UR5, R5 ;  /* 0x00000005d0057c24 */ /* 0x000fe2000f8e0205 */
[----:B------:R-:W-:Y:S01]  /*22460*/  ULDC.64 UR4, c[0x0][0xb30] ;  /* 0x0002cc0000047ab9 */ /* 0x000fe20000000a00 */
[----:B------:R-:W-:Y:S01]  /*22470*/  IMAD R9, R14, R9, R25 ;  /* 0x000000090e097224 */ /* 0x000fe200078e0219 */
[----:B------:R0:W-:Y:S01]  /*22480*/  SYNCS.ARRIVE.TRANS64.RED.A1T0 RZ, [R8+URZ], RZ ;  /* 0x000000ff08ff79a7 */ /* 0x0001e2000810043f */
[----:B------:R-:W-:-:S02]  /*22490*/  IMAD R6, R6, UR4, RZ ;  /* 0x0000000406067c24 */ /* 0x000fc4000f8e02ff */
        /* <DEDUP_REMOVED lines=14> */
[----:B------:R0:W1:Y:S04]  /*22580*/  SHFL.IDX PT, R26, R27, RZ, 0x1c1f ;  /* 0x001c1fff1b1a7589 */ /* 0x00006800000e0000 */
[----:B------:R0:W2:Y:S02]  /*22590*/  SHFL.IDX PT, R14, R25, RZ, 0x1c1f ;  /* 0x001c1fff190e7589 */ /* 0x0000a400000e0000 */
.L_x_2098:
[----:B------:R-:W-:Y:S01]  /*225a0*/  ISETP.GE.AND P0, PT, R29, R10, PT ;  /* 0x0000000a1d00720c */ /* 0x000fe20003f06270 */
[----:B------:R-:W-:-:S12]  /*225b0*/  BSSY B1, `(.L_x_1808) ;  /* 0x0000072000017945 */ /* 0x000fd80003800000 */
[----:B------:R-:W-:Y:S05]  /*225c0*/  @P0 BRA `(.L_x_1809) ;  /* 0x0000000400c00947 */ /* 0x000fea0003800000 */
[----:B------:R-:W-:Y:S01]  /*225d0*/  ULDC UR4, c[0x0][0xac8] ;  /* 0x0002b20000047ab9 */ /* 0x000fe20000000800 */
[----:B------:R-:W-:Y:S02]  /*225e0*/  SHF.R.S32.HI R8, RZ, 0x1f, R170 ;  /* 0x0000001fff087819 */ /* 0x000fe400000114aa */
[----:B------:R-:W-:Y:S02]  /*225f0*/  ISETP.GE.AND P0, PT, R170, UR4, PT ;  /* 0x00000004aa007c0c */ /* 0x000fe4000bf06270 */
[----:B------:R-:W-:Y:S02]  /*22600*/  ISETP.GE.AND P3, PT, R223, UR4, PT ;  /* 0x00000004df007c0c */ /* 0x000fe4000bf66270 */
[----:B------:R-:W-:Y:S02]  /*22610*/  ISETP.GE.AND P2, PT, R222, UR4, PT ;  /* 0x00000004de007c0c */ /* 0x000fe4000bf46270 */
[----:B------:R-:W-:Y:S02]  /*22620*/  ISETP.GE.AND P1, PT, R221, UR4, PT ;  /* 0x00000004dd007c0c */ /* 0x000fe4000bf26270 */
[----:B------:R-:W-:-:S02]  /*22630*/  SHF.R.S32.HI R11, RZ, 0x1f, R223 ;  /* 0x0000001fff0b7819 */ /* 0x000fc400000114df */
[----:B------:R-:W-:-:S03]  /*22640*/  SHF.R.S32.HI R12, RZ, 0x1f, R222 ;  /* 0x0000001fff0c7819 */ /* 0x000fc600000114de */
[CC--:B--2---:R-:W-:Y:S01]  /*22650*/  @!P0 LEA R6, P4, R170.reuse, R14.reuse, 0x2 ;  /* 0x0000000eaa068211 */ /* 0x0c4fe200078810ff */
[----:B------:R-:W-:Y:S01]  /*22660*/  @!P0 IMAD.MOV.U32 R9, RZ, RZ, R98 ;  /* 0x000000ffff098224 */ /* 0x000fe200078e0062 */
[C---:B------:R-:W-:Y:S02]  /*22670*/  @!P3 LEA R4, P5, R223.reuse, R14, 0x2 ;  /* 0x0000000edf04b211 */ /* 0x040fe400078a10ff */
[-C--:B-1----:R-:W-:Y:S01]  /*22680*/  @!P0 LEA.HI.X R7, R170, R26.reuse, R8, 0x2, P4 ;  /* 0x0000001aaa078211 */ /* 0x082fe200020f1408 */
[----:B------:R-:W-:Y:S01]  /*22690*/  @!P0 IMAD.MOV.U32 R8, RZ, RZ, R99 ;  /* 0x000000ffff088224 */ /* 0x000fe200078e0063 */
[----:B------:R-:W-:Y:S02]  /*226a0*/  @!P3 LEA.HI.X R5, R223, R26, R11, 0x2, P5 ;  /* 0x0000001adf05b211 */ /* 0x000fe400028f140b */
[----:B------:R-:W-:Y:S02]  /*226b0*/  @!P1 LOP3.LUT R77, R77, R76, RZ, 0x3c, !PT ;  /* 0x0000004c4d4d9212 */ /* 0x000fe400078e3cff */
[----:B------:R1:W-:Y:S01]  /*226c0*/  @!P0 ST.E.64 desc[UR42][R6.64], R8 ;  /* 0x0000000806008985 */ /* 0x0003e2000c101b2a */
[----:B------:R-:W-:-:S02]  /*226d0*/  ISETP.GE.AND P0, PT, R220, UR4, PT ;  /* 0x00000004dc007c0c */ /* 0x000fc4000bf06270 */
[----:B------:R-:W-:Y:S02]  /*226e0*/  SHF.R.S32.HI R11, RZ, 0x1f, R221 ;  /* 0x0000001fff0b7819 */ /* 0x000fe400000114dd */
[----:B------:R-:W-:-:S04]  /*226f0*/  @!P1 LOP3.LUT R76, R77, R76, RZ, 0x3c, !PT ;  /* 0x0000004c4d4c9212 */ /* 0x000fc800078e3cff */
[----:B------:R-:W-:Y:S01]  /*22700*/  @!P1 LOP3.LUT R77, R77, R76, RZ, 0x3c, !PT ;  /* 0x0000004c4d4d9212 */ /* 0x000fe200078e3cff */
[----:B-1----:R-:W-:Y:S01]  /*22710*/  @!P3 IMAD.MOV.U32 R8, RZ, RZ, R97 ;  /* 0x000000ffff08b224 */ /* 0x002fe200078e0061 */
[----:B------:R-:W-:Y:S01]  /*22720*/  @!P2 LEA R6, P4, R222, R14, 0x2 ;  /* 0x0000000ede06a211 */ /* 0x000fe200078810ff */
[----:B------:R-:W-:-:S03]  /*22730*/  @!P3 IMAD.MOV.U32 R9, RZ, RZ, R95 ;  /* 0x000000ffff09b224 */ /* 0x000fc600078e005f */
[----:B------:R-:W-:Y:S02]  /*22740*/  @!P2 LEA.HI.X R7, R222, R26, R12, 0x2, P4 ;  /* 0x0000001ade07a211 */ /* 0x000fe400020f140c */
[----:B------:R1:W-:Y:S01]  /*22750*/  @!P3 ST.E.64 desc[UR42][R4.64], R8 ;  /* 0x000000080400b985 */ /* 0x0003e2000c101b2a */
[----:B------:R-:W-:Y:S02]  /*22760*/  ISETP.GE.AND P3, PT, R219, UR4, PT ;  /* 0x00000004db007c0c */ /* 0x000fe4000bf66270 */
[----:B------:R-:W-:Y:S01]  /*22770*/  SHF.R.S32.HI R12, RZ, 0x1f, R220 ;  /* 0x0000001fff0c7819 */ /* 0x000fe200000114dc */
[----:B-1----:R-:W-:Y:S01]  /*22780*/  @!P2 IMAD.MOV.U32 R8, RZ, RZ, R94 ;  /* 0x000000ffff08a224 */ /* 0x002fe200078e005e */
[----:B------:R-:W-:Y:S01]  /*22790*/  @!P1 LEA R4, P5, R221, R14, 0x2 ;  /* 0x0000000edd049211 */ /* 0x000fe200078a10ff */
[----:B------:R-:W-:-:S03]  /*227a0*/  @!P2 IMAD.MOV.U32 R9, RZ, RZ, R93 ;  /* 0x000000ffff09a224 */ /* 0x000fc600078e005d */
[----:B------:R-:W-:Y:S02]  /*227b0*/  @!P1 LEA.HI.X R5, R221, R26, R11, 0x2, P5 ;  /* 0x0000001add059211 */ /* 0x000fe400028f140b */
[----:B------:R1:W-:Y:S01]  /*227c0*/  @!P2 ST.E.64 desc[UR42][R6.64], R8 ;  /* 0x000000080600a985 */ /* 0x0003e2000c101b2a */
[----:B------:R-:W-:Y:S02]  /*227d0*/  ISETP.GE.AND P2, PT, R218, UR4, PT ;  /* 0x00000004da007c0c */ /* 0x000fe4000bf46270 */
[----:B------:R-:W-:Y:S01]  /*227e0*/  SHF.R.S32.HI R11, RZ, 0x1f, R219 ;  /* 0x0000001fff0b7819 */ /* 0x000fe200000114db */
[----:B------:R2:W-:Y:S01]  /*227f0*/  @!P1 ST.E.64 desc[UR42][R4.64], R76 ;  /* 0x0000004c04009985 */ /* 0x0005e2000c101b2a */
[----:B------:R-:W-:Y:S02]  /*22800*/  ISETP.GE.AND P1, PT, R217, UR4, PT ;  /* 0x00000004d9007c0c */ /* 0x000fe4000bf26270 */
[----:B-1----:R-:W-:Y:S01]  /*22810*/  @!P0 LEA R6, P4, R220, R14, 0x2 ;  /* 0x0000000edc068211 */ /* 0x002fe200078810ff */
[----:B------:R-:W-:-:S02]  /*22820*/  @!P0 IMAD.MOV.U32 R8, RZ, RZ, R2 ;  /* 0x000000ffff088224 */ /* 0x000fc400078e0002 */
[----:B------:R-:W-:Y:S01]  /*22830*/  @!P0 IMAD.MOV.U32 R9, RZ, RZ, R78 ;  /* 0x000000ffff098224 */ /* 0x000fe200078e004e */
[----:B------:R-:W-:Y:S01]  /*22840*/  @!P0 LEA.HI.X R7, R220, R26, R12, 0x2, P4 ;  /* 0x0000001adc078211 */ /* 0x000fe200020f140c */
[----:B------:R-:W-:Y:S01]  /*22850*/  @!P3 IMAD.MOV.U32 R2, RZ, RZ, R3 ;  /* 0x000000ffff02b224 */ /* 0x000fe200078e0003 */
[C---:B--2---:R-:W-:Y:S01]  /*22860*/  @!P3 LEA R4, P5, R219.reuse, R14, 0x2 ;  /* 0x0000000edb04b211 */ /* 0x044fe200078a10ff */
[----:B------:R-:W-:Y:S01]  /*22870*/  @!P3 IMAD.MOV.U32 R3, RZ, RZ, R0 ;  /* 0x000000ffff03b224 */ /* 0x000fe200078e0000 */
[----:B------:R-:W-:Y:S01]  /*22880*/  SHF.R.S32.HI R12, RZ, 0x1f, R218 ;  /* 0x0000001fff0c7819 */ /* 0x000fe200000114da */
[----:B------:R1:W-:Y:S01]  /*22890*/  @!P0 ST.E.64 desc[UR42][R6.64], R8 ;  /* 0x0000000806008985 */ /* 0x0003e2000c101b2a */
[----:B------:R-:W-:Y:S02]  /*228a0*/  @!P3 LEA.HI.X R5, R219, R26, R11, 0x2, P5 ;  /* 0x0000001adb05b211 */ /* 0x000fe400028f140b */
[----:B------:R-:W-:Y:S02]  /*228b0*/  ISETP.GE.AND P0, PT, R216, UR4, PT ;  /* 0x00000004d8007c0c */ /* 0x000fe4000bf06270 */
[----:B------:R-:W-:Y:S01]  /*228c0*/  SHF.R.S32.HI R11, RZ, 0x1f, R217 ;  /* 0x0000001fff0b7819 */ /* 0x000fe200000114d9 */
[----:B------:R2:W-:Y:S01]  /*228d0*/  @!P3 ST.E.64 desc[UR42][R4.64], R2 ;  /* 0x000000020400b985 */ /* 0x0005e2000c101b2a */
[----:B------:R-:W-:-:S02]  /*228e0*/  ISETP.GE.AND P3, PT, R215, UR4, PT ;  /* 0x00000004d7007c0c */ /* 0x000fc4000bf66270 */
[----:B------:R-:W-:Y:S02]  /*228f0*/  SHF.R.S32.HI R0, RZ, 0x1f, R211 ;  /* 0x0000001fff007819 */ /* 0x000fe400000114d3 */
[----:B-1----:R-:W-:-:S04]  /*22900*/  @!P2 LEA R6, P5, R218, R14, 0x2 ;  /* 0x0000000eda06a211 */ /* 0x002fc800078a10ff */
[----:B------:R-:W-:Y:S01]  /*22910*/  @!P2 LEA.HI.X R7, R218, R26, R12, 0x2, P5 ;  /* 0x0000001ada07a211 */ /* 0x000fe200028f140c */
[----:B--2---:R-:W-:Y:S01]  /*22920*/  @!P2 IMAD.MOV.U32 R4, RZ, RZ, R36 ;  /* 0x000000ffff04a224 */ /* 0x004fe200078e0024 */
[C---:B------:R-:W-:Y:S01]  /*22930*/  @!P1 LEA R2, P4, R217.reuse, R14, 0x2 ;  /* 0x0000000ed9029211 */ /* 0x040fe200078810ff */
[----:B------:R-:W-:Y:S01]  /*22940*/  @!P2 IMAD.MOV.U32 R5, RZ, RZ, R20 ;  /* 0x000000ffff05a224 */ /* 0x000fe200078e0014 */
[----:B------:R-:W-:Y:S02]  /*22950*/  ISETP.GE.AND P5, PT, R214, UR4, PT ;  /* 0x00000004d6007c0c */ /* 0x000fe4000bfa6270 */
[----:B------:R-:W-:Y:S02]  /*22960*/  @!P1 LEA.HI.X R3, R217, R26, R11, 0x2, P4 ;  /* 0x0000001ad9039211 */ /* 0x000fe400020f140b */
[----:B------:R1:W-:Y:S01]  /*22970*/  @!P2 ST.E.64 desc[UR42][R6.64], R4 ;  /* 0x000000040600a985 */ /* 0x0003e2000c101b2a */
[----:B------:R-:W-:Y:S02]  /*22980*/  SHF.R.S32.HI R11, RZ, 0x1f, R216 ;  /* 0x0000001fff0b7819 */ /* 0x000fe400000114d8 */
[----:B------:R-:W-:Y:S01]  /*22990*/  SHF.R.S32.HI R12, RZ, 0x1f, R213 ;  /* 0x0000001fff0c7819 */ /* 0x000fe200000114d5 */
[----:B-1----:R-:W-:Y:S01]  /*229a0*/  @!P1 IMAD.MOV.U32 R4, RZ, RZ, R37 ;  /* 0x000000ffff049224 */ /* 0x002fe200078e0025 */
[----:B------:R-:W-:-:S02]  /*229b0*/  @!P1 MOV R5, R21 ;  /* 0x0000001500059202 */ /* 0x000fc40000000f00 */
[----:B------:R-:W-:-:S03]  /*229c0*/  @!P0 LEA R6, P2, R216, R14, 0x2 ;  /* 0x0000000ed8068211 */ /* 0x000fc600078410ff */
[----:B------:R1:W-:Y:S01]  /*229d0*/  @!P1 ST.E.64 desc[UR42][R2.64], R4 ;  /* 0x0000000402009985 */ /* 0x0003e2000c101b2a */
[----:B------:R-:W-:Y:S02]  /*229e0*/  @!P0 LEA.HI.X R7, R216, R26, R11, 0x2, P2 ;  /* 0x0000001ad8078211 */ /* 0x000fe400010f140b */
[----:B------:R-:W-:Y:S02]  /*229f0*/  SHF.R.S32.HI R11, RZ, 0x1f, R215 ;  /* 0x0000001fff0b7819 */ /* 0x000fe400000114d7 */
[----:B------:R-:W-:Y:S02]  /*22a00*/  ISETP.GE.AND P1, PT, R213, UR4, PT ;  /* 0x00000004d5007c0c */ /* 0x000fe4000bf26270 */
[-C--:B------:R-:W-:Y:S01]  /*22a10*/  @!P5 LEA R8, P2, R214, R14.reuse, 0x2 ;  /* 0x0000000ed608d211 */ /* 0x080fe200078410ff */
[----:B-1----:R-:W-:Y:S01]  /*22a20*/  @!P0 IMAD.MOV.U32 R4, RZ, RZ, R40 ;  /* 0x000000ffff048224 */ /* 0x002fe200078e0028 */
[----:B------:R-:W-:Y:S01]  /*22a30*/  @!P3 LEA R2, P4, R215, R14, 0x2 ;  /* 0x0000000ed702b211 */ /* 0x000fe200078810ff */
[----:B------:R-:W-:-:S03]  /*22a40*/  @!P0 IMAD.MOV.U32 R5, RZ, RZ, R38 ;  /* 0x000000ffff058224 */ /* 0x000fc600078e0026 */
[-C--:B------:R-:W-:Y:S02]  /*22a50*/  @!P3 LEA.HI.X R3, R215, R26.reuse, R11, 0x2, P4 ;  /* 0x0000001ad703b211 */ /* 0x080fe400020f140b */
[----:B------:R1:W-:Y:S01]  /*22a60*/  @!P0 ST.E.64 desc[UR42][R6.64], R4 ;  /* 0x0000000406008985 */ /* 0x0003e2000c101b2a */
[----:B------:R-:W-:Y:S02]  /*22a70*/  SHF.R.S32.HI R11, RZ, 0x1f, R214 ;  /* 0x0000001fff0b7819 */ /* 0x000fe400000114d6 */
[----:B------:R-:W-:Y:S02]  /*22a80*/  ISETP.GE.AND P0, PT, R212, UR4, PT ;  /* 0x00000004d4007c0c */ /* 0x000fe4000bf06270 */
[----:B------:R-:W-:Y:S02]  /*22a90*/  @!P5 LEA.HI.X R9, R214, R26, R11, 0x2, P2 ;  /* 0x0000001ad609d211 */ /* 0x000fe400010f140b */
[----:B------:R-:W-:Y:S02]  /*22aa0*/  ISETP.GE.AND P4, PT, R209, UR4, PT ;  /* 0x00000004d1007c0c */ /* 0x000fe4000bf86270 */
[----:B------:R-:W-:Y:S01]  /*22ab0*/  SHF.R.S32.HI R11, RZ, 0x1f, R212 ;  /* 0x0000001fff0b7819 */ /* 0x000fe200000114d4 */
[----:B-1----:R-:W-:-:S02]  /*22ac0*/  @!P3 IMAD.MOV.U32 R4, RZ, RZ, R41 ;  /* 0x000000ffff04b224 */ /* 0x002fc400078e0029 */
[----:B------:R-:W-:Y:S02]  /*22ad0*/  @!P3 IMAD.MOV.U32 R5, RZ, RZ, R39 ;  /* 0x000000ffff05b224 */ /* 0x000fe400078e0027 */
[----:B------:R-:W-:Y:S02]  /*22ae0*/  @!P1 IMAD.MOV.U32 R6, RZ, RZ, R45 ;  /* 0x000000ffff069224 */ /* 0x000fe400078e002d */
[----:B------:R-:W-:Y:S01]  /*22af0*/  @!P1 IMAD.MOV.U32 R7, RZ, RZ, R43 ;  /* 0x000000ffff079224 */ /* 0x000fe200078e002b */
[----:B------:R1:W-:Y:S01]  /*22b00*/  @!P3 ST.E.64 desc[UR42][R2.64], R4 ;  /* 0x000000040200b985 */ /* 0x0003e2000c101b2a */
[----:B------:R-:W-:Y:S01]  /*22b10*/  ISETP.GE.AND P3, PT, R211, UR4, PT ;  /* 0x00000004d3007c0c */ /* 0x000fe2000bf66270 */
[----:B-1----:R-:W-:Y:S01]  /*22b20*/  @!P5 IMAD.MOV.U32 R2, RZ, RZ, R44 ;  /* 0x000000ffff02d224 */ /* 0x002fe200078e002c */
[----:B------:R-:W-:Y:S01]  /*22b30*/  @!P1 LEA R4, P2, R213, R14, 0x2 ;  /* 0x0000000ed5049211 */ /* 0x000fe200078410ff */
[----:B------:R-:W-:-:S03]  /*22b40*/  @!P5 IMAD.MOV.U32 R3, RZ, RZ, R42 ;  /* 0x000000ffff03d224 */ /* 0x000fc600078e002a */
[----:B------:R-:W-:Y:S02]  /*22b50*/  @!P1 LEA.HI.X R5, R213, R26, R12, 0x2, P2 ;  /* 0x0000001ad5059211 */ /* 0x000fe400010f140c */
[----:B------:R1:W-:Y:S01]  /*22b60*/  @!P5 ST.E.64 desc[UR42][R8.64], R2 ;  /* 0x000000020800d985 */ /* 0x0003e2000c101b2a */
[----:B------:R-:W-:-:S03]  /*22b70*/  ISETP.GE.AND P5, PT, R210, UR4, PT ;  /* 0x00000004d2007c0c */ /* 0x000fc6000bfa6270 */
[----:B------:R2:W-:Y:S01]  /*22b80*/  @!P1 ST.E.64 desc[UR42][R4.64], R6 ;  /* 0x0000000604009985 */ /* 0x0005e2000c101b2a */
[C---:B-1----:R-:W-:Y:S01]  /*22b90*/  @!P0 LEA R2, P2, R212.reuse, R14, 0x2 ;  /* 0x0000000ed4028211 */ /* 0x042fe200078410ff */
[----:B------:R-:W-:Y:S02]  /*22ba0*/  @!P3 IMAD.MOV.U32 R8, RZ, RZ, R79 ;  /* 0x000000ffff08b224 */ /* 0x000fe400078e004f */
[----:B------:R-:W-:Y:S01]  /*22bb0*/  @!P3 IMAD.MOV.U32 R9, RZ, RZ, R47 ;  /* 0x000000ffff09b224 */ /* 0x000fe200078e002f */
[----:B------:R-:W-:Y:S01]  /*22bc0*/  @!P0 LEA.HI.X R3, R212, R26, R11, 0x2, P2 ;  /* 0x0000001ad4038211 */ /* 0x000fe200010f140b */
[----:B--2---:R-:W-:Y:S01]  /*22bd0*/  @!P0 IMAD.MOV.U32 R6, RZ, RZ, R48 ;  /* 0x000000ffff068224 */ /* 0x004fe200078e0030 */
[----:B------:R-:W-:Y:S01]  /*22be0*/  @!P3 LEA R4, P1, R211, R14, 0x2 ;  /* 0x0000000ed304b211 */ /* 0x000fe200078210ff */
[----:B------:R-:W-:-:S03]  /*22bf0*/  @!P0 IMAD.MOV.U32 R7, RZ, RZ, R46 ;  /* 0x000000ffff078224 */ /* 0x000fc600078e002e */
[----:B------:R-:W-:Y:S02]  /*22c00*/  @!P3 LEA.HI.X R5, R211, R26, R0, 0x2, P1 ;  /* 0x0000001ad305b211 */ /* 0x000fe400008f1400 */
[----:B------:R1:W-:Y:S04]  /*22c10*/  @!P0 ST.E.64 desc[UR42][R2.64], R6 ;  /* 0x0000000602008985 */ /* 0x0003e8000c101b2a */
[----:B------:R2:W-:Y:S01]  /*22c20*/  @!P3 ST.E.64 desc[UR42][R4.64], R8 ;  /* 0x000000080400b985 */ /* 0x0005e2000c101b2a */
[CC--:B-1----:R-:W-:Y:S02]  /*22c30*/  @!P5 LEA R2, P0, R210.reuse, R14.reuse, 0x2 ;  /* 0x0000000ed202d211 */ /* 0x0c2fe400078010ff */
[C---:B------:R-:W-:Y:S02]  /*22c40*/  @!P4 LEA R6, P2, R209.reuse, R14, 0x2 ;  /* 0x0000000ed106c211 */ /* 0x040fe400078410ff */
[-C--:B------:R-:W-:Y:S01]  /*22c50*/  @!P5 LEA.HI.X R3, R210, R26.reuse, R229, 0x2, P0 ;  /* 0x0000001ad203d211 */ /* 0x080fe200000f14e5 */
[----:B--2---:R-:W-:Y:S01]  /*22c60*/  @!P5 IMAD.MOV.U32 R4, RZ, RZ, R82 ;  /* 0x000000ffff04d224 */ /* 0x004fe200078e0052 */
[----:B------:R-:W-:Y:S01]  /*22c70*/  @!P4 LEA.HI.X R7, R209, R26, R228, 0x2, P2 ;  /* 0x0000001ad107c211 */ /* 0x000fe200010f14e4 */
[----:B------:R-:W-:-:S02]  /*22c80*/  @!P5 IMAD.MOV.U32 R5, RZ, RZ, R80 ;  /* 0x000000ffff05d224 */ /* 0x000fc400078e0050 */
[----:B------:R-:W-:Y:S02]  /*22c90*/  @!P4 IMAD.MOV.U32 R8, RZ, RZ, R83 ;  /* 0x000000ffff08c224 */ /* 0x000fe400078e0053 */
[----:B------:R-:W-:Y:S01]  /*22ca0*/  @!P4 IMAD.MOV.U32 R9, RZ, RZ, R81 ;  /* 0x000000ffff09c224 */ /* 0x000fe200078e0051 */
[----:B------:R3:W-:Y:S04]  /*22cb0*/  @!P5 ST.E.64 desc[UR42][R2.64], R4 ;  /* 0x000000040200d985 */ /* 0x0007e8000c101b2a */
[----:B------:R3:W-:Y:S02]  /*22cc0*/  @!P4 ST.E.64 desc[UR42][R6.64], R8 ;  /* 0x000000080600c985 */ /* 0x0007e4000c101b2a */
.L_x_1809:
[----:B------:R-:W-:Y:S05]  /*22cd0*/  BSYNC B1 ;  /* 0x0000000000017941 */ /* 0x000fea0003800000 */
.L_x_1808:
[----:B------:R-:W-:-:S03]  /*22ce0*/  UMOV UR4, 0xffffffff ;  /* 0xffffffff00047882 */ /* 0x000fc60000000000 */
[----:B------:R-:W-:Y:S05]  /*22cf0*/  BRA.DIV UR4, `(.L_x_1810) ;  /* 0x000000c604f47947 */ /* 0x000fea000b800000 */
[----:B------:R4:W0:Y:S04]  /*22d00*/  SHFL.IDX PT, R0, R27, 0x1, 0x1c1f ;  /* 0x003c1f001b007f89 */ /* 0x00082800000e0000 */
[----:B--2---:R4:W2:Y:S02]  /*22d10*/  SHFL.IDX PT, R14, R25, 0x1, 0x1c1f ;  /* 0x003c1f00190e7f89 */ /* 0x0048a400000e0000 */
.L_x_2102:
[----:B------:R-:W-:-:S13]  /*22d20*/  ISETP.GE.AND P0, PT, R24, R10, PT ;  /* 0x0000000a1800720c */ /* 0x000fda0003f06270 */
[----:B------:R-:W-:Y:S05]  /*22d30*/  @P0 BRA `(.L_x_1806) ;  /* 0x0000001000b00947 */ /* 0x000fea0003800000 */
[----:B------:R-:W-:Y:S01]  /*22d40*/  ULDC UR4, c[0x0][0xac8] ;  /* 0x0002b20000047ab9 */ /* 0x000fe20000000800 */
[----:B---3--:R-:W-:Y:S02]  /*22d50*/  SHF.R.S32.HI R4, RZ, 0x1f, R170 ;  /* 0x0000001fff047819 */ /* 0x008fe400000114aa */
[----:B------:R-:W-:Y:S02]  /*22d60*/  ISETP.GE.AND P1, PT, R170, UR4, PT ;  /* 0x00000004aa007c0c */ /* 0x000fe4000bf26270 */
[----:B------:R-:W-:Y:S02]  /*22d70*/  ISETP.GE.AND P3, PT, R223, UR4, PT ;  /* 0x00000004df007c0c */ /* 0x000fe4000bf66270 */
[----:B------:R-:W-:Y:S02]  /*22d80*/  ISETP.GE.AND P2, PT, R222, UR4, PT ;  /* 0x00000004de007c0c */ /* 0x000fe4000bf46270 */
[----:B------:R-:W-:Y:S02]  /*22d90*/  SHF.R.S32.HI R9, RZ, 0x1f, R223 ;  /* 0x0000001fff097819 */ /* 0x000fe400000114df */
[----:B------:R-:W-:-:S02]  /*22da0*/  SHF.R.S32.HI R8, RZ, 0x1f, R222 ;  /* 0x0000001fff087819 */ /* 0x000fc400000114de */
[----:B------:R-:W-:Y:S02]  /*22db0*/  SHF.R.S32.HI R12, RZ, 0x1f, R221 ;  /* 0x0000001fff0c7819 */ /* 0x000fe400000114dd */
[----:B------:R-:W-:Y:S01]  /*22dc0*/  SHF.R.S32.HI R11, RZ, 0x1f, R220 ;  /* 0x0000001fff0b7819 */ /* 0x000fe200000114dc */
[----:B------:R-:W-:Y:S01]  /*22dd0*/  @!P1 IMAD.MOV.U32 R5, RZ, RZ, R84 ;  /* 0x000000ffff059224 */ /* 0x000fe200078e0054 */
[CC--:B--2---:R-:W-:Y:S01]  /*22de0*/  @!P1 LEA R2, P0, R170.reuse, R14.reuse, 0x2 ;  /* 0x0000000eaa029211 */ /* 0x0c4fe200078010ff */
[----:B------:R-:W-:Y:S01]  /*22df0*/  @!P3 IMAD.MOV.U32 R84, RZ, RZ, R50 ;  /* 0x000000ffff54b224 */ /* 0x000fe200078e0032 */
[----:B------:R-:W-:Y:S01]  /*22e00*/  @!P3 LEA R6, P4, R223, R14, 0x2 ;  /* 0x0000000edf06b211 */ /* 0x000fe200078810ff */
[----:B------:R-:W-:Y:S01]  /*22e10*/  @!P2 IMAD.MOV.U32 R50, RZ, RZ, R53 ;  /* 0x000000ffff32a224 */ /* 0x000fe200078e0035 */
[----:B0-----:R-:W-:Y:S01]  /*22e20*/  @!P1 LEA.HI.X R3, R170, R0, R4, 0x2, P0 ;  /* 0x00000000aa039211 */ /* 0x001fe200000f1404 */
[----:B------:R-:W-:Y:S01]  /*22e30*/  @!P1 IMAD.MOV.U32 R4, RZ, RZ, R49 ;  /* 0x000000ffff049224 */ /* 0x000fe200078e0031 */
[----:B------:R-:W-:-:S02]  /*22e40*/  ISETP.GE.AND P0, PT, R221, UR4, PT ;  /* 0x00000004dd007c0c */ /* 0x000fc4000bf06270 */
[----:B------:R-:W-:Y:S02]  /*22e50*/  @!P3 LEA.HI.X R7, R223, R0, R9, 0x2, P4 ;  /* 0x00000000df07b211 */ /* 0x000fe400020f1409 */
[----:B------:R0:W-:Y:S01]  /*22e60*/  @!P1 ST.E.64 desc[UR42][R2.64], R4 ;  /* 0x0000000402009985 */ /* 0x0001e2000c101b2a */
[----:B------:R-:W-:Y:S02]  /*22e70*/  ISETP.GE.AND P1, PT, R220, UR4, PT ;  /* 0x00000004dc007c0c */ /* 0x000fe4000bf26270 */
[----:B------:R-:W-:Y:S01]  /*22e80*/  ISETP.GE.AND P4, PT, R219, UR4, PT ;  /* 0x00000004db007c0c */ /* 0x000fe2000bf86270 */
[----:B------:R2:W-:Y:S01]  /*22e90*/  @!P3 ST.E.64 desc[UR42][R6.64], R84 ;  /* 0x000000540600b985 */ /* 0x0005e2000c101b2a */
[----:B------:R-:W-:Y:S02]  /*22ea0*/  ISETP.GE.AND P3, PT, R218, UR4, PT ;  /* 0x00000004da007c0c */ /* 0x000fe4000bf66270 */
[----:B------:R-:W-:Y:S02]  /*22eb0*/  SHF.R.S32.HI R13, RZ, 0x1f, R214 ;  /* 0x0000001fff0d7819 */ /* 0x000fe400000114d6 */
[----:B------:R-:W-:-:S02]  /*22ec0*/  @!P0 IMAD.MOV.U32 R53, RZ, RZ, R52 ;  /* 0x000000ffff358224 */ /* 0x000fc400078e0034 */
[----:B------:R-:W-:Y:S01]  /*22ed0*/  @!P0 IMAD.MOV.U32 R52, RZ, RZ, R54 ;  /* 0x000000ffff348224 */ /* 0x000fe200078e0036 */
[C---:B0-----:R-:W-:Y:S02]  /*22ee0*/  @!P2 LEA R2, P5, R222.reuse, R14, 0x2 ;  /* 0x0000000ede02a211 */ /* 0x041fe400078a10ff */
[----:B------:R-:W-:Y:S02]  /*22ef0*/  @!P1 IMAD.MOV.U32 R54, RZ, RZ, R57 ;  /* 0x000000ffff369224 */ /* 0x000fe400078e0039 */
[----:B------:R-:W-:Y:S01]  /*22f00*/  @!P4 IMAD.MOV.U32 R57, RZ, RZ, R56 ;  /* 0x000000ffff39c224 */ /* 0x000fe200078e0038 */
[----:B------:R-:W-:Y:S02]  /*22f10*/  @!P2 LEA.HI.X R3, R222, R0, R8, 0x2, P5 ;  /* 0x00000000de03a211 */ /* 0x000fe400028f1408 */
[C---:B------:R-:W-:Y:S02]  /*22f20*/  @!P0 LEA R8, P5, R221.reuse, R14, 0x2 ;  /* 0x0000000edd088211 */ /* 0x040fe400078a10ff */
[----:B------:R-:W-:Y:S01]  /*22f30*/  @!P4 MOV R56, R58 ;  /* 0x0000003a0038c202 */ /* 0x000fe20000000f00 */
[----:B------:R0:W-:Y:S01]  /*22f40*/  @!P2 ST.E.64 desc[UR42][R2.64], R50 ;  /* 0x000000320200a985 */ /* 0x0001e2000c101b2a */
[----:B------:R-:W-:Y:S01]  /*22f50*/  @!P1 LEA R4, P2, R220, R14, 0x2 ;  /* 0x0000000edc049211 */ /* 0x000fe200078410ff */
[----:B------:R-:W-:Y:S01]  /*22f60*/  @!P3 IMAD.MOV.U32 R58, RZ, RZ, R67 ;  /* 0x000000ffff3ab224 */ /* 0x000fe200078e0043 */
[----:B------:R-:W-:-:S02]  /*22f70*/  @!P0 LEA.HI.X R9, R221, R0, R12, 0x2, P5 ;  /* 0x00000000dd098211 */ /* 0x000fc400028f140c */
[----:B------:R-:W-:Y:S02]  /*22f80*/  @!P1 LEA.HI.X R5, R220, R0, R11, 0x2, P2 ;  /* 0x00000000dc059211 */ /* 0x000fe400010f140b */
[----:B------:R-:W-:Y:S01]  /*22f90*/  ISETP.GE.AND P2, PT, R217, UR4, PT ;  /* 0x00000004d9007c0c */ /* 0x000fe2000bf46270 */
[----:B------:R3:W-:Y:S01]  /*22fa0*/  @!P0 ST.E.64 desc[UR42][R8.64], R52 ;  /* 0x0000003408008985 */ /* 0x0007e2000c101b2a */
[C---:B--2---:R-:W-:Y:S02]  /*22fb0*/  @!P4 LEA R6, P0, R219.reuse, R14, 0x2 ;  /* 0x0000000edb06c211 */ /* 0x044fe400078010ff */
[----:B------:R-:W-:Y:S01]  /*22fc0*/  SHF.R.S32.HI R12, RZ, 0x1f, R219 ;  /* 0x0000001fff0c7819 */ /* 0x000fe200000114db */
[----:B------:R2:W-:Y:S01]  /*22fd0*/  @!P1 ST.E.64 desc[UR42][R4.64], R54 ;  /* 0x0000003604009985 */ /* 0x0005e2000c101b2a */
[----:B------:R-:W-:Y:S02]  /*22fe0*/  ISETP.GE.AND P1, PT, R216, UR4, PT ;  /* 0x00000004d8007c0c */ /* 0x000fe4000bf26270 */
[----:B------:R-:W-:-:S02]  /*22ff0*/  @!P4 LEA.HI.X R7, R219, R0, R12, 0x2, P0 ;  /* 0x00000000db07c211 */ /* 0x000fc400000f140c */
[C---:B0-----:R-:W-:Y:S02]  /*23000*/  @!P3 LEA R2, P5, R218.reuse, R14, 0x2 ;  /* 0x0000000eda02b211 */ /* 0x041fe400078a10ff */
[----:B------:R-:W-:Y:S01]  /*23010*/  SHF.R.S32.HI R11, RZ, 0x1f, R218 ;  /* 0x0000001fff0b7819 */ /* 0x000fe200000114da */
[----:B------:R-:W-:Y:S01]  /*23020*/  @!P4 ST.E.64 desc[UR42][R6.64], R56 ;  /* 0x000000380600c985 */ /* 0x000fe2000c101b2a */
[----:B------:R-:W-:Y:S01]  /*23030*/  ISETP.GE.AND P0, PT, R215, UR4, PT ;  /* 0x00000004d7007c0c */ /* 0x000fe2000bf06270 */
[----:B------:R-:W-:Y:S01]  /*23040*/  @!P2 IMAD.MOV.U32 R67, RZ, RZ, R66 ;  /* 0x000000ffff43a224 */ /* 0x000fe200078e0042 */
[----:B------:R-:W-:Y:S01]  /*23050*/  @!P3 LEA.HI.X R3, R218, R0, R11, 0x2, P5 ;  /* 0x00000000da03b211 */ /* 0x000fe200028f140b */
[----:B------:R-:W-:Y:S01]  /*23060*/  @!P2 IMAD.MOV.U32 R66, RZ, RZ, R68 ;  /* 0x000000ffff42a224 */ /* 0x000fe200078e0044 */
[----:B------:R-:W-:Y:S01]  /*23070*/  SHF.R.S32.HI R11, RZ, 0x1f, R217 ;  /* 0x0000001fff0b7819 */ /* 0x000fe200000114d9 */
[----:B------:R-:W-:Y:S01]  /*23080*/  @!P1 IMAD.MOV.U32 R68, RZ, RZ, R71 ;  /* 0x000000ffff449224 */ /* 0x000fe200078e0047 */
[----:B---3--:R-:W-:Y:S01]  /*23090*/  @!P2 LEA R8, P4, R217, R14, 0x2 ;  /* 0x0000000ed908a211 */ /* 0x008fe200078810ff */
[----:B------:R0:W-:Y:S01]  /*230a0*/  @!P3 ST.E.64 desc[UR42][R2.64], R58 ;  /* 0x0000003a0200b985 */ /* 0x0001e2000c101b2a */
[----:B------:R-:W-:-:S02]  /*230b0*/  ISETP.GE.AND P3, PT, R214, UR4, PT ;  /* 0x00000004d6007c0c */ /* 0x000fc4000bf66270 */
[----:B------:R-:W-:Y:S02]  /*230c0*/  @!P2 LEA.HI.X R9, R217, R0, R11, 0x2, P4 ;  /* 0x00000000d909a211 */ /* 0x000fe400020f140b */
[C---:B--2---:R-:W-:Y:S01]  /*230d0*/  @!P1 LEA R4, P5, R216.reuse, R14, 0x2 ;  /* 0x0000000ed8049211 */ /* 0x044fe200078a10ff */
[----:B------:R-:W-:Y:S01]  /*230e0*/  @!P0 IMAD.MOV.U32 R71, RZ, RZ, R70 ;  /* 0x000000ffff478224 */ /* 0x000fe200078e0046 */
[----:B------:R-:W-:Y:S01]  /*230f0*/  SHF.R.S32.HI R12, RZ, 0x1f, R216 ;  /* 0x0000001fff0c7819 */ /* 0x000fe200000114d8 */
[----:B------:R-:W-:Y:S01]  /*23100*/  @!P2 ST.E.64 desc[UR42][R8.64], R66 ;  /* 0x000000420800a985 */ /* 0x000fe2000c101b2a */
[----:B------:R-:W-:Y:S01]  /*23110*/  ISETP.GE.AND P2, PT, R213, UR4, PT ;  /* 0x00000004d5007c0c */ /* 0x000fe2000bf46270 */
[----:B------:R-:W-:Y:S01]  /*23120*/  @!P0 IMAD.MOV.U32 R70, RZ, RZ, R72 ;  /* 0x000000ffff468224 */ /* 0x000fe200078e0048 */
[----:B------:R-:W-:Y:S02]  /*23130*/  @!P1 LEA.HI.X R5, R216, R0, R12, 0x2, P5 ;  /* 0x00000000d8059211 */ /* 0x000fe400028f140c */
[-C--:B------:R-:W-:Y:S01]  /*23140*/  @!P0 LEA R10, P4, R215, R14.reuse, 0x2 ;  /* 0x0000000ed70a8211 */ /* 0x080fe200078810ff */
[----:B------:R-:W-:Y:S01]  /*23150*/  @!P3 IMAD.MOV.U32 R72, RZ, RZ, R87 ;  /* 0x000000ffff48b224 */ /* 0x000fe200078e0057 */
[----:B------:R-:W-:Y:S01]  /*23160*/  SHF.R.S32.HI R12, RZ, 0x1f, R215 ;  /* 0x0000001fff0c7819 */ /* 0x000fe200000114d7 */
[----:B------:R2:W-:Y:S01]  /*23170*/  @!P1 ST.E.64 desc[UR42][R4.64], R68 ;  /* 0x0000004404009985 */ /* 0x0005e2000c101b2a */
[----:B0-----:R-:W-:-:S02]  /*23180*/  @!P3 LEA R2, P1, R214, R14, 0x2 ;  /* 0x0000000ed602b211 */ /* 0x001fc400078210ff */
[-C--:B------:R-:W-:Y:S02]  /*23190*/  @!P0 LEA.HI.X R11, R215, R0.reuse, R12, 0x2, P4 ;  /* 0x00000000d70b8211 */ /* 0x080fe400020f140c */
[----:B------:R-:W-:Y:S01]  /*231a0*/  ISETP.GE.AND P4, PT, R212, UR4, PT ;  /* 0x00000004d4007c0c */ /* 0x000fe2000bf86270 */
[----:B------:R-:W-:Y:S01]  /*231b0*/  @!P2 IMAD.MOV.U32 R87, RZ, RZ, R86 ;  /* 0x000000ffff57a224 */ /* 0x000fe200078e0056 */
[----:B------:R-:W-:Y:S01]  /*231c0*/  ISETP.GE.AND P5, PT, R211, UR4, PT ;  /* 0x00000004d3007c0c */ /* 0x000fe2000bfa6270 */
[----:B------:R0:W-:Y:S01]  /*231d0*/  @!P0 ST.E.64 desc[UR42][R10.64], R70 ;  /* 0x000000460a008985 */ /* 0x0001e2000c101b2a */
[----:B------:R-:W-:Y:S01]  /*231e0*/  ISETP.GE.AND P0, PT, R210, UR4, PT ;  /* 0x00000004d2007c0c */ /* 0x000fe2000bf06270 */
[----:B------:R-:W-:Y:S01]  /*231f0*/  @!P2 IMAD.MOV.U32 R86, RZ, RZ, R88 ;  /* 0x000000ffff56a224 */ /* 0x000fe200078e0058 */
[----:B------:R-:W-:Y:S02]  /*23200*/  @!P3 LEA.HI.X R3, R214, R0, R13, 0x2, P1 ;  /* 0x00000000d603b211 */ /* 0x000fe400008f140d */
[----:B------:R-:W-:-:S02]  /*23210*/  SHF.R.S32.HI R12, RZ, 0x1f, R213 ;  /* 0x0000001fff0c7819 */ /* 0x000fc400000114d5 */
[C---:B------:R-:W-:Y:S01]  /*23220*/  @!P2 LEA R6, P1, R213.reuse, R14, 0x2 ;  /* 0x0000000ed506a211 */ /* 0x040fe200078210ff */
[----:B------:R3:W-:Y:S01]  /*23230*/  @!P3 ST.E.64 desc[UR42][R2.64], R72 ;  /* 0x000000480200b985 */ /* 0x0007e2000c101b2a */
[----:B------:R-:W-:Y:S01]  /*23240*/  SHF.R.S32.HI R13, RZ, 0x1f, R212 ;  /* 0x0000001fff0d7819 */ /* 0x000fe200000114d4 */
[----:B------:R-:W-:Y:S01]  /*23250*/  @!P4 IMAD.MOV.U32 R88, RZ, RZ, R91 ;  /* 0x000000ffff58c224 */ /* 0x000fe200078e005b */
[----:B------:R-:W-:Y:S01]  /*23260*/  @!P2 LEA.HI.X R7, R213, R0, R12, 0x2, P1 ;  /* 0x00000000d507a211 */ /* 0x000fe200008f140c */
[----:B------:R-:W-:Y:S01]  /*23270*/  @!P5 IMAD.MOV.U32 R93, RZ, RZ, R90 ;  /* 0x000000ffff5dd224 */ /* 0x000fe200078e005a */
[-C--:B--2---:R-:W-:Y:S02]  /*23280*/  @!P4 LEA R4, P1, R212, R14.reuse, 0x2 ;  /* 0x0000000ed404c211 */ /* 0x084fe400078210ff */
[----:B------:R-:W-:Y:S01]  /*23290*/  SHF.R.S32.HI R12, RZ, 0x1f, R211 ;  /* 0x0000001fff0c7819 */ /* 0x000fe200000114d3 */
[----:B------:R3:W-:Y:S01]  /*232a0*/  @!P2 ST.E.64 desc[UR42][R6.64], R86 ;  /* 0x000000560600a985 */ /* 0x0007e2000c101b2a */
[----:B------:R-:W-:-:S02]  /*232b0*/  @!P5 LEA R8, P2, R211, R14, 0x2 ;  /* 0x0000000ed308d211 */ /* 0x000fc400078410ff */
[----:B0-----:R-:W-:Y:S02]  /*232c0*/  @!P0 LEA R10, P3, R210, R14, 0x2 ;  /* 0x0000000ed20a8211 */ /* 0x001fe400078610ff */
[-C--:B------:R-:W-:Y:S02]  /*232d0*/  @!P4 LEA.HI.X R5, R212, R0.reuse, R13, 0x2, P1 ;  /* 0x00000000d405c211 */ /* 0x080fe400008f140d */
[-C--:B------:R-:W-:Y:S02]  /*232e0*/  @!P5 LEA.HI.X R9, R211, R0.reuse, R12, 0x2, P2 ;  /* 0x00000000d309d211 */ /* 0x080fe400010f140c */
[----:B------:R-:W-:Y:S01]  /*232f0*/  @!P0 LEA.HI.X R11, R210, R0, R229, 0x2, P3 ;  /* 0x00000000d20b8211 */ /* 0x000fe200018f14e5 */
[----:B------:R3:W-:Y:S04]  /*23300*/  @!P4 ST.E.64 desc[UR42][R4.64], R88 ;  /* 0x000000580400c985 */ /* 0x0007e8000c101b2a */
[----:B------:R3:W-:Y:S04]  /*23310*/  @!P5 ST.E.64 desc[UR42][R8.64], R92 ;  /* 0x0000005c0800d985 */ /* 0x0007e8000c101b2a */
[----:B------:R3:W-:Y:S01]  /*23320*/  @!P0 ST.E.64 desc[UR42][R10.64], R62 ;  /* 0x0000003e0a008985 */ /* 0x0007e2000c101b2a */
[----:B------:R-:W-:-:S13]  /*23330*/  ISETP.GE.AND P0, PT, R209, UR4, PT ;  /* 0x00000004d1007c0c */ /* 0x000fda000bf06270 */
[----:B---3--:R-:W-:Y:S05]  /*23340*/  @P0 BRA `(.L_x_1806) ;  /* 0x0000000c002c0947 */ /* 0x008fea0003800000 */
[----:B------:R-:W-:-:S04]  /*23350*/  LEA R14, P0, R209, R14, 0x2 ;  /* 0x0000000ed10e7211 */ /* 0x000fc800078010ff */
[----:B------:R-:W-:-:S05]  /*23360*/  LEA.HI.X R15, R209, R0, R228, 0x2, P0 ;  /* 0x00000000d10f7211 */ /* 0x000fca00000f14e4 */
[----:B------:R0:W-:Y:S01]  /*23370*/  ST.E.64 desc[UR42][R14.64], R64 ;  /* 0x000000400e007985 */ /* 0x0001e2000c101b2a */
[----:B------:R-:W-:Y:S05]  /*23380*/  BRA `(.L_x_1806) ;  /* 0x0000000c001c7947 */ /* 0x000fea0003800000 */
.L_x_1792:
[----:B------:R-:W-:Y:S01]  /*23390*/  ULDC.64 UR4, c[0x0][0xc08] ;  /* 0x0003020000047ab9 */ /* 0x000fe20000000a00 */
[----:B------:R-:W4:Y:S01]  /*233a0*/  LDC.64 R2, c[0x0][0xc00] ;  /* 0x00030000ff027b82 */ /* 0x000f220000000a00 */
[----:B------:R-:W-:Y:S01]  /*233b0*/  ISETP.NE.U32.AND P0, PT, RZ, UR4, PT ;  /* 0x00000004ff007c0c */ /* 0x000fe2000bf05070 */
[----:B------:R-:W-:Y:S01]  /*233c0*/  IMAD.MOV.U32 R15, RZ, RZ, RZ ;  /* 0x000000ffff0f7224 */ /* 0x000fe200078e00ff */
[----:B------:R-:W0:Y:S02]  /*233d0*/  S2R R0, SR_TID.X ;  /* 0x0000000000007919 */ /* 0x000e240000002100 */
[----:B------:R-:W-:Y:S01]  /*233e0*/  ISETP.NE.AND.EX P1, PT, RZ, UR5, PT, P0 ;  /* 0x00000005ff007c0c */ /* 0x000fe2000bf25300 */
[----:B------:R-:W-:Y:S02]  /*233f0*/  ULDC.64 UR4, c[0x0][0xc00] ;  /* 0x0003000000047ab9 */ /* 0x000fe40000000a00 */
[----:B------:R-:W-:-:S04]  /*23400*/  ISETP.NE.U32.AND P0, PT, RZ, UR4, PT ;  /* 0x00000004ff007c0c */ /* 0x000fc8000bf05070 */
[----:B------:R-:W-:-:S06]  /*23410*/  ISETP.NE.AND.EX P0, PT, RZ, UR5, PT, P0 ;  /* 0x00000005ff007c0c */ /* 0x000fcc000bf05300 */
[----:B------:R-:W1:Y:S01]  /*23420*/  @P1 LDC.64 R4, c[0x0][0xc08] ;  /* 0x00030200ff041b82 */ /* 0x000e620000000a00 */
[----:B------:R-:W-:Y:S02]  /*23430*/  ULDC UR4, c[0x0][0xa88] ;  /* 0x0002a20000047ab9 */ /* 0x000fe40000000800 */
[----:B------:R-:W-:Y:S02]  /*23440*/  IMAD.U32 R20, RZ, RZ, UR4 ;  /* 0x00000004ff147e24 */ /* 0x000fe4000f8e00ff */
[----:B----4-:R-:W-:-:S05]  /*23450*/  IMAD.WIDE R2, R207, 0x4, R2 ;  /* 0x00000004cf027825 */ /* 0x010fca00078e0202 */
[----:B------:R4:W5:Y:S01]  /*23460*/  @P0 LDG.E R15, desc[UR42][R2.64] ;  /* 0x0000002a020f0981 */ /* 0x000962000c1e1900 */
[----:B--2---:R-:W-:Y:S01]  /*23470*/  ISETP.GT.AND P2, PT, R206, 0x1, PT ;  /* 0x00000001ce00780c */ /* 0x004fe20003f44270 */
[----:B0-----:R-:W-:Y:S02]  /*23480*/  VIADD R0, R0, 0xffffff80 ;  /* 0xffffff8000007836 */ /* 0x001fe40000000000 */
[----:B-1----:R-:W-:-:S05]  /*23490*/  @P1 IMAD.WIDE R4, R207, 0x4, R4 ;  /* 0x00000004cf041825 */ /* 0x002fca00078e0204 */
[----:B------:R4:W5:Y:S01]  /*234a0*/  @P1 LDG.E R20, desc[UR42][R4.64] ;  /* 0x0000002a04141981 */ /* 0x000962000c1e1900 */
[----:B------:R-:W-:Y:S02]  /*234b0*/  ISETP.GT.AND P3, PT, R0, 0x7f, PT ;  /* 0x0000007f0000780c */ /* 0x000fe40003f64270 */
[----:B-----5:R-:W-:Y:S01]  /*234c0*/  SHF.R.S32.HI R24, RZ, 0x1f, R207 ;  /* 0x0000001fff187819 */ /* 0x020fe200000114cf */
[----:B------:R-:W-:Y:S10]  /*234d0*/  @P1 BRA `(.L_x_1811) ;  /* 0x0000000000101947 */ /* 0x000ff40003800000 */
[----:B------:R-:W-:Y:S05]  /*234e0*/  @!P0 BRA `(.L_x_1811) ;  /* 0x00000000000c8947 */ /* 0x000fea0003800000 */
[----:B----4-:R-:W2:Y:S04]  /*234f0*/  LDG.E R5, desc[UR42][R2.64] ;  /* 0x0000002a02057981 */ /* 0x010ea8000c1e1900 */
[----:B------:R-:W2:Y:S02]  /*23500*/  LDG.E R20, desc[UR42][R2.64+0x4] ;  /* 0x0000042a02147981 */ /* 0x000ea4000c1e1900 */
[----:B--2---:R-:W-:-:S07]  /*23510*/  IMAD.IADD R20, R20, 0x1, -R5 ;  /* 0x0000000114147824 */ /* 0x004fce00078e0a05 */
.L_x_1811:
[----:B------:R-:W-:Y:S01]  /*23520*/  BSSY B1, `(.L_x_1812) ;  /* 0x0000036000017945 */ /* 0x000fe20003800000 */
[----:B------:R-:W-:Y:S02]  /*23530*/  SEL R25, R207, RZ, !P0 ;  /* 0x000000ffcf197207 */ /* 0x000fe40004000000 */
[----:B------:R-:W-:Y:S02]  /*23540*/  SEL R24, R24, RZ, !P0 ;  /* 0x000000ff18187207 */ /* 0x000fe40004000000 */
[----:B------:R-:W-:Y:S01]  /*23550*/  SHF.R.S32.HI R14, RZ, 0x1f, R15 ;  /* 0x0000001fff0e7819 */ /* 0x000fe2000001140f */
[----:B------:R-:W-:Y:S06]  /*23560*/  @P3 BRA `(.L_x_1813) ;  /* 0x0000000000c43947 */ /* 0x000fec0003800000 */
[----:B----4-:R-:W0:Y:S01]  /*23570*/  S2R R2, SR_TID.X ;  /* 0x0000000000027919 */ /* 0x010e220000002100 */
[----:B------:R-:W1:Y:S02]  /*23580*/  LDC R29, c[0x0][0xbe8] ;  /* 0x0002fa00ff1d7b82 */ /* 0x000e640000000800 */
[----:B-1----:R-:W-:Y:S01]  /*23590*/  IMAD R0, R20, R29, RZ ;  /* 0x0000001d14007224 */ /* 0x002fe200078e02ff */
[----:B0-----:R-:W-:-:S04]  /*235a0*/  IADD3 R27, R177, -0x80, R2 ;  /* 0xffffff80b11b7810 */ /* 0x001fc80007ffe002 */
        /* <DEDUP_REMOVED lines=9> */
[----:B------:R-:W2:Y:S08]  /*23640*/  LDC.64 R8, c[0x0][R26+0x218] ;  /* 0x000086001a087b82 */ /* 0x000eb00000000a00 */
[----:B------:R-:W4:Y:S08]  /*23650*/  LDC.64 R6, c[0x0][R26+0x228] ;  /* 0x00008a001a067b82 */ /* 0x000f300000000a00 */
[----:B------:R-:W5:Y:S08]  /*23660*/  LDC.64 R4, c[0x0][R26+0x210] ;  /* 0x000084001a047b82 */ /* 0x000f700000000a00 */
[----:B------:R-:W3:Y:S08]  /*23670*/  @P0 LDC R0, c[0x0][0xbec] ;  /* 0x0002fb00ff000b82 */ /* 0x000ef00000000800 */
[----:B------:R-:W4:Y:S01]  /*23680*/  @P0 LDC R33, c[0x0][0xbf0] ;  /* 0x0002fc00ff210b82 */ /* 0x000f220000000800 */
[----:B-1----:R-:W-:-:S07]  /*23690*/  IMAD R11, R11, R25, RZ ;  /* 0x000000190b0b7224 */ /* 0x002fce00078e02ff */
[----:B0-----:R-:W0:Y:S01]  /*236a0*/  @!P3 LDC R2, c[0x0][0xb50] ;  /* 0x0002d400ff02bb82 */ /* 0x001e220000000800 */
[----:B------:R-:W-:Y:S02]  /*236b0*/  IMAD R11, R10, R24, R11 ;  /* 0x000000180a0b7224 */ /* 0x000fe400078e020b */
[----:B---3--:R-:W-:-:S05]  /*236c0*/  @P0 IMAD.HI.U32 R0, R27, R0, RZ ;  /* 0x000000001b000227 */ /* 0x008fca00078e00ff */
[----:B------:R-:W1:Y:S01]  /*236d0*/  @!P3 LDC R3, c[0x0][0xb54] ;  /* 0x0002d500ff03bb82 */ /* 0x000e620000000800 */
[-C--:B--2---:R-:W-:Y:S02]  /*236e0*/  IMAD R31, R9, R168.reuse, RZ ;  /* 0x000000a8091f7224 */ /* 0x084fe400078e02ff */
[----:B------:R-:W-:Y:S01]  /*236f0*/  IMAD.WIDE.U32 R12, R8, R168, RZ ;  /* 0x000000a8080c7225 */ /* 0x000fe200078e00ff */
[----:B----4-:R-:W-:Y:S02]  /*23700*/  @P0 SHF.R.U32.HI R21, RZ, R33, R0 ;  /* 0x00000021ff150219 */ /* 0x010fe40000011600 */
[----:B------:R-:W-:Y:S01]  /*23710*/  SEL R33, R208, RZ, P3 ;  /* 0x000000ffd0217207 */ /* 0x000fe20001800000 */
[----:B------:R-:W-:-:S04]  /*23720*/  IMAD.WIDE.U32 R8, R10, R25, RZ ;  /* 0x000000190a087225 */ /* 0x000fc800078e00ff */
[----:B------:R-:W-:Y:S01]  /*23730*/  IMAD.IADD R13, R31, 0x1, R13 ;  /* 0x000000011f0d7824 */ /* 0x000fe200078e020d */
[----:B------:R-:W-:Y:S01]  /*23740*/  IADD3 R12, P0, P1, R8, R12, R15 ;  /* 0x0000000c080c7210 */ /* 0x000fe2000791e00f */
[----:B------:R-:W-:Y:S02]  /*23750*/  IMAD.MOV R0, RZ, RZ, -R21 ;  /* 0x000000ffff007224 */ /* 0x000fe400078e0a15 */
[----:B------:R-:W-:Y:S02]  /*23760*/  IMAD.IADD R11, R9, 0x1, R11 ;  /* 0x00000001090b7824 */ /* 0x000fe400078e020b */
[-C--:B------:R-:W-:Y:S02]  /*23770*/  IMAD R31, R7, R33.reuse, RZ ;  /* 0x00000021071f7224 */ /* 0x080fe400078e02ff */
[----:B------:R-:W-:-:S04]  /*23780*/  IMAD.WIDE.U32 R6, R6, R33, RZ ;  /* 0x0000002106067225 */ /* 0x000fc800078e00ff */
[----:B------:R-:W-:Y:S01]  /*23790*/  IMAD R9, R29, R0, R27 ;  /* 0x000000001d097224 */ /* 0x000fe200078e021b */
[----:B------:R-:W-:Y:S01]  /*237a0*/  IADD3.X R0, R11, R13, R14, P0, P1 ;  /* 0x0000000d0b007210 */ /* 0x000fe200007e240e */
[----:B------:R-:W-:Y:S01]  /*237b0*/  IMAD.IADD R7, R31, 0x1, R7 ;  /* 0x000000011f077824 */ /* 0x000fe200078e0207 */
[----:B------:R-:W-:Y:S02]  /*237c0*/  IADD3 R6, P0, P1, R21, R12, R6 ;  /* 0x0000000c15067210 */ /* 0x000fe4000791e006 */
[----:B------:R-:W-:Y:S02]  /*237d0*/  SHF.R.S32.HI R21, RZ, 0x1f, R21 ;  /* 0x0000001fff157819 */ /* 0x000fe40000011415 */
[----:B------:R-:W-:Y:S02]  /*237e0*/  SHF.R.S32.HI R11, RZ, 0x1f, R9 ;  /* 0x0000001fff0b7819 */ /* 0x000fe40000011409 */
[----:B------:R-:W-:Y:S01]  /*237f0*/  IADD3.X R7, R21, R0, R7, P0, P1 ;  /* 0x0000000015077210 */ /* 0x000fe200007e2407 */
[----:B-----5:R-:W-:-:S04]  /*23800*/  IMAD R0, R5, R9, RZ ;  /* 0x0000000905007224 */ /* 0x020fc800078e02ff */
[C---:B------:R-:W-:Y:S02]  /*23810*/  IMAD R11, R4.reuse, R11, R0 ;  /* 0x0000000b040b7224 */ /* 0x040fe400078e0200 */
[----:B------:R-:W-:-:S04]  /*23820*/  IMAD.WIDE.U32 R4, R4, R9, R6 ;  /* 0x0000000904047225 */ /* 0x000fc800078e0006 */
[----:B------:R-:W-:Y:S01]  /*23830*/  IMAD.IADD R0, R5, 0x1, R11 ;  /* 0x0000000105007824 */ /* 0x000fe200078e020b */
[----:B0-----:R-:W-:Y:S01]  /*23840*/  LEA R2, P0, R4, R2, 0x2 ;  /* 0x0000000204027211 */ /* 0x001fe200078010ff */
[----:B------:R-:W-:-:S03]  /*23850*/  IMAD.MOV.U32 R5, RZ, RZ, -0x800000 ;  /* 0xff800000ff057424 */ /* 0x000fc600078e00ff */
[----:B-1----:R-:W-:-:S05]  /*23860*/  LEA.HI.X R3, R4, R3, R0, 0x2, P0 ;  /* 0x0000000304037211 */ /* 0x002fca00000f1400 */
[----:B------:R0:W-:Y:S04]  /*23870*/  STG.E desc[UR42][R2.64], R5 ;  /* 0x0000000502007986 */ /* 0x0001e8000c10192a */
.L_x_1813:
[----:B------:R-:W-:Y:S05]  /*23880*/  BSYNC B1 ;  /* 0x0000000000017941 */ /* 0x000fea0003800000 */
.L_x_1812:
[----:B------:R-:W-:Y:S05]  /*23890*/  @P2 BRA `(.L_x_1806) ;  /* 0x0000000400d82947 */ /* 0x000fea0003800000 */
[----:B------:R-:W1:Y:S01]  /*238a0*/  LDC R21, c[0x0][0xbe8] ;  /* 0x0002fa00ff157b82 */ /* 0x000e620000000800 */
[----:B------:R-:W-:Y:S01]  /*238b0*/  ULDC.64 UR4, c[0x0][0xaa0] ;  /* 0x0002a80000047ab9 */ /* 0x000fe20000000a00 */
[----:B------:R-:W-:Y:S01]  /*238c0*/  ULDC.64 UR6, c[0x0][0xaf0] ;  /* 0x0002bc0000067ab9 */ /* 0x000fe20000000a00 */
[----:B------:R-:W-:Y:S02]  /*238d0*/  IMAD R0, R14, UR4, RZ ;  /* 0x000000040e007c24 */ /* 0x000fe4000f8e02ff */
[----:B0---4-:R-:W-:-:S04]  /*238e0*/  IMAD.WIDE.U32 R2, R15, UR4, RZ ;  /* 0x000000040f027c25 */ /* 0x011fc8000f8e00ff */
[----:B------:R-:W-:Y:S01]  /*238f0*/  IMAD R5, R15, UR5, R0 ;  /* 0x000000050f057c24 */ /* 0x000fe2000f8e0200 */
[----:B------:R-:W-:Y:S01]  /*23900*/  ULDC.64 UR4, c[0x0][0xae8] ;  /* 0x0002ba0000047ab9 */ /* 0x000fe20000000a00 */
[----:B------:R-:W-:-:S03]  /*23910*/  IMAD R0, R205, 0x20, R225 ;  /* 0x00000020cd007824 */ /* 0x000fc600078e02e1 */
[----:B------:R-:W-:Y:S01]  /*23920*/  IADD3 R3, R3, R5, RZ ;  /* 0x0000000503037210 */ /* 0x000fe20007ffe0ff */
[----:B------:R-:W-:Y:S02]  /*23930*/  IMAD.IADD R9, R177, 0x1, R0 ;  /* 0x00000001b1097824 */ /* 0x000fe400078e0200 */
[----:B------:R-:W-:-:S04]  /*23940*/  IMAD.WIDE.U32 R2, R168, UR4, R2 ;  /* 0x00000004a8027c25 */ /* 0x000fc8000f8e0002 */
[----:B------:R-:W-:Y:S01]  /*23950*/  IMAD.MOV.U32 R5, RZ, RZ, R9 ;  /* 0x000000ffff057224 */ /* 0x000fe200078e0009 */
[----:B-1----:R-:W-:Y:S01]  /*23960*/  ISETP.NE.AND P0, PT, R21, 0x1, PT ;  /* 0x000000011500780c */ /* 0x002fe20003f05270 */
[----:B------:R-:W-:Y:S01]  /*23970*/  IMAD R3, R168, UR5, R3 ;  /* 0x00000005a8037c24 */ /* 0x000fe2000f8e0203 */
[----:B------:R-:W-:Y:S01]  /*23980*/  ULDC.64 UR4, c[0x0][0xae0] ;  /* 0x0002b80000047ab9 */ /* 0x000fe20000000a00 */
[----:B------:R-:W-:-:S10]  /*23990*/  IMAD.WIDE.U32 R2, R25, UR6, R2 ;  /* 0x0000000619027c25 */ /* 0x000fd4000f8e0002 */
        /* <DEDUP_REMOVED lines=24> */
[----:B------:R-:W-:Y:S06]  /*23b20*/  BRA.DIV UR4, `(.L_x_1814) ;  /* 0x000000ba04b07947 */ /* 0x000fec000b800000 */
[----:B------:R0:W1:Y:S04]  /*23b30*/  SHFL.IDX PT, R3, R2, RZ, 0x181f ;  /* 0x00181fff02037589 */ /* 0x00006800000e0000 */
[----:B------:R0:W2:Y:S02]  /*23b40*/  SHFL.IDX PT, R14, R0, RZ, 0x181f ;  /* 0x00181fff000e7589 */ /* 0x0000a400000e0000 */
.L_x_2105:
[----:B------:R-:W-:Y:S01]  /*23b50*/  IMAD R21, R20, R21, RZ ;  /* 0x0000001514157224 */ /* 0x000fe200078e02ff */
[----:B------:R-:W-:Y:S01]  /*23b60*/  BSSY B1, `(.L_x_1815) ;  /* 0x000000f000017945 */ /* 0x000fe20003800000 */
[----:B------:R-:W-:-:S05]  /*23b70*/  IMAD.IADD R6, R225, 0x1, R177 ;  /* 0x00000001e1067824 */ /* 0x000fca00078e02b1 */
        /* <DEDUP_REMOVED lines=11> */
[----:B------:R4:W-:Y:S04]  /*23c30*/  @!P2 ST.E.128 desc[UR42][R4.64], RZ ;  /* 0x000000ff0400a985 */ /* 0x0009e8000c101d2a */
[----:B------:R4:W-:Y:S02]  /*23c40*/  @!P3 ST.E.128 desc[UR42][R14.64], RZ ;  /* 0x000000ff0e00b985 */ /* 0x0009e4000c101d2a */
.L_x_1816:
[----:B------:R-:W-:Y:S05]  /*23c50*/  BSYNC B1 ;  /* 0x0000000000017941 */ /* 0x000fea0003800000 */
.L_x_1815:
[----:B------:R-:W-:-:S03]  /*23c60*/  UMOV UR4, 0xffffffff ;  /* 0xffffffff00047882 */ /* 0x000fc60000000000 */
[----:B------:R-:W-:Y:S05]  /*23c70*/  BRA.DIV UR4, `(.L_x_1817) ;  /* 0x000000ba04907947 */ /* 0x000fea000b800000 */
[----:B-1----:R1:W0:Y:S04]  /*23c80*/  SHFL.IDX PT, R3, R2, 0x1, 0x181f ;  /* 0x00381f0002037f89 */ /* 0x00222800000e0000 */
[----:B--2-4-:R1:W2:Y:S02]  /*23c90*/  SHFL.IDX PT, R14, R0, 0x1, 0x181f ;  /* 0x00381f00000e7f89 */ /* 0x0142a400000e0000 */
.L_x_2109:
        /* <DEDUP_REMOVED lines=13> */
[----:B------:R4:W-:Y:S04]  /*23d70*/  @!P2 ST.E.128 desc[UR42][R4.64], RZ ;  /* 0x000000ff0400a985 */ /* 0x0009e8000c101d2a */
[----:B------:R4:W-:Y:S02]  /*23d80*/  @!P3 ST.E.128 desc[UR42][R14.64], RZ ;  /* 0x000000ff0e00b985 */ /* 0x0009e4000c101d2a */
.L_x_1819:
[----:B------:R-:W-:Y:S05]  /*23d90*/  BSYNC B1 ;  /* 0x0000000000017941 */ /* 0x000fea0003800000 */
.L_x_1818:
[----:B------:R-:W-:-:S03]  /*23da0*/  UMOV UR4, 0xffffffff ;  /* 0xffffffff00047882 */ /* 0x000fc60000000000 */
[----:B------:R-:W-:Y:S05]  /*23db0*/  BRA.DIV UR4, `(.L_x_1820) ;  /* 0x000000ba04887947 */ /* 0x000fea000b800000 */
[----:B0-----:R0:W0:Y:S04]  /*23dc0*/  SHFL.IDX PT, R3, R2, 0x2, 0x181f ;  /* 0x00581f0002037f89 */ /* 0x00102800000e0000 */
[----:B--2-4-:R2:W4:Y:S02]  /*23dd0*/  SHFL.IDX PT, R14, R0, 0x2, 0x181f ;  /* 0x00581f00000e7f89 */ /* 0x01452400000e0000 */
.L_x_2113:
        /* <DEDUP_REMOVED lines=9> */
[-C--:B----4-:R-:W-:Y:S02]  /*23e70*/  @!P2 LEA R4, P0, R200, R14.reuse, 0x1 ;  /* 0x0000000ec804a211 */ /* 0x090fe400078008ff */
[----:B------:R-:W-:Y:S02]  /*23e80*/  @!P3 LEA R14, P1, R204, R14, 0x1 ;  /* 0x0000000ecc0eb211 */ /* 0x000fe400078208ff */
[-C--:B0-----:R-:W-:Y:S02]  /*23e90*/  @!P2 LEA.HI.X R5, R200, R3.reuse, R8, 0x1, P0 ;  /* 0x00000003c805a211 */ /* 0x081fe400000f0c08 */
[----:B------:R-:W-:-:S03]  /*23ea0*/  @!P3 LEA.HI.X R15, R204, R3, R7, 0x1, P1 ;  /* 0x00000003cc0fb211 */ /* 0x000fc600008f0c07 */
[----:B------:R0:W-:Y:S04]  /*23eb0*/  @!P2 ST.E.128 desc[UR42][R4.64], RZ ;  /* 0x000000ff0400a985 */ /* 0x0001e8000c101d2a */
[----:B------:R0:W-:Y:S02]  /*23ec0*/  @!P3 ST.E.128 desc[UR42][R14.64], RZ ;  /* 0x000000ff0e00b985 */ /* 0x0001e4000c101d2a */
.L_x_1822:
[----:B------:R-:W-:Y:S05]  /*23ed0*/  BSYNC B1 ;  /* 0x0000000000017941 */ /* 0x000fea0003800000 */
.L_x_1821:
[----:B------:R-:W-:-:S03]  /*23ee0*/  UMOV UR4, 0xffffffff ;  /* 0xffffffff00047882 */ /* 0x000fc60000000000 */
[----:B------:R-:W-:Y:S05]  /*23ef0*/  BRA.DIV UR4, `(.L_x_1823) ;  /* 0x000000ba04807947 */ /* 0x000fea000b800000 */
[----:B0-----:R0:W0:Y:S04]  /*23f00*/  SHFL.IDX PT, R3, R2, 0x3, 0x181f ;  /* 0x00781f0002037f89 */ /* 0x00102800000e0000 */
[----:B----4-:R4:W0:Y:S02]  /*23f10*/  SHFL.IDX PT, R14, R0, 0x3, 0x181f ;  /* 0x00781f00000e7f89 */ /* 0x01082400000e0000 */
.L_x_2117:
[----:B-12-4-:R-:W-:-:S05]  /*23f20*/  VIADD R0, R6, 0x60 ;  /* 0x0000006006007836 */ /* 0x016fca0000000000 */
[----:B------:R-:W-:-:S13]  /*23f30*/  ISETP.GE.AND P0, PT, R0, R21, PT ;  /* 0x000000150000720c */ /* 0x000fda0003f06270 */
[----:B------:R-:W-:Y:S05]  /*23f40*/  @P0 BRA `(.L_x_1806) ;  /* 0x00000000002c0947 */ /* 0x000fea0003800000 */
[----:B------:R-:W-:Y:S01]  /*23f50*/  ULDC UR4, c[0x0][0xac8] ;  /* 0x0002b20000047ab9 */ /* 0x000fe20000000800 */
[----:B------:R-:W-:Y:S02]  /*23f60*/  SHF.R.S32.HI R7, RZ, 0x1f, R200 ;  /* 0x0000001fff077819 */ /* 0x000fe400000114c8 */
[----:B------:R-:W-:Y:S02]  /*23f70*/  ISETP.GE.AND P2, PT, R200, UR4, PT ;  /* 0x00000004c8007c0c */ /* 0x000fe4000bf46270 */
[----:B------:R-:W-:Y:S02]  /*23f80*/  ISETP.GE.AND P3, PT, R204, UR4, PT ;  /* 0x00000004cc007c0c */ /* 0x000fe4000bf66270 */
[----:B0-----:R-:W-:-:S09]  /*23f90*/  SHF.R.S32.HI R2, RZ, 0x1f, R204 ;  /* 0x0000001fff027819 */ /* 0x001fd200000114cc */
[-C--:B------:R-:W-:Y:S02]  /*23fa0*/  @!P2 LEA R4, P0, R200, R14.reuse, 0x1 ;  /* 0x0000000ec804a211 */ /* 0x080fe400078008ff */
[----:B------:R-:W-:Y:S02]  /*23fb0*/  @!P3 LEA R14, P1, R204, R14, 0x1 ;  /* 0x0000000ecc0eb211 */ /* 0x000fe400078208ff */
[-C--:B------:R-:W-:Y:S02]  /*23fc0*/  @!P2 LEA.HI.X R5, R200, R3.reuse, R7, 0x1, P0 ;  /* 0x00000003c805a211 */ /* 0x080fe400000f0c07 */
[----:B------:R-:W-:-:S03]  /*23fd0*/  @!P3 LEA.HI.X R15, R204, R3, R2, 0x1, P1 ;  /* 0x00000003cc0fb211 */ /* 0x000fc600008f0c02 */
[----:B------:R0:W-:Y:S04]  /*23fe0*/  @!P2 ST.E.128 desc[UR42][R4.64], RZ ;  /* 0x000000ff0400a985 */ /* 0x0001e8000c101d2a */
[----:B------:R0:W-:Y:S02]  /*23ff0*/  @!P3 ST.E.128 desc[UR42][R14.64], RZ ;  /* 0x000000ff0e00b985 */ /* 0x0001e4000c101d2a */
.L_x_1806:
[----:B------:R-:W-:Y:S05]  /*24000*/  BSYNC B0 ;  /* 0x0000000000007941 */ /* 0x000fea0003800000 */
.L_x_1791:
[----:B------:R-:W-:Y:S02]  /*24010*/  ULDC UR4, c[0x0][0xc3c] ;  /* 0x00030f0000047ab9 */ /* 0x000fe40000000800 */
[----:B---3--:R-:W-:-:S13]  /*24020*/  ISETP.GE.AND P0, PT, R191, UR4, PT ;  /* 0x00000004bf007c0c */ /* 0x008fda000bf06270 */
[----:B------:R-:W-:Y:S05]  /*24030*/  @!P0 BRA `(.L_x_1824) ;  /* 0xfffffdd4005c8947 */ /* 0x000fea000383ffff */
[----:B------:R-:W-:Y:S05]  /*24040*/  BRA `(.L_x_1581) ;  /* 0x0000008400587947 */ /* 0x000fea0003800000 */
.L_x_1579:
        /* <DEDUP_REMOVED lines=10> */
[----:B------:R0:W1:Y:S01]  /*240f0*/  @P0 LDS.128 R16, [R2+0x228d0] ;  /* 0x0228d00002100984 */ /* 0x0000620000000c00 */
[----:B------:R-:W-:Y:S06]  /*24100*/  @P0 BAR.ARV 0x4, 0x180 ;  /* 0x0106000000000b1d */ /* 0x000fec0000002000 */
[----:B------:R-:W-:Y:S05]  /*24110*/  @P0 BRA `(.L_x_1825) ;  /* 0x0000000c00980947 */ /* 0x000fea0003800000 */
[----:B------:R-:W2:Y:S01]  /*24120*/  S2R R4, SR_TID.X ;  /* 0x0000000000047919 */ /* 0x000ea20000002100 */
[----:B------:R-:W-:Y:S01]  /*24130*/  ULDC UR4, c[0x0][0xc3c] ;  /* 0x00030f0000047ab9 */ /* 0x000fe20000000800 */
[----:B------:R-:W-:Y:S02]  /*24140*/  IMAD.MOV.U32 R0, RZ, RZ, RZ ;  /* 0x000000ffff007224 */ /* 0x000fe400078e00ff */
[----:B------:R-:W-:Y:S01]  /*24150*/  IMAD.MOV.U32 R9, RZ, RZ, RZ ;  /* 0x000000ffff097224 */ /* 0x000fe200078e00ff */
        /* <DEDUP_REMOVED lines=41> */
.L_x_1828:
[----:B------:R-:W0:Y:S01]  /*243f0*/  LDC R0, c[0x0][0xc3c] ;  /* 0x00030f00ff007b82 */ /* 0x000e220000000800 */
[----:B------:R-:W-:Y:S01]  /*24400*/  UIADD3 UR4, UR4, 0x1f, URZ ;  /* 0x0000001f04047890 */ /* 0x000fe2000fffe03f */
[----:B------:R-:W-:Y:S02]  /*24410*/  ULDC UR7, c[0x0][0xc3c] ;  /* 0x00030f0000077ab9 */ /* 0x000fe40000000800 */
[----:B-1----:R-:W-:-:S03]  /*24420*/  IMAD.U32 R19, RZ, RZ, UR7 ;  /* 0x00000007ff137e24 */ /* 0x002fc6000f8e00ff */
        /* <DEDUP_REMOVED lines=29> */
[----:B0-----:R-:W-:-:S04]  /*24600*/  IMAD R3, R2, UR5, RZ ;  /* 0x0000000502037c24 */ /* 0x001fc8000f8e02ff */
[----:B------:R-:W-:-:S05]  /*24610*/  IMAD.IADD R6, R3, 0x1, R6 ;  /* 0x0000000103067824 */ /* 0x000fca00078e0206 */
[----:B------:R-:W-:-:S13]  /*24620*/  ISETP.GT.AND P6, PT, R6, UR6, PT ;  /* 0x0000000606007c0c */ /* 0x000fda000bfc4270 */
[----:B------:R-:W-:Y:S05]  /*24630*/  @!P6 BRA `(.L_x_1828) ;  /* 0xfffffffc006ce947 */ /* 0x000fea000383ffff */
.L_x_1826:
        /* <DEDUP_REMOVED lines=9> */
[----:B0-----:R-:W-:-:S07]  /*246d0*/  ISETP.NE.AND P1, PT, R9, 0x1, PT ;  /* 0x000000010900780c */ /* 0x001fce0003f25270 */
[----:B-1----:R-:W-:Y:S06]  /*246e0*/  @!P0 BRA `(.L_x_1829) ;  /* 0x0000000000088947 */ /* 0x002fec0003800000 */
[----:B------:R-:W-:-:S06]  /*246f0*/  VIADD R16, R19, 0xffffffff ;  /* 0xffffffff13107836 */ /* 0x000fcc0000000000 */
[----:B------:R0:W1:Y:S02]  /*24700*/  SHFL.IDX PT, R16, R5, R16, 0x1f ;  /* 0x00001f1005107589 */ /* 0x00006400000e0000 */
.L_x_1829:
[----:B-1----:R-:W-:Y:S02]  /*24710*/  IMAD R16, R16, UR5, R3 ;  /* 0x0000000510107c24 */ /* 0x002fe4000f8e0203 */
[----:B------:R-:W-:-:S03]  /*24720*/  VIADD R19, R19, UR4 ;  /* 0x0000000413137c36 */ /* 0x000fc60008000000 */
[----:B0-----:R-:W-:Y:S01]  /*24730*/  IADD3 R5, -R16, UR6, RZ ;  /* 0x0000000610057c10 */ /* 0x001fe2000fffe1ff */
[----:B------:R-:W-:Y:S06]  /*24740*/  @!P1 BRA `(.L_x_1830) ;  /* 0x0000000000e89947 */ /* 0x000fec0003800000 */
[-C--:B--2---:R-:W-:Y:S02]  /*24750*/  IABS R12, R0.reuse ;  /* 0x00000000000c7213 */ /* 0x084fe40000000000 */
[----:B------:R-:W-:Y:S02]  /*24760*/  IABS R4, R9 ;  /* 0x0000000900047213 */ /* 0x000fe40000000000 */
[----:B------:R-:W0:Y:S01]  /*24770*/  I2F.RP R6, R12 ;  /* 0x0000000c00067306 */ /* 0x000e220000209400 */
[----:B------:R-:W-:-:S07]  /*24780*/  IABS R10, R0 ;  /* 0x00000000000a7213 */ /* 0x000fce0000000000 */
[----:B------:R-:W1:Y:S08]  /*24790*/  I2F.RP R8, R4 ;  /* 0x0000000400087306 */ /* 0x000e700000209400 */
[----:B0-----:R-:W0:Y:S08]  /*247a0*/  MUFU.RCP R6, R6 ;  /* 0x0000000600067308 */ /* 0x001e300000001000 */
[----:B-1----:R-:W-:Y:S01]  /*247b0*/  MUFU.RCP R8, R8 ;  /* 0x0000000800087308 */ /* 0x002fe20000001000 */
        /* <DEDUP_REMOVED lines=35> */
[----:B------:R-:W-:Y:S01]  /*249f0*/  @!P1 IMAD.IADD R3, R3, 0x1, -R4 ;  /* 0x0000000103039824 */ /* 0x000fe200078e0a04 */
[----:B------:R-:W-:Y:S02]  /*24a00*/  @!P1 IADD3 R2, R2, 0x1, RZ ;  /* 0x0000000102029810 */ /* 0x000fe40007ffe0ff */
        /* <DEDUP_REMOVED lines=14> */
.L_x_1830:
[----:B------:R-:W0:Y:S02]  /*24af0*/  LDC.64 R2, c[0x0][0xc90] ;  /* 0x00032400ff027b82 */ /* 0x000e240000000a00 */
[----:B0-----:R-:W-:-:S05]  /*24b00*/  IMAD.WIDE R2, R19, 0x4, R2 ;  /* 0x0000000413027825 */ /* 0x001fca00078e0202 */
        /* <DEDUP_REMOVED lines=31> */
[----:B------:R-:W-:-:S04]  /*24d00*/  VIADDMNMX R11, R3, UR5, R11, PT ;  /* 0x00000005030b7c46 */ /* 0x000fc8000b80010b */
        /* <DEDUP_REMOVED lines=24> */
[----:B------:R-:W-:Y:S02]  /*24e90*/  @!P2 IADD3 R2, -R2, RZ, RZ ;  /* 0x000000ff0202a210 */ /* 0x000fe40007ffe1ff */
[----:B------:R-:W-:-:S05]  /*24ea0*/  @!P1 LOP3.LUT R2, RZ, R11, RZ, 0x33, !PT ;  /* 0x0000000bff029212 */ /* 0x000fca00078e33ff */
[----:B------:R-:W-:-:S07]  /*24eb0*/  IMAD R18, R2, R18, R3 ;  /* 0x0000001202127224 */ /* 0x000fce00078e0203 */
.L_x_1831:
[----:B------:R-:W-:-:S05]  /*24ec0*/  LOP3.LUT R17, RZ, R2, RZ, 0x33, !PT ;  /* 0x00000002ff117212 */ /* 0x000fca00078e33ff */
[----:B------:R-:W-:Y:S01]  /*24ed0*/  IMAD.IADD R17, R0, 0x1, R17 ;  /* 0x0000000100117824 */ /* 0x000fe200078e0211 */
[----:B------:R-:W-:Y:S06]  /*24ee0*/  BRA `(.L_x_1832) ;  /* 0x00000000000c7947 */ /* 0x000fec0003800000 */
.L_x_1827:
[----:B------:R-:W-:Y:S02]  /*24ef0*/  IMAD.MOV.U32 R17, RZ, RZ, RZ ;  /* 0x000000ffff117224 */ /* 0x000fe400078e00ff */
[----:B------:R-:W-:Y:S02]  /*24f00*/  IMAD.U32 R16, RZ, RZ, UR6 ;  /* 0x00000006ff107e24 */ /* 0x000fe4000f8e00ff */
[----:B------:R-:W-:-:S07]  /*24f10*/  IMAD.MOV.U32 R18, RZ, RZ, RZ ;  /* 0x000000ffff127224 */ /* 0x000fce00078e00ff */
.L_x_1832:
[----:B------:R-:W-:-:S13]  /*24f20*/  ISETP.NE.AND P0, PT, R7, RZ, PT ;  /* 0x000000ff0700720c */ /* 0x000fda0003f05270 */
[----:B------:R-:W0:Y:S01]  /*24f30*/  @!P0 S2R R3, SR_CgaCtaId ;  /* 0x0000000000038919 */ /* 0x000e220000008800 */
[----:B------:R-:W-:-:S04]  /*24f40*/  @!P0 MOV R0, 0x400 ;  /* 0x0000040000008802 */ /* 0x000fc80000000f00 */
[----:B0-----:R-:W-:-:S05]  /*24f50*/  @!P0 LEA R0, R3, R0, 0x18 ;  /* 0x0000000003008211 */ /* 0x001fca00078ec0ff */
[----:B------:R2:W-:Y:S01]  /*24f60*/  @!P0 STS.128 [R0+0x228d0], R16 ;  /* 0x0228d01000008388 */ /* 0x0005e20000000c00 */
[----:B------:R-:W-:Y:S06]  /*24f70*/  BAR.ARV 0x5, 0x180 ;  /* 0x0146000000007b1d */ /* 0x000fec0000002000 */
.L_x_1825:
        /* <DEDUP_REMOVED lines=8> */
[----:B------:R-:W-:Y:S01]  /*25000*/  MOV R23, 0x400 ;  /* 0x0000040000177802 */ /* 0x000fe20000000f00 */
[----:B------:R-:W-:Y:S01]  /*25010*/  IMAD.MOV.U32 R33, RZ, RZ, 0x40 ;  /* 0x00000040ff217424 */ /* 0x000fe200078e00ff */
[----:B------:R-:W-:Y:S01]  /*25020*/  BSSY B7, `(.L_x_1833) ;  /* 0x0000719000077945 */ /* 0x000fe20003800000 */
[----:B------:R-:W-:Y:S01]  /*25030*/  IMAD.MOV.U32 R31, RZ, RZ, 0x20 ;  /* 0x00000020ff1f7424 */ /* 0x000fe200078e00ff */
[----:B------:R-:W-:Y:S01]  /*25040*/  CS2R R24, SRZ ;  /* 0x0000000000187805 */ /* 0x000fe2000001ff00 */
[----:B------:R-:W-:Y:S01]  /*25050*/  IMAD.MOV.U32 R29, RZ, RZ, 0x1 ;  /* 0x00000001ff1d7424 */ /* 0x000fe200078e00ff */
[----:B------:R-:W-:Y:S01]  /*25060*/  ULDC.64 UR40, c[0x0][0x198] ;  /* 0x0000660000287ab9 */ /* 0x000fe20000000a00 */
[----:B------:R-:W-:Y:S01]  /*25070*/  IMAD.MOV.U32 R28, RZ, RZ, 0x1 ;  /* 0x00000001ff1c7424 */ /* 0x000fe200078e00ff */
[----:B------:R-:W-:-:S02]  /*25080*/  ULOP3.LUT UR39, UR36, 0x2, URZ, 0xfc, !UPT ;  /* 0x0000000224277892 */ /* 0x000fc4000f8efc3f */
[----:B------:R-:W-:Y:S01]  /*25090*/  ULOP3.LUT UR37, UR36, 0x1, URZ, 0xfc, !UPT ;  /* 0x0000000124257892 */ /* 0x000fe2000f8efc3f */
[----:B------:R-:W-:Y:S01]  /*250a0*/  ULDC UR38, c[0x0][0xc] ;  /* 0x0000030000267ab9 */ /* 0x000fe20000000800 */
[C---:B-1----:R-:W-:Y:S01]  /*250b0*/  IMAD.SHL.U32 R35, R12.reuse, 0x10, RZ ;  /* 0x000000100c237824 */ /* 0x042fe200078e00ff */
[C---:B------:R-:W-:Y:S01]  /*250c0*/  LOP3.LUT R11, R12.reuse, 0x7f, RZ, 0xc0, !PT ;  /* 0x0000007f0c0b7812 */ /* 0x040fe200078ec0ff */
[C---:B------:R-:W-:Y:S01]  /*250d0*/  IMAD.SHL.U32 R5, R12.reuse, 0x2, RZ ;  /* 0x000000020c057824 */ /* 0x040fe200078e00ff */
[----:B------:R-:W-:Y:S01]  /*250e0*/  SHF.R.U32.HI R4, RZ, 0x1, R12 ;  /* 0x00000001ff047819 */ /* 0x000fe2000001160c */
[C---:B0-----:R-:W-:Y:S01]  /*250f0*/  IMAD.SHL.U32 R2, R12.reuse, 0x80, RZ ;  /* 0x000000800c027824 */ /* 0x041fe200078e00ff */
[----:B------:R-:W-:Y:S01]  /*25100*/  SHF.R.U32.HI R8, RZ, 0x5, R11 ;  /* 0x00000005ff087819 */ /* 0x000fe2000001160b */
[----:B------:R-:W-:Y:S01]  /*25110*/  IMAD.SHL.U32 R7, R12, 0x4, RZ ;  /* 0x000000040c077824 */ /* 0x000fe200078e00ff */
[C---:B--2---:R-:W-:Y:S02]  /*25120*/  LOP3.LUT R0, R35.reuse, 0x1b0, RZ, 0xc0, !PT ;  /* 0x000001b023007812 */ /* 0x044fe400078ec0ff */
[----:B------:R-:W-:-:S02]  /*25130*/  LOP3.LUT R3, R35, 0x40, RZ, 0xc0, !PT ;  /* 0x0000004023037812 */ /* 0x000fc400078ec0ff */
[----:B------:R-:W-:Y:S02]  /*25140*/  LOP3.LUT R0, R0, 0x30, R5, 0x78, !PT ;  /* 0x0000003000007812 */ /* 0x000fe400078e7805 */
[----:B------:R-:W-:Y:S01]  /*25150*/  LOP3.LUT R5, R2, 0x400, RZ, 0xc0, !PT ;  /* 0x0000040002057812 */ /* 0x000fe200078ec0ff */
[----:B------:R-:W-:Y:S01]  /*25160*/  IMAD R3, R8, 0x200, R3 ;  /* 0x0000020008037824 */ /* 0x000fe200078e0203 */
[----:B------:R-:W-:-:S03]  /*25170*/  R2P PR, R12, 0x16 ;  /* 0x000000160c007804 */ /* 0x000fc60000000000 */
[----:B------:R-:W-:Y:S01]  /*25180*/  IMAD.IADD R9, R0, 0x1, R3 ;  /* 0x0000000100097824 */ /* 0x000fe200078e0203 */
[----:B------:R-:W-:Y:S01]  /*25190*/  LOP3.LUT R3, R2, 0x380, RZ, 0xc0, !PT ;  /* 0x0000038002037812 */ /* 0x000fe200078ec0ff */
[----:B------:R-:W-:Y:S01]  /*251a0*/  IMAD R5, R8, 0x800, R5 ;  /* 0x0000080008057824 */ /* 0x000fe200078e0205 */
[----:B------:R-:W-:Y:S01]  /*251b0*/  SEL R34, R33, 0xffffffc0, !P2 ;  /* 0xffffffc021227807 */ /* 0x000fe20005000000 */
[----:B------:R-:W-:Y:S01]  /*251c0*/  IMAD.SHL.U32 R0, R12, 0x20, RZ ;  /* 0x000000200c007824 */ /* 0x000fe200078e00ff */
[C---:B------:R-:W-:Y:S01]  /*251d0*/  LOP3.LUT R4, R3.reuse, 0x30, R4, 0xf8, !PT ;  /* 0x0000003003047812 */ /* 0x040fe200078ef804 */
[----:B------:R-:W-:Y:S01]  /*251e0*/  STL [R1+0x8], R9 ;  /* 0x0000080901007387 */ /* 0x000fe20000100800 */
[----:B------:R-:W-:Y:S02]  /*251f0*/  LOP3.LUT R6, R3, 0x10, R12, 0xf8, !PT ;  /* 0x0000001003067812 */ /* 0x000fe400078ef80c */
[--C-:B------:R-:W-:Y:S02]  /*25200*/  LOP3.LUT R3, R4, 0x70, R35.reuse, 0x78, !PT ;  /* 0x0000007004037812 */ /* 0x100fe400078e7823 */
[----:B------:R-:W-:-:S02]  /*25210*/  LOP3.LUT R6, R6, 0x70, R35, 0x78, !PT ;  /* 0x0000007006067812 */ /* 0x000fc400078e7823 */
[----:B------:R-:W-:Y:S02]  /*25220*/  LOP3.LUT R3, R3, 0xc00, R2, 0xf8, !PT ;  /* 0x00000c0003037812 */ /* 0x000fe400078ef802 */
[----:B------:R-:W-:Y:S01]  /*25230*/  LOP3.LUT R10, R0, 0x380, RZ, 0xc0, !PT ;  /* 0x00000380000a7812 */ /* 0x000fe200078ec0ff */
[----:B------:R-:W-:Y:S01]  /*25240*/  IMAD.IADD R2, R5, 0x1, R6 ;  /* 0x0000000105027824 */ /* 0x000fe200078e0206 */
[----:B------:R-:W-:Y:S01]  /*25250*/  SEL R33, R33, 0xffffffc0, !P4 ;  /* 0xffffffc021217807 */ /* 0x000fe20006000000 */
[----:B------:R0:W-:Y:S01]  /*25260*/  STL [R1+0x10], R3 ;  /* 0x0000100301007387 */ /* 0x0001e20000100800 */
[----:B------:R-:W-:Y:S02]  /*25270*/  LOP3.LUT R10, R10, 0x30, R35, 0xf8, !PT ;  /* 0x000000300a0a7812 */ /* 0x000fe400078ef823 */
[----:B------:R-:W-:Y:S01]  /*25280*/  LOP3.LUT R35, R35, 0x30, RZ, 0xc0, !PT ;  /* 0x0000003023237812 */ /* 0x000fe200078ec0ff */
[----:B------:R1:W-:Y:S01]  /*25290*/  STL [R1+0xc], R2 ;  /* 0x00000c0201007387 */ /* 0x0003e20000100800 */
[----:B------:R-:W-:-:S02]  /*252a0*/  LOP3.LUT R32, R10, 0x70, R7, 0x78, !PT ;  /* 0x000000700a207812 */ /* 0x000fc400078e7807 */
[----:B------:R-:W-:Y:S02]  /*252b0*/  SEL R31, R31, 0xffffffe0, !P1 ;  /* 0xffffffe01f1f7807 */ /* 0x000fe40004800000 */
[----:B0-----:R-:W-:Y:S01]  /*252c0*/  SHF.R.U32.HI R3, RZ, 0x2, R11 ;  /* 0x00000002ff037819 */ /* 0x001fe2000001160b */
[----:B-1----:R-:W-:-:S03]  /*252d0*/  IMAD.SHL.U32 R2, R8, 0x400, RZ ;  /* 0x0000040008027824 */ /* 0x002fc600078e00ff */
[----:B------:R-:W-:Y:S01]  /*252e0*/  LOP3.LUT R0, R3, 0x60, R0, 0xf8, !PT ;  /* 0x0000006003007812 */ /* 0x000fe200078ef800 */
[----:B---3--:R-:W-:Y:S01]  /*252f0*/  IMAD.U32 R2, RZ, RZ, UR4 ;  /* 0x00000004ff027e24 */ /* 0x008fe2000f8e00ff */
[----:B------:R-:W-:-:S04]  /*25300*/  LOP3.LUT R3, R35, 0x40, RZ, 0xfc, !PT ;  /* 0x0000004023037812 */ /* 0x000fc800078efcff */
[----:B------:R-:W-:Y:S01]  /*25310*/  LEA R23, R2, R23, 0x18 ;  /* 0x0000001702177211 */ /* 0x000fe200078ec0ff */
[----:B------:R0:W-:Y:S04]  /*25320*/  STL [R1+0x4], R2 ;  /* 0x0000040201007387 */ /* 0x0001e80000100800 */
[----:B------:R-:W-:Y:S01]  /*25330*/  IMAD.IADD R0, R23, 0x1, R9 ;  /* 0x0000000117007824 */ /* 0x000fe200078e0209 */
[----:B------:R1:W-:Y:S04]  /*25340*/  STL [R1+0x30], RZ ;  /* 0x000030ff01007387 */ /* 0x0003e80000100800 */
[----:B------:R1:W-:Y:S01]  /*25350*/  STL [R1+0x14], R0 ;  /* 0x0000140001007387 */ /* 0x0003e20000100800 */
[----:B0-----:R-:W-:-:S07]  /*25360*/  LOP3.LUT R2, R35, 0x80, RZ, 0xfc, !PT ;  /* 0x0000008023027812 */ /* 0x001fce00078efcff */
.L_x_1967:
[----:B------:R-:W-:Y:S05]  /*25370*/  YIELD ;  /* 0x0000000000007946 */ /* 0x000fea0003800000 */
[----:B------:R-:W-:Y:S01]  /*25380*/  ULDC.64 UR4, c[0x0][0xa28] ;  /* 0x00028a0000047ab9 */ /* 0x000fe20000000a00 */
[----:B------:R-:W-:Y:S01]  /*25390*/  IMAD.MOV.U32 R37, RZ, RZ, RZ ;  /* 0x000000ffff257224 */ /* 0x000fe200078e00ff */
[----:B------:R-:W-:Y:S01]  /*253a0*/  ISETP.NE.U32.AND P0, PT, RZ, UR4, PT ;  /* 0x00000004ff007c0c */ /* 0x000fe2000bf05070 */
[----:B0-----:R-:W0:Y:S01]  /*253b0*/  LDC.64 R4, c[0x0][0xa00] ;  /* 0x00028000ff047b82 */ /* 0x001e220000000a00 */
[----:B-12---:R-:W-:Y:S01]  /*253c0*/  MOV R0, RZ ;  /* 0x000000ff00007202 */ /* 0x006fe20000000f00 */
[----:B------:R-:W-:Y:S01]  /*253d0*/  ULDC.64 UR6, c[0x0][0xa10] ;  /* 0x0002840000067ab9 */ /* 0x000fe20000000a00 */
[----:B------:R-:W-:Y:S01]  /*253e0*/  ISETP.NE.AND.EX P0, PT, RZ, UR5, PT, P0 ;  /* 0x00000005ff007c0c */ /* 0x000fe2000bf05300 */
[----:B------:R-:W-:-:S12]  /*253f0*/  ULDC.64 UR4, c[0x0][0xa18] ;  /* 0x0002860000047ab9 */ /* 0x000fd80000000a00 */
[----:B------:R-:W1:Y:S02]  /*25400*/  @P0 LDC.64 R2, c[0x0][0xa28] ;  /* 0x00028a00ff020b82 */ /* 0x000e640000000a00 */
[----:B-1----:R-:W-:-:S05]  /*25410*/  @P0 IMAD.WIDE R2, R19, 0x4, R2 ;  /* 0x0000000413020825 */ /* 0x002fca00078e0202 */
[----:B------:R1:W5:Y:S01]  /*25420*/  @P0 LDG.E R37, desc[UR42][R2.64] ;  /* 0x0000002a02250981 */ /* 0x000362000c1e1900 */
[----:B------:R-:W-:Y:S01]  /*25430*/  ISETP.NE.U32.AND P0, PT, RZ, UR4, PT ;  /* 0x00000004ff007c0c */ /* 0x000fe2000bf05070 */
[----:B0-----:R-:W-:Y:S01]  /*25440*/  IMAD.WIDE R4, R19, 0x4, R4 ;  /* 0x0000000413047825 */ /* 0x001fe200078e0204 */
[----:B------:R-:W-:Y:S02]  /*25450*/  ISETP.NE.U32.AND P1, PT, RZ, UR6, PT ;  /* 0x00000006ff007c0c */ /* 0x000fe4000bf25070 */
[----:B------:R-:W-:Y:S01]  /*25460*/  ISETP.NE.AND.EX P2, PT, RZ, UR5, PT, P0 ;  /* 0x00000005ff007c0c */ /* 0x000fe2000bf45300 */
[----:B------:R-:W-:Y:S01]  /*25470*/  ULDC.64 UR4, c[0x0][0xa00] ;  /* 0x0002800000047ab9 */ /* 0x000fe20000000a00 */
[----:B------:R-:W-:Y:S01]  /*25480*/  ISETP.NE.AND.EX P1, PT, RZ, UR7, PT, P1 ;  /* 0x00000007ff007c0c */ /* 0x000fe2000bf25310 */
[----:B------:R-:W-:Y:S01]  /*25490*/  IMAD.MOV.U32 R6, RZ, RZ, RZ ;  /* 0x000000ffff067224 */ /* 0x000fe200078e00ff */
[----:B------:R-:W-:Y:S01]  /*254a0*/  ISETP.NE.U32.AND P0, PT, RZ, UR4, PT ;  /* 0x00000004ff007c0c */ /* 0x000fe2000bf05070 */
[----:B-1----:R-:W0:Y:S03]  /*254b0*/  LDC.64 R2, c[0x0][0xa10] ;  /* 0x00028400ff027b82 */ /* 0x002e260000000a00 */
[----:B------:R-:W-:-:S05]  /*254c0*/  ISETP.NE.AND.EX P0, PT, RZ, UR5, PT, P0 ;  /* 0x00000005ff007c0c */ /* 0x000fca000bf05300 */
[----:B------:R-:W1:Y:S08]  /*254d0*/  @P2 LDC.64 R8, c[0x0][0xa18] ;  /* 0x00028600ff082b82 */ /* 0x000e700000000a00 */
[----:B------:R-:W2:Y:S01]  /*254e0*/  @P0 LDG.E R0, desc[UR42][R4.64] ;  /* 0x0000002a04000981 */ /* 0x000ea2000c1e1900 */
[----:B0-----:R-:W-:-:S05]  /*254f0*/  IMAD.WIDE R2, R19, 0x4, R2 ;  /* 0x0000000413027825 */ /* 0x001fca00078e0202 */
[----:B------:R-:W5:Y:S01]  /*25500*/  @P1 LDG.E R6, desc[UR42][R2.64] ;  /* 0x0000002a02061981 */ /* 0x000f62000c1e1900 */
[----:B------:R-:W-:Y:S02]  /*25510*/  ULDC UR4, c[0x0][0x288] ;  /* 0x0000a20000047ab9 */ /* 0x000fe40000000800 */
[----:B------:R-:W-:Y:S01]  /*25520*/  IMAD.U32 R27, RZ, RZ, UR4 ;  /* 0x00000004ff1b7e24 */ /* 0x000fe2000f8e00ff */
[----:B------:R-:W-:Y:S02]  /*25530*/  ULDC.64 UR4, c[0x0][0x418] ;  /* 0x0001060000047ab9 */ /* 0x000fe40000000a00 */
[----:B------:R-:W-:-:S03]  /*25540*/  UISETP.NE.U32.AND UP0, UPT, UR4, URZ, UPT ;  /* 0x0000003f0400728c */ /* 0x000fc6000bf05070 */
[----:B------:R-:W-:Y:S01]  /*25550*/  ULDC UR4, c[0x0][0x424] ;  /* 0x0001090000047ab9 */ /* 0x000fe20000000800 */
[----:B------:R-:W-:Y:S01]  /*25560*/  UISETP.NE.AND.EX UP0, UPT, UR5, URZ, UPT, UP0 ;  /* 0x0000003f0500728c */ /* 0x000fe2000bf05300 */
[----:B-1----:R-:W-:Y:S02]  /*25570*/  @P2 IMAD.WIDE R8, R19, 0x4, R8 ;  /* 0x0000000413082825 */ /* 0x002fe400078e0208 */
[----:B------:R-:W-:Y:S01]  /*25580*/  ULDC UR5, c[0x0][0x2f0] ;  /* 0x0000bc0000057ab9 */ /* 0x000fe20000000800 */
[----:B------:R-:W-:Y:S02]  /*25590*/  USEL UR4, UR4, 0x1, UP0 ;  /* 0x0000000104047887 */ /* 0x000fe40008000000 */
[----:B------:R0:W5:Y:S02]  /*255a0*/  @P2 LDG.E R27, desc[UR42][R8.64] ;  /* 0x0000002a081b2981 */ /* 0x000164000c1e1900 */
[----:B------:R-:W-:-:S03]  /*255b0*/  UIMAD UR4, UR4, UR5, URZ ;  /* 0x00000005040472a4 */ /* 0x000fc6000f8e023f */
[----:B------:R-:W-:-:S03]  /*255c0*/  ULDC UR5, c[0x0][0x348] ;  /* 0x0000d20000057ab9 */ /* 0x000fc60000000800 */
[----:B------:R-:W-:Y:S02]  /*255d0*/  IMAD.U32 R7, RZ, RZ, UR4 ;  /* 0x00000004ff077e24 */ /* 0x000fe4000f8e00ff */
[----:B0-----:R-:W-:Y:S01]  /*255e0*/  IMAD.U32 R8, RZ, RZ, UR5 ;  /* 0x00000005ff087e24 */ /* 0x001fe2000f8e00ff */
[----:B--2---:R0:W-:Y:S01]  /*255f0*/  STL [R1+0x18], R0 ;  /* 0x0000180001007387 */ /* 0x0041e20000100800 */
[----:B------:R-:W-:Y:S05]  /*25600*/  @P2 BRA `(.L_x_1834) ;  /* 0x0000000000102947 */ /* 0x000fea0003800000 */
[----:B------:R-:W-:Y:S05]  /*25610*/  @!P0 BRA `(.L_x_1834) ;  /* 0x00000000000c8947 */ /* 0x000fea0003800000 */
[----:B-----5:R-:W2:Y:S04]  /*25620*/  LDG.E R27, desc[UR42][R4.64] ;  /* 0x0000002a041b7981 */ /* 0x020ea8000c1e1900 */
[----:B------:R-:W2:Y:S02]  /*25630*/  LDG.E R4, desc[UR42][R4.64+0x4] ;  /* 0x0000042a04047981 */ /* 0x000ea4000c1e1900 */
[----:B--2---:R-:W-:-:S07]  /*25640*/  IMAD.IADD R27, R4, 0x1, -R27 ;  /* 0x00000001041b7824 */ /* 0x004fce00078e0a1b */
.L_x_1834:
[----:B------:R-:W-:Y:S01]  /*25650*/  ULDC.64 UR4, c[0x0][0xa20] ;  /* 0x0002880000047ab9 */ /* 0x000fe20000000a00 */
[C---:B0-----:R-:W-:Y:S02]  /*25660*/  LOP3.LUT R0, R18.reuse, 0xff000000, RZ, 0xc0, !PT ;  /* 0xff00000012007812 */ /* 0x041fe400078ec0ff */
[----:B------:R-:W-:Y:S02]  /*25670*/  ISETP.NE.U32.AND P0, PT, RZ, UR4, PT ;  /* 0x00000004ff007c0c */ /* 0x000fe4000bf05070 */
[----:B------:R-:W-:Y:S02]  /*25680*/  SHF.R.U32.HI R0, RZ, 0x8, R0 ;  /* 0x00000008ff007819 */ /* 0x000fe40000011600 */
[----:B------:R-:W-:Y:S02]  /*25690*/  ISETP.NE.AND.EX P0, PT, RZ, UR5, PT, P0 ;  /* 0x00000005ff007c0c */ /* 0x000fe4000bf05300 */
[C---:B------:R-:W-:Y:S02]  /*256a0*/  LOP3.LUT R4, R18.reuse, 0xff0000, RZ, 0xc0, !PT ;  /* 0x00ff000012047812 */ /* 0x040fe400078ec0ff */
[----:B------:R-:W-:-:S02]  /*256b0*/  LOP3.LUT R18, R18, 0xffff, RZ, 0xc0, !PT ;  /* 0x0000ffff12127812 */ /* 0x000fc400078ec0ff */
[----:B------:R-:W-:-:S07]  /*256c0*/  LEA.HI R0, R4, R0, RZ, 0x10 ;  /* 0x0000000004007211 */ /* 0x000fce00078f80ff */
[----:B------:R-:W-:Y:S05]  /*256d0*/  @!P0 BRA `(.L_x_1835) ;  /* 0x0000000000108947 */ /* 0x000fea0003800000 */
[----:B------:R-:W0:Y:S02]  /*256e0*/  LDC.64 R4, c[0x0][0xa20] ;  /* 0x00028800ff047b82 */ /* 0x000e240000000a00 */
[----:B0-----:R-:W-:-:S05]  /*256f0*/  IMAD.WIDE R4, R19, 0x4, R4 ;  /* 0x0000000413047825 */ /* 0x001fca00078e0204 */
[----:B------:R0:W5:Y:S01]  /*25700*/  LDG.E R7, desc[UR42][R4.64] ;  /* 0x0000002a04077981 */ /* 0x000162000c1e1900 */
[----:B------:R-:W-:Y:S05]  /*25710*/  BRA `(.L_x_1836) ;  /* 0x0000000000247947 */ /* 0x000fea0003800000 */
.L_x_1835:
        /* <DEDUP_REMOVED lines=9> */
.L_x_1836:
[----:B0-----:R-:W2:Y:S04]  /*257b0*/  @P1 LDG.E R4, desc[UR42][R2.64] ;  /* 0x0000002a02041981 */ /* 0x001ea8000c1e1900 */
[----:B------:R0:W2:Y:S01]  /*257c0*/  @P1 LDG.E R5, desc[UR42][R2.64+0x4] ;  /* 0x0000042a02051981 */ /* 0x0000a2000c1e1900 */
[----:B------:R-:W-:Y:S02]  /*257d0*/  IMAD.SHL.U32 R17, R17, 0x80, RZ ;  /* 0x0000008011117824 */ /* 0x000fe400078e00ff */
[----:B-----5:R-:W-:Y:S02]  /*257e0*/  IMAD.IADD R7, R7, 0x1, -R37 ;  /* 0x0000000107077824 */ /* 0x020fe400078e0a25 */
[----:B------:R-:W-:Y:S01]  /*257f0*/  VIADD R9, R17, 0x7f ;  /* 0x0000007f11097836 */ /* 0x000fe20000000000 */
[----:B0-----:R-:W0:Y:S02]  /*25800*/  LDC R2, c[0x0][0x448] ;  /* 0x00011200ff027b82 */ /* 0x001e240000000800 */
[----:B0-----:R-:W-:-:S13]  /*25810*/  ISETP.NE.AND P2, PT, R2, 0x1, PT ;  /* 0x000000010200780c */ /* 0x001fda0003f45270 */
[----:B------:R-:W0:Y:S08]  /*25820*/  @P2 LDC R3, c[0x0][0x44c] ;  /* 0x00011300ff032b82 */ /* 0x000e300000000800 */
[----:B------:R-:W1:Y:S01]  /*25830*/  @P2 LDC R2, c[0x0][0x450] ;  /* 0x00011400ff022b82 */ /* 0x000e620000000800 */
[----:B0-----:R-:W-:-:S05]  /*25840*/  @P2 IMAD.HI.U32 R3, R9, R3, RZ ;  /* 0x0000000309032227 */ /* 0x001fca00078e00ff */
[----:B-1----:R-:W-:Y:S01]  /*25850*/  @P2 SHF.R.U32.HI R9, RZ, R2, R3 ;  /* 0x00000002ff092219 */ /* 0x002fe20000011603 */
[----:B--2---:R-:W-:-:S04]  /*25860*/  @P1 IMAD.IADD R8, R5, 0x1, -R4 ;  /* 0x0000000105081824 */ /* 0x004fc800078e0a04 */
[----:B------:R-:W-:-:S04]  /*25870*/  IMAD.IADD R26, R7, 0x1, R8 ;  /* 0x00000001071a7824 */ /* 0x000fc800078e0208 */
[C---:B------:R-:W-:Y:S01]  /*25880*/  VIADD R30, R26.reuse, 0x7f ;  /* 0x0000007f1a1e7836 */ /* 0x040fe20000000000 */
[----:B------:R-:W-:-:S04]  /*25890*/  IADD3 R20, R26, 0x1, -R27 ;  /* 0x000000011a147810 */ /* 0x000fc80007ffe81b */
[----:B------:R-:W-:Y:S01]  /*258a0*/  SHF.R.S32.HI R2, RZ, 0x1f, R30 ;  /* 0x0000001fff027819 */ /* 0x000fe2000001141e */
[----:B------:R-:W-:-:S03]  /*258b0*/  IMAD.IADD R9, R20, 0x1, R9 ;  /* 0x0000000114097824 */ /* 0x000fc600078e0209 */
[----:B------:R-:W-:Y:S02]  /*258c0*/  LEA.HI R30, R2, R30, RZ, 0x7 ;  /* 0x0000001e021e7211 */ /* 0x000fe400078f38ff */
[----:B------:R-:W0:Y:S02]  /*258d0*/  LDC.64 R2, c[0x0][0x9e0] ;  /* 0x00027800ff027b82 */ /* 0x000e240000000a00 */
[----:B------:R-:W-:Y:S02]  /*258e0*/  SHF.R.S32.HI R30, RZ, 0x7, R30 ;  /* 0x00000007ff1e7819 */ /* 0x000fe4000001141e */
[----:B0-----:R-:W-:Y:S01]  /*258f0*/  ISETP.GE.AND P3, PT, R3, 0x1, PT ;  /* 0x000000010300780c */ /* 0x001fe20003f66270 */
[----:B------:R-:W-:-:S12]  /*25900*/  IMAD.IADD R2, R9, 0x1, R2 ;  /* 0x0000000109027824 */ /* 0x000fd800078e0202 */
[----:B------:R-:W-:Y:S05]  /*25910*/  @!P3 BRA `(.L_x_1837) ;  /* 0x000000000048b947 */ /* 0x000fea0003800000 */
        /* <DEDUP_REMOVED lines=11> */
.L_x_1839:
[----:B------:R-:W-:-:S13]  /*259d0*/  ISETP.NE.AND P0, PT, R3, 0x1, PT ;  /* 0x000000010300780c */ /* 0x000fda0003f05270 */
[----:B------:R-:W0:Y:S02]  /*259e0*/  @P0 LDC.64 R4, c[0x0][0x9e8] ;  /* 0x00027a00ff040b82 */ /* 0x000e240000000a00 */
[----:B0-----:R-:W-:-:S05]  /*259f0*/  @P0 IMAD.HI.U32 R4, R10, R4, RZ ;  /* 0x000000040a040227 */ /* 0x001fca00078e00ff */
[----:B------:R-:W-:-:S07]  /*25a00*/  @P0 SHF.R.U32.HI R10, RZ, R5, R4 ;  /* 0x00000005ff0a0219 */ /* 0x000fce0000011604 */
.L_x_1840:
[----:B------:R-:W-:Y:S05]  /*25a10*/  BSYNC B0 ;  /* 0x0000000000007941 */ /* 0x000fea0003800000 */
.L_x_1838:
[----:B------:R-:W-:-:S05]  /*25a20*/  IMAD R10, R10, R3, R3 ;  /* 0x000000030a0a7224 */ /* 0x000fca00078e0203 */
[----:B------:R-:W-:-:S07]  /*25a30*/  VIMNMX R2, R2, R10, PT ;  /* 0x0000000a02027248 */ /* 0x000fce0003fe0100 */
.L_x_1837:
[----:B------:R-:W0:Y:S01]  /*25a40*/  @P2 LDC R5, c[0x0][0x44c] ;  /* 0x00011300ff052b82 */ /* 0x000e220000000800 */
[----:B------:R-:W-:Y:S01]  /*25a50*/  VIADD R2, R2, 0x7f ;  /* 0x0000007f02027836 */ /* 0x000fe20000000000 */
[----:B------:R-:W-:Y:S01]  /*25a60*/  ULDC UR4, c[0x0][0x9dc] ;  /* 0x0002770000047ab9 */ /* 0x000fe20000000800 */
[----:B------:R-:W-:Y:S02]  /*25a70*/  IMAD.MOV.U32 R4, RZ, RZ, R17 ;  /* 0x000000ffff047224 */ /* 0x000fe400078e0011 */
[----:B------:R-:W-:-:S03]  /*25a80*/  IMAD.IADD R21, R26, 0x1, -R27 ;  /* 0x000000011a157824 */ /* 0x000fc600078e0a1b */
[----:B------:R-:W1:Y:S01]  /*25a90*/  @P2 LDC R9, c[0x0][0x450] ;  /* 0x00011400ff092b82 */ /* 0x000e620000000800 */
[----:B0-----:R-:W-:-:S05]  /*25aa0*/  @P2 IMAD.HI.U32 R5, R17, R5, RZ ;  /* 0x0000000511052227 */ /* 0x001fca00078e00ff */
[----:B-1----:R-:W-:Y:S02]  /*25ab0*/  @P2 SHF.R.U32.HI R4, RZ, R9, R5 ;  /* 0x00000009ff042219 */ /* 0x002fe40000011605 */
[----:B------:R-:W-:-:S03]  /*25ac0*/  SHF.R.S32.HI R5, RZ, 0x1f, R2 ;  /* 0x0000001fff057819 */ /* 0x000fc60000011402 */
[----:B------:R-:W-:Y:S01]  /*25ad0*/  IMAD.IADD R10, R21, 0x1, R4 ;  /* 0x00000001150a7824 */ /* 0x000fe200078e0204 */
[----:B------:R-:W-:-:S03]  /*25ae0*/  LEA.HI R5, R5, R2, RZ, 0x7 ;  /* 0x0000000205057211 */ /* 0x000fc600078f38ff */
[----:B------:R-:W-:Y:S01]  /*25af0*/  VIADD R2, R10, -UR4 ;  /* 0x800000040a027c36 */ /* 0x000fe20008000000 */
[----:B------:R-:W-:-:S04]  /*25b00*/  SHF.R.S32.HI R9, RZ, 0x7, R5 ;  /* 0x00000007ff097819 */ /* 0x000fc80000011405 */
[----:B------:R-:W-:Y:S01]  /*25b10*/  VIMNMX R9, R30, R9, PT ;  /* 0x000000091e097248 */ /* 0x000fe20003fe0100 */
        /* <DEDUP_REMOVED lines=11> */
.L_x_1843:
[----:B------:R-:W-:-:S13]  /*25bd0*/  ISETP.NE.AND P0, PT, R3, 0x1, PT ;  /* 0x000000010300780c */ /* 0x000fda0003f05270 */
[----:B------:R-:W0:Y:S02]  /*25be0*/  @P0 LDC.64 R4, c[0x0][0x9e8] ;  /* 0x00027a00ff040b82 */ /* 0x000e240000000a00 */
[----:B0-----:R-:W-:-:S05]  /*25bf0*/  @P0 IMAD.HI.U32 R4, R10, R4, RZ ;  /* 0x000000040a040227 */ /* 0x001fca00078e00ff */
[----:B------:R-:W-:-:S07]  /*25c00*/  @P0 SHF.R.U32.HI R10, RZ, R5, R4 ;  /* 0x00000005ff0a0219 */ /* 0x000fce0000011604 */
.L_x_1844:
[----:B------:R-:W-:Y:S05]  /*25c10*/  BSYNC B0 ;  /* 0x0000000000007941 */ /* 0x000fea0003800000 */
.L_x_1842:
[----:B------:R-:W-:-:S05]  /*25c20*/  IMAD R3, R10, R3, RZ ;  /* 0x000000030a037224 */ /* 0x000fca00078e02ff */
[----:B------:R-:W-:-:S07]  /*25c30*/  VIMNMX R2, R2, R3, !PT ;  /* 0x0000000302027248 */ /* 0x000fce0007fe0100 */
.L_x_1841:
[----:B------:R-:W-:Y:S01]  /*25c40*/  SHF.R.S32.HI R3, RZ, 0x1f, R2 ;  /* 0x0000001fff037819 */ /* 0x000fe20000011402 */
[----:B------:R-:W-:Y:S01]  /*25c50*/  BSSY B0, `(.L_x_1845) ;  /* 0x0000027000007945 */ /* 0x000fe20003800000 */
[----:B------:R-:W-:Y:S02]  /*25c60*/  LOP3.LUT R36, R0, 0xff, RZ, 0xc0, !PT ;  /* 0x000000ff00247812 */ /* 0x000fe400078ec0ff */
[----:B------:R-:W-:Y:S01]  /*25c70*/  LEA.HI R3, R3, R2, RZ, 0x7 ;  /* 0x0000000203037211 */ /* 0x000fe200078f38ff */
[----:B------:R-:W-:Y:S01]  /*25c80*/  IMAD.MOV.U32 R2, RZ, RZ, RZ ;  /* 0x000000ffff027224 */ /* 0x000fe200078e00ff */
[----:B------:R-:W-:Y:S02]  /*25c90*/  SHF.R.U32.HI R0, RZ, 0x10, R0 ;  /* 0x00000010ff007819 */ /* 0x000fe40000011600 */
[----:B------:R-:W-:-:S04]  /*25ca0*/  SHF.R.S32.HI R3, RZ, 0x7, R3 ;  /* 0x00000007ff037819 */ /* 0x000fc80000011403 */
[----:B------:R-:W-:-:S04]  /*25cb0*/  VIMNMX R4, RZ, R3, !PT ;  /* 0x00000003ff047248 */ /* 0x000fc80007fe0100 */
[----:B------:R-:W-:-:S13]  /*25cc0*/  ISETP.GT.AND P0, PT, R9, R4, PT ;  /* 0x000000040900720c */ /* 0x000fda0003f04270 */
[----:B------:R-:W-:Y:S05]  /*25cd0*/  @!P0 BRA `(.L_x_1846) ;  /* 0x0000000000788947 */ /* 0x000fea0003800000 */
[----:B------:R-:W-:Y:S01]  /*25ce0*/  ISETP.NE.AND P0, PT, R0, RZ, PT ;  /* 0x000000ff0000720c */ /* 0x000fe20003f05270 */
[----:B------:R-:W-:-:S03]  /*25cf0*/  ULDC UR4, c[0x0][0x9f0] ;  /* 0x00027c0000047ab9 */ /* 0x000fc60000000800 */
[----:B------:R-:W-:-:S04]  /*25d00*/  SEL R5, R0, UR4, P0 ;  /* 0x0000000400057c07 */ /* 0x000fc80008000000 */
[----:B------:R-:W-:Y:S02]  /*25d10*/  IABS R10, R5 ;  /* 0x00000005000a7213 */ /* 0x000fe40000000000 */
[----:B------:R-:W-:Y:S02]  /*25d20*/  IADD3 R11, R5, -0x1, R9 ;  /* 0xffffffff050b7810 */ /* 0x000fe40007ffe009 */
[----:B------:R-:W0:Y:S03]  /*25d30*/  I2F.RP R2, R10 ;  /* 0x0000000a00027306 */ /* 0x000e260000209400 */
[----:B------:R-:W-:-:S05]  /*25d40*/  IMAD.IADD R11, R11, 0x1, -R4 ;  /* 0x000000010b0b7824 */ /* 0x000fca00078e0a04 */
[----:B0-----:R-:W0:Y:S02]  /*25d50*/  MUFU.RCP R2, R2 ;  /* 0x0000000200027308 */ /* 0x001e240000001000 */
[----:B0-----:R-:W-:-:S06]  /*25d60*/  VIADD R2, R2, 0xffffffe ;  /* 0x0ffffffe02027836 */ /* 0x001fcc0000000000 */
[----:B------:R0:W1:Y:S02]  /*25d70*/  F2I.FTZ.U32.TRUNC.NTZ R3, R2 ;  /* 0x0000000200037305 */ /* 0x000064000021f000 */
[----:B0-----:R-:W-:-:S04]  /*25d80*/  LOP3.LUT R2, R11, R5, RZ, 0x3c, !PT ;  /* 0x000000050b027212 */ /* 0x001fc800078e3cff */
[----:B------:R-:W-:Y:S02]  /*25d90*/  ISETP.GE.AND P3, PT, R2, RZ, PT ;  /* 0x000000ff0200720c */ /* 0x000fe40003f66270 */
[----:B-1----:R-:W-:-:S05]  /*25da0*/  IADD3 R2, RZ, -R3, RZ ;  /* 0x80000003ff027210 */ /* 0x002fca0007ffe0ff */
[----:B------:R-:W-:Y:S02]  /*25db0*/  IMAD R12, R2, R10, RZ ;  /* 0x0000000a020c7224 */ /* 0x000fe400078e02ff */
[----:B------:R-:W-:-:S04]  /*25dc0*/  IMAD.MOV.U32 R2, RZ, RZ, RZ ;  /* 0x000000ffff027224 */ /* 0x000fc800078e00ff */
[----:B------:R-:W-:Y:S01]  /*25dd0*/  IMAD.HI.U32 R12, R3, R12, R2 ;  /* 0x0000000c030c7227 */ /* 0x000fe200078e0002 */
[----:B------:R-:W-:Y:S02]  /*25de0*/  IABS R2, R5 ;  /* 0x0000000500027213 */ /* 0x000fe40000000000 */
[----:B------:R-:W-:-:S03]  /*25df0*/  IABS R3, R11 ;  /* 0x0000000b00037213 */ /* 0x000fc60000000000 */
[----:B------:R-:W-:-:S04]  /*25e00*/  IMAD.MOV R2, RZ, RZ, -R2 ;  /* 0x000000ffff027224 */ /* 0x000fc800078e0a02 */
        /* <DEDUP_REMOVED lines=10> */
[----:B------:R-:W-:-:S07]  /*25eb0*/  @!P2 LOP3.LUT R2, RZ, R5, RZ, 0x33, !PT ;  /* 0x00000005ff02a212 */ /* 0x000fce00078e33ff */
.L_x_1846:
[----:B------:R-:W-:Y:S05]  /*25ec0*/  BSYNC B0 ;  /* 0x0000000000007941 */ /* 0x000fea0003800000 */
.L_x_1845:
[-C--:B------:R-:W-:Y:S01]  /*25ed0*/  IMAD R4, R36, R2.reuse, R4 ;  /* 0x0000000224047224 */ /* 0x080fe200078e0204 */
[----:B------:R-:W-:Y:S04]  /*25ee0*/  BSSY B0, `(.L_x_1847) ;  /* 0x0000112000007945 */ /* 0x000fe80003800000 */
[C---:B------:R-:W-:Y:S01]  /*25ef0*/  VIADDMNMX R2, R4.reuse, R2, R9, PT ;  /* 0x0000000204027246 */ /* 0x040fe20003800109 */
[----:B------:R-:W-:-:S04]  /*25f00*/  IMAD R4, R4, 0x80, -R7 ;  /* 0x0000008004047824 */ /* 0x000fc800078e0a07 */
[----:B------:R-:W-:Y:S01]  /*25f10*/  IMAD R2, R2, 0x80, -R7 ;  /* 0x0000008002027824 */ /* 0x000fe200078e0a07 */
[----:B------:R-:W-:-:S04]  /*25f20*/  VIMNMX R4, RZ, R4, !PT ;  /* 0x00000004ff047248 */ /* 0x000fc80007fe0100 */
[----:B------:R-:W-:-:S04]  /*25f30*/  VIMNMX R2, R2, R8, PT ;  /* 0x0000000802027248 */ /* 0x000fc80003fe0100 */
[----:B------:R-:W-:Y:S02]  /*25f40*/  ISETP.GT.AND P0, PT, R2, R4, PT ;  /* 0x000000040200720c */ /* 0x000fe40003f04270 */
[----:B------:R-:W-:-:S11]  /*25f50*/  SHF.R.U32.HI R4, RZ, 0x7, R4 ;  /* 0x00000007ff047819 */ /* 0x000fd60000011604 */
[----:B------:R-:W-:-:S05]  /*25f60*/  @P0 VIADD R2, R2, 0x7f ;  /* 0x0000007f02020836 */ /* 0x000fca0000000000 */
[----:B------:R-:W-:-:S04]  /*25f70*/  @P0 SHF.R.S32.HI R3, RZ, 0x1f, R2 ;  /* 0x0000001fff030819 */ /* 0x000fc80000011402 */
[----:B------:R-:W-:Y:S01]  /*25f80*/  @P0 LEA.HI R2, R3, R2, RZ, 0x7 ;  /* 0x0000000203020211 */ /* 0x000fe200078f38ff */
[----:B------:R-:W-:-:S03]  /*25f90*/  IMAD.MOV.U32 R3, RZ, RZ, R4 ;  /* 0x000000ffff037224 */ /* 0x000fc600078e0004 */
[----:B------:R-:W-:Y:S02]  /*25fa0*/  @P0 SHF.R.S32.HI R3, RZ, 0x7, R2 ;  /* 0x00000007ff030819 */ /* 0x000fe40000011402 */
        /* <DEDUP_REMOVED lines=10> */
.L_x_2120:
[----:B-1----:R-:W-:Y:S02]  /*26050*/  ISETP.NE.AND P0, PT, R14, RZ, PT ;  /* 0x000000ff0e00720c */ /* 0x002fe40003f05270 */
[----:B------:R-:W-:-:S11]  /*26060*/  PLOP3.LUT P6, PT, PT, PT, PT, 0x8, 0x0 ;  /* 0x000000000000781c */ /* 0x000fd60003fce170 */
[----:B------:R-:W-:Y:S05]  /*26070*/  @P0 BRA `(.L_x_1850) ;  /* 0x00000000000c0947 */ /* 0x000fea0003800000 */
[----:B------:R-:W-:-:S03]  /*26080*/  UMOV UR4, 0xffffffff ;  /* 0xffffffff00047882 */ /* 0x000fc60000000000 */
[----:B------:R-:W-:Y:S05]  /*26090*/  BRA.DIV UR4, `(.L_x_1851) ;  /* 0x0000009a04947947 */ /* 0x000fea000b800000 */
[----:B------:R-:W-:-:S13]  /*260a0*/  ELECT P6, URZ, PT ;  /* 0x00000000003f782f */ /* 0x000fda00038c0000 */
.L_x_1850:
        /* <DEDUP_REMOVED lines=9> */
.L_x_2123:
[----:B------:R-:W-:Y:S05]  /*26140*/  BSYNC B1 ;  /* 0x0000000000017941 */ /* 0x000fea0003800000 */
.L_x_1852:
        /* <DEDUP_REMOVED lines=10> */
.L_x_2124:
[----:B------:R-:W-:Y:S05]  /*261f0*/  BSYNC B2 ;  /* 0x0000000000027941 */ /* 0x000fea0003800000 */
.L_x_1856:
[----:B------:R-:W-:Y:S04]  /*26200*/  BSSY B2, `(.L_x_1858) ;  /* 0x0000009000027945 */ /* 0x000fe80003800000 */
[----:B------:R-:W-:Y:S05]  /*26210*/  @P1 BRA `(.L_x_1859) ;  /* 0x00000000001c1947 */ /* 0x000fea0003800000 */
[----:B0-----:R-:W0:Y:S02]  /*26220*/  S2R R5, SR_TID.X ;  /* 0x0000000000057919 */ /* 0x001e240000002100 */
[----:B0-----:R-:W-:Y:S01]  /*26230*/  LOP3.LUT R7, R5, 0x1f, RZ, 0xc0, !PT ;  /* 0x0000001f05077812 */ /* 0x001fe200078ec0ff */
[----:B------:R-:W-:-:S03]  /*26240*/  IMAD.MOV.U32 R5, RZ, RZ, 0x6000 ;  /* 0x00006000ff057424 */ /* 0x000fc600078e00ff */
[----:B------:R-:W-:Y:S01]  /*26250*/  ISETP.NE.AND P0, PT, R7, RZ, PT ;  /* 0x000000ff0700720c */ /* 0x000fe20003f05270 */
[----:B------:R2:W-:-:S12]  /*26260*/  SYNCS.ARRIVE.TRANS64 RZ, [R10+URZ+0x22890], R5 ;  /* 0x022890050aff79a7 */ /* 0x0005d8000800003f */
[----:B--2---:R-:W-:Y:S05]  /*26270*/  @!P0 BRA `(.L_x_1859) ;  /* 0x0000000000048947 */ /* 0x004fea0003800000 */
[----:B------:R-:W-:Y:S01]  /*26280*/  BPT.TRAP 0x1 ;  /* 0x000000040000795c */ /* 0x000fe20000300000 */
.L_x_1859:
[----:B------:R-:W-:Y:S05]  /*26290*/  BSYNC B2 ;  /* 0x0000000000027941 */ /* 0x000fea0003800000 */
.L_x_1858:
[----:B------:R-:W-:Y:S01]  /*262a0*/  IMAD.MOV.U32 R12, RZ, RZ, RZ ;  /* 0x000000ffff0c7224 */ /* 0x000fe200078e00ff */
[----:B------:R-:W-:Y:S01]  /*262b0*/  UIADD3 UR4, UP0, UR40, 0x570, URZ ;  /* 0x0000057028047890 */ /* 0x000fe2000ff1e03f */
[----:B------:R-:W-:Y:S01]  /*262c0*/  IMAD R7, R3, 0x80, R6 ;  /* 0x0000008003077824 */ /* 0x000fe200078e0206 */
[----:B------:R-:W-:Y:S01]  /*262d0*/  PLOP3.LUT P0, PT, PT, PT, PT, 0x80, 0x0 ;  /* 0x000000000000781c */ /* 0x000fe20003f0f070 */
[----:B------:R-:W-:Y:S01]  /*262e0*/  IMAD R8, R25, 0x6000, R23 ;  /* 0x0000600019087824 */ /* 0x000fe200078e0217 */
[----:B------:R-:W-:Y:S01]  /*262f0*/  R2UR UR10, R12 ;  /* 0x000000000c0a72ca */ /* 0x000fe200000e0000 */
[----:B------:R-:W-:Y:S01]  /*26300*/  VIADD R7, R7, 0xffffff80 ;  /* 0xffffff8007077836 */ /* 0x000fe20000000000 */
[----:B------:R-:W-:Y:S01]  /*26310*/  UIADD3.X UR5, URZ, UR41, URZ, UP0, !UPT ;  /* 0x000000293f057290 */ /* 0x000fe200087fe43f */
[----:B0-----:R-:W-:Y:S01]  /*26320*/  VIADD R5, R10, 0x22890 ;  /* 0x000228900a057836 */ /* 0x001fe20000000000 */
[----:B------:R-:W-:Y:S01]  /*26330*/  UMOV UR6, 0x0 ;  /* 0x0000000000067882 */ /* 0x000fe20000000000 */
[----:B------:R-:W-:Y:S01]  /*26340*/  VIADD R11, R8, 0x16400 ;  /* 0x00016400080b7836 */ /* 0x000fe20000000000 */
[----:B------:R-:W-:-:S09]  /*26350*/  UMOV UR7, 0x12f00000 ;  /* 0x12f0000000077882 */ /* 0x000fd20000000000 */
.L_x_1860:
        /* <DEDUP_REMOVED lines=15> */
.L_x_1861:
        /* <DEDUP_REMOVED lines=15> */
.L_x_1862:
        /* <DEDUP_REMOVED lines=13> */
.L_x_2125:
[----:B------:R-:W-:Y:S05]  /*26610*/  BSYNC B2 ;  /* 0x0000000000027941 */ /* 0x000fea0003800000 */
.L_x_1863:
[----:B------:R-:W-:Y:S01]  /*26620*/  BSSY B2, `(.L_x_1865) ;  /* 0x000000b000027945 */ /* 0x000fe20003800000 */
[----:B------:R-:W-:Y:S02]  /*26630*/  IMAD.MOV.U32 R8, RZ, RZ, 0x0 ;  /* 0x00000000ff087424 */ /* 0x000fe400078e00ff */
[----:B01----:R-:W-:Y:S01]  /*26640*/  IMAD.MOV.U32 R9, RZ, RZ, 0x12f00000 ;  /* 0x12f00000ff097424 */ /* 0x003fe200078e00ff */
[----:B------:R-:W-:Y:S06]  /*26650*/  @P1 BRA `(.L_x_1866) ;  /* 0x00000000001c1947 */ /* 0x000fec0003800000 */
[----:B------:R-:W0:Y:S02]  /*26660*/  S2R R5, SR_TID.X ;  /* 0x0000000000057919 */ /* 0x000e240000002100 */
[----:B0-----:R-:W-:Y:S02]  /*26670*/  LOP3.LUT R11, R5, 0x1f, RZ, 0xc0, !PT ;  /* 0x0000001f050b7812 */ /* 0x001fe400078ec0ff */
[----:B------:R-:W-:Y:S02]  /*26680*/  MOV R5, 0x4000 ;  /* 0x0000400000057802 */ /* 0x000fe40000000f00 */
[----:B------:R-:W-:Y:S02]  /*26690*/  ISETP.NE.AND P0, PT, R11, RZ, PT ;  /* 0x000000ff0b00720c */ /* 0x000fe40003f05270 */
[----:B------:R0:W-:Y:S11]  /*266a0*/  SYNCS.ARRIVE.TRANS64 RZ, [R10+URZ+0x228b0], R5 ;  /* 0x0228b0050aff79a7 */ /* 0x0001f6000800003f */
[----:B0-----:R-:W-:Y:S05]  /*266b0*/  @!P0 BRA `(.L_x_1866) ;  /* 0x0000000000048947 */ /* 0x001fea0003800000 */
[----:B------:R-:W-:Y:S01]  /*266c0*/  BPT.TRAP 0x1 ;  /* 0x000000040000795c */ /* 0x000fe20000300000 */
.L_x_1866:
[----:B------:R-:W-:Y:S05]  /*266d0*/  BSYNC B2 ;  /* 0x0000000000027941 */ /* 0x000fea0003800000 */
.L_x_1865:
[----:B------:R-:W-:Y:S01]  /*266e0*/  R2UR UR10, R12 ;  /* 0x000000000c0a72ca */ /* 0x000fe200000e0000 */
[----:B------:R-:W-:Y:S01]  /*266f0*/  IMAD R5, R25, 0x4000, R23 ;  /* 0x0000400019057824 */ /* 0x000fe200078e0217 */
[----:B------:R-:W-:Y:S01]  /*26700*/  R2UR UR6, R8 ;  /* 0x00000000080672ca */ /* 0x000fe200000e0000 */
[----:B------:R-:W-:Y:S01]  /*26710*/  UIADD3 UR4, UP0, UR40, 0x670, URZ ;  /* 0x0000067028047890 */ /* 0x000fe2000ff1e03f */
[----:B------:R-:W-:Y:S01]  /*26720*/  R2UR UR7, R9 ;  /* 0x00000000090772ca */ /* 0x000fe200000e0000 */
[----:B------:R-:W-:Y:S01]  /*26730*/  VIADD R10, R10, 0x228b0 ;  /* 0x000228b00a0a7836 */ /* 0x000fe20000000000 */
[----:B------:R-:W-:Y:S01]  /*26740*/  PLOP3.LUT P0, PT, PT, PT, PT, 0x80, 0x0 ;  /* 0x000000000000781c */ /* 0x000fe20003f0f070 */
[----:B------:R-:W-:Y:S01]  /*26750*/  VIADD R5, R5, 0x8400 ;  /* 0x0000840005057836 */ /* 0x000fe20000000000 */
[----:B------:R-:W-:-:S12]  /*26760*/  UIADD3.X UR5, URZ, UR41, URZ, UP0, !UPT ;  /* 0x000000293f057290 */ /* 0x000fd800087fe43f */
.L_x_1867:
        /* <DEDUP_REMOVED lines=10> */
.L_x_1855:
[----:B------:R-:W-:Y:S05]  /*26810*/  BSYNC B1 ;  /* 0x0000000000017941 */ /* 0x000fea0003800000 */
.L_x_1854:
[----:B------:R-:W-:Y:S01]  /*26820*/  VIADD R10, R3, 0xfffffffe ;  /* 0xfffffffe030a7836 */ /* 0x000fe20000000000 */
[----:B------:R-:W-:Y:S01]  /*26830*/  PLOP3.LUT P0, PT, PT, PT, PT, 0x8, 0x0 ;  /* 0x000000000000781c */ /* 0x000fe20003f0e170 */
[----:B------:R-:W-:-:S03]  /*26840*/  VIADD R25, R25, 0x1 ;  /* 0x0000000119197836 */ /* 0x000fc60000000000 */
[----:B------:R-:W-:Y:S02]  /*26850*/  ISETP.GE.AND P2, PT, R10, R4, PT ;  /* 0x000000040a00720c */ /* 0x000fe40003f46270 */
[----:B------:R-:W-:-:S04]  /*26860*/  ISETP.NE.AND P1, PT, R25, 0x2, PT ;  /* 0x000000021900780c */ /* 0x000fc80003f25270 */
[----:B------:R-:W-:Y:S02]  /*26870*/  SEL R3, RZ, 0x1, P1 ;  /* 0x00000001ff037807 */ /* 0x000fe40000800000 */
[----:B------:R-:W-:Y:S02]  /*26880*/  SEL R25, R25, RZ, P1 ;  /* 0x000000ff19197207 */ /* 0x000fe40000800000 */
[----:B------:R-:W-:-:S03]  /*26890*/  LOP3.LUT R29, R29, R3, RZ, 0x3c, !PT ;  /* 0x000000031d1d7212 */ /* 0x000fc600078e3cff */
[----:B------:R-:W-:Y:S05]  /*268a0*/  @!P2 BRA `(.L_x_1848) ;  /* 0x0000000400d4a947 */ /* 0x000fea0003800000 */
.L_x_1882:
        /* <DEDUP_REMOVED lines=11> */
.L_x_2126:
[----:B------:R-:W-:Y:S05]  /*26960*/  BSYNC B2 ;  /* 0x0000000000027941 */ /* 0x000fea0003800000 */
.L_x_1870:
        /* <DEDUP_REMOVED lines=9> */
.L_x_1873:
[----:B------:R-:W-:Y:S05]  /*26a00*/  BSYNC B2 ;  /* 0x0000000000027941 */ /* 0x000fea0003800000 */
.L_x_1872:
[----:B------:R-:W-:Y:S01]  /*26a10*/  IMAD.MOV.U32 R12, RZ, RZ, RZ ;  /* 0x000000ffff0c7224 */ /* 0x000fe200078e00ff */
[----:B------:R-:W-:Y:S01]  /*26a20*/  UIADD3 UR4, UP0, UR40, 0x570, URZ ;  /* 0x0000057028047890 */ /* 0x000fe2000ff1e03f */
[----:B------:R-:W-:Y:S01]  /*26a30*/  IMAD R7, R25, 0x6000, R23 ;  /* 0x0000600019077824 */ /* 0x000fe200078e0217 */
        /* <DEDUP_REMOVED lines=8> */
.L_x_1874:
        /* <DEDUP_REMOVED lines=15> */
.L_x_1875:
        /* <DEDUP_REMOVED lines=15> */
.L_x_1876:
        /* <DEDUP_REMOVED lines=13> */
.L_x_2127:
[----:B------:R-:W-:Y:S05]  /*26d70*/  BSYNC B2 ;  /* 0x0000000000027941 */ /* 0x000fea0003800000 */
.L_x_1877:
[----:B------:R-:W-:Y:S01]  /*26d80*/  BSSY B2, `(.L_x_1879) ;  /* 0x000000b000027945 */ /* 0x000fe20003800000 */
[----:B------:R-:W-:Y:S02]  /*26d90*/  IMAD.MOV.U32 R14, RZ, RZ, 0x0 ;  /* 0x00000000ff0e7424 */ /* 0x000fe400078e00ff */
[----:B------:R-:W-:Y:S01]  /*26da0*/  IMAD.MOV.U32 R15, RZ, RZ, 0x12f00000 ;  /* 0x12f00000ff0f7424 */ /* 0x000fe200078e00ff */
[----:B------:R-:W-:Y:S06]  /*26db0*/  @P2 BRA `(.L_x_1880) ;  /* 0x00000000001c2947 */ /* 0x000fec0003800000 */
[----:B------:R-:W2:Y:S02]  /*26dc0*/  S2R R3, SR_TID.X ;  /* 0x0000000000037919 */ /* 0x000ea40000002100 */
[----:B--2---:R-:W-:Y:S01]  /*26dd0*/  LOP3.LUT R7, R3, 0x1f, RZ, 0xc0, !PT ;  /* 0x0000001f03077812 */ /* 0x004fe200078ec0ff */
[----:B------:R-:W-:-:S03]  /*26de0*/  IMAD.MOV.U32 R3, RZ, RZ, 0x4000 ;  /* 0x00004000ff037424 */ /* 0x000fc600078e00ff */
[----:B------:R-:W-:Y:S01]  /*26df0*/  ISETP.NE.AND P1, PT, R7, RZ, PT ;  /* 0x000000ff0700720c */ /* 0x000fe20003f25270 */
[----:B------:R2:W-:-:S12]  /*26e00*/  SYNCS.ARRIVE.TRANS64 RZ, [R9+URZ+0x228b0], R3 ;  /* 0x0228b00309ff79a7 */ /* 0x0005d8000800003f */
[----:B--2---:R-:W-:Y:S05]  /*26e10*/  @!P1 BRA `(.L_x_1880) ;  /* 0x0000000000049947 */ /* 0x004fea0003800000 */
[----:B------:R-:W-:Y:S01]  /*26e20*/  BPT.TRAP 0x1 ;  /* 0x000000040000795c */ /* 0x000fe20000300000 */
.L_x_1880:
[----:B------:R-:W-:Y:S05]  /*26e30*/  BSYNC B2 ;  /* 0x0000000000027941 */ /* 0x000fea0003800000 */
.L_x_1879:
        /* <DEDUP_REMOVED lines=9> */
.L_x_1881:
        /* <DEDUP_REMOVED lines=10> */
.L_x_1869:
[----:B------:R-:W-:Y:S05]  /*26f70*/  BSYNC B1 ;  /* 0x0000000000017941 */ /* 0x000fea0003800000 */
.L_x_1868:
        /* <DEDUP_REMOVED lines=8> */
.L_x_1848:
[----:B------:R-:W-:Y:S05]  /*27000*/  BSYNC B0 ;  /* 0x0000000000007941 */ /* 0x000fea0003800000 */
.L_x_1847:
[----:B------:R-:W1:Y:S01]  /*27010*/  LDC R2, c[0x0][0x448] ;  /* 0x00011200ff027b82 */ /* 0x000e620000000800 */
[----:B------:R-:W-:Y:S01]  /*27020*/  VIADD R3, R17, 0x7f ;  /* 0x0000007f11037836 */ /* 0x000fe20000000000 */
[----:B------:R-:W-:Y:S06]  /*27030*/  @!P0 WARPSYNC.ALL ;  /* 0x0000000000008948 */ /* 0x000fec0003800000 */
[----:B------:R-:W-:Y:S01]  /*27040*/  @!P0 BAR.SYNC.DEFER_BLOCKING 0xc, 0x180 ;  /* 0x0306000000008b1d */ /* 0x000fe20000010000 */
[----:B-1----:R-:W-:-:S13]  /*27050*/  ISETP.NE.AND P1, PT, R2, 0x1, PT ;  /* 0x000000010200780c */ /* 0x002fda0003f25270 */
[----:B------:R-:W1:Y:S08]  /*27060*/  @P1 LDC R4, c[0x0][0x44c] ;  /* 0x00011300ff041b82 */ /* 0x000e700000000800 */
[----:B------:R-:W2:Y:S01]  /*27070*/  @P1 LDC R2, c[0x0][0x450] ;  /* 0x00011400ff021b82 */ /* 0x000ea20000000800 */
[----:B-1----:R-:W-:-:S05]  /*27080*/  @P1 IMAD.HI.U32 R4, R3, R4, RZ ;  /* 0x0000000403041227 */ /* 0x002fca00078e00ff */
[----:B--2---:R-:W-:-:S05]  /*27090*/  @P1 SHF.R.U32.HI R3, RZ, R2, R4 ;  /* 0x00000002ff031219 */ /* 0x004fca0000011604 */
[----:B------:R-:W-:Y:S02]  /*270a0*/  IMAD.IADD R20, R20, 0x1, R3 ;  /* 0x0000000114147824 */ /* 0x000fe400078e0203 */
[----:B------:R-:W1:Y:S02]  /*270b0*/  LDC.64 R2, c[0x0][0x9e0] ;  /* 0x00027800ff027b82 */ /* 0x000e640000000a00 */
[----:B-1----:R-:W-:Y:S01]  /*270c0*/  ISETP.GE.AND P2, PT, R3, 0x1, PT ;  /* 0x000000010300780c */ /* 0x002fe20003f46270 */
[----:B------:R-:W-:-:S12]  /*270d0*/  IMAD.IADD R2, R20, 0x1, R2 ;  /* 0x0000000114027824 */ /* 0x000fd800078e0202 */
[----:B------:R-:W-:Y:S05]  /*270e0*/  @!P2 BRA `(.L_x_1883) ;  /* 0x000000000048a947 */ /* 0x000fea0003800000 */
[C---:B------:R-:W-:Y:S01]  /*270f0*/  ISETP.GT.AND P0, PT, R20.reuse, RZ, PT ;  /* 0x000000ff1400720c */ /* 0x040fe20003f04270 */
[----:B------:R-:W-:Y:S01]  /*27100*/  BSSY B0, `(.L_x_1884) ;  /* 0x000000e000007945 */ /* 0x000fe20003800000 */
[----:B------:R-:W-:-:S11]  /*27110*/  IADD3 R6, R20, -0x1, RZ ;  /* 0xffffffff14067810 */ /* 0x000fd60007ffe0ff */
[----:B------:R-:W-:Y:S05]  /*27120*/  @P0 BRA `(.L_x_1885) ;  /* 0x00000000001c0947 */ /* 0x000fea0003800000 */
[----:B------:R-:W-:Y:S01]  /*27130*/  ISETP.NE.AND P0, PT, R3, 0x1, PT ;  /* 0x000000010300780c */ /* 0x000fe20003f05270 */
[----:B------:R-:W-:-:S12]  /*27140*/  IMAD.MOV R6, RZ, RZ, -R20 ;  /* 0x000000ffff067224 */ /* 0x000fd800078e0a14 */
[----:B0-----:R-:W0:Y:S02]  /*27150*/  @P0 LDC.64 R4, c[0x0][0x9e8] ;  /* 0x00027a00ff040b82 */ /* 0x001e240000000a00 */
[----:B0-----:R-:W-:-:S05]  /*27160*/  @P0 IMAD.HI.U32 R4, R6, R4, RZ ;  /* 0x0000000406040227 */ /* 0x001fca00078e00ff */
[----:B------:R-:W-:-:S04]  /*27170*/  @P0 SHF.R.U32.HI R6, RZ, R5, R4 ;  /* 0x00000005ff060219 */ /* 0x000fc80000011604 */
[----:B------:R-:W-:Y:S01]  /*27180*/  LOP3.LUT R6, RZ, R6, RZ, 0x33, !PT ;  /* 0x00000006ff067212 */ /* 0x000fe200078e33ff */
[----:B------:R-:W-:Y:S06]  /*27190*/  BRA `(.L_x_1886) ;  /* 0x0000000000107947 */ /* 0x000fec0003800000 */
.L_x_1885:
[----:B------:R-:W-:-:S13]  /*271a0*/  ISETP.NE.AND P0, PT, R3, 0x1, PT ;  /* 0x000000010300780c */ /* 0x000fda0003f05270 */
[----:B0-----:R-:W0:Y:S02]  /*271b0*/  @P0 LDC.64 R4, c[0x0][0x9e8] ;  /* 0x00027a00ff040b82 */ /* 0x001e240000000a00 */
[----:B0-----:R-:W-:-:S05]  /*271c0*/  @P0 IMAD.HI.U32 R4, R6, R4, RZ ;  /* 0x0000000406040227 */ /* 0x001fca00078e00ff */
[----:B------:R-:W-:-:S07]  /*271d0*/  @P0 SHF.R.U32.HI R6, RZ, R5, R4 ;  /* 0x00000005ff060219 */ /* 0x000fce0000011604 */
.L_x_1886:
[----:B------:R-:W-:Y:S05]  /*271e0*/  BSYNC B0 ;  /* 0x0000000000007941 */ /* 0x000fea0003800000 */
.L_x_1884:
[----:B------:R-:W-:-:S05]  /*271f0*/  IMAD R6, R6, R3, R3 ;  /* 0x0000000306067224 */ /* 0x000fca00078e0203 */
[----:B------:R-:W-:-:S07]  /*27200*/  VIMNMX R2, R2, R6, PT ;  /* 0x0000000602027248 */ /* 0x000fce0003fe0100 */
.L_x_1883:
[----:B------:R-:W-:Y:S01]  /*27210*/  VIADD R2, R2, 0x7f ;  /* 0x0000007f02027836 */ /* 0x000fe20000000000 */
[----:B------:R-:W-:Y:S01]  /*27220*/  ULDC UR4, c[0x0][0x9dc] ;  /* 0x0002770000047ab9 */ /* 0x000fe20000000800 */
[----:B0-----:R-:W-:-:S03]  /*27230*/  IMAD.MOV.U32 R5, RZ, RZ, R17 ;  /* 0x000000ffff057224 */ /* 0x001fc600078e0011 */
[----:B------:R-:W-:-:S04]  /*27240*/  SHF.R.S32.HI R4, RZ, 0x1f, R2 ;  /* 0x0000001fff047819 */ /* 0x000fc80000011402 */
[----:B------:R-:W-:Y:S02]  /*27250*/  LEA.HI R4, R4, R2, RZ, 0x7 ;  /* 0x0000000204047211 */ /* 0x000fe400078f38ff */
[----:B------:R-:W0:Y:S02]  /*27260*/  @P1 LDC R2, c[0x0][0x450] ;  /* 0x00011400ff021b82 */ /* 0x000e240000000800 */
[----:B------:R-:W-:-:S04]  /*27270*/  SHF.R.S32.HI R4, RZ, 0x7, R4 ;  /* 0x00000007ff047819 */ /* 0x000fc80000011404 */
[----:B------:R-:W-:Y:S02]  /*27280*/  VIMNMX R30, R30, R4, PT ;  /* 0x000000041e1e7248 */ /* 0x000fe40003fe0100 */
[----:B------:R-:W1:Y:S02]  /*27290*/  @P1 LDC R4, c[0x0][0x44c] ;  /* 0x00011300ff041b82 */ /* 0x000e640000000800 */
[----:B-1----:R-:W-:-:S05]  /*272a0*/  @P1 IMAD.HI.U32 R4, R17, R4, RZ ;  /* 0x0000000411041227 */ /* 0x002fca00078e00ff */
[----:B0-----:R-:W-:-:S05]  /*272b0*/  @P1 SHF.R.U32.HI R5, RZ, R2, R4 ;  /* 0x00000002ff051219 */ /* 0x001fca0000011604 */
[----:B------:R-:W-:-:S04]  /*272c0*/  IMAD.IADD R6, R21, 0x1, R5 ;  /* 0x0000000115067824 */ /* 0x000fc800078e0205 */
        /* <DEDUP_REMOVED lines=12> */
.L_x_1889:
[----:B------:R-:W-:-:S13]  /*27390*/  ISETP.NE.AND P0, PT, R3, 0x1, PT ;  /* 0x000000010300780c */ /* 0x000fda0003f05270 */
[----:B------:R-:W0:Y:S02]  /*273a0*/  @P0 LDC.64 R4, c[0x0][0x9e8] ;  /* 0x00027a00ff040b82 */ /* 0x000e240000000a00 */
[----:B0-----:R-:W-:-:S05]  /*273b0*/  @P0 IMAD.HI.U32 R4, R6, R4, RZ ;  /* 0x0000000406040227 */ /* 0x001fca00078e00ff */
[----:B------:R-:W-:-:S07]  /*273c0*/  @P0 SHF.R.U32.HI R6, RZ, R5, R4 ;  /* 0x00000005ff060219 */ /* 0x000fce0000011604 */
.L_x_1890:
[----:B------:R-:W-:Y:S05]  /*273d0*/  BSYNC B0 ;  /* 0x0000000000007941 */ /* 0x000fea0003800000 */
.L_x_1888:
[----:B------:R-:W-:-:S05]  /*273e0*/  IMAD R3, R6, R3, RZ ;  /* 0x0000000306037224 */ /* 0x000fca00078e02ff */
[----:B------:R-:W-:-:S07]  /*273f0*/  VIMNMX R2, R2, R3, !PT ;  /* 0x0000000302027248 */ /* 0x000fce0007fe0100 */
.L_x_1887:
[----:B------:R-:W-:Y:S01]  /*27400*/  ISETP.NE.AND P1, PT, R0, RZ, PT ;  /* 0x000000ff0000720c */ /* 0x000fe20003f25270 */
[----:B------:R-:W-:Y:S01]  /*27410*/  BSSY B0, `(.L_x_1891) ;  /* 0x0000024000007945 */ /* 0x000fe20003800000 */
[----:B------:R-:W-:-:S04]  /*27420*/  SHF.R.S32.HI R3, RZ, 0x1f, R2 ;  /* 0x0000001fff037819 */ /* 0x000fc80000011402 */
[----:B------:R-:W-:Y:S01]  /*27430*/  LEA.HI R3, R3, R2, RZ, 0x7 ;  /* 0x0000000203037211 */ /* 0x000fe200078f38ff */
[----:B------:R-:W-:-:S03]  /*27440*/  IMAD.MOV.U32 R2, RZ, RZ, RZ ;  /* 0x000000ffff027224 */ /* 0x000fc600078e00ff */
[----:B------:R-:W-:-:S03]  /*27450*/  SHF.R.S32.HI R3, RZ, 0x7, R3 ;  /* 0x00000007ff037819 */ /* 0x000fc60000011403 */
[----:B------:R-:W0:Y:S01]  /*27460*/  @!P1 LDC R0, c[0x0][0x9f0] ;  /* 0x00027c00ff009b82 */ /* 0x000e220000000800 */
[----:B------:R-:W-:-:S04]  /*27470*/  VIMNMX R4, RZ, R3, !PT ;  /* 0x00000003ff047248 */ /* 0x000fc80007fe0100 */
[----:B------:R-:W-:-:S13]  /*27480*/  ISETP.GT.AND P0, PT, R30, R4, PT ;  /* 0x000000041e00720c */ /* 0x000fda0003f04270 */
[----:B------:R-:W-:Y:S05]  /*27490*/  @!P0 BRA `(.L_x_1892) ;  /* 0x00000000006c8947 */ /* 0x000fea0003800000 */
[-C--:B0-----:R-:W-:Y:S02]  /*274a0*/  IABS R5, R0.reuse ;  /* 0x0000000000057213 */ /* 0x081fe40000000000 */
[----:B------:R-:W-:Y:S02]  /*274b0*/  IABS R7, R0 ;  /* 0x0000000000077213 */ /* 0x000fe40000000000 */
[----:B------:R-:W0:Y:S03]  /*274c0*/  I2F.RP R2, R5 ;  /* 0x0000000500027306 */ /* 0x000e260000209400 */
[----:B------:R-:W-:-:S05]  /*274d0*/  IMAD.MOV R7, RZ, RZ, -R7 ;  /* 0x000000ffff077224 */ /* 0x000fca00078e0a07 */
[----:B0-----:R-:W0:Y:S02]  /*274e0*/  MUFU.RCP R2, R2 ;  /* 0x0000000200027308 */ /* 0x001e240000001000 */
[----:B0-----:R-:W-:-:S06]  /*274f0*/  VIADD R2, R2, 0xffffffe ;  /* 0x0ffffffe02027836 */ /* 0x001fcc0000000000 */
[----:B------:R-:W0:Y:S02]  /*27500*/  F2I.FTZ.U32.TRUNC.NTZ R3, R2 ;  /* 0x0000000200037305 */ /* 0x000e24000021f000 */
[----:B0-----:R-:W-:-:S04]  /*27510*/  IMAD.MOV R2, RZ, RZ, -R3 ;  /* 0x000000ffff027224 */ /* 0x001fc800078e0a03 */
[----:B------:R-:W-:Y:S02]  /*27520*/  IMAD R6, R2, R5, RZ ;  /* 0x0000000502067224 */ /* 0x000fe400078e02ff */
[----:B------:R-:W-:-:S04]  /*27530*/  IMAD.MOV.U32 R2, RZ, RZ, RZ ;  /* 0x000000ffff027224 */ /* 0x000fc800078e00ff */
[----:B------:R-:W-:Y:S01]  /*27540*/  IMAD.HI.U32 R6, R3, R6, R2 ;  /* 0x0000000603067227 */ /* 0x000fe200078e0002 */
[----:B------:R-:W-:-:S05]  /*27550*/  IADD3 R3, R0, -0x1, R30 ;  /* 0xffffffff00037810 */ /* 0x000fca0007ffe01e */
[----:B------:R-:W-:-:S05]  /*27560*/  IMAD.IADD R3, R3, 0x1, -R4 ;  /* 0x0000000103037824 */ /* 0x000fca00078e0a04 */
        /* <DEDUP_REMOVED lines=10> */
[----:B------:R-:W-:-:S04]  /*27610*/  @P0 VIADD R6, R6, 0x1 ;  /* 0x0000000106060836 */ /* 0x000fc80000000000 */
[----:B------:R-:W-:-:S04]  /*27620*/  IMAD.MOV.U32 R2, RZ, RZ, R6 ;  /* 0x000000ffff027224 */ /* 0x000fc800078e0006 */
[----:B------:R-:W-:Y:S01]  /*27630*/  @!P2 IMAD.MOV R2, RZ, RZ, -R2 ;  /* 0x000000ffff02a224 */ /* 0x000fe200078e0a02 */
[----:B------:R-:W-:-:S07]  /*27640*/  @!P1 LOP3.LUT R2, RZ, R0, RZ, 0x33, !PT ;  /* 0x00000000ff029212 */ /* 0x000fce00078e33ff */
.L_x_1892:
[----:B------:R-:W-:Y:S05]  /*27650*/  BSYNC B0 ;  /* 0x0000000000007941 */ /* 0x000fea0003800000 */
.L_x_1891:
[----:B------:R-:W-:-:S05]  /*27660*/  IMAD R36, R36, R2, R4 ;  /* 0x0000000224247224 */ /* 0x000fca00078e0204 */
[----:B------:R-:W-:-:S04]  /*27670*/  VIADDMNMX R30, R36, R2, R30, PT ;  /* 0x00000002241e7246 */ /* 0x000fc8000380011e */
[----:B------:R-:W-:Y:S01]  /*27680*/  ISETP.GT.AND P0, PT, R30, R36, PT ;  /* 0x000000241e00720c */ /* 0x000fe20003f04270 */
[----:B------:R1:W-:-:S12]  /*27690*/  STL [R1+0x28], R30 ;  /* 0x0000281e01007387 */ /* 0x0003d80000100800 */
[----:B-1----:R-:W-:Y:S05]  /*276a0*/  @P0 BRA `(.L_x_1893) ;  /* 0x0000000000440947 */ /* 0x002fea0003800000 */
[----:B0-----:R-:W0:Y:S02]  /*276b0*/  S2R R0, SR_TID.X ;  /* 0x0000000000007919 */ /* 0x001e240000002100 */
        /* <DEDUP_REMOVED lines=16> */
.L_x_1893:
[----:B0-----:R-:W-:Y:S01]  /*277c0*/  VIADD R0, R23, 0x16400 ;  /* 0x0001640017007836 */ /* 0x001fe20000000000 */
        /* <DEDUP_REMOVED lines=8> */
[----:B------:R-:W-:Y:S01]  /*27850*/  MOV R12, 0x1 ;  /* 0x00000001000c7802 */ /* 0x000fe20000000f00 */
[----:B------:R-:W0:Y:S01]  /*27860*/  LDC.64 R2, c[0x4][R2] ;  /* 0x0100000002027b82 */ /* 0x000e220000000a00 */
[----:B------:R-:W-:Y:S02]  /*27870*/  IMAD.U32 R5, RZ, RZ, UR7 ;  /* 0x00000007ff057e24 */ /* 0x000fe4000f8e00ff */
[----:B------:R-:W-:Y:S02]  /*27880*/  IMAD.U32 R6, RZ, RZ, UR8 ;  /* 0x00000008ff067e24 */ /* 0x000fe4000f8e00ff */
[----:B------:R-:W-:-:S02]  /*27890*/  IMAD.U32 R7, RZ, RZ, UR9 ;  /* 0x00000009ff077e24 */ /* 0x000fc4000f8e00ff */
[----:B------:R-:W-:Y:S02]  /*278a0*/  IMAD.U32 R10, RZ, RZ, UR4 ;  /* 0x00000004ff0a7e24 */ /* 0x000fe4000f8e00ff */
[----:B------:R-:W-:Y:S02]  /*278b0*/  IMAD.U32 R11, RZ, RZ, UR5 ;  /* 0x00000005ff0b7e24 */ /* 0x000fe4000f8e00ff */
[----:B------:R-:W-:Y:S02]  /*278c0*/  IMAD.MOV.U32 R8, RZ, RZ, 0x70 ;  /* 0x00000070ff087424 */ /* 0x000fe400078e00ff */
[----:B------:R-:W-:-:S07]  /*278d0*/  IMAD.MOV.U32 R13, RZ, RZ, RZ ;  /* 0x000000ffff0d7224 */ /* 0x000fce00078e00ff */
[----:B------:R-:W-:-:S07]  /*278e0*/  LEPC R20, `(.L_x_1896) ;  /* 0x000000001014794e */ /* 0x000fce0000000000 */
[----:B0-----:R-:W-:Y:S05]  /*278f0*/  CALL.ABS.NOINC R2 ;  /* 0x0000000002007343 */ /* 0x001fea0003c00000 */
.L_x_1896:
[----:B------:R-:W-:Y:S05]  /*27900*/  BSYNC B6 ;  /* 0x0000000000067941 */ /* 0x000fea0003800000 */
.L_x_1895:
        /* <DEDUP_REMOVED lines=22> */
.L_x_1898:
[----:B------:R-:W-:Y:S05]  /*27a70*/  BSYNC B6 ;  /* 0x0000000000067941 */ /* 0x000fea0003800000 */
.L_x_1897:
        /* <DEDUP_REMOVED lines=20> */
.L_x_1900:
[----:B------:R-:W-:Y:S05]  /*27bc0*/  BSYNC B6 ;  /* 0x0000000000067941 */ /* 0x000fea0003800000 */
.L_x_1899:
[----:B------:R-:W-:Y:S01]  /*27bd0*/  LOP3.LUT P6, RZ, R22, 0x1, RZ, 0xc0, !PT ;  /* 0x0000000116ff7812 */ /* 0x000fe200078cc0ff */
[----:B------:R-:W-:-:S12]  /*27be0*/  BSSY B6, `(.L_x_1901) ;  /* 0x0000012000067945 */ /* 0x000fd80003800000 */
[----:B------:R-:W-:Y:S05]  /*27bf0*/  @!P6 BRA `(.L_x_1902) ;  /* 0x000000000040e947 */ /* 0x000fea0003800000 */
        /* <DEDUP_REMOVED lines=16> */
.L_x_1902:
[----:B------:R-:W-:Y:S05]  /*27d00*/  BSYNC B6 ;  /* 0x0000000000067941 */ /* 0x000fea0003800000 */
.L_x_1901:
[----:B------:R-:W0:Y:S01]  /*27d10*/  S2R R2, SR_TID.X ;  /* 0x0000000000027919 */ /* 0x000e220000002100 */
[----:B------:R-:W-:Y:S01]  /*27d20*/  ULDC.64 UR4, c[0x0][0x9f8] ;  /* 0x00027e0000047ab9 */ /* 0x000fe20000000a00 */
[----:B------:R-:W-:Y:S01]  /*27d30*/  IMAD.MOV.U32 R21, RZ, RZ, R30 ;  /* 0x000000ffff157224 */ /* 0x000fe200078e001e */
[----:B------:R-:W-:Y:S01]  /*27d40*/  ISETP.NE.U32.AND P0, PT, RZ, UR4, PT ;  /* 0x00000004ff007c0c */ /* 0x000fe2000bf05070 */
[----:B------:R-:W1:Y:S01]  /*27d50*/  S2R R20, SR_TID.X ;  /* 0x0000000000147919 */ /* 0x000e620000002100 */
[----:B------:R-:W2:Y:S01]  /*27d60*/  LDC R9, c[0x0][0x430] ;  /* 0x00010c00ff097b82 */ /* 0x000ea20000000800 */
[----:B------:R-:W-:Y:S01]  /*27d70*/  IMAD.U32 R10, RZ, RZ, UR39 ;  /* 0x00000027ff0a7e24 */ /* 0x000fe2000f8e00ff */
[----:B------:R-:W-:Y:S01]  /*27d80*/  ISETP.NE.AND.EX P0, PT, RZ, UR5, PT, P0 ;  /* 0x00000005ff007c0c */ /* 0x000fe2000bf05300 */
[----:B------:R-:W-:Y:S01]  /*27d90*/  ULDC UR4, c[0x0][0x2f4] ;  /* 0x0000bd0000047ab9 */ /* 0x000fe20000000800 */
[----:B0-----:R-:W-:Y:S01]  /*27da0*/  LOP3.LUT R30, R2, 0x7f, RZ, 0xc0, !PT ;  /* 0x0000007f021e7812 */ /* 0x001fe200078ec0ff */
[----:B------:R-:W-:-:S10]  /*27db0*/  ULDC UR5, c[0x0][0x320] ;  /* 0x0000c80000057ab9 */ /* 0x000fd40000000800 */
[----:B------:R-:W0:Y:S01]  /*27dc0*/  @P0 LDC.64 R2, c[0x0][0x9f8] ;  /* 0x00027e00ff020b82 */ /* 0x000e220000000a00 */
[----:B------:R-:W-:Y:S01]  /*27dd0*/  SHF.R.U32.HI R0, RZ, 0x2, R30 ;  /* 0x00000002ff007819 */ /* 0x000fe2000001161e */
[----:B------:R-:W-:Y:S02]  /*27de0*/  IMAD.MOV.U32 R30, RZ, RZ, R19 ;  /* 0x000000ffff1e7224 */ /* 0x000fe400078e0013 */
[----:B0-----:R-:W-:-:S05]  /*27df0*/  @P0 IMAD.WIDE R2, R19, 0x4, R2 ;  /* 0x0000000413020825 */ /* 0x001fca00078e0202 */
[----:B------:R0:W3:Y:S01]  /*27e00*/  @P0 LDG.E R30, desc[UR42][R2.64] ;  /* 0x0000002a021e0981 */ /* 0x0000e2000c1e1900 */
[----:B-1----:R-:W-:Y:S01]  /*27e10*/  IMAD.SHL.U32 R20, R20, 0x20, RZ ;  /* 0x0000002014147824 */ /* 0x002fe200078e00ff */
[----:B--2---:R-:W-:Y:S02]  /*27e20*/  ISETP.NE.AND P1, PT, R9, 0x1, PT ;  /* 0x000000010900780c */ /* 0x004fe40003f25270 */
[----:B------:R-:W-:Y:S02]  /*27e30*/  LEA R8, R21, 0xffffff80, 0x7 ;  /* 0xffffff8015087811 */ /* 0x000fe400078e38ff */
[----:B------:R-:W-:-:S04]  /*27e40*/  LOP3.LUT R20, R0, 0x60, R20, 0xf8, !PT ;  /* 0x0000006000147812 */ /* 0x000fc800078ef814 */
[----:B------:R-:W-:-:S04]  /*27e50*/  LOP3.LUT R7, R20, R8, RZ, 0xfc, !PT ;  /* 0x0000000814077212 */ /* 0x000fc800078efcff */
[C---:B------:R-:W-:Y:S01]  /*27e60*/  ISETP.GE.AND P0, PT, R7.reuse, R26, PT ;  /* 0x0000001a0700720c */ /* 0x040fe20003f06270 */
[----:B------:R-:W1:Y:S01]  /*27e70*/  @P1 LDC R5, c[0x0][0x434] ;  /* 0x00010d00ff051b82 */ /* 0x000e620000000800 */
[----:B------:R-:W-:-:S04]  /*27e80*/  IMAD.IADD R7, R7, 0x1, R37 ;  /* 0x0000000107077824 */ /* 0x000fc800078e0225 */
[----:B------:R-:W-:-:S03]  /*27e90*/  IMAD.MOV.U32 R0, RZ, RZ, R7 ;  /* 0x000000ffff007224 */ /* 0x000fc600078e0007 */
[----:B------:R-:W2:Y:S08]  /*27ea0*/  @P1 LDC R4, c[0x0][0x438] ;  /* 0x00010e00ff041b82 */ /* 0x000eb00000000800 */
[----:B0-----:R-:W0:Y:S01]  /*27eb0*/  @!P0 LDC.64 R2, c[0x0][0x428] ;  /* 0x00010a00ff028b82 */ /* 0x001e220000000a00 */
[----:B-1----:R-:W-:-:S05]  /*27ec0*/  @P1 IMAD.HI.U32 R5, R7, R5, RZ ;  /* 0x0000000507051227 */ /* 0x002fca00078e00ff */
[----:B--2---:R-:W-:-:S04]  /*27ed0*/  @P1 SHF.R.U32.HI R0, RZ, R4, R5 ;  /* 0x00000004ff001219 */ /* 0x004fc80000011605 */
[--C-:B------:R-:W-:Y:S01]  /*27ee0*/  @!P0 SHF.R.S32.HI R5, RZ, 0x1f, R0.reuse ;  /* 0x0000001fff058819 */ /* 0x100fe20000011400 */
[----:B------:R-:W-:Y:S01]  /*27ef0*/  @!P0 IMAD.MOV.U32 R4, RZ, RZ, R0 ;  /* 0x000000ffff048224 */ /* 0x000fe200078e0000 */
[----:B------:R-:W-:Y:S02]  /*27f00*/  ISETP.NE.AND P2, PT, R10, 0x3, PT ;  /* 0x000000030a00780c */ /* 0x000fe40003f45270 */
[----:B------:R-:W-:Y:S02]  /*27f10*/  LOP3.LUT R22, R22, 0xffffffdf, RZ, 0xc0, !PT ;  /* 0xffffffdf16167812 */ /* 0x000fe400078ec0ff */
[C---:B------:R-:W-:Y:S02]  /*27f20*/  LOP3.LUT R10, R35.reuse, 0x40, RZ, 0xfc, !PT ;  /* 0x00000040230a7812 */ /* 0x040fe400078efcff */
[----:B------:R-:W-:-:S07]  /*27f30*/  LOP3.LUT R11, R35, 0x80, RZ, 0xfc, !PT ;  /* 0x00000080230b7812 */ /* 0x000fce00078efcff */
[----:B------:R-:W-:-:S04]  /*27f40*/  @P2 LOP3.LUT R22, R22, 0x20, RZ, 0xfc, !PT ;  /* 0x0000002016162812 */ /* 0x000fc800078efcff */
[----:B------:R-:W-:Y:S02]  /*27f50*/  LOP3.LUT R22, R22, 0xffffffef, RZ, 0xc0, !PT ;  /* 0xffffffef16167812 */ /* 0x000fe400078ec0ff */
[----:B------:R-:W-:Y:S01]  /*27f60*/  ISETP.GE.AND P3, PT, R11, UR4, PT ;  /* 0x000000040b007c0c */ /* 0x000fe2000bf66270 */
[----:B------:R-:W-:Y:S01]  /*27f70*/  UMOV UR6, 0xffffffff ;  /* 0xffffffff00067882 */ /* 0x000fe20000000000 */
[----:B------:R-:W-:-:S04]  /*27f80*/  IMAD.MOV R0, RZ, RZ, -R0 ;  /* 0x000000ffff007224 */ /* 0x000fc800078e0a00 */
[----:B------:R-:W-:Y:S01]  /*27f90*/  IMAD R7, R9, R0, R7 ;  /* 0x0000000009077224 */ /* 0x000fe200078e0207 */
[----:B---3--:R-:W-:Y:S01]  /*27fa0*/  SHF.R.S32.HI R6, RZ, 0x1f, R30 ;  /* 0x0000001fff067819 */ /* 0x008fe2000001141e */
[----:B0-----:R-:W-:-:S04]  /*27fb0*/  @!P0 IMAD.WIDE.U32 R4, R30, R2, R4 ;  /* 0x000000021e048225 */ /* 0x001fc800078e0004 */
[----:B------:R0:W-:Y:S02]  /*27fc0*/  STL [R1], R6 ;  /* 0x0000000601007387 */ /* 0x0001e40000100800 */
[----:B0-----:R-:W-:-:S04]  /*27fd0*/  @!P0 IMAD R6, R6, R2, RZ ;  /* 0x0000000206068224 */ /* 0x001fc800078e02ff */
[----:B------:R-:W-:Y:S02]  /*27fe0*/  @!P0 IMAD R6, R30, R3, R6 ;  /* 0x000000031e068224 */ /* 0x000fe400078e0206 */
[----:B------:R-:W0:Y:S02]  /*27ff0*/  @!P0 LDC.64 R2, c[0x0][0x418] ;  /* 0x00010600ff028b82 */ /* 0x000e240000000a00 */
[----:B------:R-:W-:Y:S02]  /*28000*/  @!P0 IMAD.IADD R5, R5, 0x1, R6 ;  /* 0x0000000105058824 */ /* 0x000fe400078e0206 */
[----:B------:R-:W-:Y:S01]  /*28010*/  IMAD.MOV.U32 R6, RZ, RZ, RZ ;  /* 0x000000ffff067224 */ /* 0x000fe200078e00ff */
[----:B0-----:R-:W-:-:S04]  /*28020*/  @!P0 LEA R2, P1, R4, R2, 0x2 ;  /* 0x0000000204028211 */ /* 0x001fc800078210ff */
[----:B------:R-:W-:Y:S02]  /*28030*/  @!P0 LEA.HI.X R3, R4, R3, R5, 0x2, P1 ;  /* 0x0000000304038211 */ /* 0x000fe400008f1405 */
[----:B------:R-:W-:-:S03]  /*28040*/  ISETP.GE.AND P1, PT, R35, UR4, PT ;  /* 0x0000000423007c0c */ /* 0x000fc6000bf26270 */
[----:B------:R0:W5:Y:S01]  /*28050*/  @!P0 LDG.E R6, desc[UR42][R2.64] ;  /* 0x0000002a02068981 */ /* 0x000162000c1e1900 */
[----:B------:R-:W-:-:S09]  /*28060*/  ISETP.GE.AND P0, PT, R10, UR4, PT ;  /* 0x000000040a007c0c */ /* 0x000fd2000bf06270 */
[----:B------:R-:W-:Y:S02]  /*28070*/  @P1 LOP3.LUT R22, R22, 0x10, RZ, 0xfc, !PT ;  /* 0x0000001016161812 */ /* 0x000fe400078efcff */
[----:B------:R-:W-:Y:S02]  /*28080*/  ISETP.GE.AND P1, PT, R35, UR5, PT ;  /* 0x0000000523007c0c */ /* 0x000fe4000bf26270 */
        /* <DEDUP_REMOVED lines=10> */
.L_x_2130:
[----:B------:R-:W-:Y:S05]  /*28130*/  @!P2 BRA `(.L_x_1904) ;  /* 0x000000000004a947 */ /* 0x000fea0003800000 */
[----:B------:R-:W-:Y:S01]  /*28140*/  BPT.TRAP 0x1 ;  /* 0x000000040000795c */ /* 0x000fe20000300000 */
.L_x_1904:
[----:B------:R-:W0:Y:S01]  /*28150*/  S2R R0, SR_TID.X ;  /* 0x0000000000007919 */ /* 0x000e220000002100 */
[----:B------:R-:W-:Y:S01]  /*28160*/  IMAD R4, R24, 0x8, R23 ;  /* 0x0000000818047824 */ /* 0x000fe200078e0217 */
[----:B------:R-:W-:Y:S01]  /*28170*/  BSSY B0, `(.L_x_1905) ;  /* 0x0000009000007945 */ /* 0x000fe20003800000 */
[----:B0-----:R-:W-:-:S04]  /*28180*/  LOP3.LUT R0, R0, 0x7f, RZ, 0xc0, !PT ;  /* 0x0000007f00007812 */ /* 0x001fc800078ec0ff */
[----:B------:R-:W-:-:S04]  /*28190*/  SHF.R.U32.HI R0, RZ, 0x2, R0 ;  /* 0x00000002ff007819 */ /* 0x000fc80000011600 */
[----:B------:R-:W-:Y:S02]  /*281a0*/  IADD3 R8, -R0, R26, -R8 ;  /* 0x0000001a00087210 */ /* 0x000fe40007ffe908 */
[----:B------:R-:W-:Y:S02]  /*281b0*/  SHF.L.U32 R0, R28, 0x1f, RZ ;  /* 0x0000001f1c007819 */ /* 0x000fe400000006ff */
[----:B------:R-:W-:Y:S02]  /*281c0*/  SHF.R.S32.HI R26, RZ, 0x1f, R7 ;  /* 0x0000001fff1a7819 */ /* 0x000fe40000011407 */
[----:B------:R-:W0:Y:S01]  /*281d0*/  SYNCS.PHASECHK.TRANS64.TRYWAIT P0, [R4+URZ+0x22880], R0 ;  /* 0x02288000040075a7 */ /* 0x000e22000800017f */
[----:B------:R1:W-:Y:S02]  /*281e0*/  STL [R1+0x24], R0 ;  /* 0x0000240001007387 */ /* 0x0003e40000100800 */
[----:B01----:R-:W-:Y:S05]  /*281f0*/  @!P0 BRA `(.L_x_1906) ;  /* 0x0000007800f48947 */ /* 0x003fea0003800000 */
.L_x_2131:
[----:B------:R-:W-:Y:S05]  /*28200*/  BSYNC B0 ;  /* 0x0000000000007941 */ /* 0x000fea0003800000 */
.L_x_1905:
[----:B------:R-:W-:Y:S01]  /*28210*/  ULDC.64 UR4, c[0x0][0x328] ;  /* 0x0000ca0000047ab9 */ /* 0x000fe20000000a00 */
[----:B-----5:R-:W-:Y:S01]  /*28220*/  SHF.R.S32.HI R5, RZ, 0x1f, R6 ;  /* 0x0000001fff057819 */ /* 0x020fe20000011406 */
[----:B0-----:R-:W-:Y:S01]  /*28230*/  IMAD R0, R26, UR4, RZ ;  /* 0x000000041a007c24 */ /* 0x001fe2000f8e02ff */
[----:B------:R-:W-:Y:S01]  /*28240*/  ULDC.64 UR6, c[0x0][0x318] ;  /* 0x0000c60000067ab9 */ /* 0x000fe20000000a00 */
[C---:B------:R-:W-:Y:S01]  /*28250*/  IMAD.WIDE.U32 R2, R7.reuse, UR4, RZ ;  /* 0x0000000407027c25 */ /* 0x040fe2000f8e00ff */
[----:B------:R-:W-:Y:S01]  /*28260*/  LOP3.LUT P1, RZ, R22, 0x1, RZ, 0xc0, !PT ;  /* 0x0000000116ff7812 */ /* 0x000fe2000782c0ff */
[----:B------:R0:W-:Y:S01]  /*28270*/  STL [R1+0x20], R5 ;  /* 0x0000200501007387 */ /* 0x0001e20000100800 */
[----:B------:R-:W-:Y:S01]  /*28280*/  ISETP.GE.AND P4, PT, R8, 0x1, PT ;  /* 0x000000010800780c */ /* 0x000fe20003f86270 */
[----:B------:R-:W-:Y:S01]  /*28290*/  IMAD R0, R7, UR5, R0 ;  /* 0x0000000507007c24 */ /* 0x000fe2000f8e0200 */
[----:B------:R-:W-:-:S03]  /*282a0*/  ULDC.64 UR4, c[0x0][0x338] ;  /* 0x0000ce0000047ab9 */ /* 0x000fc60000000a00 */
[----:B------:R-:W-:Y:S02]  /*282b0*/  IMAD.IADD R3, R3, 0x1, R0 ;  /* 0x0000000103037824 */ /* 0x000fe400078e0200 */
[----:B------:R-:W-:Y:S02]  /*282c0*/  IMAD R0, R5, UR4, RZ ;  /* 0x0000000405007c24 */ /* 0x000fe4000f8e02ff */
[----:B0-----:R-:W0:Y:S01]  /*282d0*/  S2R R5, SR_TID.X ;  /* 0x0000000000057919 */ /* 0x001e220000002100 */
[----:B------:R-:W-:-:S04]  /*282e0*/  IMAD.WIDE.U32 R2, R6, UR4, R2 ;  /* 0x0000000406027c25 */ /* 0x000fc8000f8e0002 */
[----:B------:R-:W-:Y:S01]  /*282f0*/  IMAD R0, R6, UR5, R0 ;  /* 0x0000000506007c24 */ /* 0x000fe2000f8e0200 */
[----:B------:R-:W-:-:S03]  /*28300*/  ULDC.64 UR4, c[0x0][0x330] ;  /* 0x0000cc0000047ab9 */ /* 0x000fc60000000a00 */
[----:B------:R-:W-:Y:S02]  /*28310*/  IMAD.IADD R3, R3, 0x1, R0 ;  /* 0x0000000103037824 */ /* 0x000fe400078e0200 */
[----:B------:R-:W-:Y:S01]  /*28320*/  IMAD.WIDE.U32 R2, R18, UR4, R2 ;  /* 0x0000000412027c25 */ /* 0x000fe2000f8e0002 */
[----:B------:R-:W-:-:S03]  /*28330*/  UMOV UR4, 0xffffffff ;  /* 0xffffffff00047882 */ /* 0x000fc60000000000 */
[----:B------:R-:W-:Y:S01]  /*28340*/  IMAD R3, R18, UR5, R3 ;  /* 0x0000000512037c24 */ /* 0x000fe2000f8e0203 */
[----:B------:R-:W-:-:S04]  /*28350*/  IADD3 R0, P0, R2, UR6, RZ ;  /* 0x0000000602007c10 */ /* 0x000fc8000ff1e0ff */
[----:B------:R-:W-:Y:S02]  /*28360*/  IADD3.X R2, R3, UR7, RZ, P0, !PT ;  /* 0x0000000703027c10 */ /* 0x000fe400087fe4ff */
[----:B0-----:R-:W-:-:S04]  /*28370*/  LOP3.LUT R5, R5, 0x7f, RZ, 0xc0, !PT ;  /* 0x0000007f05057812 */ /* 0x001fc800078ec0ff */
[----:B------:R-:W-:-:S05]  /*28380*/  SHF.R.U32.HI R5, RZ, 0x5, R5 ;  /* 0x00000005ff057819 */ /* 0x000fca0000011605 */
[----:B------:R-:W-:-:S04]  /*28390*/  IMAD.SHL.U32 R5, R5, 0x400, RZ ;  /* 0x0000040005057824 */ /* 0x000fc800078e00ff */
[----:B------:R-:W-:Y:S01]  /*283a0*/  IMAD R5, R24, 0x4000, R5 ;  /* 0x0000400018057824 */ /* 0x000fe200078e0205 */
[----:B------:R-:W-:Y:S06]  /*283b0*/  BRA.DIV UR4, `(.L_x_1907) ;  /* 0x0000007a049c7947 */ /* 0x000fec000b800000 */
[----:B------:R-:W0:Y:S01]  /*283c0*/  SHFL.IDX PT, R10, R0, RZ, 0x1c1f ;  /* 0x001c1fff000a7589 */ /* 0x000e2200000e0000 */
[----:B------:R-:W-:Y:S02]  /*283d0*/  LOP3.LUT P6, RZ, R22, 0x2, RZ, 0xc0, !PT ;  /* 0x0000000216ff7812 */ /* 0x000fe400078cc0ff */
[C---:B------:R-:W-:Y:S01]  /*283e0*/  ISETP.GE.AND P3, PT, R8.reuse, 0x21, PT ;  /* 0x000000210800780c */ /* 0x040fe20003f66270 */
[----:B------:R-:W1:Y:S01]  /*283f0*/  SHFL.IDX PT, R3, R2, RZ, 0x1c1f ;  /* 0x001c1fff02037589 */ /* 0x000e6200000e0000 */
[C---:B------:R-:W-:Y:S02]  /*28400*/  ISETP.GE.AND P2, PT, R8.reuse, 0x41, PT ;  /* 0x000000410800780c */ /* 0x040fe40003f46270 */
[----:B------:R-:W-:Y:S01]  /*28410*/  ISETP.GE.AND P5, PT, R8, 0x61, PT ;  /* 0x000000610800780c */ /* 0x000fe20003fa6270 */
[----:B------:R-:W-:Y:S01]  /*28420*/  SHFL.IDX PT, R9, R2, 0x1, 0x1c1f ;  /* 0x003c1f0002097f89 */ /* 0x000fe200000e0000 */
[----:B0-----:R-:W-:-:S05]  /*28430*/  IADD3 R10, P0, R35, R10, RZ ;  /* 0x0000000a230a7210 */ /* 0x001fca0007f1e0ff */
[----:B-1----:R-:W-:Y:S01]  /*28440*/  IMAD.X R11, RZ, RZ, R3, P0 ;  /* 0x000000ffff0b7224 */ /* 0x002fe200000e0603 */
[----:B------:R-:W-:Y:S02]  /*28450*/  ISETP.LT.OR P0, PT, R8, 0x1, P6 ;  /* 0x000000010800780c */ /* 0x000fe40003701670 */
[----:B------:R-:W-:-:S05]  /*28460*/  IADD3 R3, R23, R5, R32 ;  /* 0x0000000517037210 */ /* 0x000fca0007ffe020 */
[----:B------:R-:W-:-:S06]  /*28470*/  IMAD.IADD R5, R33, 0x1, R3 ;  /* 0x0000000121057824 */ /* 0x000fcc00078e0203 */
[----:B------:R-:W-:Y:S01]  /*28480*/  LDGSTS.E.BYPASS.LTC128B.128 [R3+0x8400], desc[UR42][R10.64], !P0 ;  /* 0x084000000a037fae */ /* 0x000fe2000c101d6a */
[----:B------:R-:W-:-:S13]  /*28490*/  ISETP.LT.OR P0, PT, R8, 0x1, P1 ;  /* 0x000000010800780c */ /* 0x000fda0000f01670 */
[----:B------:R0:W-:Y:S04]  /*284a0*/  LDGSTS.E.BYPASS.LTC128B.128 [R5+0x8400], desc[UR42][R10.64+0x40], !P0 ;  /* 0x084000400a057fae */ /* 0x0001e8000c101d6a */
[----:B0-----:R-:W0:Y:S02]  /*284b0*/  SHFL.IDX PT, R10, R0, 0x1, 0x1c1f ;  /* 0x003c1f00000a7f89 */ /* 0x001e2400000e0000 */
[----:B0-----:R-:W-:-:S05]  /*284c0*/  IADD3 R10, P0, R35, R10, RZ ;  /* 0x0000000a230a7210 */ /* 0x001fca0007f1e0ff */
[----:B------:R-:W-:Y:S01]  /*284d0*/  IMAD.X R11, RZ, RZ, R9, P0 ;  /* 0x000000ffff0b7224 */ /* 0x000fe200000e0609 */
[C---:B------:R-:W-:Y:S01]  /*284e0*/  ISETP.LT.OR P0, PT, R8.reuse, 0x21, P6 ;  /* 0x000000210800780c */ /* 0x040fe20003701670 */
[----:B------:R-:W-:Y:S04]  /*284f0*/  SHFL.IDX PT, R9, R2, 0x2, 0x1c1f ;  /* 0x005c1f0002097f89 */ /* 0x000fe800000e0000 */
[----:B------:R-:W-:Y:S08]  /*28500*/  SHFL.IDX PT, R2, R2, 0x3, 0x1c1f ;  /* 0x007c1f0002027f89 */ /* 0x000ff000000e0000 */
[----:B------:R-:W-:Y:S01]  /*28510*/  LDGSTS.E.BYPASS.LTC128B.128 [R3+0x9400], desc[UR42][R10.64], !P0 ;  /* 0x094000000a037fae */ /* 0x000fe2000c101d6a */
[----:B------:R-:W-:-:S13]  /*28520*/  ISETP.LT.OR P0, PT, R8, 0x21, P1 ;  /* 0x000000210800780c */ /* 0x000fda0000f01670 */
[----:B------:R0:W-:Y:S04]  /*28530*/  LDGSTS.E.BYPASS.LTC128B.128 [R5+0x9400], desc[UR42][R10.64+0x40], !P0 ;  /* 0x094000400a057fae */ /* 0x0001e8000c101d6a */
[----:B0-----:R-:W0:Y:S04]  /*28540*/  SHFL.IDX PT, R10, R0, 0x2, 0x1c1f ;  /* 0x005c1f00000a7f89 */ /* 0x001e2800000e0000 */
[----:B------:R-:W1:Y:S01]  /*28550*/  SHFL.IDX PT, R0, R0, 0x3, 0x1c1f ;  /* 0x007c1f0000007f89 */ /* 0x000e6200000e0000 */
[----:B0-----:R-:W-:-:S05]  /*28560*/  IADD3 R10, P0, R35, R10, RZ ;  /* 0x0000000a230a7210 */ /* 0x001fca0007f1e0ff */
[----:B------:R-:W-:Y:S01]  /*28570*/  IMAD.X R11, RZ, RZ, R9, P0 ;  /* 0x000000ffff0b7224 */ /* 0x000fe200000e0609 */
[----:B------:R-:W-:-:S13]  /*28580*/  ISETP.LT.OR P0, PT, R8, 0x41, P6 ;  /* 0x000000410800780c */ /* 0x000fda0003701670 */
[----:B------:R0:W-:Y:S01]  /*28590*/  LDGSTS.E.BYPASS.LTC128B.128 [R3+0xa400], desc[UR42][R10.64], !P0 ;  /* 0x0a4000000a037fae */ /* 0x0001e2000c101d6a */
[----:B------:R-:W-:-:S13]  /*285a0*/  ISETP.LT.OR P0, PT, R8, 0x41, P1 ;  /* 0x000000410800780c */ /* 0x000fda0000f01670 */
[----:B-1----:R0:W-:Y:S02]  /*285b0*/  LDGSTS.E.BYPASS.LTC128B.128 [R5+0xa400], desc[UR42][R10.64+0x40], !P0 ;  /* 0x0a4000400a057fae */ /* 0x0021e4000c101d6a */
.L_x_2141:
[----:B0-----:R-:W-:Y:S02]  /*285c0*/  IADD3 R10, P0, R35, R0, RZ ;  /* 0x00000000230a7210 */ /* 0x001fe40007f1e0ff */
[----:B------:R-:W-:Y:S02]  /*285d0*/  LOP3.LUT P6, RZ, R22, 0x2, RZ, 0xc0, !PT ;  /* 0x0000000216ff7812 */ /* 0x000fe400078cc0ff */
[----:B------:R-:W-:Y:S02]  /*285e0*/  IADD3.X R11, RZ, R2, RZ, P0, !PT ;  /* 0x00000002ff0b7210 */ /* 0x000fe400007fe4ff */
        /* <DEDUP_REMOVED lines=9> */
.L_x_1908:
[----:B------:R-:W-:Y:S02]  /*28680*/  PLOP3.LUT P1, PT, P1, P0, PT, 0xa2, 0x0 ;  /* 0x000000000000781c */ /* 0x000fe40000f21472 */
[----:B------:R-:W-:-:S08]  /*28690*/  @P0 R2UR P1, UR4, R4 ;  /* 0x00000000040402ca */ /* 0x000fd00000020000 */
[----:B------:R-:W-:-:S05]  /*286a0*/  @P0 PLOP3.LUT P0, PT, P1, PT, PT, 0x80, 0x0 ;  /* 0x000000000000081c */ /* 0x000fca0000f0f070 */
[----:B------:R-:W-:Y:S01]  /*286b0*/  @!P1 SYNCS.ARRIVE.TRANS64.RED.A0T1 RZ, [UR4+0x22870], RZ ;  /* 0x022870ffffff99a7 */ /* 0x000fe20008200404 */
[----:B------:R-:W-:Y:S07]  /*286c0*/  @!P1 ARRIVES.LDGSTSBAR.64.TRANSCNT [UR4+0x22870] ;  /* 0x02287000ff0099b0 */ /* 0x000fee0008000a84 */
[----:B------:R-:W-:Y:S05]  /*286d0*/  @P0 BRA.U.ANY `(.L_x_1908) ;  /* 0xfffffffd00e80947 */ /* 0x000fea000393ffff */
[----:B------:R-:W-:Y:S01]  /*286e0*/  NOP ;  /* 0x0000000000007918 */ /* 0x000fe20000000000 */
[----:B------:R-:W-:-:S05]  /*286f0*/  IMAD.U32 R0, RZ, RZ, UR39 ;  /* 0x00000027ff007e24 */ /* 0x000fca000f8e00ff */
[----:B------:R-:W-:-:S13]  /*28700*/  ISETP.NE.AND P6, PT, R0, 0x3, PT ;  /* 0x000000030000780c */ /* 0x000fda0003fc5270 */
[----:B------:R-:W-:Y:S05]  /*28710*/  @!P6 BRA `(.L_x_1909) ;  /* 0x000000000004e947 */ /* 0x000fea0003800000 */
[----:B------:R-:W-:Y:S01]  /*28720*/  BPT.TRAP 0x1 ;  /* 0x000000040000795c */ /* 0x000fe20000300000 */
.L_x_1909:
[----:B------:R2:W-:Y:S01]  /*28730*/  SYNCS.ARRIVE.TRANS64.A1T0 RZ, [R4+URZ+0x22870], RZ ;  /* 0x022870ff04ff79a7 */ /* 0x0005e2000810003f */
[----:B------:R-:W-:Y:S05]  /*28740*/  @!P6 BRA `(.L_x_1910) ;  /* 0x000000000004e947 */ /* 0x000fea0003800000 */
[----:B------:R-:W-:Y:S01]  /*28750*/  BPT.TRAP 0x1 ;  /* 0x000000040000795c */ /* 0x000fe20000300000 */
.L_x_1910:
[----:B------:R-:W3:Y:S01]  /*28760*/  LDL R0, [R1+0x24] ;  /* 0x0000240001007983 */ /* 0x000ee20000100800 */
[----:B------:R-:W-:Y:S01]  /*28770*/  BSSY B0, `(.L_x_1911) ;  /* 0x0000003000007945 */ /* 0x000fe20003800000 */
[----:B---3--:R-:W3:Y:S03]  /*28780*/  SYNCS.PHASECHK.TRANS64.TRYWAIT P0, [R4+URZ+0x22840], R0 ;  /* 0x02284000040075a7 */ /* 0x008ee6000800017f */
[----:B---3--:R-:W-:Y:S05]  /*28790*/  @!P0 BRA `(.L_x_1912) ;  /* 0x0000007c001c8947 */ /* 0x008fea0003800000 */
.L_x_2142:
[----:B------:R-:W-:Y:S05]  /*287a0*/  BSYNC B0 ;  /* 0x0000000000007941 */ /* 0x000fea0003800000 */
.L_x_1911:
[----:B01----:R-:W4:Y:S01]  /*287b0*/  LDL.LU R5, [R1+0x20] ;  /* 0x0000200001057983 */ /* 0x003f220000300800 */
[----:B------:R-:W-:Y:S01]  /*287c0*/  ULDC.64 UR4, c[0x0][0x300] ;  /* 0x0000c00000047ab9 */ /* 0x000fe20000000a00 */
[----:B------:R-:W-:Y:S02]  /*287d0*/  ULDC.64 UR6, c[0x0][0x2e8] ;  /* 0x0000ba0000067ab9 */ /* 0x000fe40000000a00 */
[----:B------:R-:W5:Y:S01]  /*287e0*/  LDL R8, [R1+0x8] ;  /* 0x0000080001087983 */ /* 0x000f620000100800 */
[----:B---3--:R-:W-:Y:S01]  /*287f0*/  IMAD R0, R26, UR4, RZ ;  /* 0x000000041a007c24 */ /* 0x008fe2000f8e02ff */
[----:B------:R-:W-:Y:S01]  /*28800*/  LOP3.LUT P1, RZ, R22, 0x4, RZ, 0xc0, !PT ;  /* 0x0000000416ff7812 */ /* 0x000fe2000782c0ff */
[----:B------:R-:W-:-:S04]  /*28810*/  IMAD.WIDE.U32 R2, R7, UR4, RZ ;  /* 0x0000000407027c25 */ /* 0x000fc8000f8e00ff */
[----:B------:R-:W-:Y:S01]  /*28820*/  IMAD R0, R7, UR5, R0 ;  /* 0x0000000507007c24 */ /* 0x000fe2000f8e0200 */
[----:B------:R-:W-:-:S03]  /*28830*/  ULDC.64 UR4, c[0x0][0x310] ;  /* 0x0000c40000047ab9 */ /* 0x000fc60000000a00 */
[----:B------:R-:W-:Y:S02]  /*28840*/  IMAD.IADD R3, R3, 0x1, R0 ;  /* 0x0000000103037824 */ /* 0x000fe400078e0200 */
[----:B------:R-:W-:-:S04]  /*28850*/  IMAD.WIDE.U32 R2, R6, UR4, R2 ;  /* 0x0000000406027c25 */ /* 0x000fc8000f8e0002 */
[----:B----4-:R-:W-:-:S04]  /*28860*/  IMAD R0, R5, UR4, RZ ;  /* 0x0000000405007c24 */ /* 0x010fc8000f8e02ff */
[----:B------:R-:W-:Y:S01]  /*28870*/  IMAD R0, R6, UR5, R0 ;  /* 0x0000000506007c24 */ /* 0x000fe2000f8e0200 */
[----:B------:R-:W-:Y:S01]  /*28880*/  ULDC.64 UR4, c[0x0][0x308] ;  /* 0x0000c20000047ab9 */ /* 0x000fe20000000a00 */
[----:B-----5:R-:W-:Y:S02]  /*28890*/  IMAD R6, R24, 0x6000, R8 ;  /* 0x0000600018067824 */ /* 0x020fe400078e0208 */
[----:B------:R-:W-:Y:S02]  /*288a0*/  IMAD.IADD R3, R3, 0x1, R0 ;  /* 0x0000000103037824 */ /* 0x000fe400078e0200 */
[----:B------:R-:W-:Y:S01]  /*288b0*/  IMAD.WIDE.U32 R2, R18, UR4, R2 ;  /* 0x0000000412027c25 */ /* 0x000fe2000f8e0002 */
[----:B------:R-:W-:-:S03]  /*288c0*/  UMOV UR4, 0xffffffff ;  /* 0xffffffff00047882 */ /* 0x000fc60000000000 */
[----:B------:R-:W-:Y:S01]  /*288d0*/  IMAD R5, R18, UR5, R3 ;  /* 0x0000000512057c24 */ /* 0x000fe2000f8e0203 */
[----:B------:R-:W-:-:S04]  /*288e0*/  IADD3 R0, P0, R2, UR6, RZ ;  /* 0x0000000602007c10 */ /* 0x000fc8000ff1e0ff */
[----:B------:R-:W-:Y:S01]  /*288f0*/  IADD3.X R5, R5, UR7, RZ, P0, !PT ;  /* 0x0000000705057c10 */ /* 0x000fe200087fe4ff */
[----:B------:R-:W-:Y:S08]  /*28900*/  BRA.DIV UR4, `(.L_x_1913) ;  /* 0x0000007a04d87947 */ /* 0x000ff0000b800000 */
[----:B------:R-:W0:Y:S01]  /*28910*/  SHFL.IDX PT, R3, R0, RZ, 0x1c1f ;  /* 0x001c1fff00037589 */ /* 0x000e2200000e0000 */
[----:B------:R-:W-:Y:S01]  /*28920*/  LOP3.LUT P6, RZ, R22, 0x8, RZ, 0xc0, !PT ;  /* 0x0000000816ff7812 */ /* 0x000fe200078cc0ff */
[C-C-:B------:R-:W-:Y:S02]  /*28930*/  @P4 IMAD.IADD R7, R23.reuse, 0x1, R6.reuse ;  /* 0x0000000117074824 */ /* 0x140fe400078e0206 */
[----:B------:R-:W1:Y:S01]  /*28940*/  SHFL.IDX PT, R2, R5, RZ, 0x1c1f ;  /* 0x001c1fff05027589 */ /* 0x000e6200000e0000 */
[----:B------:R-:W-:Y:S01]  /*28950*/  @P3 IMAD.IADD R9, R23, 0x1, R6 ;  /* 0x0000000117093824 */ /* 0x000fe200078e0206 */
[----:B0-----:R-:W-:-:S05]  /*28960*/  @P4 IADD3 R3, P0, R35, R3, RZ ;  /* 0x0000000323034210 */ /* 0x001fca0007f1e0ff */
[----:B-1----:R-:W-:Y:S01]  /*28970*/  @P4 IMAD.X R2, RZ, RZ, R2, P0 ;  /* 0x000000ffff024224 */ /* 0x002fe200000e0602 */
[----:B------:R-:W-:-:S04]  /*28980*/  LOP3.LUT P0, RZ, R22, 0x10, RZ, 0xc0, !PT ;  /* 0x0000001016ff7812 */ /* 0x000fc8000780c0ff */
[----:B------:R-:W-:-:S04]  /*28990*/  @P4 LOP3.LUT R3, R3, R2, RZ, 0x3c, !PT ;  /* 0x0000000203034212 */ /* 0x000fc800078e3cff */
[----:B------:R-:W-:-:S04]  /*289a0*/  @P4 LOP3.LUT R2, R3, R2, RZ, 0x3c, !PT ;  /* 0x0000000203024212 */ /* 0x000fc800078e3cff */
[----:B------:R-:W-:-:S05]  /*289b0*/  @P4 LOP3.LUT R3, R3, R2, RZ, 0x3c, !PT ;  /* 0x0000000203034212 */ /* 0x000fca00078e3cff */
[----:B------:R-:W-:Y:S01]  /*289c0*/  @!PT LDS RZ, [RZ] ;  /* 0x00000000fffff984 */ /* 0x000fe20000000800 */
        /* <DEDUP_REMOVED lines=15> */
[----:B0-----:R-:W0:Y:S04]  /*28ac0*/  SHFL.IDX PT, R3, R0, 0x2, 0x1c1f ;  /* 0x005c1f0000037f89 */ /* 0x001e2800000e0000 */
[----:B------:R-:W1:Y:S04]  /*28ad0*/  SHFL.IDX PT, R2, R5, 0x2, 0x1c1f ;  /* 0x005c1f0005027f89 */ /* 0x000e6800000e0000 */
[----:B------:R-:W3:Y:S01]  /*28ae0*/  SHFL.IDX PT, R5, R5, 0x3, 0x1c1f ;  /* 0x007c1f0005057f89 */ /* 0x000ee200000e0000 */
        /* <DEDUP_REMOVED lines=8> */
[----:B0--3--:R0:W1:Y:S02]  /*28b70*/  SHFL.IDX PT, R2, R0, 0x3, 0x1c1f ;  /* 0x007c1f0000027f89 */ /* 0x00906400000e0000 */
.L_x_2152:
[C---:B------:R-:W-:Y:S01]  /*28b80*/  LOP3.LUT P3, RZ, R22.reuse, 0x10, RZ, 0xc0, !PT ;  /* 0x0000001016ff7812 */ /* 0x040fe2000786c0ff */
[----:B------:R-:W-:Y:S01]  /*28b90*/  @P5 IMAD.IADD R6, R23, 0x1, R6 ;  /* 0x0000000117065824 */ /* 0x000fe200078e0206 */
[----:B------:R-:W-:Y:S02]  /*28ba0*/  LOP3.LUT P2, RZ, R22, 0x8, RZ, 0xc0, !PT ;  /* 0x0000000816ff7812 */ /* 0x000fe4000784c0ff */
[----:B-1----:R-:W-:-:S05]  /*28bb0*/  @P5 IADD3 R2, P0, R35, R2, RZ ;  /* 0x0000000223025210 */ /* 0x002fca0007f1e0ff */
[----:B------:R-:W-:Y:S01]  /*28bc0*/  @P5 IMAD.X R3, RZ, RZ, R5, P0 ;  /* 0x000000ffff035224 */ /* 0x000fe200000e0605 */
[----:B------:R-:W-:-:S04]  /*28bd0*/  PLOP3.LUT P0, PT, PT, PT, PT, 0x80, 0x0 ;  /* 0x000000000000781c */ /* 0x000fc80003f0f070 */
[----:B------:R-:W-:Y:S01]  /*28be0*/  @!PT LDS RZ, [RZ] ;  /* 0x00000000fffff984 */ /* 0x000fe20000000800 */
[----:B------:R-:W-:Y:S01]  /*28bf0*/  @!PT LDS RZ, [RZ] ;  /* 0x00000000fffff984 */ /* 0x000fe20000000800 */
[----:B------:R-:W-:Y:S01]  /*28c00*/  @!PT LDS RZ, [RZ] ;  /* 0x00000000fffff984 */ /* 0x000fe20000000800 */
[----:B------:R1:W-:Y:S04]  /*28c10*/  @P5 LDGSTS.E.BYPASS.LTC128B.128 [R6+0x17c00], desc[UR42][R2.64], !P3 ;  /* 0x17c0000002065fae */ /* 0x0003e8000d901d6a */
[----:B------:R1:W-:Y:S04]  /*28c20*/  @P5 LDGSTS.E.BYPASS.LTC128B.128 [R6+0x19c00], desc[UR42][R2.64+0x40], !P2 ;  /* 0x19c0004002065fae */ /* 0x0003e8000d101d6a */
[----:B------:R1:W-:Y:S01]  /*28c30*/  @P5 LDGSTS.E.BYPASS.LTC128B.128 [R6+0x1bc00], desc[UR42][R2.64+0x80], !P1 ;  /* 0x1bc0008002065fae */ /* 0x0003e2000c901d6a */
[----:B------:R-:W-:Y:S01]  /*28c40*/  NOP ;  /* 0x0000000000007918 */ /* 0x000fe20000000000 */
.L_x_1914:
        /* <DEDUP_REMOVED lines=11> */
.L_x_1915:
[----:B-1----:R0:W5:Y:S01]  /*28d00*/  LDL.LU R2, [R1+0x18] ;  /* 0x0000180001027983 */ /* 0x0021620000300800 */
[----:B------:R0:W-:Y:S02]  /*28d10*/  SYNCS.ARRIVE.TRANS64.A1T0 RZ, [R4+URZ+0x22830], RZ ;  /* 0x022830ff04ff79a7 */ /* 0x0001e4000810003f */
[----:B------:R-:W-:Y:S05]  /*28d20*/  WARPSYNC.ALL ;  /* 0x0000000000007948 */ /* 0x000fea0003800000 */
[----:B------:R-:W-:Y:S01]  /*28d30*/  ULDC.64 UR4, c[0x0][0xa00] ;  /* 0x0002800000047ab9 */ /* 0x000fe20000000a00 */
[----:B------:R-:W-:Y:S01]  /*28d40*/  VIADD R0, R23, 0x10400 ;  /* 0x0001040017007836 */ /* 0x000fe20000000000 */
[----:B------:R-:W-:Y:S01]  /*28d50*/  BAR.SYNC.DEFER_BLOCKING 0x8, 0x180 ;  /* 0x0206000000007b1d */ /* 0x000fe20000010000 */
[----:B------:R-:W-:-:S03]  /*28d60*/  ISETP.NE.U32.AND P0, PT, RZ, UR4, PT ;  /* 0x00000004ff007c0c */ /* 0x000fc6000bf05070 */
[----:B------:R-:W-:Y:S02]  /*28d70*/  LOP3.LUT P1, RZ, R0, 0x1bf, RZ, 0xc0, !PT ;  /* 0x000001bf00ff7812 */ /* 0x000fe4000782c0ff */
[----:B------:R-:W-:Y:S01]  /*28d80*/  ISETP.NE.AND.EX P0, PT, RZ, UR5, PT, P0 ;  /* 0x00000005ff007c0c */ /* 0x000fe2000bf05300 */
[----:B------:R-:W-:Y:S01]  /*28d90*/  ULDC.64 UR4, c[0x0][0x298] ;  /* 0x0000a60000047ab9 */ /* 0x000fe20000000a00 */
[----:B------:R-:W-:Y:S01]  /*28da0*/  SHF.R.S32.HI R0, RZ, 0x1f, R19 ;  /* 0x0000001fff007819 */ /* 0x000fe20000011413 */
[----:B------:R-:W-:Y:S01]  /*28db0*/  BSSY B6, `(.L_x_1916) ;  /* 0x000001c000067945 */ /* 0x000fe20003800000 */
[----:B------:R-:W-:Y:S02]  /*28dc0*/  SEL R26, R19, RZ, !P0 ;  /* 0x000000ff131a7207 */ /* 0x000fe40004000000 */
[----:B------:R-:W-:-:S05]  /*28dd0*/  SEL R0, R0, RZ, !P0 ;  /* 0x000000ff00007207 */ /* 0x000fca0004000000 */
[----:B------:R1:W-:Y:S02]  /*28de0*/  STL [R1+0x2c], R0 ;  /* 0x00002c0001007387 */ /* 0x0003e40000100800 */
[----:B-1---5:R-:W-:-:S05]  /*28df0*/  SHF.R.S32.HI R0, RZ, 0x1f, R2 ;  /* 0x0000001fff007819 */ /* 0x022fca0000011402 */
[----:B------:R-:W-:-:S04]  /*28e00*/  IMAD R0, R0, UR4, RZ ;  /* 0x0000000400007c24 */ /* 0x000fc8000f8e02ff */
[C---:B------:R-:W-:Y:S02]  /*28e10*/  IMAD R0, R2.reuse, UR5, R0 ;  /* 0x0000000502007c24 */ /* 0x040fe4000f8e0200 */
[----:B------:R-:W-:-:S04]  /*28e20*/  IMAD.WIDE.U32 R2, R2, UR4, RZ ;  /* 0x0000000402027c25 */ /* 0x000fc8000f8e00ff */
[----:B------:R-:W-:Y:S01]  /*28e30*/  IMAD.IADD R0, R3, 0x1, R0 ;  /* 0x0000000103007824 */ /* 0x000fe200078e0200 */
[----:B------:R1:W-:Y:S04]  /*28e40*/  STL.64 [R1+0x20], R2 ;  /* 0x0000200201007387 */ /* 0x0003e80000100a00 */
[----:B------:R1:W-:Y:S01]  /*28e50*/  STL [R1+0x18], R0 ;  /* 0x0000180001007387 */ /* 0x0003e20000100800 */
[----:B------:R-:W-:Y:S05]  /*28e60*/  @!P1 BRA `(.L_x_1917) ;  /* 0x0000000000409947 */ /* 0x000fea0003800000 */
[----:B-1----:R-:W-:Y:S01]  /*28e70*/  MOV R2, 0x0 ;  /* 0x0000000000027802 */ /* 0x002fe20000000f00 */
[----:B------:R-:W-:Y:S01]  /*28e80*/  ULDC.64 UR4, c[0x4][0xc8] ;  /* 0x0100320000047ab9 */ /* 0x000fe20000000a00 */
[----:B------:R-:W-:Y:S01]  /*28e90*/  ULDC.64 UR6, c[0x4][0xd0] ;  /* 0x0100340000067ab9 */ /* 0x000fe20000000a00 */
[----:B------:R-:W-:Y:S01]  /*28ea0*/  ULDC.64 UR8, c[0x4][0x28] ;  /* 0x01000a0000087ab9 */ /* 0x000fe20000000a00 */
[----:B0-2---:R-:W-:Y:S02]  /*28eb0*/  IMAD.U32 R4, RZ, RZ, UR4 ;  /* 0x00000004ff047e24 */ /* 0x005fe4000f8e00ff */
        /* <DEDUP_REMOVED lines=11> */
.L_x_1917:
[----:B------:R-:W-:Y:S05]  /*28f70*/  BSYNC B6 ;  /* 0x0000000000067941 */ /* 0x000fea0003800000 */
.L_x_1916:
[----:B------:R-:W3:Y:S01]  /*28f80*/  LDL.LU R21, [R1+0x2c] ;  /* 0x00002c0001157983 */ /* 0x000ee20000300800 */
[----:B------:R-:W4:Y:S01]  /*28f90*/  LDC R7, c[0x0][0x448] ;  /* 0x00011200ff077b82 */ /* 0x000f220000000800 */
[----:B------:R-:W-:Y:S02]  /*28fa0*/  ULDC.64 UR4, c[0x0][0x2d8] ;  /* 0x0000b60000047ab9 */ /* 0x000fe40000000a00 */
[----:B------:R-:W2:Y:S04]  /*28fb0*/  LDL.LU R20, [R1+0x18] ;  /* 0x0000180001147983 */ /* 0x000ea80000300800 */
[----:B-1----:R-:W2:Y:S04]  /*28fc0*/  LDL.LU.64 R2, [R1+0x20] ;  /* 0x0000200001027983 */ /* 0x002ea80000300a00 */
[----:B------:R1:W5:Y:S01]  /*28fd0*/  LDL R8, [R1+0x14] ;  /* 0x0000140001087983 */ /* 0x0003620000100800 */
[----:B----4-:R-:W-:-:S13]  /*28fe0*/  ISETP.NE.AND P0, PT, R7, 0x1, PT ;  /* 0x000000010700780c */ /* 0x010fda0003f05270 */
[----:B------:R-:W4:Y:S01]  /*28ff0*/  @P0 LDC R6, c[0x0][0x44c] ;  /* 0x00011300ff060b82 */ /* 0x000f220000000800 */
[C---:B------:R-:W-:Y:S02]  /*29000*/  LOP3.LUT R9, R35.reuse, 0x40, RZ, 0xfc, !PT ;  /* 0x0000004023097812 */ /* 0x040fe400078efcff */
[----:B------:R-:W-:Y:S01]  /*29010*/  LOP3.LUT R10, R35, 0x80, RZ, 0xfc, !PT ;  /* 0x00000080230a7812 */ /* 0x000fe200078efcff */
[----:B--2---:R-:W-:Y:S02]  /*29020*/  IMAD.MOV.U32 R3, RZ, RZ, R20 ;  /* 0x000000ffff037224 */ /* 0x004fe400078e0014 */
[----:B------:R-:W2:Y:S01]  /*29030*/  S2R R20, SR_TID.X ;  /* 0x0000000000147919 */ /* 0x000ea20000002100 */
[----:B------:R-:W-:-:S04]  /*29040*/  IMAD.WIDE.U32 R2, R18, UR4, R2 ;  /* 0x0000000412027c25 */ /* 0x000fc8000f8e0002 */
[----:B------:R-:W-:Y:S01]  /*29050*/  IMAD R3, R18, UR5, R3 ;  /* 0x0000000512037c24 */ /* 0x000fe2000f8e0203 */
[----:B------:R-:W-:Y:S02]  /*29060*/  ULDC.64 UR4, c[0x0][0x2e0] ;  /* 0x0000b80000047ab9 */ /* 0x000fe40000000a00 */
[----:B---3--:R-:W-:Y:S02]  /*29070*/  IMAD R0, R21, UR4, RZ ;  /* 0x0000000415007c24 */ /* 0x008fe4000f8e02ff */
[----:B------:R-:W-:-:S04]  /*29080*/  IMAD.WIDE.U32 R2, R26, UR4, R2 ;  /* 0x000000041a027c25 */ /* 0x000fc8000f8e0002 */
[----:B------:R-:W-:Y:S01]  /*29090*/  IMAD R0, R26, UR5, R0 ;  /* 0x000000051a007c24 */ /* 0x000fe2000f8e0200 */
[----:B------:R-:W-:-:S04]  /*290a0*/  ULDC.64 UR4, c[0x0][0x2d0] ;  /* 0x0000b40000047ab9 */ /* 0x000fc80000000a00 */
[----:B------:R-:W-:Y:S02]  /*290b0*/  IADD3 R3, R3, R0, RZ ;  /* 0x0000000003037210 */ /* 0x000fe40007ffe0ff */
[----:B------:R-:W3:Y:S01]  /*290c0*/  @P0 LDC R0, c[0x0][0x450] ;  /* 0x00011400ff000b82 */ /* 0x000ee20000000800 */
[C---:B--2---:R-:W-:Y:S01]  /*290d0*/  LOP3.LUT R21, R20.reuse, 0x7f, RZ, 0xc0, !PT ;  /* 0x0000007f14157812 */ /* 0x044fe200078ec0ff */
[----:B------:R-:W-:-:S03]  /*290e0*/  IMAD.SHL.U32 R20, R20, 0x20, RZ ;  /* 0x0000002014147824 */ /* 0x000fc600078e00ff */
[----:B------:R-:W-:-:S04]  /*290f0*/  SHF.R.U32.HI R21, RZ, 0x2, R21 ;  /* 0x00000002ff157819 */ /* 0x000fc80000011615 */
[----:B------:R-:W-:-:S05]  /*29100*/  LOP3.LUT R20, R21, 0x60, R20, 0xf8, !PT ;  /* 0x0000006015147812 */ /* 0x000fca00078ef814 */
[----:B------:R-:W-:-:S04]  /*29110*/  IMAD.IADD R5, R20, 0x1, R17 ;  /* 0x0000000114057824 */ /* 0x000fc800078e0211 */
[----:B----4-:R-:W-:-:S04]  /*29120*/  @P0 IMAD.HI.U32 R6, R5, R6, RZ ;  /* 0x0000000605060227 */ /* 0x010fc800078e00ff */
[----:B0-----:R-:W-:Y:S01]  /*29130*/  IMAD.MOV.U32 R4, RZ, RZ, R5 ;  /* 0x000000ffff047224 */ /* 0x001fe200078e0005 */
[----:B---3--:R-:W-:Y:S01]  /*29140*/  @P0 SHF.R.U32.HI R4, RZ, R0, R6 ;  /* 0x00000000ff040219 */ /* 0x008fe20000011606 */
[----:B------:R-:W0:Y:S04]  /*29150*/  S2R R20, SR_TID.X ;  /* 0x0000000000147919 */ /* 0x000e280000002100 */
        /* <DEDUP_REMOVED lines=22> */
[----:B-1----:R-:W-:Y:S10]  /*292c0*/  BRA.DIV UR5, `(.L_x_1918) ;  /* 0x0000007605ec7947 */ /* 0x002ff4000b800000 */
[----:B------:R-:W0:Y:S01]  /*292d0*/  SHFL.IDX PT, R3, R4, RZ, 0x1c1f ;  /* 0x001c1fff04037589 */ /* 0x000e2200000e0000 */
[----:B------:R-:W-:Y:S02]  /*292e0*/  IMAD R27, R27, R7, RZ ;  /* 0x000000071b1b7224 */ /* 0x000fe400078e02ff */
        /* <DEDUP_REMOVED lines=9> */
[----:B-----5:R-:W-:Y:S04]  /*29380*/  @!P1 LDGSTS.E.BYPASS.LTC128B.128 [R8+0x10400], desc[UR42][R2.64], !P3 ;  /* 0x1040000002089fae */ /* 0x020fe8000d901d6a */
[----:B------:R-:W-:Y:S04]  /*29390*/  @!P1 LDGSTS.E.BYPASS.LTC128B.128 [R8+0x12400], desc[UR42][R2.64+0x40], !P2 ;  /* 0x1240004002089fae */ /* 0x000fe8000d101d6a */
[----:B------:R0:W-:Y:S02]  /*293a0*/  @!P1 LDGSTS.E.BYPASS.LTC128B.128 [R8+0x14400], desc[UR42][R2.64+0x80], !P0 ;  /* 0x1440008002089fae */ /* 0x0001e4000c101d6a */
[----:B0-----:R-:W-:-:S02]  /*293b0*/  VIADD R2, R17, 0x20 ;  /* 0x0000002011027836 */ /* 0x001fc40000000000 */
[----:B------:R-:W0:Y:S03]  /*293c0*/  SHFL.IDX PT, R3, R4, 0x1, 0x1c1f ;  /* 0x003c1f0004037f89 */ /* 0x000e2600000e0000 */
[----:B------:R-:W-:Y:S02]  /*293d0*/  ISETP.GE.AND P1, PT, R2, R27, PT ;  /* 0x0000001b0200720c */ /* 0x000fe40003f26270 */
[----:B------:R-:W1:Y:S11]  /*293e0*/  SHFL.IDX PT, R2, R0, 0x1, 0x1c1f ;  /* 0x003c1f0000027f89 */ /* 0x000e7600000e0000 */
[----:B0-----:R-:W-:-:S05]  /*293f0*/  @!P1 IADD3 R3, P4, R35, R3, RZ ;  /* 0x0000000323039210 */ /* 0x001fca0007f9e0ff */
[----:B-1----:R-:W-:-:S05]  /*29400*/  @!P1 IMAD.X R2, RZ, RZ, R2, P4 ;  /* 0x000000ffff029224 */ /* 0x002fca00020e0602 */
        /* <DEDUP_REMOVED lines=8> */
[----:B------:R-:W-:Y:S02]  /*29490*/  ISETP.GE.AND P1, PT, R2, R27, PT ;  /* 0x0000001b0200720c */ /* 0x000fe40003f26270 */
[----:B------:R-:W1:Y:S04]  /*294a0*/  SHFL.IDX PT, R2, R0, 0x2, 0x1c1f ;  /* 0x005c1f0000027f89 */ /* 0x000e6800000e0000 */
[----:B------:R-:W2:Y:S07]  /*294b0*/  SHFL.IDX PT, R0, R0, 0x3, 0x1c1f ;  /* 0x007c1f0000007f89 */ /* 0x000eae00000e0000 */
[----:B0-----:R-:W-:-:S05]  /*294c0*/  @!P1 IADD3 R3, P4, R35, R3, RZ ;  /* 0x0000000323039210 */ /* 0x001fca0007f9e0ff */
[----:B-1----:R-:W-:-:S05]  /*294d0*/  @!P1 IMAD.X R2, RZ, RZ, R2, P4 ;  /* 0x000000ffff029224 */ /* 0x002fca00020e0602 */
[----:B------:R-:W-:-:S04]  /*294e0*/  @!P1 LOP3.LUT R3, R3, R2, RZ, 0x3c, !PT ;  /* 0x0000000203039212 */ /* 0x000fc800078e3cff */
[----:B------:R-:W-:-:S04]  /*294f0*/  @!P1 LOP3.LUT R2, R3, R2, RZ, 0x3c, !PT ;  /* 0x0000000203029212 */ /* 0x000fc800078e3cff */
[----:B------:R-:W-:-:S05]  /*29500*/  @!P1 LOP3.LUT R3, R3, R2, RZ, 0x3c, !PT ;  /* 0x0000000203039212 */ /* 0x000fca00078e3cff */
[----:B------:R-:W-:Y:S04]  /*29510*/  @!P1 LDGSTS.E.BYPASS.LTC128B.128 [R8+0x11400], desc[UR42][R2.64], !P3 ;  /* 0x1140000002089fae */ /* 0x000fe8000d901d6a */
[----:B------:R-:W-:Y:S04]  /*29520*/  @!P1 LDGSTS.E.BYPASS.LTC128B.128 [R8+0x13400], desc[UR42][R2.64+0x40], !P2 ;  /* 0x1340004002089fae */ /* 0x000fe8000d101d6a */
[----:B------:R0:W-:Y:S04]  /*29530*/  @!P1 LDGSTS.E.BYPASS.LTC128B.128 [R8+0x15400], desc[UR42][R2.64+0x80], !P0 ;  /* 0x1540008002089fae */ /* 0x0001e8000c101d6a */
[----:B0-2---:R0:W1:Y:S02]  /*29540*/  SHFL.IDX PT, R2, R4, 0x3, 0x1c1f ;  /* 0x007c1f0004027f89 */ /* 0x00506400000e0000 */
.L_x_2161:
[----:B------:R-:W-:Y:S01]  /*29550*/  VIADD R17, R17, 0x60 ;  /* 0x0000006011117836 */ /* 0x000fe20000000000 */
[----:B------:R-:W-:Y:S04]  /*29560*/  BSSY B0, `(.L_x_1919) ;  /* 0x000000b000007945 */ /* 0x000fe80003800000 */
[----:B------:R-:W-:-:S13]  /*29570*/  ISETP.GE.AND P1, PT, R17, R27, PT ;  /* 0x0000001b1100720c */ /* 0x000fda0003f26270 */
[----:B------:R-:W-:Y:S05]  /*29580*/  @P1 BRA `(.L_x_1920) ;  /* 0x0000000000201947 */ /* 0x000fea0003800000 */
        /* <DEDUP_REMOVED lines=8> */
.L_x_1920:
[----:B------:R-:W-:Y:S05]  /*29610*/  BSYNC B0 ;  /* 0x0000000000007941 */ /* 0x000fea0003800000 */
.L_x_1919:
[----:B------:R-:W-:Y:S01]  /*29620*/  NOP ;  /* 0x0000000000007918 */ /* 0x000fe20000000000 */
[----:B------:R-:W-:-:S13]  /*29630*/  PLOP3.LUT P0, PT, PT, PT, PT, 0x80, 0x0 ;  /* 0x000000000000781c */ /* 0x000fda0003f0f070 */
.L_x_1921:
[----:B------:R-:W-:Y:S02]  /*29640*/  PLOP3.LUT P1, PT, P1, P0, PT, 0xa2, 0x0 ;  /* 0x000000000000781c */ /* 0x000fe40000f21472 */
[----:B------:R-:W-:-:S08]  /*29650*/  @P0 R2UR P1, UR4, R23 ;  /* 0x00000000170402ca */ /* 0x000fd00000020000 */
[----:B------:R-:W-:-:S05]  /*29660*/  @P0 PLOP3.LUT P0, PT, P1, PT, PT, 0x80, 0x0 ;  /* 0x000000000000081c */ /* 0x000fca0000f0f070 */
[----:B------:R-:W-:Y:S01]  /*29670*/  @!P1 SYNCS.ARRIVE.TRANS64.RED.A0T1 RZ, [UR4+0x22800], RZ ;  /* 0x022800ffffff99a7 */ /* 0x000fe20008200404 */
[----:B------:R-:W-:Y:S07]  /*29680*/  @!P1 ARRIVES.LDGSTSBAR.64.TRANSCNT [UR4+0x22800] ;  /* 0x02280000ff0099b0 */ /* 0x000fee0008000a84 */
[----:B------:R-:W-:Y:S05]  /*29690*/  @P0 BRA.U.ANY `(.L_x_1921) ;  /* 0xfffffffd00e80947 */ /* 0x000fea000393ffff */
[----:B--2---:R-:W2:Y:S04]  /*296a0*/  LDL.LU R3, [R1+0x30] ;  /* 0x0000300001037983 */ /* 0x004ea80000300800 */
[----:B-1----:R-:W3:Y:S01]  /*296b0*/  LDL.LU R2, [R1+0x28] ;  /* 0x0000280001027983 */ /* 0x002ee20000300800 */
[----:B--2---:R-:W-:Y:S02]  /*296c0*/  VIADD R3, R3, 0x1 ;  /* 0x0000000103037836 */ /* 0x004fe40000000000 */
[----:B---3--:R-:W-:-:S03]  /*296d0*/  VIADD R20, R2, 0xfffffffe ;  /* 0xfffffffe02147836 */ /* 0x008fc60000000000 */
        /* <DEDUP_REMOVED lines=9> */
[----:B-12---:R-:W-:Y:S05]  /*29770*/  @!P0 BRA `(.L_x_1923) ;  /* 0x00000078001c8947 */ /* 0x006fea0003800000 */
.L_x_2162:
[----:B------:R-:W-:Y:S05]  /*29780*/  BSYNC B0 ;  /* 0x0000000000007941 */ /* 0x000fea0003800000 */
.L_x_1922:
[----:B------:R-:W-:-:S13]  /*29790*/  ISETP.GE.AND P0, PT, R20, R36, PT ;  /* 0x000000241400720c */ /* 0x000fda0003f06270 */
[----:B------:R-:W-:Y:S05]  /*297a0*/  @!P0 BRA `(.L_x_1924) ;  /* 0x00000010008c8947 */ /* 0x000fea0003800000 */
[----:B0-----:R-:W-:Y:S02]  /*297b0*/  IMAD.MOV.U32 R4, RZ, RZ, R24 ;  /* 0x000000ffff047224 */ /* 0x001fe400078e0018 */
[----:B------:R-:W-:-:S07]  /*297c0*/  IMAD.MOV.U32 R5, RZ, RZ, R28 ;  /* 0x000000ffff057224 */ /* 0x000fce00078e001c */
.L_x_1944:
[----:B--2---:R-:W2:Y:S01]  /*297d0*/  LDL R8, [R1] ;  /* 0x0000000001087983 */ /* 0x004ea20000100800 */
[----:B------:R-:W0:Y:S01]  /*297e0*/  LDC R6, c[0x0][0x430] ;  /* 0x00010c00ff067b82 */ /* 0x000e220000000800 */
[----:B-1----:R-:W1:Y:S01]  /*297f0*/  S2R R2, SR_TID.X ;  /* 0x0000000000027919 */ /* 0x002e620000002100 */
[----:B0-----:R-:W-:Y:S02]  /*29800*/  ISETP.NE.AND P0, PT, R6, 0x1, PT ;  /* 0x000000010600780c */ /* 0x001fe40003f05270 */
[----:B-1----:R-:W-:-:S11]  /*29810*/  LOP3.LUT R0, R2, 0x7f, RZ, 0xc0, !PT ;  /* 0x0000007f02007812 */ /* 0x002fd600078ec0ff */
[----:B------:R-:W0:Y:S01]  /*29820*/  @P0 LDC R7, c[0x0][0x434] ;  /* 0x00010d00ff070b82 */ /* 0x000e220000000800 */
[----:B------:R-:W-:Y:S01]  /*29830*/  SHF.R.U32.HI R3, RZ, 0x2, R0 ;  /* 0x00000002ff037819 */ /* 0x000fe20000011600 */
[----:B------:R-:W-:-:S06]  /*29840*/  IMAD.SHL.U32 R2, R2, 0x20, RZ ;  /* 0x0000002002027824 */ /* 0x000fcc00078e00ff */
[----:B------:R-:W1:Y:S01]  /*29850*/  @P0 LDC R0, c[0x0][0x438] ;  /* 0x00010e00ff000b82 */ /* 0x000e620000000800 */
[----:B------:R-:W-:Y:S01]  /*29860*/  IMAD R3, R20, 0x80, R3 ;  /* 0x0000008014037824 */ /* 0x000fe200078e0203 */
[----:B------:R-:W-:-:S04]  /*29870*/  LOP3.LUT R2, R2, 0x60, RZ, 0xc0, !PT ;  /* 0x0000006002027812 */ /* 0x000fc800078ec0ff */
[----:B------:R-:W-:-:S05]  /*29880*/  IADD3 R3, R2, R3, R37 ;  /* 0x0000000302037210 */ /* 0x000fca0007ffe025 */
[----:B------:R-:W-:Y:S02]  /*29890*/  IMAD.MOV.U32 R2, RZ, RZ, R3 ;  /* 0x000000ffff027224 */ /* 0x000fe400078e0003 */
[----:B0-----:R-:W-:-:S05]  /*298a0*/  @P0 IMAD.HI.U32 R7, R3, R7, RZ ;  /* 0x0000000703070227 */ /* 0x001fca00078e00ff */
[----:B-1----:R-:W-:Y:S01]  /*298b0*/  @P0 SHF.R.U32.HI R2, RZ, R0, R7 ;  /* 0x00000000ff020219 */ /* 0x002fe20000011607 */
[----:B------:R-:W-:Y:S05]  /*298c0*/  YIELD ;  /* 0x0000000000007946 */ /* 0x000fea0003800000 */
[----:B------:R-:W-:Y:S01]  /*298d0*/  IMAD.MOV R0, RZ, RZ, -R2 ;  /* 0x000000ffff007224 */ /* 0x000fe200078e0a02 */
[----:B------:R-:W-:-:S03]  /*298e0*/  ULDC.64 UR4, c[0x0][0x428] ;  /* 0x00010a0000047ab9 */ /* 0x000fc60000000a00 */
[----:B------:R-:W-:Y:S01]  /*298f0*/  IMAD R6, R6, R0, R3 ;  /* 0x0000000006067224 */ /* 0x000fe200078e0203 */
[----:B------:R-:W-:-:S03]  /*29900*/  SHF.R.S32.HI R3, RZ, 0x1f, R2 ;  /* 0x0000001fff037819 */ /* 0x000fc60000011402 */
        /* <DEDUP_REMOVED lines=8> */
[----:B------:R-:W-:Y:S01]  /*29990*/  MOV R10, UR39 ;  /* 0x00000027000a7c02 */ /* 0x000fe20008000f00 */
[----:B------:R-:W-:-:S03]  /*299a0*/  VIADD R24, R4, 0x1 ;  /* 0x0000000104187836 */ /* 0x000fc60000000000 */
[----:B------:R-:W-:Y:S02]  /*299b0*/  ISETP.NE.AND P1, PT, R10, 0x3, PT ;  /* 0x000000030a00780c */ /* 0x000fe40003f25270 */
[----:B------:R-:W-:-:S04]  /*299c0*/  ISETP.NE.AND P0, PT, R24, 0x2, PT ;  /* 0x000000021800780c */ /* 0x000fc80003f05270 */
[----:B------:R-:W-:Y:S02]  /*299d0*/  SEL R28, RZ, 0x1, P0 ;  /* 0x00000001ff1c7807 */ /* 0x000fe40000000000 */
[C---:B------:R-:W-:Y:S01]  /*299e0*/  ISETP.GT.AND P2, PT, R20.reuse, R36, PT ;  /* 0x000000241400720c */ /* 0x040fe20003f44270 */
[----:B------:R-:W-:Y:S01]  /*299f0*/  VIADD R20, R20, 0xffffffff ;  /* 0xffffffff14147836 */ /* 0x000fe20000000000 */
[----:B------:R-:W-:Y:S02]  /*29a00*/  SEL R24, R24, RZ, P0 ;  /* 0x000000ff18187207 */ /* 0x000fe40000000000 */
[----:B------:R-:W-:Y:S02]  /*29a10*/  LOP3.LUT R28, R5, R28, RZ, 0x3c, !PT ;  /* 0x0000001c051c7212 */ /* 0x000fe400078e3cff */
[----:B--2---:R-:W-:Y:S01]  /*29a20*/  SHF.R.S32.HI R9, RZ, 0x1f, R8 ;  /* 0x0000001fff097819 */ /* 0x004fe20000011408 */
[----:B---3--:R-:W-:Y:S06]  /*29a30*/  @!P1 BRA `(.L_x_1925) ;  /* 0x0000000000049947 */ /* 0x008fec0003800000 */
[----:B------:R-:W-:Y:S01]  /*29a40*/  BPT.TRAP 0x1 ;  /* 0x000000040000795c */ /* 0x000fe20000300000 */
.L_x_1925:
[----:B------:R-:W-:Y:S01]  /*29a50*/  IMAD R0, R24, 0x8, R23 ;  /* 0x0000000818007824 */ /* 0x000fe200078e0217 */
[----:B------:R-:W-:Y:S01]  /*29a60*/  SHF.L.U32 R10, R28, 0x1f, RZ ;  /* 0x0000001f1c0a7819 */ /* 0x000fe200000006ff */
[----:B------:R-:W-:Y:S01]  /*29a70*/  BSSY B0, `(.L_x_1926) ;  /* 0x0000004000007945 */ /* 0x000fe20003800000 */
[----:B------:R-:W-:Y:S02]  /*29a80*/  SHF.R.S32.HI R7, RZ, 0x1f, R6 ;  /* 0x0000001fff077819 */ /* 0x000fe40000011406 */
[----:B------:R-:W0:Y:S02]  /*29a90*/  SYNCS.PHASECHK.TRANS64.TRYWAIT P0, [R0+URZ+0x22880], R10 ;  /* 0x0228800a000075a7 */ /* 0x000e24000800017f */
[----:B0-----:R-:W-:Y:S05]  /*29aa0*/  @!P0 BRA `(.L_x_1927) ;  /* 0x0000007400648947 */ /* 0x001fea0003800000 */
.L_x_2163:
[----:B------:R-:W-:Y:S05]  /*29ab0*/  BSYNC B0 ;  /* 0x0000000000007941 */ /* 0x000fea0003800000 */
.L_x_1926:
        /* <DEDUP_REMOVED lines=48> */
.L_x_2173:
        /* <DEDUP_REMOVED lines=9> */
.L_x_1929:
        /* <DEDUP_REMOVED lines=11> */
.L_x_1930:
[----:B------:R2:W-:Y:S01]  /*29f00*/  SYNCS.ARRIVE.TRANS64.A1T0 RZ, [R0+URZ+0x22870], RZ ;  /* 0x022870ff00ff79a7 */ /* 0x0005e2000810003f */
[----:B------:R-:W-:Y:S05]  /*29f10*/  @!P3 BRA `(.L_x_1931) ;  /* 0x000000000004b947 */ /* 0x000fea0003800000 */
[----:B------:R-:W-:Y:S01]  /*29f20*/  BPT.TRAP 0x1 ;  /* 0x000000040000795c */ /* 0x000fe20000300000 */
.L_x_1931:
[----:B------:R-:W3:Y:S01]  /*29f30*/  SYNCS.PHASECHK.TRANS64.TRYWAIT P0, [R0+URZ+0x22840], R10 ;  /* 0x0228400a000075a7 */ /* 0x000ee2000800017f */
[----:B------:R-:W-:Y:S04]  /*29f40*/  BSSY B0, `(.L_x_1932) ;  /* 0x0000002000007945 */ /* 0x000fe80003800000 */
[----:B---3--:R-:W-:Y:S05]  /*29f50*/  @!P0 BRA `(.L_x_1933) ;  /* 0x0000007400788947 */ /* 0x008fea0003800000 */
.L_x_2174:
[----:B------:R-:W-:Y:S05]  /*29f60*/  BSYNC B0 ;  /* 0x0000000000007941 */ /* 0x000fea0003800000 */
.L_x_1932:
[----:B------:R-:W4:Y:S01]  /*29f70*/  LDL R11, [R1+0x8] ;  /* 0x00000800010b7983 */ /* 0x000f220000100800 */
        /* <DEDUP_REMOVED lines=46> */
.L_x_2184:
        /* <DEDUP_REMOVED lines=10> */
.L_x_1935:
        /* <DEDUP_REMOVED lines=11> */
.L_x_1936:
[----:B------:R2:W-:Y:S02]  /*2a3b0*/  SYNCS.ARRIVE.TRANS64.A1T0 RZ, [R0+URZ+0x22830], RZ ;  /* 0x022830ff00ff79a7 */ /* 0x0005e4000810003f */
[----:B--23--:R-:W-:-:S05]  /*2a3c0*/  IMAD.U32 R0, RZ, RZ, UR37 ;  /* 0x00000025ff007e24 */ /* 0x00cfca000f8e00ff */
[----:B------:R-:W-:-:S13]  /*2a3d0*/  ISETP.NE.AND P0, PT, R0, 0x3, PT ;  /* 0x000000030000780c */ /* 0x000fda0003f05270 */
[----:B------:R-:W-:Y:S05]  /*2a3e0*/  @!P0 BRA `(.L_x_1937) ;  /* 0x0000000000048947 */ /* 0x000fea0003800000 */
[----:B------:R-:W-:Y:S01]  /*2a3f0*/  BPT.TRAP 0x1 ;  /* 0x000000040000795c */ /* 0x000fe20000300000 */
.L_x_1937:
[----:B------:R-:W-:Y:S01]  /*2a400*/  LOP3.LUT R0, R5, 0x1, RZ, 0x3c, !PT ;  /* 0x0000000105007812 */ /* 0x000fe200078e3cff */
[----:B------:R-:W-:Y:S01]  /*2a410*/  IMAD R17, R4, 0x8, R23 ;  /* 0x0000000804117824 */ /* 0x000fe200078e0217 */
[----:B------:R-:W-:Y:S02]  /*2a420*/  BSSY B0, `(.L_x_1938) ;  /* 0x0000004000007945 */ /* 0x000fe40003800000 */
[----:B------:R-:W-:-:S04]  /*2a430*/  SHF.L.U32 R0, R0, 0x1f, RZ ;  /* 0x0000001f00007819 */ /* 0x000fc800000006ff */
[----:B------:R-:W0:Y:S02]  /*2a440*/  SYNCS.PHASECHK.TRANS64.TRYWAIT P1, [R17+URZ+0x22870], R0 ;  /* 0x02287000110075a7 */ /* 0x000e24000802017f */
[----:B0-----:R-:W-:Y:S05]  /*2a450*/  @!P1 BRA `(.L_x_1939) ;  /* 0x0000007400809947 */ /* 0x001fea0003800000 */
.L_x_2185:
[----:B------:R-:W-:Y:S05]  /*2a460*/  BSYNC B0 ;  /* 0x0000000000007941 */ /* 0x000fea0003800000 */
.L_x_1938:
[----:B------:R-:W-:-:S05]  /*2a470*/  IMAD.U32 R2, RZ, RZ, UR39 ;  /* 0x00000027ff027e24 */ /* 0x000fca000f8e00ff */
[----:B------:R-:W-:-:S13]  /*2a480*/  ISETP.NE.AND P1, PT, R2, 0x3, PT ;  /* 0x000000030200780c */ /* 0x000fda0003f25270 */
[----:B------:R-:W-:Y:S05]  /*2a490*/  @!P1 BRA `(.L_x_1940) ;  /* 0x0000000000049947 */ /* 0x000fea0003800000 */
[----:B------:R-:W-:Y:S01]  /*2a4a0*/  BPT.TRAP 0x1 ;  /* 0x000000040000795c */ /* 0x000fe20000300000 */
.L_x_1940:
[----:B0-----:R-:W-:Y:S01]  /*2a4b0*/  SHF.L.U32 R0, R5, 0x1f, RZ ;  /* 0x0000001f05007819 */ /* 0x001fe200000006ff */
[----:B------:R-:W-:-:S03]  /*2a4c0*/  IMAD.SHL.U32 R2, R4, 0x4000, RZ ;  /* 0x0000400004027824 */ /* 0x000fc600078e00ff */
[----:B------:R-:W0:Y:S02]  /*2a4d0*/  SYNCS.PHASECHK.TRANS64.TRYWAIT P1, [R17+URZ+0x22860], R0 ;  /* 0x02286000110075a7 */ /* 0x000e24000802017f */
[----:B0-----:R-:W-:Y:S05]  /*2a4e0*/  @!P1 BRA `(.L_x_1941) ;  /* 0x0000007400709947 */ /* 0x001fea0003800000 */
.L_x_2186:
[----:B------:R-:W0:Y:S04]  /*2a4f0*/  LDL R3, [R1+0x10] ;  /* 0x0000100001037983 */ /* 0x000e280000100800 */
[----:B------:R-:W2:Y:S01]  /*2a500*/  LDL R12, [R1+0xc] ;  /* 0x00000c00010c7983 */ /* 0x000ea20000100800 */
[----:B------:R-:W-:Y:S05]  /*2a510*/  WARPSYNC.ALL ;  /* 0x0000000000007948 */ /* 0x000fea0003800000 */
[----:B------:R-:W-:-:S05]  /*2a520*/  IMAD.U32 R21, RZ, RZ, UR39 ;  /* 0x00000027ff157e24 */ /* 0x000fca000f8e00ff */
[----:B------:R-:W-:Y:S02]  /*2a530*/  ISETP.NE.AND P1, PT, R21, 0x3, PT ;  /* 0x000000031500780c */ /* 0x000fe40003f25270 */
[----:B0-----:R-:W-:-:S04]  /*2a540*/  LOP3.LUT R0, R2, R3, RZ, 0xfc, !PT ;  /* 0x0000000302007212 */ /* 0x001fc800078efcff */
[C---:B------:R-:W-:Y:S02]  /*2a550*/  IADD3 R0, R23.reuse, R0, RZ ;  /* 0x0000000017007210 */ /* 0x040fe40007ffe0ff */
[----:B--2---:R-:W-:-:S03]  /*2a560*/  IADD3 R2, R23, R2, R12 ;  /* 0x0000000217027210 */ /* 0x004fc60007ffe00c */
        /* <DEDUP_REMOVED lines=60> */
.L_x_1942:
[----:B0-----:R0:W-:Y:S01]  /*2a930*/  SYNCS.ARRIVE.TRANS64.A1T0 RZ, [R17+URZ+0x22850], RZ ;  /* 0x022850ff11ff79a7 */ /* 0x0011e2000810003f */
[----:B------:R-:W-:Y:S06]  /*2a940*/  BAR.SYNC.DEFER_BLOCKING 0x2, 0x80 ;  /* 0x0082000000007b1d */ /* 0x000fec0000010000 */
[----:B------:R-:W-:Y:S05]  /*2a950*/  @!P0 BRA `(.L_x_1943) ;  /* 0x0000000000048947 */ /* 0x000fea0003800000 */
[----:B------:R-:W-:Y:S01]  /*2a960*/  BPT.TRAP 0x1 ;  /* 0x000000040000795c */ /* 0x000fe20000300000 */
.L_x_1943:
[----:B------:R-:W3:Y:S01]  /*2a970*/  LDL R0, [R1+0x4] ;  /* 0x0000040001007983 */ /* 0x000ee20000100800 */
[----:B0-----:R-:W-:Y:S02]  /*2a980*/  VIADD R17, R17, 0x22880 ;  /* 0x0002288011117836 */ /* 0x001fe40000000000 */
[----:B------:R-:W-:Y:S02]  /*2a990*/  IMAD.MOV.U32 R4, RZ, RZ, R24 ;  /* 0x000000ffff047224 */ /* 0x000fe400078e0018 */
[----:B------:R-:W-:Y:S01]  /*2a9a0*/  IMAD.MOV.U32 R5, RZ, RZ, R28 ;  /* 0x000000ffff057224 */ /* 0x000fe200078e001c */
[----:B---3--:R-:W-:-:S04]  /*2a9b0*/  PRMT R17, R0, 0x654, R17 ;  /* 0x0000065400117816 */ /* 0x008fc80000000011 */
[----:B------:R3:W-:Y:S01]  /*2a9c0*/  SYNCS.ARRIVE.TRANS64.RED.A1T0 RZ, [R17+URZ], RZ ;  /* 0x000000ff11ff79a7 */ /* 0x0007e2000810043f */
[----:B------:R-:W-:Y:S05]  /*2a9d0*/  @P2 BRA `(.L_x_1944) ;  /* 0xffffffec007c2947 */ /* 0x000fea000383ffff */
.L_x_1924:
[----:B-1----:R-:W2:Y:S01]  /*2a9e0*/  S2R R0, SR_TID.X ;  /* 0x0000000000007919 */ /* 0x002ea20000002100 */
[----:B------:R-:W-:Y:S01]  /*2a9f0*/  BSSY B0, `(.L_x_1945) ;  /* 0x0000012000007945 */ /* 0x000fe20003800000 */
[----:B--2---:R-:W-:Y:S01]  /*2aa00*/  LOP3.LUT R2, R0, 0x7f, RZ, 0xc0, !PT ;  /* 0x0000007f00027812 */ /* 0x004fe200078ec0ff */
[----:B------:R-:W-:-:S03]  /*2aa10*/  IMAD.U32 R0, RZ, RZ, UR37 ;  /* 0x00000025ff007e24 */ /* 0x000fc6000f8e00ff */
[----:B------:R-:W-:Y:S02]  /*2aa20*/  ISETP.NE.AND P1, PT, R2, RZ, PT ;  /* 0x000000ff0200720c */ /* 0x000fe40003f25270 */
[----:B------:R-:W-:-:S11]  /*2aa30*/  ISETP.NE.AND P0, PT, R0, 0x3, PT ;  /* 0x000000030000780c */ /* 0x000fd60003f05270 */
        /* <DEDUP_REMOVED lines=8> */
[----:B0-----:R-:W0:Y:S02]  /*2aac0*/  S2R R4, SR_LTMASK ;  /* 0x0000000000047919 */ /* 0x001e240000003900 */
[----:B0-----:R-:W-:-:S04]  /*2aad0*/  LOP3.LUT R4, R4, UR4, RZ, 0xc0, !PT ;  /* 0x0000000404047c12 */ /* 0x001fc8000f8ec0ff */
[----:B------:R-:W0:Y:S01]  /*2aae0*/  POPC R7, R4 ;  /* 0x0000000400077309 */ /* 0x000e220000000000 */
[----:B--2---:R-:W0:Y:S02]  /*2aaf0*/  SHFL.IDX PT, R0, R3, R0, 0x1f ;  /* 0x00001f0003007589 */ /* 0x004e2400000e0000 */
[----:B0-----:R-:W-:-:S07]  /*2ab00*/  IADD3 R16, R0, UR38, R7 ;  /* 0x0000002600107c10 */ /* 0x001fce000fffe007 */
.L_x_1946:
[----:B------:R-:W-:Y:S05]  /*2ab10*/  BSYNC B0 ;  /* 0x0000000000007941 */ /* 0x000fea0003800000 */
.L_x_1945:
[----:B------:R-:W-:Y:S05]  /*2ab20*/  @!P0 BRA `(.L_x_1947) ;  /* 0x0000000000048947 */ /* 0x000fea0003800000 */
[----:B------:R-:W-:Y:S01]  /*2ab30*/  BPT.TRAP 0x1 ;  /* 0x000000040000795c */ /* 0x000fe20000300000 */
.L_x_1947:
[----:B------:R-:W-:Y:S01]  /*2ab40*/  LOP3.LUT R0, R28, 0x1, RZ, 0x3c, !PT ;  /* 0x000000011c007812 */ /* 0x000fe200078e3cff */
[----:B---3--:R-:W-:Y:S01]  /*2ab50*/  IMAD R17, R24, 0x8, R23 ;  /* 0x0000000818117824 */ /* 0x008fe200078e0217 */
[----:B------:R-:W-:Y:S02]  /*2ab60*/  BSSY B0, `(.L_x_1948) ;  /* 0x0000004000007945 */ /* 0x000fe40003800000 */
[----:B------:R-:W-:-:S04]  /*2ab70*/  SHF.L.U32 R0, R0, 0x1f, RZ ;  /* 0x0000001f00007819 */ /* 0x000fc800000006ff */
[----:B------:R-:W1:Y:S02]  /*2ab80*/  SYNCS.PHASECHK.TRANS64.TRYWAIT P1, [R17+URZ+0x22870], R0 ;  /* 0x02287000110075a7 */ /* 0x000e64000802017f */
[----:B-1----:R-:W-:Y:S05]  /*2ab90*/  @!P1 BRA `(.L_x_1949) ;  /* 0x0000006c00d89947 */ /* 0x002fea0003800000 */
.L_x_2187:
[----:B------:R-:W-:Y:S05]  /*2aba0*/  BSYNC B0 ;  /* 0x0000000000007941 */ /* 0x000fea0003800000 */
.L_x_1948:
[----:B------:R-:W-:-:S05]  /*2abb0*/  IMAD.U32 R2, RZ, RZ, UR39 ;  /* 0x00000027ff027e24 */ /* 0x000fca000f8e00ff */
[----:B------:R-:W-:-:S13]  /*2abc0*/  ISETP.NE.AND P1, PT, R2, 0x3, PT ;  /* 0x000000030200780c */ /* 0x000fda0003f25270 */
[----:B------:R-:W-:Y:S05]  /*2abd0*/  @!P1 BRA `(.L_x_1950) ;  /* 0x0000000000049947 */ /* 0x000fea0003800000 */
[----:B------:R-:W-:Y:S01]  /*2abe0*/  BPT.TRAP 0x1 ;  /* 0x000000040000795c */ /* 0x000fe20000300000 */
.L_x_1950:
[----:B-1----:R-:W-:-:S04]  /*2abf0*/  SHF.L.U32 R0, R28, 0x1f, RZ ;  /* 0x0000001f1c007819 */ /* 0x002fc800000006ff */
[----:B------:R-:W1:Y:S02]  /*2ac00*/  SYNCS.PHASECHK.TRANS64.TRYWAIT P1, [R17+URZ+0x22860], R0 ;  /* 0x02286000110075a7 */ /* 0x000e64000802017f */
[----:B-1----:R-:W-:Y:S05]  /*2ac10*/  @!P1 BRA `(.L_x_1951) ;  /* 0x0000006c00cc9947 */ /* 0x002fea0003800000 */
.L_x_2188:
[----:B------:R-:W1:Y:S04]  /*2ac20*/  LDL R3, [R1+0x10] ;  /* 0x0000100001037983 */ /* 0x000e680000100800 */
[----:B------:R-:W2:Y:S01]  /*2ac30*/  LDL R12, [R1+0xc] ;  /* 0x00000c00010c7983 */ /* 0x000ea20000100800 */
[----:B------:R-:W-:Y:S01]  /*2ac40*/  IMAD.SHL.U32 R2, R24, 0x4000, RZ ;  /* 0x0000400018027824 */ /* 0x000fe200078e00ff */
[----:B------:R-:W-:Y:S05]  /*2ac50*/  WARPSYNC.ALL ;  /* 0x0000000000007948 */ /* 0x000fea0003800000 */
[----:B------:R-:W-:-:S05]  /*2ac60*/  IMAD.U32 R20, RZ, RZ, UR39 ;  /* 0x00000027ff147e24 */ /* 0x000fca000f8e00ff */
[----:B------:R-:W-:Y:S02]  /*2ac70*/  ISETP.NE.AND P1, PT, R20, 0x3, PT ;  /* 0x000000031400780c */ /* 0x000fe40003f25270 */
[----:B-1----:R-:W-:Y:S02]  /*2ac80*/  LOP3.LUT R0, R2, R3, RZ, 0xfc, !PT ;  /* 0x0000000302007212 */ /* 0x002fe400078efcff */
[----:B--2---:R-:W-:-:S03]  /*2ac90*/  IADD3 R2, R23, R2, R12 ;  /* 0x0000000217027210 */ /* 0x004fc60007ffe00c */
[----:B------:R-:W-:Y:S01]  /*2aca0*/  IMAD.IADD R0, R23, 0x1, R0 ;  /* 0x0000000117007824 */ /* 0x000fe200078e0200 */
[----:B------:R-:W-:-:S03]  /*2acb0*/  IADD3 R18, R31, 0x400, R2 ;  /* 0x000004001f127810 */ /* 0x000fc60007ffe002 */
[----:B------:R-:W-:Y:S01]  /*2acc0*/  IMAD.IADD R3, R34, 0x1, R0 ;  /* 0x0000000122037824 */ /* 0x000fe200078e0200 */
[----:B0-----:R-:W0:Y:S02]  /*2acd0*/  LDSM.16.MT88.4 R4, [R0+0x8400] ;  /* 0x008400000004783b */ /* 0x001e240000004200 */
        /* <DEDUP_REMOVED lines=11> */
[----:B------:R-:W1:Y:S01]  /*2ad90*/  LDSM.16.MT88.4 R4, [R0+0x9400] ;  /* 0x009400000004783b */ /* 0x000e620000004200 */
[----:B0-----:R-:W-:Y:S02]  /*2ada0*/  IADD3 R2, R34, 0x400, R2 ;  /* 0x0000040022027810 */ /* 0x001fe40007ffe002 */
[C-C-:B-1----:R-:W-:Y:S02]  /*2adb0*/  PRMT R12, R4.reuse, 0x6420, R5.reuse ;  /* 0x00006420040c7816 */ /* 0x142fe40000000005 */
        /* <DEDUP_REMOVED lines=22> */
[----:B------:R-:W1:Y:S01]  /*2af20*/  LDSM.16.MT88.4 R4, [R0+0xb400] ;  /* 0x00b400000004783b */ /* 0x000e620000004200 */
[----:B0-----:R-:W-:Y:S01]  /*2af30*/  IMAD.IADD R2, R31, 0x1, R2 ;  /* 0x000000011f027824 */ /* 0x001fe200078e0202 */
[C-C-:B-1----:R-:W-:Y:S02]  /*2af40*/  PRMT R12, R4.reuse, 0x6420, R5.reuse ;  /* 0x00006420040c7816 */ /* 0x142fe40000000005 */
        /* <DEDUP_REMOVED lines=18> */
.L_x_1952:
[----:B0-----:R0:W-:Y:S01]  /*2b070*/  SYNCS.ARRIVE.TRANS64.A1T0 RZ, [R17+URZ+0x22850], RZ ;  /* 0x022850ff11ff79a7 */ /* 0x0011e2000810003f */
[----:B------:R-:W-:Y:S06]  /*2b080*/  BAR.SYNC.DEFER_BLOCKING 0x2, 0x80 ;  /* 0x0082000000007b1d */ /* 0x000fec0000010000 */
[----:B------:R-:W-:Y:S05]  /*2b090*/  @!P0 BRA `(.L_x_1953) ;  /* 0x0000000000048947 */ /* 0x000fea0003800000 */
[----:B------:R-:W-:Y:S01]  /*2b0a0*/  BPT.TRAP 0x1 ;  /* 0x000000040000795c */ /* 0x000fe20000300000 */
.L_x_1953:
[----:B------:R-:W2:Y:S01]  /*2b0b0*/  LDL R0, [R1+0x4] ;  /* 0x0000040001007983 */ /* 0x000ea20000100800 */
[----:B0-----:R-:W-:Y:S02]  /*2b0c0*/  VIADD R17, R17, 0x22880 ;  /* 0x0002288011117836 */ /* 0x001fe40000000000 */
[----:B------:R-:W-:-:S05]  /*2b0d0*/  VIADD R24, R24, 0x1 ;  /* 0x0000000118187836 */ /* 0x000fca0000000000 */
[----:B------:R-:W-:-:S04]  /*2b0e0*/  ISETP.NE.AND P0, PT, R24, 0x2, PT ;  /* 0x000000021800780c */ /* 0x000fc80003f05270 */
[----:B------:R-:W-:Y:S02]  /*2b0f0*/  SEL R3, RZ, 0x1, P0 ;  /* 0x00000001ff037807 */ /* 0x000fe40000000000 */
[----:B------:R-:W-:Y:S02]  /*2b100*/  SEL R24, R24, RZ, P0 ;  /* 0x000000ff18187207 */ /* 0x000fe40000000000 */
[----:B------:R-:W-:Y:S02]  /*2b110*/  LOP3.LUT R28, R28, R3, RZ, 0x3c, !PT ;  /* 0x000000031c1c7212 */ /* 0x000fe400078e3cff */
[----:B--2---:R-:W-:-:S04]  /*2b120*/  PRMT R17, R0, 0x654, R17 ;  /* 0x0000065400117816 */ /* 0x004fc80000000011 */
[----:B------:R0:W-:Y:S03]  /*2b130*/  SYNCS.ARRIVE.TRANS64.RED.A1T0 RZ, [R17+URZ], RZ ;  /* 0x000000ff11ff79a7 */ /* 0x0001e6000810043f */
.L_x_1894:
[----:B------:R-:W-:-:S13]  /*2b140*/  LOP3.LUT P0, RZ, R22, 0x40, RZ, 0xc0, !PT ;  /* 0x0000004016ff7812 */ /* 0x000fda000780c0ff */
[----:B------:R-:W-:Y:S05]  /*2b150*/  @!P0 BRA `(.L_x_1954) ;  /* 0x0000000000288947 */ /* 0x000fea0003800000 */
[----:B------:R-:W-:Y:S05]  /*2b160*/  WARPSYNC.ALL ;  /* 0x0000000000007948 */ /* 0x000fea0003800000 */
[----:B------:R-:W2:Y:S08]  /*2b170*/  S2UR UR4, SR_CgaCtaId ;  /* 0x00000000000479c3 */ /* 0x000eb00000008800 */
[----:B------:R-:W-:Y:S01]  /*2b180*/  BAR.SYNC.DEFER_BLOCKING 0x5, 0x180 ;  /* 0x0146000000007b1d */ /* 0x000fe20000010000 */
[----:B------:R-:W-:Y:S01]  /*2b190*/  MOV R23, 0x400 ;  /* 0x0000040000177802 */ /* 0x000fe20000000f00 */
[----:B--2---:R-:W-:-:S05]  /*2b1a0*/  IMAD.U32 R0, RZ, RZ, UR4 ;  /* 0x00000004ff007e24 */ /* 0x004fca000f8e00ff */
[----:B------:R-:W-:Y:S01]  /*2b1b0*/  LEA R23, R0, R23, 0x18 ;  /* 0x0000001700177211 */ /* 0x000fe200078ec0ff */
[----:B------:R2:W-:Y:S04]  /*2b1c0*/  STL [R1+0x4], R0 ;  /* 0x0000040001007387 */ /* 0x0005e80000100800 */
[----:B0-----:R2:W3:Y:S01]  /*2b1d0*/  LDS.128 R16, [R23+0x228d0] ;  /* 0x0228d00017107984 */ /* 0x0014e20000000c00 */
[----:B------:R-:W-:Y:S06]  /*2b1e0*/  BAR.ARV 0x4, 0x180 ;  /* 0x0106000000007b1d */ /* 0x000fec0000002000 */
[----:B------:R-:W-:Y:S05]  /*2b1f0*/  BRA `(.L_x_1955) ;  /* 0x0000000c00e07947 */ /* 0x000fea0003800000 */
.L_x_1954:
[----:B------:R-:W1:Y:S01]  /*2b200*/  S2R R0, SR_TID.X ;  /* 0x0000000000007919 */ /* 0x000e620000002100 */
[----:B------:R-:W-:Y:S01]  /*2b210*/  UMOV UR4, 0xffffffff ;  /* 0xffffffff00047882 */ /* 0x000fe20000000000 */
[----:B-1----:R-:W-:-:S04]  /*2b220*/  LOP3.LUT R8, R0, 0x1f, RZ, 0xc0, !PT ;  /* 0x0000001f00087812 */ /* 0x002fc800078ec0ff */
[----:B------:R-:W-:Y:S01]  /*2b230*/  ISETP.NE.AND P0, PT, R8, 0x1f, PT ;  /* 0x0000001f0800780c */ /* 0x000fe20003f05270 */
[----:B------:R-:W-:-:S12]  /*2b240*/  BRA.DIV UR4, `(.L_x_1956) ;  /* 0x0000006a04547947 */ /* 0x000fd8000b800000 */
[----:B------:R-:W-:Y:S01]  /*2b250*/  IMAD.IADD R9, R19, 0x1, R8 ;  /* 0x0000000113097824 */ /* 0x000fe200078e0208 */
[----:B------:R-:W-:-:S04]  /*2b260*/  ULDC UR4, c[0x0][0xc3c] ;  /* 0x00030f0000047ab9 */ /* 0x000fc80000000800 */
[----:B------:R-:W-:-:S13]  /*2b270*/  ISETP.GE.OR P1, PT, R9, UR4, !P0 ;  /* 0x0000000409007c0c */ /* 0x000fda000c726670 */
[----:B------:R-:W1:Y:S08]  /*2b280*/  @!P1 LDC.64 R2, c[0x0][0xc80] ;  /* 0x00032000ff029b82 */ /* 0x000e700000000a00 */
[----:B------:R-:W2:Y:S01]  /*2b290*/  @!P1 LDC.64 R4, c[0x0][0xc78] ;  /* 0x00031e00ff049b82 */ /* 0x000ea20000000a00 */
[----:B-1----:R-:W-:-:S05]  /*2b2a0*/  @!P1 IMAD.WIDE R2, R9, 0x4, R2 ;  /* 0x0000000409029825 */ /* 0x002fca00078e0202 */
[----:B------:R2:W3:Y:S02]  /*2b2b0*/  @!P1 LDG.E R7, desc[UR42][R2.64] ;  /* 0x0000002a02079981 */ /* 0x0004e4000c1e1900 */
[----:B--2---:R-:W-:-:S05]  /*2b2c0*/  @!P1 IMAD.WIDE R2, R9, 0x4, R4 ;  /* 0x0000000409029825 */ /* 0x004fca00078e0204 */
[----:B------:R-:W2:Y:S01]  /*2b2d0*/  @!P1 LDG.E R4, desc[UR42][R2.64] ;  /* 0x0000002a02049981 */ /* 0x000ea2000c1e1900 */
[----:B0-----:R-:W-:Y:S01]  /*2b2e0*/  IMAD.MOV.U32 R17, RZ, RZ, RZ ;  /* 0x000000ffff117224 */ /* 0x001fe200078e00ff */
[C---:B------:R-:W-:Y:S01]  /*2b2f0*/  ISETP.GE.U32.AND P2, PT, R8.reuse, 0x2, PT ;  /* 0x000000020800780c */ /* 0x040fe20003f46070 */
[----:B------:R-:W-:Y:S01]  /*2b300*/  IMAD.MOV.U32 R5, RZ, RZ, RZ ;  /* 0x000000ffff057224 */ /* 0x000fe200078e00ff */
[C---:B------:R-:W-:Y:S01]  /*2b310*/  ISETP.GE.U32.AND P3, PT, R8.reuse, 0x4, PT ;  /* 0x000000040800780c */ /* 0x040fe20003f66070 */
[----:B------:R-:W-:Y:S01]  /*2b320*/  SHFL.IDX PT, R0, R16, RZ, 0x1f ;  /* 0x00001fff10007589 */ /* 0x000fe200000e0000 */
[C---:B------:R-:W-:Y:S02]  /*2b330*/  ISETP.GE.U32.AND P4, PT, R8.reuse, 0x8, PT ;  /* 0x000000080800780c */ /* 0x040fe40003f86070 */
[----:B------:R-:W-:Y:S01]  /*2b340*/  ISETP.GE.U32.AND P5, PT, R8, 0x10, PT ;  /* 0x000000100800780c */ /* 0x000fe20003fa6070 */
[----:B------:R0:W-:Y:S02]  /*2b350*/  SHFL.IDX PT, R6, R16, 0x1, 0x1f ;  /* 0x00201f0010067f89 */ /* 0x0001e400000e0000 */
[----:B0-----:R-:W-:-:S02]  /*2b360*/  IMAD.MOV.U32 R16, RZ, RZ, RZ ;  /* 0x000000ffff107224 */ /* 0x001fc400078e00ff */
[----:B---3--:R-:W-:Y:S02]  /*2b370*/  @!P1 IMAD.MOV.U32 R17, RZ, RZ, R7 ;  /* 0x000000ffff119224 */ /* 0x008fe400078e0007 */
[----:B--2---:R-:W-:Y:S01]  /*2b380*/  @!P1 IMAD.MOV.U32 R5, RZ, RZ, R4 ;  /* 0x000000ffff059224 */ /* 0x004fe200078e0004 */
[----:B------:R-:W-:-:S03]  /*2b390*/  ISETP.NE.AND P1, PT, R8, RZ, PT ;  /* 0x000000ff0800720c */ /* 0x000fc60003f25270 */
[----:B------:R-:W-:-:S05]  /*2b3a0*/  IMAD R13, R5, R17, RZ ;  /* 0x00000011050d7224 */ /* 0x000fca00078e02ff */
        /* <DEDUP_REMOVED lines=15> */
[----:B------:R0:W1:Y:S02]  /*2b4a0*/  SHFL.IDX PT, R14, R2, 0x1f, 0x1f ;  /* 0x03e01f00020e7f89 */ /* 0x00006400000e0000 */
.L_x_2198:
[----:B------:R-:W-:Y:S02]  /*2b4b0*/  ULDC UR4, c[0x0][0xc38] ;  /* 0x00030e0000047ab9 */ /* 0x000fe40000000800 */
[----:B------:R-:W-:-:S04]  /*2b4c0*/  IMAD.U32 R4, RZ, RZ, UR4 ;  /* 0x00000004ff047e24 */ /* 0x000fc8000f8e00ff */
[----:B-1----:R-:W-:-:S04]  /*2b4d0*/  IMAD R3, R14, R4, RZ ;  /* 0x000000040e037224 */ /* 0x002fc800078e02ff */
[----:B------:R-:W-:-:S05]  /*2b4e0*/  IMAD.IADD R6, R6, 0x1, R3 ;  /* 0x0000000106067824 */ /* 0x000fca00078e0203 */
[----:B------:R-:W-:-:S13]  /*2b4f0*/  ISETP.GT.AND P6, PT, R6, R0, PT ;  /* 0x000000000600720c */ /* 0x000fda0003fc4270 */
[----:B------:R-:W-:Y:S05]  /*2b500*/  @P6 BRA `(.L_x_1957) ;  /* 0x0000000000a46947 */ /* 0x000fea0003800000 */
.L_x_1960:
[----:B0-----:R-:W0:Y:S01]  /*2b510*/  LDC R2, c[0x0][0xc3c] ;  /* 0x00030f00ff027b82 */ /* 0x001e220000000800 */
[----:B------:R-:W-:-:S05]  /*2b520*/  VIADD R19, R19, 0x1f ;  /* 0x0000001f13137836 */ /* 0x000fca0000000000 */
[----:B0-----:R-:W-:-:S13]  /*2b530*/  ISETP.GE.AND P6, PT, R19, R2, PT ;  /* 0x000000021300720c */ /* 0x001fda0003fc6270 */
[----:B------:R-:W-:Y:S05]  /*2b540*/  @P6 BRA `(.L_x_1958) ;  /* 0x0000000800c06947 */ /* 0x000fea0003800000 */
[----:B------:R-:W0:Y:S01]  /*2b550*/  S2R R3, SR_TID.X ;  /* 0x0000000000037919 */ /* 0x000e220000002100 */
[----:B------:R-:W-:Y:S01]  /*2b560*/  IMAD.MOV.U32 R17, RZ, RZ, RZ ;  /* 0x000000ffff117224 */ /* 0x000fe200078e00ff */
[----:B0-----:R-:W-:-:S05]  /*2b570*/  LOP3.LUT R3, R3, 0x1f, RZ, 0xc0, !PT ;  /* 0x0000001f03037812 */ /* 0x001fca00078ec0ff */
[----:B------:R-:W-:-:S05]  /*2b580*/  IMAD.IADD R4, R19, 0x1, R3 ;  /* 0x0000000113047824 */ /* 0x000fca00078e0203 */
[----:B------:R-:W-:-:S13]  /*2b590*/  ISETP.GE.OR P6, PT, R4, R2, !P0 ;  /* 0x000000020400720c */ /* 0x000fda00047c6670 */
[----:B------:R-:W0:Y:S02]  /*2b5a0*/  @!P6 LDC.64 R2, c[0x0][0xc80] ;  /* 0x00032000ff02eb82 */ /* 0x000e240000000a00 */
[----:B0-----:R-:W-:-:S05]  /*2b5b0*/  @!P6 IMAD.WIDE R2, R4, 0x4, R2 ;  /* 0x000000040402e825 */ /* 0x001fca00078e0202 */
[----:B------:R0:W2:Y:S01]  /*2b5c0*/  @!P6 LDG.E R17, desc[UR42][R2.64] ;  /* 0x0000002a0211e981 */ /* 0x0000a2000c1e1900 */
[----:B------:R-:W-:Y:S01]  /*2b5d0*/  IMAD.MOV.U32 R5, RZ, RZ, RZ ;  /* 0x000000ffff057224 */ /* 0x000fe200078e00ff */
[----:B0-----:R-:W0:Y:S02]  /*2b5e0*/  @!P6 LDC.64 R2, c[0x0][0xc78] ;  /* 0x00031e00ff02eb82 */ /* 0x001e240000000a00 */
[----:B0-----:R-:W-:-:S05]  /*2b5f0*/  @!P6 IMAD.WIDE R2, R4, 0x4, R2 ;  /* 0x000000040402e825 */ /* 0x001fca00078e0202 */
[----:B------:R-:W2:Y:S01]  /*2b600*/  @!P6 LDG.E R5, desc[UR42][R2.64] ;  /* 0x0000002a0205e981 */ /* 0x000ea2000c1e1900 */
[----:B------:R-:W-:Y:S01]  /*2b610*/  UMOV UR4, 0xffffffff ;  /* 0xffffffff00047882 */ /* 0x000fe20000000000 */
[----:B--2---:R-:W-:Y:S02]  /*2b620*/  IMAD R13, R5, R17, RZ ;  /* 0x00000011050d7224 */ /* 0x004fe400078e02ff */
[----:B------:R-:W-:Y:S05]  /*2b630*/  BRA.DIV UR4, `(.L_x_1959) ;  /* 0x0000006a04907947 */ /* 0x000fea000b800000 */
        /* <DEDUP_REMOVED lines=15> */
[----:B------:R0:W1:Y:S02]  /*2b730*/  SHFL.IDX PT, R14, R2, 0x1f, 0x1f ;  /* 0x03e01f00020e7f89 */ /* 0x00006400000e0000 */
.L_x_2206:
[----:B------:R-:W-:Y:S02]  /*2b740*/  ULDC UR4, c[0x0][0xc38] ;  /* 0x00030e0000047ab9 */ /* 0x000fe40000000800 */
[----:B------:R-:W-:-:S04]  /*2b750*/  IMAD.U32 R4, RZ, RZ, UR4 ;  /* 0x00000004ff047e24 */ /* 0x000fc8000f8e00ff */
[----:B-1----:R-:W-:-:S04]  /*2b760*/  IMAD R3, R14, R4, RZ ;  /* 0x000000040e037224 */ /* 0x002fc800078e02ff */
[----:B------:R-:W-:-:S05]  /*2b770*/  IMAD.IADD R6, R3, 0x1, R6 ;  /* 0x0000000103067824 */ /* 0x000fca00078e0206 */
[----:B------:R-:W-:-:S13]  /*2b780*/  ISETP.GT.AND P6, PT, R6, R0, PT ;  /* 0x000000000600720c */ /* 0x000fda0003fc4270 */
[----:B------:R-:W-:Y:S05]  /*2b790*/  @!P6 BRA `(.L_x_1960) ;  /* 0xfffffffc005ce947 */ /* 0x000fea000383ffff */
.L_x_1957:
[----:B------:R-:W-:Y:S01]  /*2b7a0*/  IMAD.IADD R6, R6, 0x1, -R3 ;  /* 0x0000000106067824 */ /* 0x000fe200078e0a03 */
[----:B------:R-:W-:-:S03]  /*2b7b0*/  UMOV UR4, 0xffffffff ;  /* 0xffffffff00047882 */ /* 0x000fc60000000000 */
[----:B------:R-:W-:-:S05]  /*2b7c0*/  IMAD R3, R2, R4, R6 ;  /* 0x0000000402037224 */ /* 0x000fca00078e0206 */
[----:B------:R-:W-:Y:S01]  /*2b7d0*/  ISETP.GT.AND P6, PT, R3, R0, PT ;  /* 0x000000000300720c */ /* 0x000fe20003fc4270 */
[----:B------:R-:W-:-:S12]  /*2b7e0*/  BRA.DIV UR4, `(.L_x_1961) ;  /* 0x0000006a04dc7947 */ /* 0x000fd8000b800000 */
[----:B------:R-:W-:-:S04]  /*2b7f0*/  VOTE.ANY R3, PT, !P6 ;  /* 0x0000000000037806 */ /* 0x000fc800070e0100 */
[----:B------:R-:W1:Y:S02]  /*2b800*/  POPC R7, R3 ;  /* 0x0000000300077309 */ /* 0x000e640000000000 */
[----:B-1----:R1:W2:Y:S01]  /*2b810*/  SHFL.IDX PT, R17, R17, R7, 0x1f ;  /* 0x00001f0711117589 */ /* 0x0022a200000e0000 */
[----:B------:R-:W-:-:S03]  /*2b820*/  IMAD.IADD R19, R7, 0x1, R19 ;  /* 0x0000000107137824 */ /* 0x000fc600078e0213 */
[----:B------:R1:W3:Y:S04]  /*2b830*/  SHFL.IDX PT, R5, R5, R7, 0x1f ;  /* 0x00001f0705057589 */ /* 0x0002e800000e0000 */
.L_x_2211:
[----:B------:R-:W-:-:S13]  /*2b840*/  ISETP.NE.AND P0, PT, R3, RZ, PT ;  /* 0x000000ff0300720c */ /* 0x000fda0003f05270 */
[----:B------:R-:W-:Y:S05]  /*2b850*/  @!P0 BRA `(.L_x_1962) ;  /* 0x0000000000108947 */ /* 0x000fea0003800000 */
[----:B------:R-:W-:Y:S01]  /*2b860*/  UMOV UR4, 0xffffffff ;  /* 0xffffffff00047882 */ /* 0x000fe20000000000 */
[----:B------:R-:W-:Y:S02]  /*2b870*/  VIADD R12, R7, 0xffffffff ;  /* 0xffffffff070c7836 */ /* 0x000fe40000000000 */
[----:B------:R-:W-:Y:S05]  /*2b880*/  BRA.DIV UR4, `(.L_x_1963) ;  /* 0x0000006e04147947 */ /* 0x000fea000b800000 */
[----:B------:R4:W0:Y:S02]  /*2b890*/  SHFL.IDX PT, R16, R2, R12, 0x1f ;  /* 0x00001f0c02107589 */ /* 0x00082400000e0000 */
.L_x_1962:
[----:B---3--:R-:W-:Y:S01]  /*2b8a0*/  ISETP.NE.AND P0, PT, R5, 0x1, PT ;  /* 0x000000010500780c */ /* 0x008fe20003f05270 */
[----:B0-----:R-:W-:-:S04]  /*2b8b0*/  IMAD R16, R16, R4, R6 ;  /* 0x0000000410107224 */ /* 0x001fc800078e0206 */
[----:B------:R-:W-:-:S08]  /*2b8c0*/  IMAD.IADD R0, R0, 0x1, -R16 ;  /* 0x0000000100007824 */ /* 0x000fd000078e0a10 */
[----:B------:R-:W-:Y:S05]  /*2b8d0*/  @!P0 BRA `(.L_x_1964) ;  /* 0x0000000000dc8947 */ /* 0x000fea0003800000 */
[-C--:B--2---:R-:W-:Y:S01]  /*2b8e0*/  IABS R6, R17.reuse ;  /* 0x0000001100067213 */ /* 0x084fe20000000000 */
[----:B----4-:R-:W-:Y:S01]  /*2b8f0*/  IMAD.MOV.U32 R2, RZ, RZ, RZ ;  /* 0x000000ffff027224 */ /* 0x010fe200078e00ff */
[----:B------:R-:W-:Y:S02]  /*2b900*/  IABS R8, R17 ;  /* 0x0000001100087213 */ /* 0x000fe40000000000 */
[----:B------:R-:W0:Y:S02]  /*2b910*/  I2F.RP R4, R6 ;  /* 0x0000000600047306 */ /* 0x000e240000209400 */
[----:B------:R-:W-:-:S06]  /*2b920*/  IADD3 R8, RZ, -R8, RZ ;  /* 0x80000008ff087210 */ /* 0x000fcc0007ffe0ff */
[----:B0-----:R-:W1:Y:S02]  /*2b930*/  MUFU.RCP R4, R4 ;  /* 0x0000000400047308 */ /* 0x001e640000001000 */
[----:B-1----:R-:W-:-:S06]  /*2b940*/  VIADD R7, R4, 0xffffffe ;  /* 0x0ffffffe04077836 */ /* 0x002fcc0000000000 */
[----:B------:R-:W0:Y:S02]  /*2b950*/  F2I.FTZ.U32.TRUNC.NTZ R3, R7 ;  /* 0x0000000700037305 */ /* 0x000e24000021f000 */
[----:B0-----:R-:W-:-:S04]  /*2b960*/  IMAD.MOV R9, RZ, RZ, -R3 ;  /* 0x000000ffff097224 */ /* 0x001fc800078e0a03 */
[----:B------:R-:W-:-:S04]  /*2b970*/  IMAD R9, R9, R6, RZ ;  /* 0x0000000609097224 */ /* 0x000fc800078e02ff */
[----:B------:R-:W-:Y:S01]  /*2b980*/  IMAD.HI.U32 R2, R3, R9, R2 ;  /* 0x0000000903027227 */ /* 0x000fe200078e0002 */
[----:B------:R-:W-:-:S05]  /*2b990*/  IABS R3, R0 ;  /* 0x0000000000037213 */ /* 0x000fca0000000000 */
[----:B------:R-:W-:-:S04]  /*2b9a0*/  IMAD.HI.U32 R4, R2, R3, RZ ;  /* 0x0000000302047227 */ /* 0x000fc800078e00ff */
[----:B------:R-:W-:Y:S02]  /*2b9b0*/  IMAD R3, R4, R8, R3 ;  /* 0x0000000804037224 */ /* 0x000fe400078e0203 */
[----:B------:R-:W-:-:S03]  /*2b9c0*/  IMAD.MOV.U32 R2, RZ, RZ, RZ ;  /* 0x000000ffff027224 */ /* 0x000fc600078e00ff */
[----:B------:R-:W-:-:S13]  /*2b9d0*/  ISETP.GT.U32.AND P1, PT, R6, R3, PT ;  /* 0x000000030600720c */ /* 0x000fda0003f24070 */
[----:B------:R-:W-:Y:S02]  /*2b9e0*/  @!P1 IMAD.IADD R3, R3, 0x1, -R6 ;  /* 0x0000000103039824 */ /* 0x000fe400078e0a06 */
[----:B------:R-:W-:Y:S01]  /*2b9f0*/  @!P1 VIADD R4, R4, 0x1 ;  /* 0x0000000104049836 */ /* 0x000fe20000000000 */
[----:B------:R-:W-:Y:S02]  /*2ba00*/  ISETP.NE.AND P1, PT, R17, RZ, PT ;  /* 0x000000ff1100720c */ /* 0x000fe40003f25270 */
[----:B------:R-:W-:Y:S02]  /*2ba10*/  ISETP.GE.U32.AND P0, PT, R3, R6, PT ;  /* 0x000000060300720c */ /* 0x000fe40003f06070 */
[----:B------:R-:W-:-:S04]  /*2ba20*/  IABS R6, R5 ;  /* 0x0000000500067213 */ /* 0x000fc80000000000 */
[----:B------:R-:W0:Y:S07]  /*2ba30*/  I2F.RP R7, R6 ;  /* 0x0000000600077306 */ /* 0x000e2e0000209400 */
[----:B------:R-:W-:Y:S01]  /*2ba40*/  @P0 VIADD R4, R4, 0x1 ;  /* 0x0000000104040836 */ /* 0x000fe20000000000 */
        /* <DEDUP_REMOVED lines=8> */
[----:B------:R-:W-:-:S04]  /*2bad0*/  LOP3.LUT R3, R0, R17, RZ, 0x3c, !PT ;  /* 0x0000001100037212 */ /* 0x000fc800078e3cff */
[----:B------:R-:W-:-:S13]  /*2bae0*/  ISETP.GE.AND P2, PT, R3, RZ, PT ;  /* 0x000000ff0300720c */ /* 0x000fda0003f46270 */
        /* <DEDUP_REMOVED lines=19> */
[----:B------:R-:W-:Y:S02]  /*2bc20*/  IMAD R18, R5, 0x10000, R18 ;  /* 0x0001000005127824 */ /* 0x000fe400078e0212 */
[----:B------:R-:W-:Y:S01]  /*2bc30*/  IMAD R2, R17, R2, R0 ;  /* 0x0000000211027224 */ /* 0x000fe200078e0200 */
[----:B------:R-:W-:Y:S06]  /*2bc40*/  BRA `(.L_x_1965) ;  /* 0x0000000000f47947 */ /* 0x000fec0003800000 */
.L_x_1964:
[----:B----4-:R-:W0:Y:S02]  /*2bc50*/  LDC.64 R2, c[0x0][0xc90] ;  /* 0x00032400ff027b82 */ /* 0x010e240000000a00 */
[----:B0-----:R-:W-:-:S05]  /*2bc60*/  IMAD.WIDE R2, R19, 0x4, R2 ;  /* 0x0000000413027825 */ /* 0x001fca00078e0202 */
[----:B------:R0:W2:Y:S02]  /*2bc70*/  LDG.E R6, desc[UR42][R2.64] ;  /* 0x0000002a02067981 */ /* 0x0000a4000c1e1900 */
[----:B0-----:R-:W-:Y:S02]  /*2bc80*/  IMAD.MOV.U32 R2, RZ, RZ, RZ ;  /* 0x000000ffff027224 */ /* 0x001fe400078e00ff */
[----:B--2---:R-:W-:-:S05]  /*2bc90*/  IMAD R5, R17, R6, RZ ;  /* 0x0000000611057224 */ /* 0x004fca00078e02ff */
[----:B-1----:R-:W-:-:S04]  /*2bca0*/  IABS R7, R5 ;  /* 0x0000000500077213 */ /* 0x002fc80000000000 */
        /* <DEDUP_REMOVED lines=9> */
[----:B------:R-:W-:-:S04]  /*2bd40*/  IMAD.HI.U32 R9, R9, R2, RZ ;  /* 0x0000000209097227 */ /* 0x000fc800078e00ff */
[----:B------:R-:W-:-:S04]  /*2bd50*/  IMAD.MOV R3, RZ, RZ, -R3 ;  /* 0x000000ffff037224 */ /* 0x000fc800078e0a03 */
        /* <DEDUP_REMOVED lines=8> */
[----:B------:R-:W-:-:S06]  /*2bde0*/  IMAD.MOV.U32 R2, RZ, RZ, RZ ;  /* 0x000000ffff027224 */ /* 0x000fcc00078e00ff */
[----:B------:R-:W-:-:S05]  /*2bdf0*/  @P0 VIADD R9, R9, 0x1 ;  /* 0x0000000109090836 */ /* 0x000fca0000000000 */
[----:B------:R-:W-:-:S05]  /*2be00*/  MOV R7, R9 ;  /* 0x0000000900077202 */ /* 0x000fca0000000f00 */
[----:B------:R-:W-:Y:S01]  /*2be10*/  @!P2 IMAD.MOV R7, RZ, RZ, -R7 ;  /* 0x000000ffff07a224 */ /* 0x000fe200078e0a07 */
[----:B------:R-:W-:-:S05]  /*2be20*/  @!P1 LOP3.LUT R7, RZ, R5, RZ, 0x33, !PT ;  /* 0x00000005ff079212 */ /* 0x000fca00078e33ff */
[----:B------:R-:W-:Y:S02]  /*2be30*/  IMAD R8, R6, R7, RZ ;  /* 0x0000000706087224 */ /* 0x000fe400078e02ff */
[----:B------:R-:W-:Y:S02]  /*2be40*/  IMAD.MOV R7, RZ, RZ, -R7 ;  /* 0x000000ffff077224 */ /* 0x000fe400078e0a07 */
[----:B------:R-:W-:Y:S02]  /*2be50*/  IMAD.MOV R3, RZ, RZ, -R8 ;  /* 0x000000ffff037224 */ /* 0x000fe400078e0a08 */
[----:B------:R-:W-:-:S03]  /*2be60*/  IMAD R5, R5, R7, R0 ;  /* 0x0000000705057224 */ /* 0x000fc600078e0200 */
[----:B------:R-:W-:-:S04]  /*2be70*/  VIADDMNMX R4, R3, R4, R6, PT ;  /* 0x0000000403047246 */ /* 0x000fc80003800106 */
[-C--:B------:R-:W-:Y:S02]  /*2be80*/  IABS R6, R4.reuse ;  /* 0x0000000400067213 */ /* 0x080fe40000000000 */
[----:B------:R-:W-:Y:S02]  /*2be90*/  IABS R0, R4 ;  /* 0x0000000400007213 */ /* 0x000fe40000000000 */
[----:B------:R-:W0:Y:S03]  /*2bea0*/  I2F.RP R9, R6 ;  /* 0x0000000600097306 */ /* 0x000e260000209400 */
[----:B------:R-:W-:-:S05]  /*2beb0*/  IMAD.MOV R0, RZ, RZ, -R0 ;  /* 0x000000ffff007224 */ /* 0x000fca00078e0a00 */
[----:B0-----:R-:W0:Y:S02]  /*2bec0*/  MUFU.RCP R9, R9 ;  /* 0x0000000900097308 */ /* 0x001e240000001000 */
[----:B0-----:R-:W-:-:S06]  /*2bed0*/  VIADD R10, R9, 0xffffffe ;  /* 0x0ffffffe090a7836 */ /* 0x001fcc0000000000 */
[----:B------:R-:W0:Y:S02]  /*2bee0*/  F2I.FTZ.U32.TRUNC.NTZ R3, R10 ;  /* 0x0000000a00037305 */ /* 0x000e24000021f000 */
[----:B0-----:R-:W-:-:S04]  /*2bef0*/  IMAD.MOV R7, RZ, RZ, -R3 ;  /* 0x000000ffff077224 */ /* 0x001fc800078e0a03 */
[----:B------:R-:W-:-:S04]  /*2bf00*/  IMAD R7, R7, R6, RZ ;  /* 0x0000000607077224 */ /* 0x000fc800078e02ff */
[----:B------:R-:W-:Y:S01]  /*2bf10*/  IMAD.HI.U32 R2, R3, R7, R2 ;  /* 0x0000000703027227 */ /* 0x000fe200078e0002 */
[----:B------:R-:W-:-:S05]  /*2bf20*/  IABS R3, R5 ;  /* 0x0000000500037213 */ /* 0x000fca0000000000 */
[----:B------:R-:W-:-:S04]  /*2bf30*/  IMAD.HI.U32 R2, R2, R3, RZ ;  /* 0x0000000302027227 */ /* 0x000fc800078e00ff */
[----:B------:R-:W-:Y:S01]  /*2bf40*/  IMAD R3, R2, R0, R3 ;  /* 0x0000000002037224 */ /* 0x000fe200078e0203 */
[----:B------:R-:W-:Y:S02]  /*2bf50*/  LOP3.LUT R0, R5, R4, RZ, 0x3c, !PT ;  /* 0x0000000405007212 */ /* 0x000fe400078e3cff */
[----:B------:R-:W-:Y:S02]  /*2bf60*/  IADD3 R5, R8, 0x1000000, R5 ;  /* 0x0100000008057810 */ /* 0x000fe40007ffe005 */
[----:B------:R-:W-:Y:S02]  /*2bf70*/  ISETP.GT.U32.AND P1, PT, R6, R3, PT ;  /* 0x000000030600720c */ /* 0x000fe40003f24070 */
[----:B------:R-:W-:-:S11]  /*2bf80*/  ISETP.GE.AND P2, PT, R0, RZ, PT ;  /* 0x000000ff0000720c */ /* 0x000fd60003f46270 */
        /* <DEDUP_REMOVED lines=8> */
[----:B------:R-:W-:-:S07]  /*2c010*/  IMAD R18, R2, R4, R5 ;  /* 0x0000000402127224 */ /* 0x000fce00078e0205 */
.L_x_1965:
[----:B------:R-:W-:-:S05]  /*2c020*/  LOP3.LUT R2, RZ, R2, RZ, 0x33, !PT ;  /* 0x00000002ff027212 */ /* 0x000fca00078e33ff */
[----:B------:R-:W-:Y:S01]  /*2c030*/  IMAD.IADD R17, R17, 0x1, R2 ;  /* 0x0000000111117824 */ /* 0x000fe200078e0202 */
[----:B------:R-:W-:Y:S06]  /*2c040*/  BRA `(.L_x_1966) ;  /* 0x00000000001c7947 */ /* 0x000fec0003800000 */
.L_x_1958:
[----:B------:R-:W-:Y:S01]  /*2c050*/  UMOV UR4, URZ ;  /* 0x0000003f00047c82 */ /* 0x000fe20008000000 */
[----:B------:R-:W-:Y:S01]  /*2c060*/  UMOV UR5, URZ ;  /* 0x0000003f00057c82 */ /* 0x000fe20008000000 */
[----:B------:R-:W-:Y:S01]  /*2c070*/  ULDC UR6, c[0x0][0xc3c] ;  /* 0x00030f0000067ab9 */ /* 0x000fe20000000800 */
[----:B------:R-:W-:Y:S02]  /*2c080*/  IMAD.MOV.U32 R16, RZ, RZ, R0 ;  /* 0x000000ffff107224 */ /* 0x000fe400078e0000 */
[----:B------:R-:W-:Y:S02]  /*2c090*/  IMAD.U32 R17, RZ, RZ, UR4 ;  /* 0x00000004ff117e24 */ /* 0x000fe4000f8e00ff */
[----:B------:R-:W-:Y:S02]  /*2c0a0*/  IMAD.U32 R18, RZ, RZ, UR5 ;  /* 0x00000005ff127e24 */ /* 0x000fe4000f8e00ff */
[----:B------:R-:W-:-:S07]  /*2c0b0*/  IMAD.U32 R19, RZ, RZ, UR6 ;  /* 0x00000006ff137e24 */ /* 0x000fce000f8e00ff */
.L_x_1966:
[----:B------:R0:W2:Y:S01]  /*2c0c0*/  LDL R2, [R1+0x4] ;  /* 0x0000040001027983 */ /* 0x0000a20000100800 */
[----:B------:R-:W1:Y:S01]  /*2c0d0*/  S2R R0, SR_TID.X ;  /* 0x0000000000007919 */ /* 0x000e620000002100 */
[----:B------:R-:W-:Y:S05]  /*2c0e0*/  WARPSYNC.ALL ;  /* 0x0000000000007948 */ /* 0x000fea0003800000 */
[----:B-1----:R-:W-:Y:S01]  /*2c0f0*/  LOP3.LUT R0, R0, 0x1f, RZ, 0xc0, !PT ;  /* 0x0000001f00007812 */ /* 0x002fe200078ec0ff */
[----:B------:R-:W-:Y:S03]  /*2c100*/  BAR.SYNC.DEFER_BLOCKING 0x4, 0x180 ;  /* 0x0106000000007b1d */ /* 0x000fe60000010000 */
[----:B------:R-:W-:-:S13]  /*2c110*/  ISETP.NE.AND P0, PT, R0, RZ, PT ;  /* 0x000000ff0000720c */ /* 0x000fda0003f05270 */
[----:B------:R-:W-:Y:S01]  /*2c120*/  @!P0 MOV R0, 0x400 ;  /* 0x0000040000008802 */ /* 0x000fe20000000f00 */
[----:B--2---:R-:W1:Y:S03]  /*2c130*/  @!P0 S2R R2, SR_CgaCtaId ;  /* 0x0000000000028919 */ /* 0x004e660000008800 */
[----:B-1----:R-:W-:Y:S01]  /*2c140*/  @!P0 LEA R23, R2, R0, 0x18 ;  /* 0x0000000002178211 */ /* 0x002fe200078ec0ff */
[----:B------:R0:W-:Y:S04]  /*2c150*/  @!P0 STL [R1+0x4], R2 ;  /* 0x0000040201008387 */ /* 0x0001e80000100800 */
[----:B------:R0:W-:Y:S01]  /*2c160*/  @!P0 STS.128 [R23+0x228d0], R16 ;  /* 0x0228d01017008388 */ /* 0x0001e20000000c00 */
[----:B------:R-:W-:Y:S06]  /*2c170*/  BAR.ARV 0x5, 0x180 ;  /* 0x0146000000007b1d */ /* 0x000fec0000002000 */
.L_x_1955:
[----:B------:R-:W-:Y:S02]  /*2c180*/  ULDC UR4, c[0x0][0xc3c] ;  /* 0x00030f0000047ab9 */ /* 0x000fe40000000800 */
[----:B---3--:R-:W-:-:S13]  /*2c190*/  ISETP.GE.AND P0, PT, R19, UR4, PT ;  /* 0x0000000413007c0c */ /* 0x008fda000bf06270 */
[----:B------:R-:W-:Y:S05]  /*2c1a0*/  @!P0 BRA `(.L_x_1967) ;  /* 0xffffff9000708947 */ /* 0x000fea000383ffff */
[----:B------:R-:W-:Y:S05]  /*2c1b0*/  BSYNC B7 ;  /* 0x0000000000077941 */ /* 0x000fea0003800000 */
.L_x_1833:
[----:B--2---:R-:W2:Y:S01]  /*2c1c0*/  LDL.LU R0, [R1+0x30] ;  /* 0x0000300001007983 */ /* 0x004ea20000300800 */
[----:B------:R-:W-:Y:S01]  /*2c1d0*/  BSSY B0, `(.L_x_1968) ;  /* 0x000000b000007945 */ /* 0x000fe20003800000 */
[----:B------:R-:W3:Y:S01]  /*2c1e0*/  S2R R5, SR_CgaCtaId ;  /* 0x0000000000057919 */ /* 0x000ee20000008800 */
[----:B--2---:R-:W-:-:S05]  /*2c1f0*/  VIADD R0, R0, 0x1 ;  /* 0x0000000100007836 */ /* 0x004fca0000000000 */
[----:B01----:R-:W-:-:S04]  /*2c200*/  LEA.HI R2, R0, R0, RZ, 0x1 ;  /* 0x0000000000027211 */ /* 0x003fc800078f08ff */
[----:B------:R-:W-:Y:S02]  /*2c210*/  LOP3.LUT R3, R2, 0xfffffffe, RZ, 0xc0, !PT ;  /* 0xfffffffe02037812 */ /* 0x000fe400078ec0ff */
[----:B------:R-:W-:-:S03]  /*2c220*/  MOV R2, 0x400 ;  /* 0x0000040000027802 */ /* 0x000fc60000000f00 */
[----:B------:R-:W-:Y:S01]  /*2c230*/  IMAD.IADD R0, R0, 0x1, -R3 ;  /* 0x0000000100007824 */ /* 0x000fe200078e0a03 */
[----:B---3--:R-:W-:-:S04]  /*2c240*/  LEA R7, R5, R2, 0x18 ;  /* 0x0000000205077211 */ /* 0x008fc800078ec0ff */
[----:B------:R-:W-:-:S04]  /*2c250*/  SHF.L.U32 R0, R0, 0x1f, RZ ;  /* 0x0000001f00007819 */ /* 0x000fc800000006ff */
[----:B------:R-:W0:Y:S02]  /*2c260*/  SYNCS.PHASECHK.TRANS64.TRYWAIT P0, [R7+URZ+0x22820], R0 ;  /* 0x02282000070075a7 */ /* 0x000e24000800017f */
[----:B0-----:R-:W-:Y:S05]  /*2c270*/  @!P0 BRA `(.L_x_1969) ;  /* 0x0000006000c08947 */ /* 0x001fea0003800000 */
.L_x_2214:
[----:B------:R-:W-:Y:S05]  /*2c280*/  BSYNC B0 ;  /* 0x0000000000007941 */ /* 0x000fea0003800000 */
.L_x_1968:
[----:B------:R-:W-:-:S03]  /*2c290*/  UMOV UR4, 0xffffffff ;  /* 0xffffffff00047882 */ /* 0x000fc60000000000 */
[----:B------:R-:W-:Y:S05]  /*2c2a0*/  BRA.DIV UR4, `(.L_x_1970) ;  /* 0x0000006204c87947 */ /* 0x000fea000b800000 */
[----:B0-----:R-:W0:Y:S02]  /*2c2b0*/  S2R R0, SR_TID.X ;  /* 0x0000000000007919 */ /* 0x001e240000002100 */
[----:B0-----:R-:W-:-:S04]  /*2c2c0*/  SHF.R.U32.HI R0, RZ, 0x5, R0 ;  /* 0x00000005ff007819 */ /* 0x001fc80000011600 */
[----:B------:R-:W-:-:S05]  /*2c2d0*/  LOP3.LUT R0, R0, 0x3, RZ, 0xc0, !PT ;  /* 0x0000000300007812 */ /* 0x000fca00078ec0ff */
[----:B------:R0:W1:Y:S02]  /*2c2e0*/  SHFL.IDX PT, R14, R0, RZ, 0x1f ;  /* 0x00001fff000e7589 */ /* 0x00006400000e0000 */
.L_x_2217:
[----:B-1----:R-:W-:-:S13]  /*2c2f0*/  ISETP.NE.AND P0, PT, R14, RZ, PT ;  /* 0x000000ff0e00720c */ /* 0x002fda0003f05270 */
[----:B------:R-:W-:Y:S05]  /*2c300*/  @P0 BRA `(.L_x_1581) ;  /* 0x0000000000a80947 */ /* 0x000fea0003800000 */
[----:B------:R-:W-:-:S03]  /*2c310*/  UMOV UR4, 0xffffffff ;  /* 0xffffffff00047882 */ /* 0x000fc60000000000 */
[----:B------:R-:W-:Y:S05]  /*2c320*/  BRA.DIV UR4, `(.L_x_1971) ;  /* 0x0000006204dc7947 */ /* 0x000fea000b800000 */
[----:B------:R-:W-:-:S13]  /*2c330*/  ELECT P6, URZ, PT ;  /* 0x00000000003f782f */ /* 0x000fda00038c0000 */
.L_x_2220:
[----:B------:R-:W-:Y:S05]  /*2c340*/  @!P6 BRA `(.L_x_1581) ;  /* 0x000000000098e947 */ /* 0x000fea0003800000 */
[----:B------:R-:W-:-:S06]  /*2c350*/  ULOP3.LUT UR4, UR36, 0x2, URZ, 0xfc, !UPT ;  /* 0x0000000224047892 */ /* 0x000fcc000f8efc3f */
[----:B0-----:R-:W-:-:S05]  /*2c360*/  IMAD.U32 R0, RZ, RZ, UR4 ;  /* 0x00000004ff007e24 */ /* 0x001fca000f8e00ff */
[----:B------:R-:W-:-:S13]  /*2c370*/  ISETP.NE.AND P0, PT, R0, 0x3, PT ;  /* 0x000000030000780c */ /* 0x000fda0003f05270 */
[----:B------:R-:W-:Y:S05]  /*2c380*/  @!P0 BRA `(.L_x_1972) ;  /* 0x0000000000048947 */ /* 0x000fea0003800000 */
[----:B------:R-:W-:Y:S01]  /*2c390*/  BPT.TRAP 0x1 ;  /* 0x000000040000795c */ /* 0x000fe20000300000 */
.L_x_1972:
[----:B------:R-:W-:Y:S01]  /*2c3a0*/  IMAD R5, R24, 0x8, R7 ;  /* 0x0000000818057824 */ /* 0x000fe200078e0207 */
[----:B------:R-:W-:Y:S01]  /*2c3b0*/  SHF.L.U32 R0, R28, 0x1f, RZ ;  /* 0x0000001f1c007819 */ /* 0x000fe200000006ff */
[----:B------:R-:W-:-:S03]  /*2c3c0*/  VIADD R24, R24, 0x1 ;  /* 0x0000000118187836 */ /* 0x000fc60000000000 */
[----:B------:R-:W0:Y:S02]  /*2c3d0*/  SYNCS.PHASECHK.TRANS64.TRYWAIT P1, [R5+URZ+0x22840], R0 ;  /* 0x02284000050075a7 */ /* 0x000e24000802017f */
[----:B------:R-:W-:-:S04]  /*2c3e0*/  ISETP.NE.AND P2, PT, R24, 0x2, PT ;  /* 0x000000021800780c */ /* 0x000fc80003f45270 */
[----:B------:R-:W-:Y:S01]  /*2c3f0*/  SEL R3, RZ, 0x1, P2 ;  /* 0x00000001ff037807 */ /* 0x000fe20001000000 */
[----:B0-----:R-:W-:Y:S08]  /*2c400*/  @!P1 BRA `(.L_x_1973) ;  /* 0x0000006000c49947 */ /* 0x001ff00003800000 */
.L_x_2221:
[----:B------:R-:W-:Y:S02]  /*2c410*/  SEL R24, R24, RZ, P2 ;  /* 0x000000ff18187207 */ /* 0x000fe40001000000 */
[----:B------:R-:W-:Y:S01]  /*2c420*/  LOP3.LUT R2, R28, R3, RZ, 0x3c, !PT ;  /* 0x000000031c027212 */ /* 0x000fe200078e3cff */
[----:B------:R-:W-:Y:S06]  /*2c430*/  @!P0 BRA `(.L_x_1974) ;  /* 0x0000000000048947 */ /* 0x000fec0003800000 */
[----:B------:R-:W-:Y:S01]  /*2c440*/  BPT.TRAP 0x1 ;  /* 0x000000040000795c */ /* 0x000fe20000300000 */
.L_x_1974:
[----:B------:R-:W-:Y:S01]  /*2c450*/  IMAD R3, R24, 0x8, R7 ;  /* 0x0000000818037824 */ /* 0x000fe200078e0207 */
[----:B------:R-:W-:-:S04]  /*2c460*/  SHF.L.U32 R2, R2, 0x1f, RZ ;  /* 0x0000001f02027819 */ /* 0x000fc800000006ff */
[----:B------:R-:W1:Y:S02]  /*2c470*/  SYNCS.PHASECHK.TRANS64.TRYWAIT P1, [R3+URZ+0x22840], R2 ;  /* 0x02284002030075a7 */ /* 0x000e64000802017f */
[----:B-1----:R-:W-:Y:S05]  /*2c480*/  @!P1 BRA `(.L_x_1975) ;  /* 0x0000006000b89947 */ /* 0x002fea0003800000 */
.L_x_2222:
[----:B------:R-:W-:Y:S05]  /*2c490*/  @!P0 BRA `(.L_x_1976) ;  /* 0x0000000000048947 */ /* 0x000fea0003800000 */
[----:B------:R-:W-:Y:S01]  /*2c4a0*/  BPT.TRAP 0x1 ;  /* 0x000000040000795c */ /* 0x000fe20000300000 */
.L_x_1976:
[----:B------:R-:W2:Y:S02]  /*2c4b0*/  SYNCS.PHASECHK.TRANS64.TRYWAIT P1, [R5+URZ+0x22860], R0 ;  /* 0x02286000050075a7 */ /* 0x000ea4000802017f */
[----:B--2---:R-:W-:Y:S05]  /*2c4c0*/  @!P1 BRA `(.L_x_1977) ;  /* 0x0000006000bc9947 */ /* 0x004fea0003800000 */
.L_x_2223:
[----:B------:R-:W-:Y:S05]  /*2c4d0*/  @!P0 BRA `(.L_x_1978) ;  /* 0x0000000000048947 */ /* 0x000fea0003800000 */
[----:B------:R-:W-:Y:S01]  /*2c4e0*/  BPT.TRAP 0x1 ;  /* 0x000000040000795c */ /* 0x000fe20000300000 */
.L_x_1978:
[----:B------:R-:W3:Y:S02]  /*2c4f0*/  SYNCS.PHASECHK.TRANS64.TRYWAIT P1, [R3+URZ+0x22860], R2 ;  /* 0x02286002030075a7 */ /* 0x000ee4000802017f */
[----:B---3--:R-:W-:Y:S05]  /*2c500*/  @!P1 BRA `(.L_x_1979) ;  /* 0x0000006000c09947 */ /* 0x008fea0003800000 */
.L_x_2224:
[----:B------:R-:W-:Y:S05]  /*2c510*/  @!P0 BRA `(.L_x_1980) ;  /* 0x0000000000048947 */ /* 0x000fea0003800000 */
[----:B------:R-:W-:Y:S01]  /*2c520*/  BPT.TRAP 0x1 ;  /* 0x000000040000795c */ /* 0x000fe20000300000 */
.L_x_1980:
[----:B------:R-:W4:Y:S02]  /*2c530*/  SYNCS.PHASECHK.TRANS64.TRYWAIT P1, [R5+URZ+0x22880], R0 ;  /* 0x02288000050075a7 */ /* 0x000f24000802017f */
[----:B----4-:R-:W-:Y:S05]  /*2c540*/  @!P1 BRA `(.L_x_1981) ;  /* 0x0000006000c49947 */ /* 0x010fea0003800000 */
.L_x_2225:
[----:B------:R-:W-:Y:S05]  /*2c550*/  @!P0 BRA `(.L_x_1982) ;  /* 0x0000000000048947 */ /* 0x000fea0003800000 */
[----:B------:R-:W-:Y:S01]  /*2c560*/  BPT.TRAP 0x1 ;  /* 0x000000040000795c */ /* 0x000fe20000300000 */
.L_x_1982:
[----:B------:R0:W0:Y:S02]  /*2c570*/  SYNCS.PHASECHK.TRANS64.TRYWAIT P0, [R3+URZ+0x22880], R2 ;  /* 0x02288002030075a7 */ /* 0x000024000800017f */
[----:B0-----:R-:W-:Y:S05]  /*2c580*/  @!P0 NANOSLEEP.SYNCS 0x989680 ;  /* 0x009896800000895d */ /* 0x001fea0003900000 */
[----:B------:R-:W0:Y:S02]  /*2c590*/  @!P0 SYNCS.PHASECHK.TRANS64 P0, [R3+URZ+0x22880], R2 ;  /* 0x02288002030085a7 */ /* 0x000e24000800007f */
[----:B0-----:R-:W-:Y:S05]  /*2c5a0*/  @!P0 BRA `(.L_x_1982) ;  /* 0xfffffffc00f08947 */ /* 0x001fea000383ffff */
.L_x_1581:
[----:B------:R-:W-:Y:S05]  /*2c5b0*/  BSYNC B8 ;  /* 0x0000000000087941 */ /* 0x000fea0003800000 */
.L_x_1578:
[----:B------:R-:W-:Y:S05]  /*2c5c0*/  EXIT ;  /* 0x000000000000794d */ /* 0x000fea0003800000 */
.L_x_1607:
[----:B-1----:R1:W2:Y:S02]  /*2c5d0*/  SYNCS.PHASECHK.TRANS64.TRYWAIT P4, [R83+URZ+0x22890], R94 ;  /* 0x0228905e530075a7 */ /* 0x0022a4000808017f */
[----:B--2---:R-:W-:Y:S05]  /*2c5e0*/  @!P4 NANOSLEEP.SYNCS 0x989680 ;  /* 0x009896800000c95d */ /* 0x004fea0003900000 */
[----:B------:R-:W2:Y:S02]  /*2c5f0*/  @!P4 SYNCS.PHASECHK.TRANS64 P4, [R83+URZ+0x22890], R94 ;  /* 0x0228905e5300c5a7 */ /* 0x000ea4000808007f */
[----:B--2---:R-:W-:Y:S05]  /*2c600*/  @!P4 BRA `(.L_x_1607) ;  /* 0xfffffffc00f0c947 */ /* 0x004fea000383ffff */
[----:B------:R-:W-:Y:S05]  /*2c610*/  BRA `(.L_x_1983) ;  /* 0xfffffd6c00e87947 */ /* 0x000fea000383ffff */
.L_x_1608:
[----:B------:R-:W-:Y:S01]  /*2c620*/  BSSY B1, `(.L_x_1984) ;  /* 0x0000008000017945 */ /* 0x000fe20003800000 */
[----:B0-----:R-:W-:Y:S01]  /*2c630*/  MOV R13, R14 ;  /* 0x0000000e000d7202 */ /* 0x001fe20000000f00 */
[----:B------:R-:W-:Y:S02]  /*2c640*/  IMAD.MOV.U32 R12, RZ, RZ, RZ ;  /* 0x000000ffff0c7224 */ /* 0x000fe400078e00ff */
[----:B------:R-:W-:Y:S02]  /*2c650*/  IMAD.MOV.U32 R11, RZ, RZ, 0x1e1f ;  /* 0x00001e1fff0b7424 */ /* 0x000fe400078e00ff */
[----:B------:R-:W-:-:S07]  /*2c660*/  IMAD.MOV.U32 R15, RZ, RZ, -0x1 ;  /* 0xffffffffff0f7424 */ /* 0x000fce00078e00ff */
[----:B-1----:R-:W-:Y:S05]  /*2c670*/  WARPSYNC.COLLECTIVE R15, `(.L_x_1985) ;  /* 0x000000000f087348 */ /* 0x002fea0003c00000 */
[----:B------:R0:W2:Y:S02]  /*2c680*/  SHFL.IDX P6, R14, R13, R12, R11 ;  /* 0x0000000c0d0e7389 */ /* 0x0000a400000c000b */
[----:B012---:R-:W-:Y:S01]  /*2c690*/  ENDCOLLECTIVE ;  /* 0x000000000000791b */ /* 0x007fe20003800000 */
.L_x_1985:
[----:B------:R-:W-:Y:S05]  /*2c6a0*/  BSYNC B1 ;  /* 0x0000000000017941 */ /* 0x000fea0003800000 */
.L_x_1984:
[----:B------:R-:W-:Y:S02]  /*2c6b0*/  IMAD.MOV.U32 R13, RZ, RZ, R98 ;  /* 0x000000ffff0d7224 */ /* 0x000fe400078e0062 */
[----:B------:R-:W-:Y:S02]  /*2c6c0*/  IMAD.MOV.U32 R12, RZ, RZ, RZ ;  /* 0x000000ffff0c7224 */ /* 0x000fe400078e00ff */
[----:B------:R-:W-:Y:S02]  /*2c6d0*/  IMAD.MOV.U32 R11, RZ, RZ, 0x1e1f ;  /* 0x00001e1fff0b7424 */ /* 0x000fe400078e00ff */
[----:B------:R-:W-:Y:S02]  /*2c6e0*/  IMAD.MOV.U32 R15, RZ, RZ, -0x1 ;  /* 0xffffffffff0f7424 */ /* 0x000fe400078e00ff */
[----:B------:R-:W-:-:S07]  /*2c6f0*/  IMAD.MOV.U32 R99, RZ, RZ, R14 ;  /* 0x000000ffff637224 */ /* 0x000fce00078e000e */
[----:B------:R-:W-:Y:S05]  /*2c700*/  WARPSYNC.COLLECTIVE R15, `(.L_x_1986) ;  /* 0x000000000f087348 */ /* 0x000fea0003c00000 */
[----:B------:R0:W1:Y:S02]  /*2c710*/  SHFL.IDX P6, R14, R13, R12, R11 ;  /* 0x0000000c0d0e7389 */ /* 0x00006400000c000b */
[----:B01----:R-:W-:Y:S01]  /*2c720*/  ENDCOLLECTIVE ;  /* 0x000000000000791b */ /* 0x003fe20003800000 */
.L_x_1986:
[----:B------:R-:W-:Y:S01]  /*2c730*/  IMAD.MOV.U32 R101, RZ, RZ, R14 ;  /* 0x000000ffff657224 */ /* 0x000fe200078e000e */
[----:B------:R-:W-:Y:S06]  /*2c740*/  BRA `(.L_x_1987) ;  /* 0xfffffd6c00b07947 */ /* 0x000fec000383ffff */
.L_x_1636:
[----:B-1----:R1:W2:Y:S02]  /*2c750*/  SYNCS.PHASECHK.TRANS64.TRYWAIT P4, [R83+URZ+0x22890], R94 ;  /* 0x0228905e530075a7 */ /* 0x0022a4000808017f */
[----:B--2---:R-:W-:Y:S05]  /*2c760*/  @!P4 NANOSLEEP.SYNCS 0x989680 ;  /* 0x009896800000c95d */ /* 0x004fea0003900000 */
[----:B------:R-:W2:Y:S02]  /*2c770*/  @!P4 SYNCS.PHASECHK.TRANS64 P4, [R83+URZ+0x22890], R94 ;  /* 0x0228905e5300c5a7 */ /* 0x000ea4000808007f */
[----:B--2---:R-:W-:Y:S05]  /*2c780*/  @!P4 BRA `(.L_x_1636) ;  /* 0xfffffffc00f0c947 */ /* 0x004fea000383ffff */
[----:B------:R-:W-:Y:S05]  /*2c790*/  BRA `(.L_x_1988) ;  /* 0xfffffd9c00747947 */ /* 0x000fea000383ffff */
.L_x_1637:
[----:B------:R-:W-:Y:S01]  /*2c7a0*/  BSSY B1, `(.L_x_1989) ;  /* 0x0000008000017945 */ /* 0x000fe20003800000 */
[----:B0-----:R-:W-:Y:S02]  /*2c7b0*/  IMAD.MOV.U32 R13, RZ, RZ, R14 ;  /* 0x000000ffff0d7224 */ /* 0x001fe400078e000e */
[----:B------:R-:W-:Y:S02]  /*2c7c0*/  IMAD.MOV.U32 R12, RZ, RZ, RZ ;  /* 0x000000ffff0c7224 */ /* 0x000fe400078e00ff */
[----:B------:R-:W-:Y:S02]  /*2c7d0*/  IMAD.MOV.U32 R11, RZ, RZ, 0x1e1f ;  /* 0x00001e1fff0b7424 */ /* 0x000fe400078e00ff */
[----:B------:R-:W-:-:S07]  /*2c7e0*/  IMAD.MOV.U32 R15, RZ, RZ, -0x1 ;  /* 0xffffffffff0f7424 */ /* 0x000fce00078e00ff */
[----:B-1----:R-:W-:Y:S05]  /*2c7f0*/  WARPSYNC.COLLECTIVE R15, `(.L_x_1990) ;  /* 0x000000000f087348 */ /* 0x002fea0003c00000 */
[----:B------:R0:W2:Y:S02]  /*2c800*/  SHFL.IDX P6, R14, R13, R12, R11 ;  /* 0x0000000c0d0e7389 */ /* 0x0000a400000c000b */
[----:B012---:R-:W-:Y:S01]  /*2c810*/  ENDCOLLECTIVE ;  /* 0x000000000000791b */ /* 0x007fe20003800000 */
.L_x_1990:
[----:B------:R-:W-:Y:S05]  /*2c820*/  BSYNC B1 ;  /* 0x0000000000017941 */ /* 0x000fea0003800000 */
.L_x_1989:
        /* <DEDUP_REMOVED lines=8> */
.L_x_1991:
[----:B------:R-:W-:Y:S01]  /*2c8b0*/  IMAD.MOV.U32 R101, RZ, RZ, R14 ;  /* 0x000000ffff657224 */ /* 0x000fe200078e000e */
[----:B------:R-:W-:Y:S06]  /*2c8c0*/  BRA `(.L_x_1992) ;  /* 0xfffffd9c003c7947 */ /* 0x000fec000383ffff */
.L_x_1650:
[----:B0-----:R0:W1:Y:S02]  /*2c8d0*/  SYNCS.PHASECHK.TRANS64.TRYWAIT P2, [R83+URZ+0x22890], R94 ;  /* 0x0228905e530075a7 */ /* 0x001064000804017f */
[----:B-1----:R-:W-:Y:S05]  /*2c8e0*/  @!P2 NANOSLEEP.SYNCS 0x989680 ;  /* 0x009896800000a95d */ /* 0x002fea0003900000 */
[----:B------:R-:W1:Y:S02]  /*2c8f0*/  @!P2 SYNCS.PHASECHK.TRANS64 P2, [R83+URZ+0x22890], R94 ;  /* 0x0228905e5300a5a7 */ /* 0x000e64000804007f */
[----:B-1----:R-:W-:Y:S05]  /*2c900*/  @!P2 BRA `(.L_x_1650) ;  /* 0xfffffffc00f0a947 */ /* 0x002fea000383ffff */
[----:B------:R-:W-:Y:S05]  /*2c910*/  BRA `(.L_x_1993) ;  /* 0xfffffdc800d47947 */ /* 0x000fea000383ffff */
.L_x_1651:
[----:B------:R-:W-:Y:S01]  /*2c920*/  BSSY B1, `(.L_x_1994) ;  /* 0x0000007000017945 */ /* 0x000fe20003800000 */
[----:B------:R-:W-:Y:S02]  /*2c930*/  IMAD.MOV.U32 R12, RZ, RZ, RZ ;  /* 0x000000ffff0c7224 */ /* 0x000fe400078e00ff */
[----:B------:R-:W-:Y:S02]  /*2c940*/  IMAD.MOV.U32 R11, RZ, RZ, 0x1e1f ;  /* 0x00001e1fff0b7424 */ /* 0x000fe400078e00ff */
[----:B------:R-:W-:-:S07]  /*2c950*/  IMAD.MOV.U32 R15, RZ, RZ, -0x1 ;  /* 0xffffffffff0f7424 */ /* 0x000fce00078e00ff */
[----:B0-----:R-:W-:Y:S05]  /*2c960*/  WARPSYNC.COLLECTIVE R15, `(.L_x_1995) ;  /* 0x000000000f087348 */ /* 0x001fea0003c00000 */
[----:B------:R1:W2:Y:S02]  /*2c970*/  SHFL.IDX P6, R14, R13, R12, R11 ;  /* 0x0000000c0d0e7389 */ /* 0x0002a400000c000b */
[----:B012---:R-:W-:Y:S01]  /*2c980*/  ENDCOLLECTIVE ;  /* 0x000000000000791b */ /* 0x007fe20003800000 */
.L_x_1995:
[----:B------:R-:W-:Y:S05]  /*2c990*/  BSYNC B1 ;  /* 0x0000000000017941 */ /* 0x000fea0003800000 */
.L_x_1994:
        /* <DEDUP_REMOVED lines=8> */
.L_x_1996:
[----:B------:R-:W-:Y:S05]  /*2ca20*/  BRA `(.L_x_1997) ;  /* 0xfffffdc800f47947 */ /* 0x000fea000383ffff */
.L_x_1655:
[----:B0-----:R0:W2:Y:S02]  /*2ca30*/  SYNCS.PHASECHK.TRANS64.TRYWAIT P1, [R83+URZ+0x228b0], R94 ;  /* 0x0228b05e530075a7 */ /* 0x0010a4000802017f */
[----:B--2---:R-:W-:Y:S05]  /*2ca40*/  @!P1 NANOSLEEP.SYNCS 0x989680 ;  /* 0x009896800000995d */ /* 0x004fea0003900000 */
[----:B------:R-:W2:Y:S02]  /*2ca50*/  @!P1 SYNCS.PHASECHK.TRANS64 P1, [R83+URZ+0x228b0], R94 ;  /* 0x0228b05e530095a7 */ /* 0x000ea4000802007f */
[----:B--2---:R-:W-:Y:S05]  /*2ca60*/  @!P1 BRA `(.L_x_1655) ;  /* 0xfffffffc00f09947 */ /* 0x004fea000383ffff */
[----:B------:R-:W-:Y:S05]  /*2ca70*/  BRA `(.L_x_1998) ;  /* 0xfffffdcc00bc7947 */ /* 0x000fea000383ffff */
.L_x_1675:
[----:B------:R-:W1:Y:S01]  /*2ca80*/  S2R R3, SR_TID.X ;  /* 0x0000000000037919 */ /* 0x000e620000002100 */
[----:B------:R-:W-:Y:S01]  /*2ca90*/  BSSY B0, `(.L_x_1999) ;  /* 0x000000c000007945 */ /* 0x000fe20003800000 */
[----:B------:R-:W-:Y:S02]  /*2caa0*/  IMAD.MOV.U32 R12, RZ, RZ, RZ ;  /* 0x000000ffff0c7224 */ /* 0x000fe400078e00ff */
[----:B------:R-:W-:Y:S02]  /*2cab0*/  IMAD.MOV.U32 R11, RZ, RZ, 0x1f ;  /* 0x0000001fff0b7424 */ /* 0x000fe400078e00ff */
[----:B------:R-:W-:Y:S02]  /*2cac0*/  IMAD.MOV.U32 R15, RZ, RZ, -0x1 ;  /* 0xffffffffff0f7424 */ /* 0x000fe400078e00ff */
[----:B-1----:R-:W-:-:S05]  /*2cad0*/  VIADD R4, R3, 0xffffff80 ;  /* 0xffffff8003047836 */ /* 0x002fca0000000000 */
[----:B------:R-:W-:-:S04]  /*2cae0*/  SHF.R.S32.HI R3, RZ, 0x1f, R4 ;  /* 0x0000001fff037819 */ /* 0x000fc80000011404 */
[----:B------:R-:W-:-:S04]  /*2caf0*/  LEA.HI R3, R3, R4, RZ, 0x7 ;  /* 0x0000000403037211 */ /* 0x000fc800078f38ff */
[----:B------:R-:W-:-:S05]  /*2cb00*/  SHF.R.S32.HI R3, RZ, 0x7, R3 ;  /* 0x00000007ff037819 */ /* 0x000fca0000011403 */
[----:B------:R-:W-:-:S07]  /*2cb10*/  IMAD.MOV.U32 R13, RZ, RZ, R3 ;  /* 0x000000ffff0d7224 */ /* 0x000fce00078e0003 */
[----:B0----5:R-:W-:Y:S05]  /*2cb20*/  WARPSYNC.COLLECTIVE R15, `(.L_x_2000) ;  /* 0x000000000f087348 */ /* 0x021fea0003c00000 */
[----:B------:R1:W2:Y:S02]  /*2cb30*/  SHFL.IDX P6, R14, R13, R12, R11 ;  /* 0x0000000c0d0e7389 */ /* 0x0002a400000c000b */
[----:B012--5:R-:W-:Y:S01]  /*2cb40*/  ENDCOLLECTIVE ;  /* 0x000000000000791b */ /* 0x027fe20003800000 */
.L_x_2000:
[----:B------:R-:W-:Y:S05]  /*2cb50*/  BSYNC B0 ;  /* 0x0000000000007941 */ /* 0x000fea0003800000 */
.L_x_1999:
[----:B------:R-:W-:Y:S01]  /*2cb60*/  IMAD.MOV.U32 R183, RZ, RZ, R14 ;  /* 0x000000ffffb77224 */ /* 0x000fe200078e000e */
[----:B------:R-:W-:Y:S06]  /*2cb70*/  BRA `(.L_x_2001) ;  /* 0xfffffddc00887947 */ /* 0x000fec000383ffff */
.L_x_1685:
[----:B------:R-:W-:Y:S01]  /*2cb80*/  BSSY B1, `(.L_x_2002) ;  /* 0x0000007000017945 */ /* 0x000fe20003800000 */
[----:B------:R-:W-:Y:S02]  /*2cb90*/  IMAD.MOV.U32 R12, RZ, RZ, RZ ;  /* 0x000000ffff0c7224 */ /* 0x000fe400078e00ff */
[----:B------:R-:W-:Y:S02]  /*2cba0*/  IMAD.MOV.U32 R11, RZ, RZ, 0x1e1f ;  /* 0x00001e1fff0b7424 */ /* 0x000fe400078e00ff */
[----:B------:R-:W-:-:S07]  /*2cbb0*/  IMAD.MOV.U32 R15, RZ, RZ, -0x1 ;  /* 0xffffffffff0f7424 */ /* 0x000fce00078e00ff */
[----:B0-----:R-:W-:Y:S05]  /*2cbc0*/  WARPSYNC.COLLECTIVE R15, `(.L_x_2003) ;  /* 0x000000000f087348 */ /* 0x001fea0003c00000 */
[----:B------:R1:W2:Y:S02]  /*2cbd0*/  SHFL.IDX P6, R14, R13, R12, R11 ;  /* 0x0000000c0d0e7389 */ /* 0x0002a400000c000b */
[----:B012---:R-:W-:Y:S01]  /*2cbe0*/  ENDCOLLECTIVE ;  /* 0x000000000000791b */ /* 0x007fe20003800000 */
.L_x_2003:
[----:B------:R-:W-:Y:S05]  /*2cbf0*/  BSYNC B1 ;  /* 0x0000000000017941 */ /* 0x000fea0003800000 */
.L_x_2002:
        /* <DEDUP_REMOVED lines=8> */
.L_x_2004:
[----:B------:R-:W-:Y:S02]  /*2cc80*/  IMAD.MOV.U32 R13, RZ, RZ, R4 ;  /* 0x000000ffff0d7224 */ /* 0x000fe400078e0004 */
[----:B------:R-:W-:-:S07]  /*2cc90*/  IMAD.MOV.U32 R3, RZ, RZ, R14 ;  /* 0x000000ffff037224 */ /* 0x000fce00078e000e */
[----:B------:R-:W-:Y:S05]  /*2cca0*/  WARPSYNC.COLLECTIVE R15, `(.L_x_2005) ;  /* 0x000000000f087348 */ /* 0x000fea0003c00000 */
[----:B------:R0:W1:Y:S02]  /*2ccb0*/  SHFL.IDX P6, R14, R13, R12, R11 ;  /* 0x0000000c0d0e7389 */ /* 0x00006400000c000b */
[----:B01----:R-:W-:Y:S01]  /*2ccc0*/  ENDCOLLECTIVE ;  /* 0x000000000000791b */ /* 0x003fe20003800000 */
.L_x_2005:
[----:B------:R-:W-:Y:S02]  /*2ccd0*/  IMAD.MOV.U32 R13, RZ, RZ, R5 ;  /* 0x000000ffff0d7224 */ /* 0x000fe400078e0005 */
[----:B------:R-:W-:-:S07]  /*2cce0*/  IMAD.MOV.U32 R4, RZ, RZ, R14 ;  /* 0x000000ffff047224 */ /* 0x000fce00078e000e */
[----:B------:R-:W-:Y:S05]  /*2ccf0*/  WARPSYNC.COLLECTIVE R15, `(.L_x_2006) ;  /* 0x000000000f087348 */ /* 0x000fea0003c00000 */
[----:B------:R0:W1:Y:S02]  /*2cd00*/  SHFL.IDX P6, R14, R13, R12, R11 ;  /* 0x0000000c0d0e7389 */ /* 0x00006400000c000b */
[----:B01----:R-:W-:Y:S01]  /*2cd10*/  ENDCOLLECTIVE ;  /* 0x000000000000791b */ /* 0x003fe20003800000 */
.L_x_2006:
[----:B------:R-:W-:Y:S01]  /*2cd20*/  IMAD.MOV.U32 R5, RZ, RZ, R14 ;  /* 0x000000ffff057224 */ /* 0x000fe200078e000e */
[----:B------:R-:W-:Y:S06]  /*2cd30*/  BRA `(.L_x_2007) ;  /* 0xfffffde400607947 */ /* 0x000fec000383ffff */
.L_x_1689:
[----:B--2---:R2:W3:Y:S02]  /*2cd40*/  SYNCS.PHASECHK.TRANS64.TRYWAIT P0, [R16+URZ+0x22800], R3 ;  /* 0x02280003100075a7 */ /* 0x0044e4000800017f */
[----:B---3--:R-:W-:Y:S05]  /*2cd50*/  @!P0 NANOSLEEP.SYNCS 0x989680 ;  /* 0x009896800000895d */ /* 0x008fea0003900000 */
[----:B------:R-:W3:Y:S02]  /*2cd60*/  @!P0 SYNCS.PHASECHK.TRANS64 P0, [R16+URZ+0x22800], R3 ;  /* 0x02280003100085a7 */ /* 0x000ee4000800007f */
[----:B---3--:R-:W-:Y:S05]  /*2cd70*/  @!P0 BRA `(.L_x_1689) ;  /* 0xfffffffc00f08947 */ /* 0x008fea000383ffff */
[----:B------:R-:W-:Y:S05]  /*2cd80*/  BRA `(.L_x_2008) ;  /* 0xfffffde800ac7947 */ /* 0x000fea000383ffff */
.L_x_1701:
[----:B------:R-:W-:Y:S01]  /*2cd90*/  BSSY B1, `(.L_x_2009) ;  /* 0x0000007000017945 */ /* 0x000fe20003800000 */
[----:B------:R-:W-:Y:S01]  /*2cda0*/  IMAD.MOV.U32 R12, RZ, RZ, RZ ;  /* 0x000000ffff0c7224 */ /* 0x000fe200078e00ff */
[----:B------:R-:W-:Y:S01]  /*2cdb0*/  MOV R11, 0x1e1f ;  /* 0x00001e1f000b7802 */ /* 0x000fe20000000f00 */
[----:B------:R-:W-:-:S07]  /*2cdc0*/  IMAD.MOV.U32 R15, RZ, RZ, -0x1 ;  /* 0xffffffffff0f7424 */ /* 0x000fce00078e00ff */
[----:B0-----:R-:W-:Y:S05]  /*2cdd0*/  WARPSYNC.COLLECTIVE R15, `(.L_x_2010) ;  /* 0x000000000f087348 */ /* 0x001fea0003c00000 */
[----:B------:R1:W2:Y:S02]  /*2cde0*/  SHFL.IDX P6, R14, R13, R12, R11 ;  /* 0x0000000c0d0e7389 */ /* 0x0002a400000c000b */
[----:B012---:R-:W-:Y:S01]  /*2cdf0*/  ENDCOLLECTIVE ;  /* 0x000000000000791b */ /* 0x007fe20003800000 */
.L_x_2010:
[----:B------:R-:W-:Y:S05]  /*2ce00*/  BSYNC B1 ;  /* 0x0000000000017941 */ /* 0x000fea0003800000 */
.L_x_2009:
        /* <DEDUP_REMOVED lines=8> */
.L_x_2011:
[----:B------:R-:W-:Y:S02]  /*2ce90*/  IMAD.MOV.U32 R13, RZ, RZ, R20 ;  /* 0x000000ffff0d7224 */ /* 0x000fe400078e0014 */
[----:B------:R-:W-:-:S07]  /*2cea0*/  IMAD.MOV.U32 R3, RZ, RZ, R14 ;  /* 0x000000ffff037224 */ /* 0x000fce00078e000e */
[----:B------:R-:W-:Y:S05]  /*2ceb0*/  WARPSYNC.COLLECTIVE R15, `(.L_x_2012) ;  /* 0x000000000f087348 */ /* 0x000fea0003c00000 */
[----:B------:R0:W1:Y:S02]  /*2cec0*/  SHFL.IDX P6, R14, R13, R12, R11 ;  /* 0x0000000c0d0e7389 */ /* 0x00006400000c000b */
[----:B01----:R-:W-:Y:S01]  /*2ced0*/  ENDCOLLECTIVE ;  /* 0x000000000000791b */ /* 0x003fe20003800000 */
.L_x_2012:
[----:B------:R-:W-:Y:S02]  /*2cee0*/  IMAD.MOV.U32 R13, RZ, RZ, R21 ;  /* 0x000000ffff0d7224 */ /* 0x000fe400078e0015 */
[----:B------:R-:W-:-:S07]  /*2cef0*/  IMAD.MOV.U32 R20, RZ, RZ, R14 ;  /* 0x000000ffff147224 */ /* 0x000fce00078e000e */
[----:B------:R-:W-:Y:S05]  /*2cf00*/  WARPSYNC.COLLECTIVE R15, `(.L_x_2013) ;  /* 0x000000000f087348 */ /* 0x000fea0003c00000 */
[----:B------:R0:W1:Y:S02]  /*2cf10*/  SHFL.IDX P6, R14, R13, R12, R11 ;  /* 0x0000000c0d0e7389 */ /* 0x00006400000c000b */
[----:B01----:R-:W-:Y:S01]  /*2cf20*/  ENDCOLLECTIVE ;  /* 0x000000000000791b */ /* 0x003fe20003800000 */
.L_x_2013:
[----:B------:R-:W-:Y:S01]  /*2cf30*/  IMAD.MOV.U32 R21, RZ, RZ, R14 ;  /* 0x000000ffff157224 */ /* 0x000fe200078e000e */
[----:B------:R-:W-:Y:S06]  /*2cf40*/  BRA `(.L_x_2014) ;  /* 0xfffffe1800687947 */ /* 0x000fec000383ffff */
.L_x_1705:
[----:B--2---:R2:W3:Y:S02]  /*2cf50*/  SYNCS.PHASECHK.TRANS64.TRYWAIT P0, [R16+URZ+0x22800], R3 ;  /* 0x02280003100075a7 */ /* 0x0044e4000800017f */
[----:B---3--:R-:W-:Y:S05]  /*2cf60*/  @!P0 NANOSLEEP.SYNCS 0x989680 ;  /* 0x009896800000895d */ /* 0x008fea0003900000 */
[----:B------:R-:W3:Y:S02]  /*2cf70*/  @!P0 SYNCS.PHASECHK.TRANS64 P0, [R16+URZ+0x22800], R3 ;  /* 0x02280003100085a7 */ /* 0x000ee4000800007f */
[----:B---3--:R-:W-:Y:S05]  /*2cf80*/  @!P0 BRA `(.L_x_1705) ;  /* 0xfffffffc00f08947 */ /* 0x008fea000383ffff */
[----:B------:R-:W-:Y:S05]  /*2cf90*/  BRA `(.L_x_2015) ;  /* 0xfffffe1c00647947 */ /* 0x000fea000383ffff */
.L_x_1713:
[----:B-1----:R1:W2:Y:S02]  /*2cfa0*/  SYNCS.PHASECHK.TRANS64.TRYWAIT P1, [R12+URZ+0x22830], R3 ;  /* 0x022830030c0075a7 */ /* 0x0022a4000802017f */
[----:B--2---:R-:W-:Y:S05]  /*2cfb0*/  @!P1 NANOSLEEP.SYNCS 0x989680 ;  /* 0x009896800000995d */ /* 0x004fea0003900000 */
[----:B------:R-:W2:Y:S02]  /*2cfc0*/  @!P1 SYNCS.PHASECHK.TRANS64 P1, [R12+URZ+0x22830], R3 ;  /* 0x022830030c0095a7 */ /* 0x000ea4000802007f */
[----:B--2---:R-:W-:Y:S05]  /*2cfd0*/  @!P1 BRA `(.L_x_1713) ;  /* 0xfffffffc00f09947 */ /* 0x004fea000383ffff */
[----:B------:R-:W-:Y:S05]  /*2cfe0*/  BRA `(.L_x_1712) ;  /* 0xfffffe4c00947947 */ /* 0x000fea000383ffff */
.L_x_1732:
[----:B-1----:R1:W2:Y:S02]  /*2cff0*/  SYNCS.PHASECHK.TRANS64.TRYWAIT P4, [R7+URZ+0x22830], R6 ;  /* 0x02283006070075a7 */ /* 0x0022a4000808017f */
[----:B--2---:R-:W-:Y:S05]  /*2d000*/  @!P4 NANOSLEEP.SYNCS 0x989680 ;  /* 0x009896800000c95d */ /* 0x004fea0003900000 */
[----:B------:R-:W2:Y:S02]  /*2d010*/  @!P4 SYNCS.PHASECHK.TRANS64 P4, [R7+URZ+0x22830], R6 ;  /* 0x022830060700c5a7 */ /* 0x000ea4000808007f */
[----:B--2---:R-:W-:Y:S05]  /*2d020*/  @!P4 BRA `(.L_x_1732) ;  /* 0xfffffffc00f0c947 */ /* 0x004fea000383ffff */
[----:B------:R-:W-:Y:S05]  /*2d030*/  BRA `(.L_x_1731) ;  /* 0xfffffe88009c7947 */ /* 0x000fea000383ffff */
.L_x_1736:
[----:B-1----:R1:W2:Y:S02]  /*2d040*/  SYNCS.PHASECHK.TRANS64.TRYWAIT P3, [R7+URZ+0x22850], R6 ;  /* 0x02285006070075a7 */ /* 0x0022a4000806017f */
[----:B--2---:R-:W-:Y:S05]  /*2d050*/  @!P3 NANOSLEEP.SYNCS 0x989680 ;  /* 0x009896800000b95d */ /* 0x004fea0003900000 */
[----:B------:R-:W2:Y:S02]  /*2d060*/  @!P3 SYNCS.PHASECHK.TRANS64 P3, [R7+URZ+0x22850], R6 ;  /* 0x022850060700b5a7 */ /* 0x000ea4000806007f */
[----:B--2---:R-:W-:Y:S05]  /*2d070*/  @!P3 BRA `(.L_x_1736) ;  /* 0xfffffffc00f0b947 */ /* 0x004fea000383ffff */
[----:B------:R-:W-:Y:S05]  /*2d080*/  BRA `(.L_x_1733) ;  /* 0xfffffe8c006c7947 */ /* 0x000fea000383ffff */
.L_x_1757:
[----:B-1----:R1:W2:Y:S02]  /*2d090*/  SYNCS.PHASECHK.TRANS64.TRYWAIT P2, [R7+URZ+0x22830], R6 ;  /* 0x02283006070075a7 */ /* 0x0022a4000804017f */
[----:B--2---:R-:W-:Y:S05]  /*2d0a0*/  @!P2 NANOSLEEP.SYNCS 0x989680 ;  /* 0x009896800000a95d */ /* 0x004fea0003900000 */
[----:B------:R-:W2:Y:S02]  /*2d0b0*/  @!P2 SYNCS.PHASECHK.TRANS64 P2, [R7+URZ+0x22830], R6 ;  /* 0x022830060700a5a7 */ /* 0x000ea4000804007f */
[----:B--2---:R-:W-:Y:S05]  /*2d0c0*/  @!P2 BRA `(.L_x_1757) ;  /* 0xfffffffc00f0a947 */ /* 0x004fea000383ffff */
[----:B------:R-:W-:Y:S05]  /*2d0d0*/  BRA `(.L_x_1756) ;  /* 0xfffffec4002c7947 */ /* 0x000fea000383ffff */
.L_x_1761:
[----:B-1----:R1:W2:Y:S02]  /*2d0e0*/  SYNCS.PHASECHK.TRANS64.TRYWAIT P1, [R7+URZ+0x22850], R6 ;  /* 0x02285006070075a7 */ /* 0x0022a4000802017f */
[----:B--2---:R-:W-:Y:S05]  /*2d0f0*/  @!P1 NANOSLEEP.SYNCS 0x989680 ;  /* 0x009896800000995d */ /* 0x004fea0003900000 */
[----:B------:R-:W2:Y:S02]  /*2d100*/  @!P1 SYNCS.PHASECHK.TRANS64 P1, [R7+URZ+0x22850], R6 ;  /* 0x02285006070095a7 */ /* 0x000ea4000802007f */
[----:B--2---:R-:W-:Y:S05]  /*2d110*/  @!P1 BRA `(.L_x_1761) ;  /* 0xfffffffc00f09947 */ /* 0x004fea000383ffff */
[----:B------:R-:W-:Y:S05]  /*2d120*/  BRA `(.L_x_1758) ;  /* 0xfffffec800087947 */ /* 0x000fea000383ffff */
.L_x_1770:
[----:B-1----:R1:W2:Y:S02]  /*2d130*/  SYNCS.PHASECHK.TRANS64.TRYWAIT P2, [R7+URZ+0x22830], R6 ;  /* 0x02283006070075a7 */ /* 0x0022a4000804017f */
[----:B--2---:R-:W-:Y:S05]  /*2d140*/  @!P2 NANOSLEEP.SYNCS 0x989680 ;  /* 0x009896800000a95d */ /* 0x004fea0003900000 */
[----:B------:R-:W2:Y:S02]  /*2d150*/  @!P2 SYNCS.PHASECHK.TRANS64 P2, [R7+URZ+0x22830], R6 ;  /* 0x022830060700a5a7 */ /* 0x000ea4000804007f */
[----:B--2---:R-:W-:Y:S05]  /*2d160*/  @!P2 BRA `(.L_x_1770) ;  /* 0xfffffffc00f0a947 */ /* 0x004fea000383ffff */
[----:B------:R-:W-:Y:S05]  /*2d170*/  BRA `(.L_x_1769) ;  /* 0xfffffeec00107947 */ /* 0x000fea000383ffff */
.L_x_1774:
[----:B-1----:R1:W2:Y:S02]  /*2d180*/  SYNCS.PHASECHK.TRANS64.TRYWAIT P1, [R7+URZ+0x22850], R6 ;  /* 0x02285006070075a7 */ /* 0x0022a4000802017f */
[----:B--2---:R-:W-:Y:S05]  /*2d190*/  @!P1 NANOSLEEP.SYNCS 0x989680 ;  /* 0x009896800000995d */ /* 0x004fea0003900000 */
[----:B------:R-:W2:Y:S02]  /*2d1a0*/  @!P1 SYNCS.PHASECHK.TRANS64 P1, [R7+URZ+0x22850], R6 ;  /* 0x02285006070095a7 */ /* 0x000ea4000802007f */
[----:B--2---:R-:W-:Y:S05]  /*2d1b0*/  @!P1 BRA `(.L_x_1774) ;  /* 0xfffffffc00f09947 */ /* 0x004fea000383ffff */
[----:B------:R-:W-:Y:S05]  /*2d1c0*/  BRA `(.L_x_1771) ;  /* 0xfffffeec00ec7947 */ /* 0x000fea000383ffff */
.L_x_1789:
[----:B-1----:R1:W2:Y:S02]  /*2d1d0*/  SYNCS.PHASECHK.TRANS64.TRYWAIT P1, [R2+URZ+0x22850], R5 ;  /* 0x02285005020075a7 */ /* 0x0022a4000802017f */
[----:B--2---:R-:W-:Y:S05]  /*2d1e0*/  @!P1 NANOSLEEP.SYNCS 0x989680 ;  /* 0x009896800000995d */ /* 0x004fea0003900000 */
[----:B------:R-:W2:Y:S02]  /*2d1f0*/  @!P1 SYNCS.PHASECHK.TRANS64 P1, [R2+URZ+0x22850], R5 ;  /* 0x02285005020095a7 */ /* 0x000ea4000802007f */
[----:B--2---:R-:W-:Y:S05]  /*2d200*/  @!P1 BRA `(.L_x_1789) ;  /* 0xfffffffc00f09947 */ /* 0x004fea000383ffff */
[----:B------:R-:W-:Y:S05]  /*2d210*/  BRA `(.L_x_1788) ;  /* 0xffffff2000e07947 */ /* 0x000fea000383ffff */
.L_x_1793:
[----:B------:R-:W-:Y:S01]  /*2d220*/  SEL R73, R43, R12, P0 ;  /* 0x0000000c2b497207 */ /* 0x000fe20000000000 */
[----:B------:R-:W-:Y:S01]  /*2d230*/  IMAD.MOV.U32 R11, RZ, RZ, 0x1c1f ;  /* 0x00001c1fff0b7424 */ /* 0x000fe200078e00ff */
[----:B------:R-:W-:Y:S01]  /*2d240*/  SEL R20, R12, R43, P0 ;  /* 0x0000002b0c147207 */ /* 0x000fe20000000000 */
[----:B------:R-:W-:Y:S01]  /*2d250*/  IMAD.MOV.U32 R12, RZ, RZ, R4 ;  /* 0x000000ffff0c7224 */ /* 0x000fe200078e0004 */
[----:B------:R-:W-:Y:S01]  /*2d260*/  LOP3.LUT R25, R4, 0x2, RZ, 0x3c, !PT ;  /* 0x0000000204197812 */ /* 0x000fe200078e3cff */
[----:B------:R-:W-:Y:S01]  /*2d270*/  IMAD.MOV.U32 R15, RZ, RZ, -0x1 ;  /* 0xffffffffff0f7424 */ /* 0x000fe200078e00ff */
[----:B------:R-:W-:Y:S02]  /*2d280*/  SEL R47, R96, R97, P0 ;  /* 0x00000061602f7207 */ /* 0x000fe40000000000 */
[----:B------:R-:W-:-:S07]  /*2d290*/  SEL R10, R97, R96, P0 ;  /* 0x00000060610a7207 */ /* 0x000fce0000000000 */
[----:B--23--:R-:W-:Y:S05]  /*2d2a0*/  WARPSYNC.COLLECTIVE R15, `(.L_x_2016) ;  /* 0x000000000f087348 */ /* 0x00cfea0003c00000 */
[----:B------:R0:W1:Y:S02]  /*2d2b0*/  SHFL.IDX P6, R14, R13, R12, R11 ;  /* 0x0000000c0d0e7389 */ /* 0x00006400000c000b */
[----:B0123--:R-:W-:Y:S01]  /*2d2c0*/  ENDCOLLECTIVE ;  /* 0x000000000000791b */ /* 0x00ffe20003800000 */
.L_x_2016:
        /* <DEDUP_REMOVED lines=18> */
.L_x_2017:
        /* <DEDUP_REMOVED lines=19> */
.L_x_2018:
        /* <DEDUP_REMOVED lines=18> */
.L_x_2019:
        /* <DEDUP_REMOVED lines=18> */
.L_x_2020:
        /* <DEDUP_REMOVED lines=14> */
.L_x_2021:
[----:B------:R-:W-:Y:S02]  /*2d840*/  IMAD.MOV.U32 R13, RZ, RZ, R20 ;  /* 0x000000ffff0d7224 */ /* 0x000fe400078e0014 */
[----:B------:R-:W-:Y:S02]  /*2d850*/  IMAD.MOV.U32 R12, RZ, RZ, R25 ;  /* 0x000000ffff0c7224 */ /* 0x000fe400078e0019 */
[----:B------:R-:W-:-:S07]  /*2d860*/  IMAD.MOV.U32 R78, RZ, RZ, R14 ;  /* 0x000000ffff4e7224 */ /* 0x000fce00078e000e */
[----:B------:R-:W-:Y:S05]  /*2d870*/  WARPSYNC.COLLECTIVE R15, `(.L_x_2022) ;  /* 0x000000000f087348 */ /* 0x000fea0003c00000 */
[----:B------:R0:W1:Y:S02]  /*2d880*/  SHFL.IDX P6, R14, R13, R12, R11 ;  /* 0x0000000c0d0e7389 */ /* 0x00006400000c000b */
[----:B01----:R-:W-:Y:S01]  /*2d890*/  ENDCOLLECTIVE ;  /* 0x000000000000791b */ /* 0x003fe20003800000 */
.L_x_2022:
[----:B------:R-:W-:Y:S02]  /*2d8a0*/  IMAD.MOV.U32 R13, RZ, RZ, R10 ;  /* 0x000000ffff0d7224 */ /* 0x000fe400078e000a */
[----:B------:R-:W-:-:S07]  /*2d8b0*/  IMAD.MOV.U32 R20, RZ, RZ, R14 ;  /* 0x000000ffff147224 */ /* 0x000fce00078e000e */
[----:B------:R-:W-:Y:S05]  /*2d8c0*/  WARPSYNC.COLLECTIVE R15, `(.L_x_2023) ;  /* 0x000000000f087348 */ /* 0x000fea0003c00000 */
[----:B------:R0:W1:Y:S02]  /*2d8d0*/  SHFL.IDX P6, R14, R13, R12, R11 ;  /* 0x0000000c0d0e7389 */ /* 0x00006400000c000b */
[----:B01----:R-:W-:Y:S01]  /*2d8e0*/  ENDCOLLECTIVE ;  /* 0x000000000000791b */ /* 0x003fe20003800000 */
.L_x_2023:
[----:B------:R-:W-:Y:S01]  /*2d8f0*/  SEL R93, R108, R20, P0 ;  /* 0x000000146c5d7207 */ /* 0x000fe20000000000 */
[----:B------:R-:W-:Y:S01]  /*2d900*/  IMAD.MOV.U32 R13, RZ, RZ, R76 ;  /* 0x000000ffff0d7224 */ /* 0x000fe200078e004c */
[----:B------:R-:W-:Y:S01]  /*2d910*/  SEL R76, R20, R108, P0 ;  /* 0x0000006c144c7207 */ /* 0x000fe20000000000 */
[----:B------:R-:W-:Y:S02]  /*2d920*/  IMAD.MOV.U32 R12, RZ, RZ, R4 ;  /* 0x000000ffff0c7224 */ /* 0x000fe400078e0004 */
[----:B------:R-:W-:-:S07]  /*2d930*/  IMAD.MOV.U32 R10, RZ, RZ, R14 ;  /* 0x000000ffff0a7224 */ /* 0x000fce00078e000e */
[----:B------:R-:W-:Y:S05]  /*2d940*/  WARPSYNC.COLLECTIVE R15, `(.L_x_2024) ;  /* 0x000000000f087348 */ /* 0x000fea0003c00000 */
[----:B------:R0:W1:Y:S02]  /*2d950*/  SHFL.IDX P6, R14, R13, R12, R11 ;  /* 0x0000000c0d0e7389 */ /* 0x00006400000c000b */
[----:B01----:R-:W-:Y:S01]  /*2d960*/  ENDCOLLECTIVE ;  /* 0x000000000000791b */ /* 0x003fe20003800000 */
.L_x_2024:
[----:B------:R-:W-:Y:S01]  /*2d970*/  SEL R94, R78, R10, P0 ;  /* 0x0000000a4e5e7207 */ /* 0x000fe20000000000 */
[----:B------:R-:W-:Y:S02]  /*2d980*/  IMAD.MOV.U32 R13, RZ, RZ, R70 ;  /* 0x000000ffff0d7224 */ /* 0x000fe400078e0046 */
[----:B------:R-:W-:-:S07]  /*2d990*/  IMAD.MOV.U32 R47, RZ, RZ, R14 ;  /* 0x000000ffff2f7224 */ /* 0x000fce00078e000e */
[----:B------:R-:W-:Y:S05]  /*2d9a0*/  WARPSYNC.COLLECTIVE R15, `(.L_x_2025) ;  /* 0x000000000f087348 */ /* 0x000fea0003c00000 */
[----:B------:R0:W1:Y:S02]  /*2d9b0*/  SHFL.IDX P6, R14, R13, R12, R11 ;  /* 0x0000000c0d0e7389 */ /* 0x00006400000c000b */
[----:B01----:R-:W-:Y:S01]  /*2d9c0*/  ENDCOLLECTIVE ;  /* 0x000000000000791b */ /* 0x003fe20003800000 */
.L_x_2025:
[----:B------:R-:W-:Y:S02]  /*2d9d0*/  IMAD.MOV.U32 R13, RZ, RZ, R33 ;  /* 0x000000ffff0d7224 */ /* 0x000fe400078e0021 */
[----:B------:R-:W-:Y:S02]  /*2d9e0*/  IMAD.MOV.U32 R12, RZ, RZ, R25 ;  /* 0x000000ffff0c7224 */ /* 0x000fe400078e0019 */
[----:B------:R-:W-:-:S07]  /*2d9f0*/  IMAD.MOV.U32 R3, RZ, RZ, R14 ;  /* 0x000000ffff037224 */ /* 0x000fce00078e000e */
[----:B------:R-:W-:Y:S05]  /*2da00*/  WARPSYNC.COLLECTIVE R15, `(.L_x_2026) ;  /* 0x000000000f087348 */ /* 0x000fea0003c00000 */
[----:B------:R0:W1:Y:S02]  /*2da10*/  SHFL.IDX P6, R14, R13, R12, R11 ;  /* 0x0000000c0d0e7389 */ /* 0x00006400000c000b */
[----:B01----:R-:W-:Y:S01]  /*2da20*/  ENDCOLLECTIVE ;  /* 0x000000000000791b */ /* 0x003fe20003800000 */
.L_x_2026:
[----:B------:R-:W-:Y:S02]  /*2da30*/  IMAD.MOV.U32 R13, RZ, RZ, R29 ;  /* 0x000000ffff0d7224 */ /* 0x000fe400078e001d */
[----:B------:R-:W-:-:S07]  /*2da40*/  IMAD.MOV.U32 R0, RZ, RZ, R14 ;  /* 0x000000ffff007224 */ /* 0x000fce00078e000e */
[----:B------:R-:W-:Y:S05]  /*2da50*/  WARPSYNC.COLLECTIVE R15, `(.L_x_2027) ;  /* 0x000000000f087348 */ /* 0x000fea0003c00000 */
[----:B------:R0:W1:Y:S02]  /*2da60*/  SHFL.IDX P6, R14, R13, R12, R11 ;  /* 0x0000000c0d0e7389 */ /* 0x00006400000c000b */
[----:B01----:R-:W-:Y:S01]  /*2da70*/  ENDCOLLECTIVE ;  /* 0x000000000000791b */ /* 0x003fe20003800000 */
.L_x_2027:
[----:B------:R-:W-:Y:S01]  /*2da80*/  IMAD.MOV.U32 R13, RZ, RZ, R77 ;  /* 0x000000ffff0d7224 */ /* 0x000fe200078e004d */
        /* <DEDUP_REMOVED lines=8> */
.L_x_2028:
[----:B------:R-:W-:Y:S02]  /*2db10*/  SEL R2, R3, R33, P0 ;  /* 0x0000002103027207 */ /* 0x000fe40000000000 */
[----:B------:R-:W-:Y:S01]  /*2db20*/  SEL R3, R33, R3, P0 ;  /* 0x0000000321037207 */ /* 0x000fe20000000000 */
[----:B------:R-:W-:Y:S02]  /*2db30*/  IMAD.MOV.U32 R13, RZ, RZ, R72 ;  /* 0x000000ffff0d7224 */ /* 0x000fe400078e0048 */
[----:B------:R-:W-:-:S07]  /*2db40*/  IMAD.MOV.U32 R96, RZ, RZ, R14 ;  /* 0x000000ffff607224 */ /* 0x000fce00078e000e */
[----:B------:R-:W-:Y:S05]  /*2db50*/  WARPSYNC.COLLECTIVE R15, `(.L_x_2029) ;  /* 0x000000000f087348 */ /* 0x000fea0003c00000 */
[----:B------:R0:W1:Y:S02]  /*2db60*/  SHFL.IDX P6, R14, R13, R12, R11 ;  /* 0x0000000c0d0e7389 */ /* 0x00006400000c000b */
[----:B01----:R-:W-:Y:S01]  /*2db70*/  ENDCOLLECTIVE ;  /* 0x000000000000791b */ /* 0x003fe20003800000 */
.L_x_2029:
[----:B------:R-:W-:Y:S01]  /*2db80*/  MOV R13, R37 ;  /* 0x00000025000d7202 */ /* 0x000fe20000000f00 */
[----:B------:R-:W-:Y:S02]  /*2db90*/  IMAD.MOV.U32 R12, RZ, RZ, R25 ;  /* 0x000000ffff0c7224 */ /* 0x000fe400078e0019 */
[----:B------:R-:W-:-:S07]  /*2dba0*/  IMAD.MOV.U32 R82, RZ, RZ, R14 ;  /* 0x000000ffff527224 */ /* 0x000fce00078e000e */
[----:B------:R-:W-:Y:S05]  /*2dbb0*/  WARPSYNC.COLLECTIVE R15, `(.L_x_2030) ;  /* 0x000000000f087348 */ /* 0x000fea0003c00000 */
[----:B------:R0:W1:Y:S02]  /*2dbc0*/  SHFL.IDX P6, R14, R13, R12, R11 ;  /* 0x0000000c0d0e7389 */ /* 0x00006400000c000b */
[----:B01----:R-:W-:Y:S01]  /*2dbd0*/  ENDCOLLECTIVE ;  /* 0x000000000000791b */ /* 0x003fe20003800000 */
.L_x_2030:
[----:B------:R-:W-:Y:S02]  /*2dbe0*/  IMAD.MOV.U32 R13, RZ, RZ, R8 ;  /* 0x000000ffff0d7224 */ /* 0x000fe400078e0008 */
[----:B------:R-:W-:-:S07]  /*2dbf0*/  IMAD.MOV.U32 R29, RZ, RZ, R14 ;  /* 0x000000ffff1d7224 */ /* 0x000fce00078e000e */
[----:B------:R-:W-:Y:S05]  /*2dc00*/  WARPSYNC.COLLECTIVE R15, `(.L_x_2031) ;  /* 0x000000000f087348 */ /* 0x000fea0003c00000 */
[----:B------:R0:W1:Y:S02]  /*2dc10*/  SHFL.IDX P6, R14, R13, R12, R11 ;  /* 0x0000000c0d0e7389 */ /* 0x00006400000c000b */
[----:B01----:R-:W-:Y:S01]  /*2dc20*/  ENDCOLLECTIVE ;  /* 0x000000000000791b */ /* 0x003fe20003800000 */
.L_x_2031:
[----:B------:R-:W-:Y:S01]  /*2dc30*/  SEL R20, R96, R29, P0 ;  /* 0x0000001d60147207 */ /* 0x000fe20000000000 */
[----:B------:R-:W-:Y:S02]  /*2dc40*/  IMAD.MOV.U32 R13, RZ, RZ, R46 ;  /* 0x000000ffff0d7224 */ /* 0x000fe400078e002e */
[----:B------:R-:W-:Y:S02]  /*2dc50*/  IMAD.MOV.U32 R12, RZ, RZ, R4 ;  /* 0x000000ffff0c7224 */ /* 0x000fe400078e0004 */
[----:B------:R-:W-:-:S07]  /*2dc60*/  IMAD.MOV.U32 R37, RZ, RZ, R14 ;  /* 0x000000ffff257224 */ /* 0x000fce00078e000e */
[----:B------:R-:W-:Y:S05]  /*2dc70*/  WARPSYNC.COLLECTIVE R15, `(.L_x_2032) ;  /* 0x000000000f087348 */ /* 0x000fea0003c00000 */
[----:B------:R0:W1:Y:S02]  /*2dc80*/  SHFL.IDX P6, R14, R13, R12, R11 ;  /* 0x0000000c0d0e7389 */ /* 0x00006400000c000b */
[----:B01----:R-:W-:Y:S01]  /*2dc90*/  ENDCOLLECTIVE ;  /* 0x000000000000791b */ /* 0x003fe20003800000 */
.L_x_2032:
[----:B------:R-:W-:Y:S02]  /*2dca0*/  IMAD.MOV.U32 R13, RZ, RZ, R44 ;  /* 0x000000ffff0d7224 */ /* 0x000fe400078e002c */
[----:B------:R-:W-:-:S07]  /*2dcb0*/  IMAD.MOV.U32 R112, RZ, RZ, R14 ;  /* 0x000000ffff707224 */ /* 0x000fce00078e000e */
[----:B------:R-:W-:Y:S05]  /*2dcc0*/  WARPSYNC.COLLECTIVE R15, `(.L_x_2033) ;  /* 0x000000000f087348 */ /* 0x000fea0003c00000 */
[----:B------:R0:W1:Y:S02]  /*2dcd0*/  SHFL.IDX P6, R14, R13, R12, R11 ;  /* 0x0000000c0d0e7389 */ /* 0x00006400000c000b */
[----:B01----:R-:W-:Y:S01]  /*2dce0*/  ENDCOLLECTIVE ;  /* 0x000000000000791b */ /* 0x003fe20003800000 */
.L_x_2033:
[----:B------:R-:W-:Y:S02]  /*2dcf0*/  IMAD.MOV.U32 R13, RZ, RZ, R31 ;  /* 0x000000ffff0d7224 */ /* 0x000fe400078e001f */
[----:B------:R-:W-:Y:S02]  /*2dd00*/  IMAD.MOV.U32 R12, RZ, RZ, R25 ;  /* 0x000000ffff0c7224 */ /* 0x000fe400078e0019 */
[----:B------:R-:W-:-:S07]  /*2dd10*/  IMAD.MOV.U32 R44, RZ, RZ, R14 ;  /* 0x000000ffff2c7224 */ /* 0x000fce00078e000e */
[----:B------:R-:W-:Y:S05]  /*2dd20*/  WARPSYNC.COLLECTIVE R15, `(.L_x_2034) ;  /* 0x000000000f087348 */ /* 0x000fea0003c00000 */
[----:B------:R0:W1:Y:S02]  /*2dd30*/  SHFL.IDX P6, R14, R13, R12, R11 ;  /* 0x0000000c0d0e7389 */ /* 0x00006400000c000b */
[----:B01----:R-:W-:Y:S01]  /*2dd40*/  ENDCOLLECTIVE ;  /* 0x000000000000791b */ /* 0x003fe20003800000 */
.L_x_2034:
[----:B------:R-:W-:Y:S02]  /*2dd50*/  IMAD.MOV.U32 R13, RZ, RZ, R9 ;  /* 0x000000ffff0d7224 */ /* 0x000fe400078e0009 */
[----:B------:R-:W-:-:S07]  /*2dd60*/  IMAD.MOV.U32 R114, RZ, RZ, R14 ;  /* 0x000000ffff727224 */ /* 0x000fce00078e000e */
[----:B------:R-:W-:Y:S05]  /*2dd70*/  WARPSYNC.COLLECTIVE R15, `(.L_x_2035) ;  /* 0x000000000f087348 */ /* 0x000fea0003c00000 */
[----:B------:R0:W1:Y:S02]  /*2dd80*/  SHFL.IDX P6, R14, R13, R12, R11 ;  /* 0x0000000c0d0e7389 */ /* 0x00006400000c000b */
[----:B01----:R-:W-:Y:S01]  /*2dd90*/  ENDCOLLECTIVE ;  /* 0x000000000000791b */ /* 0x003fe20003800000 */
.L_x_2035:
[----:B------:R-:W-:Y:S02]  /*2dda0*/  IMAD.MOV.U32 R13, RZ, RZ, R45 ;  /* 0x000000ffff0d7224 */ /* 0x000fe400078e002d */
[----:B------:R-:W-:Y:S02]  /*2ddb0*/  IMAD.MOV.U32 R12, RZ, RZ, R4 ;  /* 0x000000ffff0c7224 */ /* 0x000fe400078e0004 */
[----:B------:R-:W-:-:S07]  /*2ddc0*/  IMAD.MOV.U32 R115, RZ, RZ, R14 ;  /* 0x000000ffff737224 */ /* 0x000fce00078e000e */
[----:B------:R-:W-:Y:S05]  /*2ddd0*/  WARPSYNC.COLLECTIVE R15, `(.L_x_2036) ;  /* 0x000000000f087348 */ /* 0x000fea0003c00000 */
[----:B------:R0:W1:Y:S02]  /*2dde0*/  SHFL.IDX P6, R14, R13, R12, R11 ;  /* 0x0000000c0d0e7389 */ /* 0x00006400000c000b */
[----:B01----:R-:W-:Y:S01]  /*2ddf0*/  ENDCOLLECTIVE ;  /* 0x000000000000791b */ /* 0x003fe20003800000 */
.L_x_2036:
[----:B------:R-:W-:Y:S02]  /*2de00*/  IMAD.MOV.U32 R13, RZ, RZ, R43 ;  /* 0x000000ffff0d7224 */ /* 0x000fe400078e002b */
[----:B------:R-:W-:-:S07]  /*2de10*/  IMAD.MOV.U32 R46, RZ, RZ, R14 ;  /* 0x000000ffff2e7224 */ /* 0x000fce00078e000e */
[----:B------:R-:W-:Y:S05]  /*2de20*/  WARPSYNC.COLLECTIVE R15, `(.L_x_2037) ;  /* 0x000000000f087348 */ /* 0x000fea0003c00000 */
[----:B------:R0:W1:Y:S02]  /*2de30*/  SHFL.IDX P6, R14, R13, R12, R11 ;  /* 0x0000000c0d0e7389 */ /* 0x00006400000c000b */
[----:B01----:R-:W-:Y:S01]  /*2de40*/  ENDCOLLECTIVE ;  /* 0x000000000000791b */ /* 0x003fe20003800000 */
.L_x_2037:
[----:B------:R-:W-:Y:S02]  /*2de50*/  IMAD.MOV.U32 R13, RZ, RZ, R30 ;  /* 0x000000ffff0d7224 */ /* 0x000fe400078e001e */
[----:B------:R-:W-:Y:S02]  /*2de60*/  IMAD.MOV.U32 R12, RZ, RZ, R25 ;  /* 0x000000ffff0c7224 */ /* 0x000fe400078e0019 */
[----:B------:R-:W-:-:S07]  /*2de70*/  IMAD.MOV.U32 R111, RZ, RZ, R14 ;  /* 0x000000ffff6f7224 */ /* 0x000fce00078e000e */
[----:B------:R-:W-:Y:S05]  /*2de80*/  WARPSYNC.COLLECTIVE R15, `(.L_x_2038) ;  /* 0x000000000f087348 */ /* 0x000fea0003c00000 */
[----:B------:R0:W1:Y:S02]  /*2de90*/  SHFL.IDX P6, R14, R13, R12, R11 ;  /* 0x0000000c0d0e7389 */ /* 0x00006400000c000b */
[----:B01----:R-:W-:Y:S01]  /*2dea0*/  ENDCOLLECTIVE ;  /* 0x000000000000791b */ /* 0x003fe20003800000 */
.L_x_2038:
[----:B------:R-:W-:Y:S01]  /*2deb0*/  IMAD.MOV.U32 R13, RZ, RZ, R21 ;  /* 0x000000ffff0d7224 */ /* 0x000fe200078e0015 */
[----:B------:R-:W-:Y:S01]  /*2dec0*/  SEL R21, R29, R96, P0 ;  /* 0x000000601d157207 */ /* 0x000fe20000000000 */
[----:B------:R-:W-:Y:S02]  /*2ded0*/  IMAD.MOV.U32 R96, RZ, RZ, RZ ;  /* 0x000000ffff607224 */ /* 0x000fe400078e00ff */
[----:B------:R-:W-:-:S07]  /*2dee0*/  IMAD.MOV.U32 R43, RZ, RZ, R14 ;  /* 0x000000ffff2b7224 */ /* 0x000fce00078e000e */
[----:B------:R-:W-:Y:S05]  /*2def0*/  WARPSYNC.COLLECTIVE R15, `(.L_x_2039) ;  /* 0x000000000f087348 */ /* 0x000fea0003c00000 */
[----:B------:R0:W1:Y:S02]  /*2df00*/  SHFL.IDX P6, R14, R13, R12, R11 ;  /* 0x0000000c0d0e7389 */ /* 0x00006400000c000b */
[----:B01----:R-:W-:Y:S01]  /*2df10*/  ENDCOLLECTIVE ;  /* 0x000000000000791b */ /* 0x003fe20003800000 */
.L_x_2039:
[----:B------:R-:W-:Y:S02]  /*2df20*/  IMAD.MOV.U32 R13, RZ, RZ, R69 ;  /* 0x000000ffff0d7224 */ /* 0x000fe400078e0045 */
[----:B------:R-:W-:Y:S01]  /*2df30*/  IMAD.MOV.U32 R12, RZ, RZ, R4 ;  /* 0x000000ffff0c7224 */ /* 0x000fe200078e0004 */
[----:B------:R-:W-:-:S07]  /*2df40*/  MOV R45, R14 ;  /* 0x0000000e002d7202 */ /* 0x000fce0000000f00 */
[----:B------:R-:W-:Y:S05]  /*2df50*/  WARPSYNC.COLLECTIVE R15, `(.L_x_2040) ;  /* 0x000000000f087348 */ /* 0x000fea0003c00000 */
[----:B------:R0:W1:Y:S02]  /*2df60*/  SHFL.IDX P6, R14, R13, R12, R11 ;  /* 0x0000000c0d0e7389 */ /* 0x00006400000c000b */
[----:B01----:R-:W-:Y:S01]  /*2df70*/  ENDCOLLECTIVE ;  /* 0x000000000000791b */ /* 0x003fe20003800000 */
.L_x_2040:
[----:B------:R-:W-:Y:S02]  /*2df80*/  IMAD.MOV.U32 R13, RZ, RZ, R48 ;  /* 0x000000ffff0d7224 */ /* 0x000fe400078e0030 */
[----:B------:R-:W-:-:S07]  /*2df90*/  IMAD.MOV.U32 R110, RZ, RZ, R14 ;  /* 0x000000ffff6e7224 */ /* 0x000fce00078e000e */
[----:B------:R-:W-:Y:S05]  /*2dfa0*/  WARPSYNC.COLLECTIVE R15, `(.L_x_2041) ;  /* 0x000000000f087348 */ /* 0x000fea0003c00000 */
[----:B------:R0:W1:Y:S02]  /*2dfb0*/  SHFL.IDX P6, R14, R13, R12, R11 ;  /* 0x0000000c0d0e7389 */ /* 0x00006400000c000b */
[----:B01----:R-:W-:Y:S01]  /*2dfc0*/  ENDCOLLECTIVE ;  /* 0x000000000000791b */ /* 0x003fe20003800000 */
.L_x_2041:
[----:B------:R-:W-:Y:S01]  /*2dfd0*/  IMAD.MOV.U32 R13, RZ, RZ, R36 ;  /* 0x000000ffff0d7224 */ /* 0x000fe200078e0024 */
[----:B------:R-:W-:Y:S01]  /*2dfe0*/  SEL R36, R82, R37, P0 ;  /* 0x0000002552247207 */ /* 0x000fe20000000000 */
[----:B------:R-:W-:Y:S01]  /*2dff0*/  IMAD.MOV.U32 R12, RZ, RZ, R25 ;  /* 0x000000ffff0c7224 */ /* 0x000fe200078e0019 */
[----:B------:R-:W-:Y:S01]  /*2e000*/  SEL R37, R37, R82, P0 ;  /* 0x0000005225257207 */ /* 0x000fe20000000000 */
[----:B------:R-:W-:-:S07]  /*2e010*/  IMAD.MOV.U32 R109, RZ, RZ, R14 ;  /* 0x000000ffff6d7224 */ /* 0x000fce00078e000e */
[----:B------:R-:W-:Y:S05]  /*2e020*/  WARPSYNC.COLLECTIVE R15, `(.L_x_2042) ;  /* 0x000000000f087348 */ /* 0x000fea0003c00000 */
[----:B------:R0:W1:Y:S02]  /*2e030*/  SHFL.IDX P6, R14, R13, R12, R11 ;  /* 0x0000000c0d0e7389 */ /* 0x00006400000c000b */
[----:B01----:R-:W-:Y:S01]  /*2e040*/  ENDCOLLECTIVE ;  /* 0x000000000000791b */ /* 0x003fe20003800000 */
.L_x_2042:
[----:B------:R-:W-:Y:S02]  /*2e050*/  IMAD.MOV.U32 R13, RZ, RZ, R34 ;  /* 0x000000ffff0d7224 */ /* 0x000fe400078e0022 */
[----:B------:R-:W-:-:S07]  /*2e060*/  IMAD.MOV.U32 R113, RZ, RZ, R14 ;  /* 0x000000ffff717224 */ /* 0x000fce00078e000e */
[----:B------:R-:W-:Y:S05]  /*2e070*/  WARPSYNC.COLLECTIVE R15, `(.L_x_2043) ;  /* 0x000000000f087348 */ /* 0x000fea0003c00000 */
[----:B------:R0:W1:Y:S02]  /*2e080*/  SHFL.IDX P6, R14, R13, R12, R11 ;  /* 0x0000000c0d0e7389 */ /* 0x00006400000c000b */
[----:B01----:R-:W-:Y:S01]  /*2e090*/  ENDCOLLECTIVE ;  /* 0x000000000000791b */ /* 0x003fe20003800000 */
.L_x_2043:
[----:B------:R-:W-:Y:S01]  /*2e0a0*/  SEL R47, R113, R110, P0 ;  /* 0x0000006e712f7207 */ /* 0x000fe20000000000 */
[----:B------:R-:W-:Y:S02]  /*2e0b0*/  IMAD.MOV.U32 R13, RZ, RZ, R80 ;  /* 0x000000ffff0d7224 */ /* 0x000fe400078e0050 */
[----:B------:R-:W-:Y:S02]  /*2e0c0*/  IMAD.MOV.U32 R12, RZ, RZ, R4 ;  /* 0x000000ffff0c7224 */ /* 0x000fe400078e0004 */
[----:B------:R-:W-:-:S07]  /*2e0d0*/  IMAD.MOV.U32 R34, RZ, RZ, R14 ;  /* 0x000000ffff227224 */ /* 0x000fce00078e000e */
[----:B------:R-:W-:Y:S05]  /*2e0e0*/  WARPSYNC.COLLECTIVE R15, `(.L_x_2044) ;  /* 0x000000000f087348 */ /* 0x000fea0003c00000 */
[----:B------:R0:W1:Y:S02]  /*2e0f0*/  SHFL.IDX P6, R14, R13, R12, R11 ;  /* 0x0000000c0d0e7389 */ /* 0x00006400000c000b */
[----:B01----:R-:W-:Y:S01]  /*2e100*/  ENDCOLLECTIVE ;  /* 0x000000000000791b */ /* 0x003fe20003800000 */
.L_x_2044:
[----:B------:R-:W-:Y:S01]  /*2e110*/  SEL R48, R109, R34, P0 ;  /* 0x000000226d307207 */ /* 0x000fe20000000000 */
[----:B------:R-:W-:Y:S02]  /*2e120*/  IMAD.MOV.U32 R13, RZ, RZ, R52 ;  /* 0x000000ffff0d7224 */ /* 0x000fe400078e0034 */
[----:B------:R-:W-:-:S07]  /*2e130*/  IMAD.MOV.U32 R84, RZ, RZ, R14 ;  /* 0x000000ffff547224 */ /* 0x000fce00078e000e */
[----:B------:R-:W-:Y:S05]  /*2e140*/  WARPSYNC.COLLECTIVE R15, `(.L_x_2045) ;  /* 0x000000000f087348 */ /* 0x000fea0003c00000 */
[----:B------:R0:W1:Y:S02]  /*2e150*/  SHFL.IDX P6, R14, R13, R12, R11 ;  /* 0x0000000c0d0e7389 */ /* 0x00006400000c000b */
[----:B01----:R-:W-:Y:S01]  /*2e160*/  ENDCOLLECTIVE ;  /* 0x000000000000791b */ /* 0x003fe20003800000 */
.L_x_2045:
[----:B------:R-:W-:Y:S01]  /*2e170*/  IMAD.MOV.U32 R13, RZ, RZ, R39 ;  /* 0x000000ffff0d7224 */ /* 0x000fe200078e0027 */
[----:B------:R-:W-:Y:S01]  /*2e180*/  SEL R39, R114, R112, P0 ;  /* 0x0000007072277207 */ /* 0x000fe20000000000 */
[----:B------:R-:W-:Y:S02]  /*2e190*/  IMAD.MOV.U32 R12, RZ, RZ, R25 ;  /* 0x000000ffff0c7224 */ /* 0x000fe400078e0019 */
[----:B------:R-:W-:-:S07]  /*2e1a0*/  IMAD.MOV.U32 R83, RZ, RZ, R14 ;  /* 0x000000ffff537224 */ /* 0x000fce00078e000e */
[----:B------:R-:W-:Y:S05]  /*2e1b0*/  WARPSYNC.COLLECTIVE R15, `(.L_x_2046) ;  /* 0x000000000f087348 */ /* 0x000fea0003c00000 */
[----:B------:R0:W1:Y:S02]  /*2e1c0*/  SHFL.IDX P6, R14, R13, R12, R11 ;  /* 0x0000000c0d0e7389 */ /* 0x00006400000c000b */
[----:B01----:R-:W-:Y:S01]  /*2e1d0*/  ENDCOLLECTIVE ;  /* 0x000000000000791b */ /* 0x003fe20003800000 */
.L_x_2046:
[----:B------:R-:W-:Y:S01]  /*2e1e0*/  IMAD.MOV.U32 R13, RZ, RZ, R38 ;  /* 0x000000ffff0d7224 */ /* 0x000fe200078e0026 */
[----:B------:R-:W-:Y:S01]  /*2e1f0*/  SEL R38, R112, R114, P0 ;  /* 0x0000007270267207 */ /* 0x000fe20000000000 */
[----:B------:R-:W-:-:S07]  /*2e200*/  IMAD.MOV.U32 R31, RZ, RZ, R14 ;  /* 0x000000ffff1f7224 */ /* 0x000fce00078e000e */
[----:B------:R-:W-:Y:S05]  /*2e210*/  WARPSYNC.COLLECTIVE R15, `(.L_x_2047) ;  /* 0x000000000f087348 */ /* 0x000fea0003c00000 */
[----:B------:R0:W1:Y:S02]  /*2e220*/  SHFL.IDX P6, R14, R13, R12, R11 ;  /* 0x0000000c0d0e7389 */ /* 0x00006400000c000b */
[----:B01----:R-:W-:Y:S01]  /*2e230*/  ENDCOLLECTIVE ;  /* 0x000000000000791b */ /* 0x003fe20003800000 */
.L_x_2047:
        /* <DEDUP_REMOVED lines=8> */
.L_x_2048:
[----:B------:R-:W-:Y:S02]  /*2e2c0*/  SEL R82, R83, R116, P0 ;  /* 0x0000007453527207 */ /* 0x000fe40000000000 */
[----:B------:R-:W-:Y:S02]  /*2e2d0*/  SEL R83, R116, R83, P0 ;  /* 0x0000005374537207 */ /* 0x000fe40000000000 */
[----:B------:R-:W-:Y:S02]  /*2e2e0*/  MOV R13, R79 ;  /* 0x0000004f000d7202 */ /* 0x000fe40000000f00 */
[----:B------:R-:W-:Y:S01]  /*2e2f0*/  SEL R79, R34, R109, P0 ;  /* 0x0000006d224f7207 */ /* 0x000fe20000000000 */
[----:B------:R-:W-:-:S07]  /*2e300*/  IMAD.MOV.U32 R85, RZ, RZ, R14 ;  /* 0x000000ffff557224 */ /* 0x000fce00078e000e */
[----:B------:R-:W-:Y:S05]  /*2e310*/  WARPSYNC.COLLECTIVE R15, `(.L_x_2049) ;  /* 0x000000000f087348 */ /* 0x000fea0003c00000 */
[----:B------:R0:W1:Y:S02]  /*2e320*/  SHFL.IDX P6, R14, R13, R12, R11 ;  /* 0x0000000c0d0e7389 */ /* 0x00006400000c000b */
[----:B01----:R-:W-:Y:S01]  /*2e330*/  ENDCOLLECTIVE ;  /* 0x000000000000791b */ /* 0x003fe20003800000 */
.L_x_2049:
        /* <DEDUP_REMOVED lines=9> */
.L_x_2050:
[----:B------:R-:W-:Y:S01]  /*2e3d0*/  IMAD.MOV.U32 R13, RZ, RZ, R40 ;  /* 0x000000ffff0d7224 */ /* 0x000fe200078e0028 */
[----:B------:R-:W-:Y:S01]  /*2e3e0*/  SEL R40, R44, R115, P0 ;  /* 0x000000732c287207 */ /* 0x000fe20000000000 */
[----:B------:R-:W-:-:S07]  /*2e3f0*/  IMAD.MOV.U32 R30, RZ, RZ, R14 ;  /* 0x000000ffff1e7224 */ /* 0x000fce00078e000e */
[----:B------:R-:W-:Y:S05]  /*2e400*/  WARPSYNC.COLLECTIVE R15, `(.L_x_2051) ;  /* 0x000000000f087348 */ /* 0x000fea0003c00000 */
[----:B------:R0:W1:Y:S02]  /*2e410*/  SHFL.IDX P6, R14, R13, R12, R11 ;  /* 0x0000000c0d0e7389 */ /* 0x00006400000c000b */
[----:B01----:R-:W-:Y:S01]  /*2e420*/  ENDCOLLECTIVE ;  /* 0x000000000000791b */ /* 0x003fe20003800000 */
.L_x_2051:
[----:B------:R-:W-:Y:S02]  /*2e430*/  SEL R84, R85, R30, P0 ;  /* 0x0000001e55547207 */ /* 0x000fe40000000000 */
[----:B------:R-:W-:Y:S01]  /*2e440*/  SEL R85, R30, R85, P0 ;  /* 0x000000551e557207 */ /* 0x000fe20000000000 */
[----:B------:R-:W-:Y:S02]  /*2e450*/  IMAD.MOV.U32 R13, RZ, RZ, R71 ;  /* 0x000000ffff0d7224 */ /* 0x000fe400078e0047 */
[----:B------:R-:W-:Y:S02]  /*2e460*/  IMAD.MOV.U32 R12, RZ, RZ, R4 ;  /* 0x000000ffff0c7224 */ /* 0x000fe400078e0004 */
[----:B------:R-:W-:-:S07]  /*2e470*/  IMAD.MOV.U32 R117, RZ, RZ, R14 ;  /* 0x000000ffff757224 */ /* 0x000fce00078e000e */
[----:B------:R-:W-:Y:S05]  /*2e480*/  WARPSYNC.COLLECTIVE R15, `(.L_x_2052) ;  /* 0x000000000f087348 */ /* 0x000fea0003c00000 */
[----:B------:R0:W1:Y:S02]  /*2e490*/  SHFL.IDX P6, R14, R13, R12, R11 ;  /* 0x0000000c0d0e7389 */ /* 0x00006400000c000b */
[----:B01----:R-:W-:Y:S01]  /*2e4a0*/  ENDCOLLECTIVE ;  /* 0x000000000000791b */ /* 0x003fe20003800000 */
.L_x_2052:
[----:B------:R-:W-:Y:S02]  /*2e4b0*/  IMAD.MOV.U32 R13, RZ, RZ, R51 ;  /* 0x000000ffff0d7224 */ /* 0x000fe400078e0033 */
[----:B------:R-:W-:-:S07]  /*2e4c0*/  IMAD.MOV.U32 R52, RZ, RZ, R14 ;  /* 0x000000ffff347224 */ /* 0x000fce00078e000e */
[----:B------:R-:W-:Y:S05]  /*2e4d0*/  WARPSYNC.COLLECTIVE R15, `(.L_x_2053) ;  /* 0x000000000f087348 */ /* 0x000fea0003c00000 */
[----:B------:R0:W1:Y:S02]  /*2e4e0*/  SHFL.IDX P6, R14, R13, R12, R11 ;  /* 0x0000000c0d0e7389 */ /* 0x00006400000c000b */
[----:B01----:R-:W-:Y:S01]  /*2e4f0*/  ENDCOLLECTIVE ;  /* 0x000000000000791b */ /* 0x003fe20003800000 */
.L_x_2053:
        /* <DEDUP_REMOVED lines=9> */
.L_x_2054:
[----:B------:R-:W-:Y:S02]  /*2e590*/  IMAD.MOV.U32 R13, RZ, RZ, R7 ;  /* 0x000000ffff0d7224 */ /* 0x000fe400078e0007 */
[----:B------:R-:W-:-:S07]  /*2e5a0*/  IMAD.MOV.U32 R9, RZ, RZ, R14 ;  /* 0x000000ffff097224 */ /* 0x000fce00078e000e */
[----:B------:R-:W-:Y:S05]  /*2e5b0*/  WARPSYNC.COLLECTIVE R15, `(.L_x_2055) ;  /* 0x000000000f087348 */ /* 0x000fea0003c00000 */
[----:B------:R0:W1:Y:S02]  /*2e5c0*/  SHFL.IDX P6, R14, R13, R12, R11 ;  /* 0x0000000c0d0e7389 */ /* 0x00006400000c000b */
[----:B01----:R-:W-:Y:S01]  /*2e5d0*/  ENDCOLLECTIVE ;  /* 0x000000000000791b */ /* 0x003fe20003800000 */
.L_x_2055:
[----:B------:R-:W-:Y:S02]  /*2e5e0*/  SEL R51, R52, R9, P0 ;  /* 0x0000000934337207 */ /* 0x000fe40000000000 */
        /* <DEDUP_REMOVED lines=8> */
.L_x_2056:
[----:B------:R-:W-:Y:S01]  /*2e670*/  IMAD.MOV.U32 R13, RZ, RZ, R49 ;  /* 0x000000ffff0d7224 */ /* 0x000fe200078e0031 */
[----:B------:R-:W-:Y:S01]  /*2e680*/  SEL R49, R91, R117, P0 ;  /* 0x000000755b317207 */ /* 0x000fe20000000000 */
[----:B------:R-:W-:-:S07]  /*2e690*/  IMAD.MOV.U32 R87, RZ, RZ, R14 ;  /* 0x000000ffff577224 */ /* 0x000fce00078e000e */
[----:B------:R-:W-:Y:S05]  /*2e6a0*/  WARPSYNC.COLLECTIVE R15, `(.L_x_2057) ;  /* 0x000000000f087348 */ /* 0x000fea0003c00000 */
[----:B------:R0:W1:Y:S02]  /*2e6b0*/  SHFL.IDX P6, R14, R13, R12, R11 ;  /* 0x0000000c0d0e7389 */ /* 0x00006400000c000b */
[----:B01----:R-:W-:Y:S01]  /*2e6c0*/  ENDCOLLECTIVE ;  /* 0x000000000000791b */ /* 0x003fe20003800000 */
.L_x_2057:
[----:B------:R-:W-:Y:S02]  /*2e6d0*/  IMAD.MOV.U32 R13, RZ, RZ, R28 ;  /* 0x000000ffff0d7224 */ /* 0x000fe400078e001c */
[----:B------:R-:W-:Y:S02]  /*2e6e0*/  IMAD.MOV.U32 R12, RZ, RZ, R25 ;  /* 0x000000ffff0c7224 */ /* 0x000fe400078e0019 */
[----:B------:R-:W-:-:S07]  /*2e6f0*/  IMAD.MOV.U32 R73, RZ, RZ, R14 ;  /* 0x000000ffff497224 */ /* 0x000fce00078e000e */
[----:B------:R-:W-:Y:S05]  /*2e700*/  WARPSYNC.COLLECTIVE R15, `(.L_x_2058) ;  /* 0x000000000f087348 */ /* 0x000fea0003c00000 */
[----:B------:R0:W1:Y:S02]  /*2e710*/  SHFL.IDX P6, R14, R13, R12, R11 ;  /* 0x0000000c0d0e7389 */ /* 0x00006400000c000b */
[----:B01----:R-:W-:Y:S01]  /*2e720*/  ENDCOLLECTIVE ;  /* 0x000000000000791b */ /* 0x003fe20003800000 */
.L_x_2058:
[----:B------:R-:W-:Y:S01]  /*2e730*/  IMAD.MOV.U32 R13, RZ, RZ, R24 ;  /* 0x000000ffff0d7224 */ /* 0x000fe200078e0018 */
[----:B------:R-:W-:-:S07]  /*2e740*/  MOV R28, R14 ;  /* 0x0000000e001c7202 */ /* 0x000fce0000000f00 */
[----:B------:R-:W-:Y:S05]  /*2e750*/  WARPSYNC.COLLECTIVE R15, `(.L_x_2059) ;  /* 0x000000000f087348 */ /* 0x000fea0003c00000 */
[----:B------:R0:W1:Y:S02]  /*2e760*/  SHFL.IDX P6, R14, R13, R12, R11 ;  /* 0x0000000c0d0e7389 */ /* 0x00006400000c000b */
[----:B01----:R-:W-:Y:S01]  /*2e770*/  ENDCOLLECTIVE ;  /* 0x000000000000791b */ /* 0x003fe20003800000 */
.L_x_2059:
[----:B------:R-:W-:Y:S01]  /*2e780*/  IMAD.MOV.U32 R13, RZ, RZ, R56 ;  /* 0x000000ffff0d7224 */ /* 0x000fe200078e0038 */
[----:B------:R-:W-:Y:S01]  /*2e790*/  SEL R56, R28, R87, P0 ;  /* 0x000000571c387207 */ /* 0x000fe20000000000 */
[----:B------:R-:W-:Y:S02]  /*2e7a0*/  IMAD.MOV.U32 R12, RZ, RZ, R4 ;  /* 0x000000ffff0c7224 */ /* 0x000fe400078e0004 */
[----:B------:R-:W-:-:S07]  /*2e7b0*/  IMAD.MOV.U32 R24, RZ, RZ, R14 ;  /* 0x000000ffff187224 */ /* 0x000fce00078e000e */
[----:B------:R-:W-:Y:S05]  /*2e7c0*/  WARPSYNC.COLLECTIVE R15, `(.L_x_2060) ;  /* 0x000000000f087348 */ /* 0x000fea0003c00000 */
[----:B------:R0:W1:Y:S02]  /*2e7d0*/  SHFL.IDX P6, R14, R13, R12, R11 ;  /* 0x0000000c0d0e7389 */ /* 0x00006400000c000b */
[----:B01----:R-:W-:Y:S01]  /*2e7e0*/  ENDCOLLECTIVE ;  /* 0x000000000000791b */ /* 0x003fe20003800000 */
.L_x_2060:
[----:B------:R-:W-:Y:S01]  /*2e7f0*/  IMAD.MOV.U32 R13, RZ, RZ, R53 ;  /* 0x000000ffff0d7224 */ /* 0x000fe200078e0035 */
[----:B------:R-:W-:Y:S01]  /*2e800*/  SEL R53, R89, R118, P0 ;  /* 0x0000007659357207 */ /* 0x000fe20000000000 */
[----:B------:R-:W-:-:S07]  /*2e810*/  IMAD.MOV.U32 R69, RZ, RZ, R14 ;  /* 0x000000ffff457224 */ /* 0x000fce00078e000e */
[----:B------:R-:W-:Y:S05]  /*2e820*/  WARPSYNC.COLLECTIVE R15, `(.L_x_2061) ;  /* 0x000000000f087348 */ /* 0x000fea0003c00000 */
[----:B------:R0:W1:Y:S02]  /*2e830*/  SHFL.IDX P6, R14, R13, R12, R11 ;  /* 0x0000000c0d0e7389 */ /* 0x00006400000c000b */
[----:B01----:R-:W-:Y:S01]  /*2e840*/  ENDCOLLECTIVE ;  /* 0x000000000000791b */ /* 0x003fe20003800000 */
.L_x_2061:
[----:B------:R-:W-:Y:S02]  /*2e850*/  IMAD.MOV.U32 R13, RZ, RZ, R27 ;  /* 0x000000ffff0d7224 */ /* 0x000fe400078e001b */
[----:B------:R-:W-:Y:S02]  /*2e860*/  IMAD.MOV.U32 R12, RZ, RZ, R25 ;  /* 0x000000ffff0c7224 */ /* 0x000fe400078e0019 */
[----:B------:R-:W-:-:S07]  /*2e870*/  IMAD.MOV.U32 R71, RZ, RZ, R14 ;  /* 0x000000ffff477224 */ /* 0x000fce00078e000e */
[----:B------:R-:W-:Y:S05]  /*2e880*/  WARPSYNC.COLLECTIVE R15, `(.L_x_2062) ;  /* 0x000000000f087348 */ /* 0x000fea0003c00000 */
[----:B------:R0:W1:Y:S02]  /*2e890*/  SHFL.IDX P6, R14, R13, R12, R11 ;  /* 0x0000000c0d0e7389 */ /* 0x00006400000c000b */
[----:B01----:R-:W-:Y:S01]  /*2e8a0*/  ENDCOLLECTIVE ;  /* 0x000000000000791b */ /* 0x003fe20003800000 */
.L_x_2062:
[----:B------:R-:W-:Y:S02]  /*2e8b0*/  IMAD.MOV.U32 R13, RZ, RZ, R26 ;  /* 0x000000ffff0d7224 */ /* 0x000fe400078e001a */
[----:B------:R-:W-:-:S07]  /*2e8c0*/  IMAD.MOV.U32 R27, RZ, RZ, R14 ;  /* 0x000000ffff1b7224 */ /* 0x000fce00078e000e */
[----:B------:R-:W-:Y:S05]  /*2e8d0*/  WARPSYNC.COLLECTIVE R15, `(.L_x_2063) ;  /* 0x000000000f087348 */ /* 0x000fea0003c00000 */
[----:B------:R0:W1:Y:S02]  /*2e8e0*/  SHFL.IDX P6, R14, R13, R12, R11 ;  /* 0x0000000c0d0e7389 */ /* 0x00006400000c000b */
[----:B01----:R-:W-:Y:S01]  /*2e8f0*/  ENDCOLLECTIVE ;  /* 0x000000000000791b */ /* 0x003fe20003800000 */
.L_x_2063:
[----:B------:R-:W-:Y:S01]  /*2e900*/  IMAD.MOV.U32 R13, RZ, RZ, R58 ;  /* 0x000000ffff0d7224 */ /* 0x000fe200078e003a */
[----:B------:R-:W-:Y:S01]  /*2e910*/  SEL R58, R24, R73, P0 ;  /* 0x00000049183a7207 */ /* 0x000fe20000000000 */
[----:B------:R-:W-:Y:S02]  /*2e920*/  IMAD.MOV.U32 R12, RZ, RZ, R4 ;  /* 0x000000ffff0c7224 */ /* 0x000fe400078e0004 */
[----:B------:R-:W-:-:S07]  /*2e930*/  IMAD.MOV.U32 R26, RZ, RZ, R14 ;  /* 0x000000ffff1a7224 */ /* 0x000fce00078e000e */
[----:B------:R-:W-:Y:S05]  /*2e940*/  WARPSYNC.COLLECTIVE R15, `(.L_x_2064) ;  /* 0x000000000f087348 */ /* 0x000fea0003c00000 */
[----:B------:R0:W1:Y:S02]  /*2e950*/  SHFL.IDX P6, R14, R13, R12, R11 ;  /* 0x0000000c0d0e7389 */ /* 0x00006400000c000b */
[----:B01----:R-:W-:Y:S01]  /*2e960*/  ENDCOLLECTIVE ;  /* 0x000000000000791b */ /* 0x003fe20003800000 */
.L_x_2064:
[----:B------:R-:W-:Y:S01]  /*2e970*/  IMAD.MOV.U32 R13, RZ, RZ, R55 ;  /* 0x000000ffff0d7224 */ /* 0x000fe200078e0037 */
[----:B------:R-:W-:Y:S01]  /*2e980*/  SEL R55, R87, R28, P0 ;  /* 0x0000001c57377207 */ /* 0x000fe20000000000 */
[----:B------:R-:W-:-:S07]  /*2e990*/  IMAD.MOV.U32 R70, RZ, RZ, R14 ;  /* 0x000000ffff467224 */ /* 0x000fce00078e000e */
[----:B------:R-:W-:Y:S05]  /*2e9a0*/  WARPSYNC.COLLECTIVE R15, `(.L_x_2065) ;  /* 0x000000000f087348 */ /* 0x000fea0003c00000 */
[----:B------:R0:W1:Y:S02]  /*2e9b0*/  SHFL.IDX P6, R14, R13, R12, R11 ;  /* 0x0000000c0d0e7389 */ /* 0x00006400000c000b */
[----:B01----:R-:W-:Y:S01]  /*2e9c0*/  ENDCOLLECTIVE ;  /* 0x000000000000791b */ /* 0x003fe20003800000 */
.L_x_2065:
[----:B------:R-:W-:Y:S02]  /*2e9d0*/  IMAD.MOV.U32 R13, RZ, RZ, R35 ;  /* 0x000000ffff0d7224 */ /* 0x000fe400078e0023 */
[----:B------:R-:W-:Y:S02]  /*2e9e0*/  IMAD.MOV.U32 R12, RZ, RZ, R25 ;  /* 0x000000ffff0c7224 */ /* 0x000fe400078e0019 */
[----:B------:R-:W-:-:S07]  /*2e9f0*/  IMAD.MOV.U32 R72, RZ, RZ, R14 ;  /* 0x000000ffff487224 */ /* 0x000fce00078e000e */
[----:B------:R-:W-:Y:S05]  /*2ea00*/  WARPSYNC.COLLECTIVE R15, `(.L_x_2066) ;  /* 0x000000000f087348 */ /* 0x000fea0003c00000 */
[----:B------:R0:W1:Y:S02]  /*2ea10*/  SHFL.IDX P6, R14, R13, R12, R11 ;  /* 0x0000000c0d0e7389 */ /* 0x00006400000c000b */
[----:B01----:R-:W-:Y:S01]  /*2ea20*/  ENDCOLLECTIVE ;  /* 0x000000000000791b */ /* 0x003fe20003800000 */
.L_x_2066:
[----:B------:R-:W-:Y:S02]  /*2ea30*/  IMAD.MOV.U32 R13, RZ, RZ, R32 ;  /* 0x000000ffff0d7224 */ /* 0x000fe400078e0020 */
[----:B------:R-:W-:-:S07]  /*2ea40*/  IMAD.MOV.U32 R35, RZ, RZ, R14 ;  /* 0x000000ffff237224 */ /* 0x000fce00078e000e */
[----:B------:R-:W-:Y:S05]  /*2ea50*/  WARPSYNC.COLLECTIVE R15, `(.L_x_2067) ;  /* 0x000000000f087348 */ /* 0x000fea0003c00000 */
[----:B------:R0:W1:Y:S02]  /*2ea60*/  SHFL.IDX P6, R14, R13, R12, R11 ;  /* 0x0000000c0d0e7389 */ /* 0x00006400000c000b */
[----:B01----:R-:W-:Y:S01]  /*2ea70*/  ENDCOLLECTIVE ;  /* 0x000000000000791b */ /* 0x003fe20003800000 */
.L_x_2067:
[----:B------:R-:W-:Y:S01]  /*2ea80*/  IMAD.MOV.U32 R13, RZ, RZ, R66 ;  /* 0x000000ffff0d7224 */ /* 0x000fe200078e0042 */
[----:B------:R-:W-:Y:S02]  /*2ea90*/  MOV R12, R4 ;  /* 0x00000004000c7202 */ /* 0x000fe40000000f00 */
[----:B------:R-:W-:Y:S01]  /*2eaa0*/  SEL R66, R27, R69, P0 ;  /* 0x000000451b427207 */ /* 0x000fe20000000000 */
[----:B------:R-:W-:-:S07]  /*2eab0*/  IMAD.MOV.U32 R32, RZ, RZ, R14 ;  /* 0x000000ffff207224 */ /* 0x000fce00078e000e */
[----:B------:R-:W-:Y:S05]  /*2eac0*/  WARPSYNC.COLLECTIVE R15, `(.L_x_2068) ;  /* 0x000000000f087348 */ /* 0x000fea0003c00000 */
[----:B------:R0:W1:Y:S02]  /*2ead0*/  SHFL.IDX P6, R14, R13, R12, R11 ;  /* 0x0000000c0d0e7389 */ /* 0x00006400000c000b */
[----:B01----:R-:W-:Y:S01]  /*2eae0*/  ENDCOLLECTIVE ;  /* 0x000000000000791b */ /* 0x003fe20003800000 */
.L_x_2068:
[----:B------:R-:W-:Y:S01]  /*2eaf0*/  IMAD.MOV.U32 R13, RZ, RZ, R57 ;  /* 0x000000ffff0d7224 */ /* 0x000fe200078e0039 */
[----:B------:R-:W-:Y:S01]  /*2eb00*/  SEL R57, R73, R24, P0 ;  /* 0x0000001849397207 */ /* 0x000fe20000000000 */
[----:B------:R-:W-:-:S07]  /*2eb10*/  IMAD.MOV.U32 R86, RZ, RZ, R14 ;  /* 0x000000ffff567224 */ /* 0x000fce00078e000e */
[----:B------:R-:W-:Y:S05]  /*2eb20*/  WARPSYNC.COLLECTIVE R15, `(.L_x_2069) ;  /* 0x000000000f087348 */ /* 0x000fea0003c00000 */
[----:B------:R0:W1:Y:S02]  /*2eb30*/  SHFL.IDX P6, R14, R13, R12, R11 ;  /* 0x0000000c0d0e7389 */ /* 0x00006400000c000b */
[----:B01----:R-:W-:Y:S01]  /*2eb40*/  ENDCOLLECTIVE ;  /* 0x000000000000791b */ /* 0x003fe20003800000 */
.L_x_2069:
        /* <DEDUP_REMOVED lines=9> */
.L_x_2070:
[----:B------:R-:W-:Y:S01]  /*2ebe0*/  IMAD.MOV.U32 R13, RZ, RZ, R54 ;  /* 0x000000ffff0d7224 */ /* 0x000fe200078e0036 */
[----:B------:R-:W-:Y:S01]  /*2ebf0*/  SEL R54, R118, R89, P0 ;  /* 0x0000005976367207 */ /* 0x000fe20000000000 */
[----:B------:R-:W-:-:S07]  /*2ec00*/  IMAD.MOV.U32 R8, RZ, RZ, R14 ;  /* 0x000000ffff087224 */ /* 0x000fce00078e000e */
[----:B------:R-:W-:Y:S05]  /*2ec10*/  WARPSYNC.COLLECTIVE R15, `(.L_x_2071) ;  /* 0x000000000f087348 */ /* 0x000fea0003c00000 */
[----:B------:R0:W1:Y:S02]  /*2ec20*/  SHFL.IDX P6, R14, R13, R12, R11 ;  /* 0x0000000c0d0e7389 */ /* 0x00006400000c000b */
[----:B01----:R-:W-:Y:S01]  /*2ec30*/  ENDCOLLECTIVE ;  /* 0x000000000000791b */ /* 0x003fe20003800000 */
.L_x_2071:
        /* <DEDUP_REMOVED lines=9> */
.L_x_2072:
[----:B------:R-:W-:Y:S02]  /*2ecd0*/  SEL R87, R88, R119, P0 ;  /* 0x0000007758577207 */ /* 0x000fe40000000000 */
[----:B------:R-:W-:Y:S01]  /*2ece0*/  SEL R88, R119, R88, P0 ;  /* 0x0000005877587207 */ /* 0x000fe20000000000 */
[----:B------:R-:W-:Y:S02]  /*2ecf0*/  IMAD.MOV.U32 R13, RZ, RZ, R65 ;  /* 0x000000ffff0d7224 */ /* 0x000fe400078e0041 */
[----:B------:R-:W-:-:S07]  /*2ed00*/  IMAD.MOV.U32 R90, RZ, RZ, R14 ;  /* 0x000000ffff5a7224 */ /* 0x000fce00078e000e */
[----:B------:R-:W-:Y:S05]  /*2ed10*/  WARPSYNC.COLLECTIVE R15, `(.L_x_2073) ;  /* 0x000000000f087348 */ /* 0x000fea0003c00000 */
[----:B------:R0:W1:Y:S02]  /*2ed20*/  SHFL.IDX P6, R14, R13, R12, R11 ;  /* 0x0000000c0d0e7389 */ /* 0x00006400000c000b */
[----:B01----:R-:W-:Y:S01]  /*2ed30*/  ENDCOLLECTIVE ;  /* 0x000000000000791b */ /* 0x003fe20003800000 */
.L_x_2073:
        /* <DEDUP_REMOVED lines=9> */
.L_x_2074:
[----:B------:R-:W-:Y:S02]  /*2edd0*/  IMAD.MOV.U32 R13, RZ, RZ, R62 ;  /* 0x000000ffff0d7224 */ /* 0x000fe400078e003e */
[----:B------:R-:W-:-:S07]  /*2ede0*/  IMAD.MOV.U32 R7, RZ, RZ, R14 ;  /* 0x000000ffff077224 */ /* 0x000fce00078e000e */
[----:B------:R-:W-:Y:S05]  /*2edf0*/  WARPSYNC.COLLECTIVE R15, `(.L_x_2075) ;  /* 0x000000000f087348 */ /* 0x000fea0003c00000 */
[----:B------:R0:W1:Y:S02]  /*2ee00*/  SHFL.IDX P6, R14, R13, R12, R11 ;  /* 0x0000000c0d0e7389 */ /* 0x00006400000c000b */
[----:B01----:R-:W-:Y:S01]  /*2ee10*/  ENDCOLLECTIVE ;  /* 0x000000000000791b */ /* 0x003fe20003800000 */
.L_x_2075:
        /* <DEDUP_REMOVED lines=8> */
.L_x_2076:
[----:B------:R-:W-:Y:S02]  /*2eea0*/  SEL R91, R92, R62, P0 ;  /* 0x0000003e5c5b7207 */ /* 0x000fe40000000000 */
[----:B------:R-:W-:Y:S01]  /*2eeb0*/  SEL R92, R62, R92, P0 ;  /* 0x0000005c3e5c7207 */ /* 0x000fe20000000000 */
[----:B------:R-:W-:Y:S02]  /*2eec0*/  IMAD.MOV.U32 R13, RZ, RZ, R5 ;  /* 0x000000ffff0d7224 */ /* 0x000fe400078e0005 */
[----:B------:R-:W-:-:S07]  /*2eed0*/  IMAD.MOV.U32 R65, RZ, RZ, R14 ;  /* 0x000000ffff417224 */ /* 0x000fce00078e000e */
[----:B------:R-:W-:Y:S05]  /*2eee0*/  WARPSYNC.COLLECTIVE R15, `(.L_x_2077) ;  /* 0x000000000f087348 */ /* 0x000fea0003c00000 */
[----:B------:R0:W1:Y:S02]  /*2eef0*/  SHFL.IDX P6, R14, R13, R12, R11 ;  /* 0x0000000c0d0e7389 */ /* 0x00006400000c000b */
[----:B01----:R-:W-:Y:S01]  /*2ef00*/  ENDCOLLECTIVE ;  /* 0x000000000000791b */ /* 0x003fe20003800000 */
.L_x_2077:
[----:B------:R-:W-:Y:S01]  /*2ef10*/  MOV R13, R64 ;  /* 0x00000040000d7202 */ /* 0x000fe20000000f00 */
[----:B------:R-:W-:Y:S02]  /*2ef20*/  IMAD.MOV.U32 R12, RZ, RZ, R25 ;  /* 0x000000ffff0c7224 */ /* 0x000fe400078e0019 */
[----:B------:R-:W-:-:S07]  /*2ef30*/  IMAD.MOV.U32 R5, RZ, RZ, R14 ;  /* 0x000000ffff057224 */ /* 0x000fce00078e000e */
[----:B------:R-:W-:Y:S05]  /*2ef40*/  WARPSYNC.COLLECTIVE R15, `(.L_x_2078) ;  /* 0x000000000f087348 */ /* 0x000fea0003c00000 */
[----:B------:R0:W1:Y:S02]  /*2ef50*/  SHFL.IDX P6, R14, R13, R12, R11 ;  /* 0x0000000c0d0e7389 */ /* 0x00006400000c000b */
[----:B01----:R-:W-:Y:S01]  /*2ef60*/  ENDCOLLECTIVE ;  /* 0x000000000000791b */ /* 0x003fe20003800000 */
.L_x_2078:
[----:B------:R-:W-:Y:S02]  /*2ef70*/  IMAD.MOV.U32 R13, RZ, RZ, R6 ;  /* 0x000000ffff0d7224 */ /* 0x000fe400078e0006 */
[----:B------:R-:W-:-:S07]  /*2ef80*/  IMAD.MOV.U32 R4, RZ, RZ, R14 ;  /* 0x000000ffff047224 */ /* 0x000fce00078e000e */
[----:B------:R-:W-:Y:S05]  /*2ef90*/  WARPSYNC.COLLECTIVE R15, `(.L_x_2079) ;  /* 0x000000000f087348 */ /* 0x000fea0003c00000 */
[----:B------:R0:W1:Y:S02]  /*2efa0*/  SHFL.IDX P6, R14, R13, R12, R11 ;  /* 0x0000000c0d0e7389 */ /* 0x00006400000c000b */
[----:B01----:R-:W-:Y:S01]  /*2efb0*/  ENDCOLLECTIVE ;  /* 0x000000000000791b */ /* 0x003fe20003800000 */
.L_x_2079:
[----:B------:R-:W-:Y:S05]  /*2efc0*/  BRA `(.L_x_2080) ;  /* 0xffffff1c00fc7947 */ /* 0x000fea000383ffff */
.L_x_1796:
[----:B------:R-:W-:Y:S02]  /*2efd0*/  IMAD.MOV.U32 R13, RZ, RZ, R2 ;  /* 0x000000ffff0d7224 */ /* 0x000fe400078e0002 */
[----:B------:R-:W-:Y:S02]  /*2efe0*/  IMAD.MOV.U32 R12, RZ, RZ, RZ ;  /* 0x000000ffff0c7224 */ /* 0x000fe400078e00ff */
[----:B------:R-:W-:Y:S02]  /*2eff0*/  IMAD.MOV.U32 R11, RZ, RZ, 0x181f ;  /* 0x0000181fff0b7424 */ /* 0x000fe400078e00ff */
[----:B------:R-:W-:-:S07]  /*2f000*/  IMAD.MOV.U32 R15, RZ, RZ, -0x1 ;  /* 0xffffffffff0f7424 */ /* 0x000fce00078e00ff */
[----:B-----5:R-:W-:Y:S05]  /*2f010*/  WARPSYNC.COLLECTIVE R15, `(.L_x_2081) ;  /* 0x000000000f087348 */ /* 0x020fea0003c00000 */
[----:B------:R0:W1:Y:S02]  /*2f020*/  SHFL.IDX P6, R14, R13, R12, R11 ;  /* 0x0000000c0d0e7389 */ /* 0x00006400000c000b */
[----:B01---5:R-:W-:Y:S01]  /*2f030*/  ENDCOLLECTIVE ;  /* 0x000000000000791b */ /* 0x023fe20003800000 */
.L_x_2081:
[----:B------:R-:W-:Y:S02]  /*2f040*/  IMAD.MOV.U32 R13, RZ, RZ, R0 ;  /* 0x000000ffff0d7224 */ /* 0x000fe400078e0000 */
[----:B------:R-:W-:-:S07]  /*2f050*/  IMAD.MOV.U32 R3, RZ, RZ, R14 ;  /* 0x000000ffff037224 */ /* 0x000fce00078e000e */
[----:B------:R-:W-:Y:S05]  /*2f060*/  WARPSYNC.COLLECTIVE R15, `(.L_x_2082) ;  /* 0x000000000f087348 */ /* 0x000fea0003c00000 */
[----:B------:R0:W1:Y:S02]  /*2f070*/  SHFL.IDX P6, R14, R13, R12, R11 ;  /* 0x0000000c0d0e7389 */ /* 0x00006400000c000b */
[----:B01----:R-:W-:Y:S01]  /*2f080*/  ENDCOLLECTIVE ;  /* 0x000000000000791b */ /* 0x003fe20003800000 */
.L_x_2082:
[----:B------:R-:W-:Y:S05]  /*2f090*/  BRA `(.L_x_2083) ;  /* 0xffffff2c00587947 */ /* 0x000fea000383ffff */
.L_x_1799:
[----:B------:R-:W-:Y:S01]  /*2f0a0*/  BSSY B1, `(.L_x_2084) ;  /* 0x0000008000017945 */ /* 0x000fe20003800000 */
[----:B------:R-:W-:Y:S02]  /*2f0b0*/  IMAD.MOV.U32 R13, RZ, RZ, R2 ;  /* 0x000000ffff0d7224 */ /* 0x000fe400078e0002 */
[----:B------:R-:W-:Y:S02]  /*2f0c0*/  IMAD.MOV.U32 R12, RZ, RZ, 0x1 ;  /* 0x00000001ff0c7424 */ /* 0x000fe400078e00ff */
[----:B------:R-:W-:Y:S02]  /*2f0d0*/  IMAD.MOV.U32 R11, RZ, RZ, 0x181f ;  /* 0x0000181fff0b7424 */ /* 0x000fe400078e00ff */
[----:B---3--:R-:W-:-:S07]  /*2f0e0*/  IMAD.MOV.U32 R15, RZ, RZ, -0x1 ;  /* 0xffffffffff0f7424 */ /* 0x008fce00078e00ff */
[----:B012--5:R-:W-:Y:S05]  /*2f0f0*/  WARPSYNC.COLLECTIVE R15, `(.L_x_2085) ;  /* 0x000000000f087348 */ /* 0x027fea0003c00000 */
[----:B--2---:R2:W3:Y:S02]  /*2f100*/  SHFL.IDX P6, R14, R13, R12, R11 ;  /* 0x0000000c0d0e7389 */ /* 0x0044e400000c000b */
[----:B0123-5:R-:W-:Y:S01]  /*2f110*/  ENDCOLLECTIVE ;  /* 0x000000000000791b */ /* 0x02ffe20003800000 */
.L_x_2085:
[----:B------:R-:W-:Y:S05]  /*2f120*/  BSYNC B1 ;  /* 0x0000000000017941 */ /* 0x000fea0003800000 */
.L_x_2084:
[----:B------:R-:W-:Y:S02]  /*2f130*/  IMAD.MOV.U32 R13, RZ, RZ, R0 ;  /* 0x000000ffff0d7224 */ /* 0x000fe400078e0000 */
[----:B------:R-:W-:Y:S02]  /*2f140*/  IMAD.MOV.U32 R12, RZ, RZ, 0x1 ;  /* 0x00000001ff0c7424 */ /* 0x000fe400078e00ff */
[----:B------:R-:W-:Y:S02]  /*2f150*/  IMAD.MOV.U32 R11, RZ, RZ, 0x181f ;  /* 0x0000181fff0b7424 */ /* 0x000fe400078e00ff */
[----:B------:R-:W-:Y:S02]  /*2f160*/  IMAD.MOV.U32 R15, RZ, RZ, -0x1 ;  /* 0xffffffffff0f7424 */ /* 0x000fe400078e00ff */
[----:B------:R-:W-:-:S07]  /*2f170*/  IMAD.MOV.U32 R3, RZ, RZ, R14 ;  /* 0x000000ffff037224 */ /* 0x000fce00078e000e */
[----:B------:R-:W-:Y:S05]  /*2f180*/  WARPSYNC.COLLECTIVE R15, `(.L_x_2086) ;  /* 0x000000000f087348 */ /* 0x000fea0003c00000 */
[----:B------:R0:W1:Y:S02]  /*2f190*/  SHFL.IDX P6, R14, R13, R12, R11 ;  /* 0x0000000c0d0e7389 */ /* 0x00006400000c000b */
[----:B01----:R-:W-:Y:S01]  /*2f1a0*/  ENDCOLLECTIVE ;  /* 0x000000000000791b */ /* 0x003fe20003800000 */
.L_x_2086:
[----:B------:R-:W-:Y:S05]  /*2f1b0*/  BRA `(.L_x_2087) ;  /* 0xffffff2c00607947 */ /* 0x000fea000383ffff */
.L_x_1802:
[----:B------:R-:W-:Y:S01]  /*2f1c0*/  BSSY B1, `(.L_x_2088) ;  /* 0x0000008000017945 */ /* 0x000fe20003800000 */
[----:B------:R-:W-:Y:S02]  /*2f1d0*/  IMAD.MOV.U32 R13, RZ, RZ, R2 ;  /* 0x000000ffff0d7224 */ /* 0x000fe400078e0002 */
[----:B------:R-:W-:Y:S02]  /*2f1e0*/  IMAD.MOV.U32 R12, RZ, RZ, 0x2 ;  /* 0x00000002ff0c7424 */ /* 0x000fe400078e00ff */
[----:B------:R-:W-:Y:S02]  /*2f1f0*/  IMAD.MOV.U32 R11, RZ, RZ, 0x181f ;  /* 0x0000181fff0b7424 */ /* 0x000fe400078e00ff */
[----:B---3--:R-:W-:-:S07]  /*2f200*/  IMAD.MOV.U32 R15, RZ, RZ, -0x1 ;  /* 0xffffffffff0f7424 */ /* 0x008fce00078e00ff */
[----:B012-4-:R-:W-:Y:S05]  /*2f210*/  WARPSYNC.COLLECTIVE R15, `(.L_x_2089) ;  /* 0x000000000f087348 */ /* 0x017fea0003c00000 */
[----:B--2---:R2:W3:Y:S02]  /*2f220*/  SHFL.IDX P6, R14, R13, R12, R11 ;  /* 0x0000000c0d0e7389 */ /* 0x0044e400000c000b */
[----:B01234-:R-:W-:Y:S01]  /*2f230*/  ENDCOLLECTIVE ;  /* 0x000000000000791b */ /* 0x01ffe20003800000 */
.L_x_2089:
[----:B------:R-:W-:Y:S05]  /*2f240*/  BSYNC B1 ;  /* 0x0000000000017941 */ /* 0x000fea0003800000 */
.L_x_2088:
[----:B------:R-:W-:Y:S01]  /*2f250*/  IMAD.MOV.U32 R13, RZ, RZ, R0 ;  /* 0x000000ffff0d7224 */ /* 0x000fe200078e0000 */
[----:B------:R-:W-:Y:S01]  /*2f260*/  MOV R3, R14 ;  /* 0x0000000e00037202 */ /* 0x000fe20000000f00 */
[----:B------:R-:W-:Y:S02]  /*2f270*/  IMAD.MOV.U32 R12, RZ, RZ, 0x2 ;  /* 0x00000002ff0c7424 */ /* 0x000fe400078e00ff */
[----:B------:R-:W-:Y:S02]  /*2f280*/  IMAD.MOV.U32 R11, RZ, RZ, 0x181f ;  /* 0x0000181fff0b7424 */ /* 0x000fe400078e00ff */
[----:B------:R-:W-:-:S07]  /*2f290*/  IMAD.MOV.U32 R15, RZ, RZ, -0x1 ;  /* 0xffffffffff0f7424 */ /* 0x000fce00078e00ff */
[----:B------:R-:W-:Y:S05]  /*2f2a0*/  WARPSYNC.COLLECTIVE R15, `(.L_x_2090) ;  /* 0x000000000f087348 */ /* 0x000fea0003c00000 */
[----:B------:R0:W1:Y:S02]  /*2f2b0*/  SHFL.IDX P6, R14, R13, R12, R11 ;  /* 0x0000000c0d0e7389 */ /* 0x00006400000c000b */
[----:B01----:R-:W-:Y:S01]  /*2f2c0*/  ENDCOLLECTIVE ;  /* 0x000000000000791b */ /* 0x003fe20003800000 */
.L_x_2090:
[----:B------:R-:W-:Y:S05]  /*2f2d0*/  BRA `(.L_x_2091) ;  /* 0xffffff2c00687947 */ /* 0x000fea000383ffff */
.L_x_1805:
        /* <DEDUP_REMOVED lines=8> */
.L_x_2093:
[----:B------:R-:W-:Y:S05]  /*2f360*/  BSYNC B1 ;  /* 0x0000000000017941 */ /* 0x000fea0003800000 */
.L_x_2092:
        /* <DEDUP_REMOVED lines=8> */
.L_x_2094:
[----:B------:R-:W-:Y:S05]  /*2f3f0*/  BRA `(.L_x_2095) ;  /* 0xffffff2c00707947 */ /* 0x000fea000383ffff */
.L_x_1807:
[----:B------:R-:W-:Y:S02]  /*2f400*/  IMAD.MOV.U32 R13, RZ, RZ, R27 ;  /* 0x000000ffff0d7224 */ /* 0x000fe400078e001b */
[----:B------:R-:W-:Y:S02]  /*2f410*/  IMAD.MOV.U32 R12, RZ, RZ, RZ ;  /* 0x000000ffff0c7224 */ /* 0x000fe400078e00ff */
[----:B------:R-:W-:Y:S02]  /*2f420*/  IMAD.MOV.U32 R11, RZ, RZ, 0x1c1f ;  /* 0x00001c1fff0b7424 */ /* 0x000fe400078e00ff */
[----:B------:R-:W-:-:S07]  /*2f430*/  IMAD.MOV.U32 R15, RZ, RZ, -0x1 ;  /* 0xffffffffff0f7424 */ /* 0x000fce00078e00ff */
[----:B------:R-:W-:Y:S05]  /*2f440*/  WARPSYNC.COLLECTIVE R15, `(.L_x_2096) ;  /* 0x000000000f087348 */ /* 0x000fea0003c00000 */
[----:B------:R0:W1:Y:S02]  /*2f450*/  SHFL.IDX P6, R14, R13, R12, R11 ;  /* 0x0000000c0d0e7389 */ /* 0x00006400000c000b */
[----:B01----:R-:W-:Y:S01]  /*2f460*/  ENDCOLLECTIVE ;  /* 0x000000000000791b */ /* 0x003fe20003800000 */
.L_x_2096:
[----:B------:R-:W-:Y:S02]  /*2f470*/  IMAD.MOV.U32 R13, RZ, RZ, R25 ;  /* 0x000000ffff0d7224 */ /* 0x000fe400078e0019 */
[----:B------:R-:W-:-:S07]  /*2f480*/  IMAD.MOV.U32 R26, RZ, RZ, R14 ;  /* 0x000000ffff1a7224 */ /* 0x000fce00078e000e */
[----:B------:R-:W-:Y:S05]  /*2f490*/  WARPSYNC.COLLECTIVE R15, `(.L_x_2097) ;  /* 0x000000000f087348 */ /* 0x000fea0003c00000 */
[----:B------:R0:W1:Y:S02]  /*2f4a0*/  SHFL.IDX P6, R14, R13, R12, R11 ;  /* 0x0000000c0d0e7389 */ /* 0x00006400000c000b */
[----:B01----:R-:W-:Y:S01]  /*2f4b0*/  ENDCOLLECTIVE ;  /* 0x000000000000791b */ /* 0x003fe20003800000 */
.L_x_2097:
[----:B------:R-:W-:Y:S05]  /*2f4c0*/  BRA `(.L_x_2098) ;  /* 0xffffff3000347947 */ /* 0x000fea000383ffff */
.L_x_1810:
[----:B------:R-:W-:Y:S01]  /*2f4d0*/  BSSY B1, `(.L_x_2099) ;  /* 0x0000008000017945 */ /* 0x000fe20003800000 */
[----:B------:R-:W-:Y:S02]  /*2f4e0*/  IMAD.MOV.U32 R13, RZ, RZ, R27 ;  /* 0x000000ffff0d7224 */ /* 0x000fe400078e001b */
[----:B------:R-:W-:Y:S02]  /*2f4f0*/  IMAD.MOV.U32 R12, RZ, RZ, 0x1 ;  /* 0x00000001ff0c7424 */ /* 0x000fe400078e00ff */
[----:B------:R-:W-:Y:S02]  /*2f500*/  IMAD.MOV.U32 R11, RZ, RZ, 0x1c1f ;  /* 0x00001c1fff0b7424 */ /* 0x000fe400078e00ff */
[----:B------:R-:W-:-:S07]  /*2f510*/  IMAD.MOV.U32 R15, RZ, RZ, -0x1 ;  /* 0xffffffffff0f7424 */ /* 0x000fce00078e00ff */
[----:B0123--:R-:W-:Y:S05]  /*2f520*/  WARPSYNC.COLLECTIVE R15, `(.L_x_2100) ;  /* 0x000000000f087348 */ /* 0x00ffea0003c00000 */
[----:B--2---:R2:W4:Y:S02]  /*2f530*/  SHFL.IDX P6, R14, R13, R12, R11 ;  /* 0x0000000c0d0e7389 */ /* 0x00452400000c000b */
[----:B01234-:R-:W-:Y:S01]  /*2f540*/  ENDCOLLECTIVE ;  /* 0x000000000000791b */ /* 0x01ffe20003800000 */
.L_x_2100:
[----:B------:R-:W-:Y:S05]  /*2f550*/  BSYNC B1 ;  /* 0x0000000000017941 */ /* 0x000fea0003800000 */
.L_x_2099:
        /* <DEDUP_REMOVED lines=8> */
.L_x_2101:
[----:B------:R-:W-:Y:S05]  /*2f5e0*/  BRA `(.L_x_2102) ;  /* 0xffffff3400cc7947 */ /* 0x000fea000383ffff */
.L_x_1814:
[----:B------:R-:W-:Y:S02]  /*2f5f0*/  IMAD.MOV.U32 R13, RZ, RZ, R2 ;  /* 0x000000ffff0d7224 */ /* 0x000fe400078e0002 */
[----:B------:R-:W-:Y:S02]  /*2f600*/  IMAD.MOV.U32 R12, RZ, RZ, RZ ;  /* 0x000000ffff0c7224 */ /* 0x000fe400078e00ff */
[----:B------:R-:W-:Y:S02]  /*2f610*/  IMAD.MOV.U32 R11, RZ, RZ, 0x181f ;  /* 0x0000181fff0b7424 */ /* 0x000fe400078e00ff */
[----:B------:R-:W-:-:S07]  /*2f620*/  IMAD.MOV.U32 R15, RZ, RZ, -0x1 ;  /* 0xffffffffff0f7424 */ /* 0x000fce00078e00ff */
[----:B---3--:R-:W-:Y:S05]  /*2f630*/  WARPSYNC.COLLECTIVE R15, `(.L_x_2103) ;  /* 0x000000000f087348 */ /* 0x008fea0003c00000 */
[----:B------:R0:W1:Y:S02]  /*2f640*/  SHFL.IDX P6, R14, R13, R12, R11 ;  /* 0x0000000c0d0e7389 */ /* 0x00006400000c000b */
[----:B01-3--:R-:W-:Y:S01]  /*2f650*/  ENDCOLLECTIVE ;  /* 0x000000000000791b */ /* 0x00bfe20003800000 */
.L_x_2103:
[----:B------:R-:W-:Y:S02]  /*2f660*/  IMAD.MOV.U32 R13, RZ, RZ, R0 ;  /* 0x000000ffff0d7224 */ /* 0x000fe400078e0000 */
[----:B------:R-:W-:-:S07]  /*2f670*/  IMAD.MOV.U32 R3, RZ, RZ, R14 ;  /* 0x000000ffff037224 */ /* 0x000fce00078e000e */
[----:B------:R-:W-:Y:S05]  /*2f680*/  WARPSYNC.COLLECTIVE R15, `(.L_x_2104) ;  /* 0x000000000f087348 */ /* 0x000fea0003c00000 */
[----:B------:R0:W1:Y:S02]  /*2f690*/  SHFL.IDX P6, R14, R13, R12, R11 ;  /* 0x0000000c0d0e7389 */ /* 0x00006400000c000b */
[----:B01----:R-:W-:Y:S01]  /*2f6a0*/  ENDCOLLECTIVE ;  /* 0x000000000000791b */ /* 0x003fe20003800000 */
.L_x_2104:
[----:B------:R-:W-:Y:S05]  /*2f6b0*/  BRA `(.L_x_2105) ;  /* 0xffffff4400247947 */ /* 0x000fea000383ffff */
.L_x_1817:
[----:B------:R-:W-:Y:S01]  /*2f6c0*/  BSSY B1, `(.L_x_2106) ;  /* 0x0000008000017945 */ /* 0x000fe20003800000 */
[----:B------:R-:W-:Y:S02]  /*2f6d0*/  IMAD.MOV.U32 R13, RZ, RZ, R2 ;  /* 0x000000ffff0d7224 */ /* 0x000fe400078e0002 */
[----:B------:R-:W-:Y:S02]  /*2f6e0*/  IMAD.MOV.U32 R12, RZ, RZ, 0x1 ;  /* 0x00000001ff0c7424 */ /* 0x000fe400078e00ff */
[----:B------:R-:W-:Y:S02]  /*2f6f0*/  IMAD.MOV.U32 R11, RZ, RZ, 0x181f ;  /* 0x0000181fff0b7424 */ /* 0x000fe400078e00ff */
[----:B----4-:R-:W-:-:S07]  /*2f700*/  IMAD.MOV.U32 R15, RZ, RZ, -0x1 ;  /* 0xffffffffff0f7424 */ /* 0x010fce00078e00ff */
[----:B0123--:R-:W-:Y:S05]  /*2f710*/  WARPSYNC.COLLECTIVE R15, `(.L_x_2107) ;  /* 0x000000000f087348 */ /* 0x00ffea0003c00000 */
[----:B--2---:R2:W4:Y:S02]  /*2f720*/  SHFL.IDX P6, R14, R13, R12, R11 ;  /* 0x0000000c0d0e7389 */ /* 0x00452400000c000b */
[----:B01234-:R-:W-:Y:S01]  /*2f730*/  ENDCOLLECTIVE ;  /* 0x000000000000791b */ /* 0x01ffe20003800000 */
.L_x_2107:
[----:B------:R-:W-:Y:S05]  /*2f740*/  BSYNC B1 ;  /* 0x0000000000017941 */ /* 0x000fea0003800000 */
.L_x_2106:
        /* <DEDUP_REMOVED lines=8> */
.L_x_2108:
[----:B------:R-:W-:Y:S05]  /*2f7d0*/  BRA `(.L_x_2109) ;  /* 0xffffff4400307947 */ /* 0x000fea000383ffff */
.L_x_1820:
        /* <DEDUP_REMOVED lines=8> */
.L_x_2111:
[----:B------:R-:W-:Y:S05]  /*2f860*/  BSYNC B1 ;  /* 0x0000000000017941 */ /* 0x000fea0003800000 */
.L_x_2110:
        /* <DEDUP_REMOVED lines=8> */
.L_x_2112:
[----:B------:R-:W-:Y:S05]  /*2f8f0*/  BRA `(.L_x_2113) ;  /* 0xffffff4400387947 */ /* 0x000fea000383ffff */
.L_x_1823:
[----:B------:R-:W-:Y:S01]  /*2f900*/  BSSY B1, `(.L_x_2114) ;  /* 0x0000008000017945 */ /* 0x000fe20003800000 */
[----:B------:R-:W-:Y:S02]  /*2f910*/  IMAD.MOV.U32 R13, RZ, RZ, R2 ;  /* 0x000000ffff0d7224 */ /* 0x000fe400078e0002 */
[----:B------:R-:W-:Y:S02]  /*2f920*/  IMAD.MOV.U32 R12, RZ, RZ, 0x3 ;  /* 0x00000003ff0c7424 */ /* 0x000fe400078e00ff */
[----:B------:R-:W-:Y:S02]  /*2f930*/  IMAD.MOV.U32 R11, RZ, RZ, 0x181f ;  /* 0x0000181fff0b7424 */ /* 0x000fe400078e00ff */
[----:B0-----:R-:W-:-:S07]  /*2f940*/  IMAD.MOV.U32 R15, RZ, RZ, -0x1 ;  /* 0xffffffffff0f7424 */ /* 0x001fce00078e00ff */
[----:B-1234-:R-:W-:Y:S05]  /*2f950*/  WARPSYNC.COLLECTIVE R15, `(.L_x_2115) ;  /* 0x000000000f087348 */ /* 0x01efea0003c00000 */
[----:B----4-:R0:W4:Y:S02]  /*2f960*/  SHFL.IDX P6, R14, R13, R12, R11 ;  /* 0x0000000c0d0e7389 */ /* 0x01012400000c000b */
[----:B01234-:R-:W-:Y:S01]  /*2f970*/  ENDCOLLECTIVE ;  /* 0x000000000000791b */ /* 0x01ffe20003800000 */
.L_x_2115:
[----:B------:R-:W-:Y:S05]  /*2f980*/  BSYNC B1 ;  /* 0x0000000000017941 */ /* 0x000fea0003800000 */
.L_x_2114:
        /* <DEDUP_REMOVED lines=8> */
.L_x_2116:
[----:B------:R-:W-:Y:S05]  /*2fa10*/  BRA `(.L_x_2117) ;  /* 0xffffff4400407947 */ /* 0x000fea000383ffff */
.L_x_1849:
[----:B------:R-:W0:Y:S01]  /*2fa20*/  S2R R5, SR_TID.X ;  /* 0x0000000000057919 */ /* 0x000e220000002100 */
[----:B------:R-:W-:Y:S01]  /*2fa30*/  BSSY B1, `(.L_x_2118) ;  /* 0x000000a000017945 */ /* 0x000fe20003800000 */
[----:B------:R-:W-:Y:S02]  /*2fa40*/  IMAD.MOV.U32 R12, RZ, RZ, RZ ;  /* 0x000000ffff0c7224 */ /* 0x000fe400078e00ff */
[----:B------:R-:W-:Y:S02]  /*2fa50*/  IMAD.MOV.U32 R11, RZ, RZ, 0x1f ;  /* 0x0000001fff0b7424 */ /* 0x000fe400078e00ff */
[----:B------:R-:W-:Y:S01]  /*2fa60*/  IMAD.MOV.U32 R15, RZ, RZ, -0x1 ;  /* 0xffffffffff0f7424 */ /* 0x000fe200078e00ff */
[----:B0-----:R-:W-:-:S04]  /*2fa70*/  SHF.R.U32.HI R5, RZ, 0x5, R5 ;  /* 0x00000005ff057819 */ /* 0x001fc80000011605 */
[----:B------:R-:W-:-:S05]  /*2fa80*/  LOP3.LUT R5, R5, 0x3, RZ, 0xc0, !PT ;  /* 0x0000000305057812 */ /* 0x000fca00078ec0ff */
[----:B------:R-:W-:-:S07]  /*2fa90*/  IMAD.MOV.U32 R13, RZ, RZ, R5 ;  /* 0x000000ffff0d7224 */ /* 0x000fce00078e0005 */
[----:B------:R-:W-:Y:S05]  /*2faa0*/  WARPSYNC.COLLECTIVE R15, `(.L_x_2119) ;  /* 0x000000000f087348 */ /* 0x000fea0003c00000 */
[----:B------:R0:W1:Y:S02]  /*2fab0*/  SHFL.IDX P6, R14, R13, R12, R11 ;  /* 0x0000000c0d0e7389 */ /* 0x00006400000c000b */
[----:B01----:R-:W-:Y:S01]  /*2fac0*/  ENDCOLLECTIVE ;  /* 0x000000000000791b */ /* 0x003fe20003800000 */
.L_x_2119:
[----:B------:R-:W-:Y:S05]  /*2fad0*/  BSYNC B1 ;  /* 0x0000000000017941 */ /* 0x000fea0003800000 */
.L_x_2118:
[----:B------:R-:W-:Y:S05]  /*2fae0*/  BRA `(.L_x_2120) ;  /* 0xffffff6400587947 */ /* 0x000fea000383ffff */
.L_x_1851:
[----:B------:R-:W-:Y:S01]  /*2faf0*/  BSSY B1, `(.L_x_2121) ;  /* 0x0000006000017945 */ /* 0x000fe20003800000 */
[----:B------:R-:W-:-:S07]  /*2fb00*/  IMAD.MOV.U32 R15, RZ, RZ, -0x1 ;  /* 0xffffffffff0f7424 */ /* 0x000fce00078e00ff */
[----:B0-----:R-:W-:Y:S05]  /*2fb10*/  WARPSYNC.COLLECTIVE R15, `(.L_x_2122) ;  /* 0x000000000f0c7348 */ /* 0x001fea0003c00000 */
[----:B------:R-:W-:Y:S02]  /*2fb20*/  ELECT P6, UR62, PT ;  /* 0x00000000003e782f */ /* 0x000fe400038c0000 */
[----:B------:R-:W-:Y:S01]  /*2fb30*/  MOV R14, UR62 ;  /* 0x0000003e000e7c02 */ /* 0x000fe20008000f00 */
[----:B0-----:R-:W-:Y:S10]  /*2fb40*/  ENDCOLLECTIVE ;  /* 0x000000000000791b */ /* 0x001ff40003800000 */
.L_x_2122:
[----:B------:R-:W-:Y:S05]  /*2fb50*/  BSYNC B1 ;  /* 0x0000000000017941 */ /* 0x000fea0003800000 */
.L_x_2121:
[----:B------:R-:W-:Y:S05]  /*2fb60*/  BRA `(.L_x_1850) ;  /* 0xffffff6400507947 */ /* 0x000fea000383ffff */
.L_x_1853:
[----:B0-----:R0:W1:Y:S02]  /*2fb70*/  SYNCS.PHASECHK.TRANS64.TRYWAIT P0, [R23+URZ+0x22820], R5 ;  /* 0x02282005170075a7 */ /* 0x001064000800017f */
[----:B-1----:R-:W-:Y:S05]  /*2fb80*/  @!P0 NANOSLEEP.SYNCS 0x989680 ;  /* 0x009896800000895d */ /* 0x002fea0003900000 */
[----:B------:R-:W1:Y:S02]  /*2fb90*/  @!P0 SYNCS.PHASECHK.TRANS64 P0, [R23+URZ+0x22820], R5 ;  /* 0x02282005170085a7 */ /* 0x000e64000800007f */
[----:B-1----:R-:W-:Y:S05]  /*2fba0*/  @!P0 BRA `(.L_x_1853) ;  /* 0xfffffffc00f08947 */ /* 0x002fea000383ffff */
[----:B------:R-:W-:Y:S05]  /*2fbb0*/  BRA `(.L_x_2123) ;  /* 0xffffff6400607947 */ /* 0x000fea000383ffff */
.L_x_1857:
[----:B-1----:R1:W2:Y:S02]  /*2fbc0*/  SYNCS.PHASECHK.TRANS64.TRYWAIT P0, [R10+URZ+0x228a0], R9 ;  /* 0x0228a0090a0075a7 */ /* 0x0022a4000800017f */
[----:B--2---:R-:W-:Y:S05]  /*2fbd0*/  @!P0 NANOSLEEP.SYNCS 0x989680 ;  /* 0x009896800000895d */ /* 0x004fea0003900000 */
[----:B------:R-:W2:Y:S02]  /*2fbe0*/  @!P0 SYNCS.PHASECHK.TRANS64 P0, [R10+URZ+0x228a0], R9 ;  /* 0x0228a0090a0085a7 */ /* 0x000ea4000800007f */
[----:B--2---:R-:W-:Y:S05]  /*2fbf0*/  @!P0 BRA `(.L_x_1857) ;  /* 0xfffffffc00f08947 */ /* 0x004fea000383ffff */
[----:B------:R-:W-:Y:S05]  /*2fc00*/  BRA `(.L_x_2124) ;  /* 0xffffff6400787947 */ /* 0x000fea000383ffff */
.L_x_1864:
[----:B0-----:R0:W2:Y:S02]  /*2fc10*/  SYNCS.PHASECHK.TRANS64.TRYWAIT P0, [R10+URZ+0x228c0], R9 ;  /* 0x0228c0090a0075a7 */ /* 0x0010a4000800017f */
[----:B--2---:R-:W-:Y:S05]  /*2fc20*/  @!P0 NANOSLEEP.SYNCS 0x989680 ;  /* 0x009896800000895d */ /* 0x004fea0003900000 */
[----:B------:R-:W2:Y:S02]  /*2fc30*/  @!P0 SYNCS.PHASECHK.TRANS64 P0, [R10+URZ+0x228c0], R9 ;  /* 0x0228c0090a0085a7 */ /* 0x000ea4000800007f */
[----:B--2---:R-:W-:Y:S05]  /*2fc40*/  @!P0 BRA `(.L_x_1864) ;  /* 0xfffffffc00f08947 */ /* 0x004fea000383ffff */
[----:B------:R-:W-:Y:S05]  /*2fc50*/  BRA `(.L_x_2125) ;  /* 0xffffff68006c7947 */ /* 0x000fea000383ffff */
.L_x_1871:
[----:B-1----:R1:W2:Y:S02]  /*2fc60*/  SYNCS.PHASECHK.TRANS64.TRYWAIT P1, [R9+URZ+0x228a0], R8 ;  /* 0x0228a008090075a7 */ /* 0x0022a4000802017f */
[----:B--2---:R-:W-:Y:S05]  /*2fc70*/  @!P1 NANOSLEEP.SYNCS 0x989680 ;  /* 0x009896800000995d */ /* 0x004fea0003900000 */
[----:B------:R-:W2:Y:S02]  /*2fc80*/  @!P1 SYNCS.PHASECHK.TRANS64 P1, [R9+URZ+0x228a0], R8 ;  /* 0x0228a008090095a7 */ /* 0x000ea4000802007f */
[----:B--2---:R-:W-:Y:S05]  /*2fc90*/  @!P1 BRA `(.L_x_1871) ;  /* 0xfffffffc00f09947 */ /* 0x004fea000383ffff */
[----:B------:R-:W-:Y:S05]  /*2fca0*/  BRA `(.L_x_2126) ;  /* 0xffffff6c002c7947 */ /* 0x000fea000383ffff */
.L_x_1878:
[----:B0-----:R0:W2:Y:S02]  /*2fcb0*/  SYNCS.PHASECHK.TRANS64.TRYWAIT P1, [R9+URZ+0x228c0], R8 ;  /* 0x0228c008090075a7 */ /* 0x0010a4000802017f */
[----:B--2---:R-:W-:Y:S05]  /*2fcc0*/  @!P1 NANOSLEEP.SYNCS 0x989680 ;  /* 0x009896800000995d */ /* 0x004fea0003900000 */
[----:B------:R-:W2:Y:S02]  /*2fcd0*/  @!P1 SYNCS.PHASECHK.TRANS64 P1, [R9+URZ+0x228c0], R8 ;  /* 0x0228c008090095a7 */ /* 0x000ea4000802007f */
[----:B--2---:R-:W-:Y:S05]  /*2fce0*/  @!P1 BRA `(.L_x_1878) ;  /* 0xfffffffc00f09947 */ /* 0x004fea000383ffff */
[----:B------:R-:W-:Y:S05]  /*2fcf0*/  BRA `(.L_x_2127) ;  /* 0xffffff70001c7947 */ /* 0x000fea000383ffff */
.L_x_1903:
        /* <DEDUP_REMOVED lines=11> */
.L_x_2129:
[----:B------:R-:W-:Y:S05]  /*2fdb0*/  BSYNC B0 ;  /* 0x0000000000007941 */ /* 0x000fea0003800000 */
.L_x_2128:
[----:B------:R-:W-:Y:S05]  /*2fdc0*/  BRA `(.L_x_2130) ;  /* 0xffffff8000d87947 */ /* 0x000fea000383ffff */
.L_x_1906:
[----:B0-----:R-:W2:Y:S02]  /*2fdd0*/  LDL R0, [R1+0x24] ;  /* 0x0000240001007983 */ /* 0x001ea40000100800 */
[----:B--2---:R0:W1:Y:S02]  /*2fde0*/  SYNCS.PHASECHK.TRANS64.TRYWAIT P0, [R4+URZ+0x22880], R0 ;  /* 0x02288000040075a7 */ /* 0x004064000800017f */
[----:B-1----:R-:W-:Y:S05]  /*2fdf0*/  @!P0 NANOSLEEP.SYNCS 0x989680 ;  /* 0x009896800000895d */ /* 0x002fea0003900000 */
[----:B------:R-:W1:Y:S02]  /*2fe00*/  @!P0 SYNCS.PHASECHK.TRANS64 P0, [R4+URZ+0x22880], R0 ;  /* 0x02288000040085a7 */ /* 0x000e64000800007f */
[----:B-1----:R-:W-:Y:S05]  /*2fe10*/  @!P0 BRA `(.L_x_1906) ;  /* 0xfffffffc00ec8947 */ /* 0x002fea000383ffff */
[----:B------:R-:W-:Y:S05]  /*2fe20*/  BRA `(.L_x_2131) ;  /* 0xffffff8000f47947 */ /* 0x000fea000383ffff */
.L_x_1907:
[----:B------:R-:W-:Y:S01]  /*2fe30*/  BSSY B0, `(.L_x_2132) ;  /* 0x0000008000007945 */ /* 0x000fe20003800000 */
[----:B------:R-:W-:Y:S01]  /*2fe40*/  IMAD.MOV.U32 R13, RZ, RZ, R2 ;  /* 0x000000ffff0d7224 */ /* 0x000fe200078e0002 */
[----:B------:R-:W-:Y:S01]  /*2fe50*/  MOV R12, RZ ;  /* 0x000000ff000c7202 */ /* 0x000fe20000000f00 */
[----:B------:R-:W-:Y:S02]  /*2fe60*/  IMAD.MOV.U32 R11, RZ, RZ, 0x1c1f ;  /* 0x00001c1fff0b7424 */ /* 0x000fe400078e00ff */
[----:B------:R-:W-:-:S07]  /*2fe70*/  IMAD.MOV.U32 R15, RZ, RZ, -0x1 ;  /* 0xffffffffff0f7424 */ /* 0x000fce00078e00ff */
[----:B------:R-:W-:Y:S05]  /*2fe80*/  WARPSYNC.COLLECTIVE R15, `(.L_x_2133) ;  /* 0x000000000f087348 */ /* 0x000fea0003c00000 */
[----:B------:R0:W1:Y:S02]  /*2fe90*/  SHFL.IDX P6, R14, R13, R12, R11 ;  /* 0x0000000c0d0e7389 */ /* 0x00006400000c000b */
[----:B01----:R-:W-:Y:S01]  /*2fea0*/  ENDCOLLECTIVE ;  /* 0x000000000000791b */ /* 0x003fe20003800000 */
.L_x_2133:
[----:B------:R-:W-:Y:S05]  /*2feb0*/  BSYNC B0 ;  /* 0x0000000000007941 */ /* 0x000fea0003800000 */
.L_x_2132:
[----:B------:R-:W-:Y:S01]  /*2fec0*/  IMAD.MOV.U32 R13, RZ, RZ, R0 ;  /* 0x000000ffff0d7224 */ /* 0x000fe200078e0000 */
[----:B------:R-:W-:Y:S01]  /*2fed0*/  LOP3.LUT P2, RZ, R22, 0x2, RZ, 0xc0, !PT ;  /* 0x0000000216ff7812 */ /* 0x000fe2000784c0ff */
[----:B------:R-:W-:Y:S01]  /*2fee0*/  IMAD.MOV.U32 R12, RZ, RZ, RZ ;  /* 0x000000ffff0c7224 */ /* 0x000fe200078e00ff */
[C---:B------:R-:W-:Y:S01]  /*2fef0*/  ISETP.GE.AND P3, PT, R8.reuse, 0x21, PT ;  /* 0x000000210800780c */ /* 0x040fe20003f66270 */
[----:B------:R-:W-:Y:S01]  /*2ff00*/  IMAD.MOV.U32 R11, RZ, RZ, 0x1c1f ;  /* 0x00001c1fff0b7424 */ /* 0x000fe200078e00ff */
[----:B------:R-:W-:Y:S01]  /*2ff10*/  ISETP.GE.AND P5, PT, R8, 0x61, PT ;  /* 0x000000610800780c */ /* 0x000fe20003fa6270 */
[----:B------:R-:W-:Y:S02]  /*2ff20*/  IMAD.MOV.U32 R15, RZ, RZ, -0x1 ;  /* 0xffffffffff0f7424 */ /* 0x000fe400078e00ff */
[----:B------:R-:W-:-:S10]  /*2ff30*/  IMAD.MOV.U32 R3, RZ, RZ, R14 ;  /* 0x000000ffff037224 */ /* 0x000fd400078e000e */
[----:B------:R-:W-:Y:S05]  /*2ff40*/  WARPSYNC.COLLECTIVE R15, `(.L_x_2134) ;  /* 0x000000000f087348 */ /* 0x000fea0003c00000 */
[----:B------:R0:W1:Y:S02]  /*2ff50*/  SHFL.IDX P6, R14, R13, R12, R11 ;  /* 0x0000000c0d0e7389 */ /* 0x00006400000c000b */
[----:B01----:R-:W-:Y:S01]  /*2ff60*/  ENDCOLLECTIVE ;  /* 0x000000000000791b */ /* 0x003fe20003800000 */
.L_x_2134:
[----:B------:R-:W-:Y:S02]  /*2ff70*/  IMAD.MOV.U32 R13, RZ, RZ, R2 ;  /* 0x000000ffff0d7224 */ /* 0x000fe400078e0002 */
[----:B------:R-:W-:Y:S02]  /*2ff80*/  IMAD.MOV.U32 R12, RZ, RZ, 0x1 ;  /* 0x00000001ff0c7424 */ /* 0x000fe400078e00ff */
[----:B------:R-:W-:-:S07]  /*2ff90*/  IMAD.MOV.U32 R10, RZ, RZ, R14 ;  /* 0x000000ffff0a7224 */ /* 0x000fce00078e000e */
[----:B------:R-:W-:Y:S05]  /*2ffa0*/  WARPSYNC.COLLECTIVE R15, `(.L_x_2135) ;  /* 0x000000000f087348 */ /* 0x000fea0003c00000 */
[----:B------:R0:W1:Y:S02]  /*2ffb0*/  SHFL.IDX P6, R14, R13, R12, R11 ;  /* 0x0000000c0d0e7389 */ /* 0x00006400000c000b */
[----:B01----:R-:W-:Y:S01]  /*2ffc0*/  ENDCOLLECTIVE ;  /* 0x000000000000791b */ /* 0x003fe20003800000 */
.L_x_2135:
[----:B------:R-:W-:-:S05]  /*2ffd0*/  IADD3 R20, P0, R35, R10, RZ ;  /* 0x0000000a23147210 */ /* 0x000fca0007f1e0ff */
[----:B------:R-:W-:Y:S01]  /*2ffe0*/  IMAD.X R21, RZ, RZ, R3, P0 ;  /* 0x000000ffff157224 */ /* 0x000fe200000e0603 */
[----:B------:R-:W-:Y:S02]  /*2fff0*/  ISETP.LT.OR P0, PT, R8, 0x1, P2 ;  /* 0x000000010800780c */ /* 0x000fe40001701670 */
[----:B------:R-:W-:Y:S01]  /*30000*/  IADD3 R3, R23, R5, R32 ;  /* 0x0000000517037210 */ /* 0x000fe20007ffe020 */
[----:B------:R-:W-:-:S04]  /*30010*/  IMAD.MOV.U32 R13, RZ, RZ, R0 ;  /* 0x000000ffff0d7224 */ /* 0x000fc800078e0000 */
[----:B------:R-:W-:-:S06]  /*30020*/  IMAD.IADD R5, R33, 0x1, R3 ;  /* 0x0000000121057824 */ /* 0x000fcc00078e0203 */
        /* <DEDUP_REMOVED lines=9> */
.L_x_2136:
[----:B------:R-:W-:Y:S01]  /*300c0*/  @!PT LDS RZ, [RZ] ;  /* 0x00000000fffff984 */ /* 0x000fe20000000800 */
[----:B------:R-:W-:Y:S01]  /*300d0*/  @!PT LDS RZ, [RZ] ;  /* 0x00000000fffff984 */ /* 0x000fe20000000800 */
[----:B------:R-:W-:Y:S01]  /*300e0*/  @!PT LDS RZ, [RZ] ;  /* 0x00000000fffff984 */ /* 0x000fe20000000800 */
[----:B------:R0:W-:Y:S01]  /*300f0*/  LDGSTS.E.BYPASS.LTC128B.128 [R5+0x8400], desc[UR42][R20.64+0x40], !P0 ;  /* 0x0840004014057fae */ /* 0x0001e2000c101d6a */
[----:B------:R-:W-:Y:S02]  /*30100*/  IMAD.MOV.U32 R13, RZ, RZ, R2 ;  /* 0x000000ffff0d7224 */ /* 0x000fe400078e0002 */
[----:B------:R-:W-:Y:S02]  /*30110*/  IMAD.MOV.U32 R12, RZ, RZ, 0x2 ;  /* 0x00000002ff0c7424 */ /* 0x000fe400078e00ff */
[----:B------:R-:W-:-:S07]  /*30120*/  IMAD.MOV.U32 R10, RZ, RZ, R14 ;  /* 0x000000ffff0a7224 */ /* 0x000fce00078e000e */
[----:B0-----:R-:W-:Y:S05]  /*30130*/  WARPSYNC.COLLECTIVE R15, `(.L_x_2137) ;  /* 0x000000000f087348 */ /* 0x001fea0003c00000 */
[----:B------:R1:W2:Y:S02]  /*30140*/  SHFL.IDX P6, R14, R13, R12, R11 ;  /* 0x0000000c0d0e7389 */ /* 0x0002a400000c000b */
[----:B012---:R-:W-:Y:S01]  /*30150*/  ENDCOLLECTIVE ;  /* 0x000000000000791b */ /* 0x007fe20003800000 */
.L_x_2137:
        /* <DEDUP_REMOVED lines=13> */
.L_x_2138:
[----:B------:R-:W-:Y:S01]  /*30230*/  @!PT LDS RZ, [RZ] ;  /* 0x00000000fffff984 */ /* 0x000fe20000000800 */
[----:B------:R-:W-:Y:S01]  /*30240*/  @!PT LDS RZ, [RZ] ;  /* 0x00000000fffff984 */ /* 0x000fe20000000800 */
[----:B------:R-:W-:Y:S01]  /*30250*/  @!PT LDS RZ, [RZ] ;  /* 0x00000000fffff984 */ /* 0x000fe20000000800 */
[----:B------:R0:W-:Y:S01]  /*30260*/  LDGSTS.E.BYPASS.LTC128B.128 [R5+0x9400], desc[UR42][R20.64+0x40], !P0 ;  /* 0x0940004014057fae */ /* 0x0001e2000c101d6a */
[----:B------:R-:W-:Y:S01]  /*30270*/  IMAD.MOV.U32 R13, RZ, RZ, R2 ;  /* 0x000000ffff0d7224 */ /* 0x000fe200078e0002 */
[----:B------:R-:W-:Y:S01]  /*30280*/  MOV R12, 0x3 ;  /* 0x00000003000c7802 */ /* 0x000fe20000000f00 */
[----:B------:R-:W-:-:S07]  /*30290*/  IMAD.MOV.U32 R10, RZ, RZ, R14 ;  /* 0x000000ffff0a7224 */ /* 0x000fce00078e000e */
[----:B0-----:R-:W-:Y:S05]  /*302a0*/  WARPSYNC.COLLECTIVE R15, `(.L_x_2139) ;  /* 0x000000000f087348 */ /* 0x001fea0003c00000 */
[----:B------:R1:W2:Y:S02]  /*302b0*/  SHFL.IDX P6, R14, R13, R12, R11 ;  /* 0x0000000c0d0e7389 */ /* 0x0002a400000c000b */
[----:B012---:R-:W-:Y:S01]  /*302c0*/  ENDCOLLECTIVE ;  /* 0x000000000000791b */ /* 0x007fe20003800000 */
.L_x_2139:
        /* <DEDUP_REMOVED lines=14> */
.L_x_2140:
[----:B------:R-:W-:Y:S01]  /*303b0*/  @!PT LDS RZ, [RZ] ;  /* 0x00000000fffff984 */ /* 0x000fe20000000800 */
[----:B------:R-:W-:Y:S01]  /*303c0*/  @!PT LDS RZ, [RZ] ;  /* 0x00000000fffff984 */ /* 0x000fe20000000800 */
[----:B------:R-:W-:Y:S01]  /*303d0*/  @!PT LDS RZ, [RZ] ;  /* 0x00000000fffff984 */ /* 0x000fe20000000800 */
[----:B------:R1:W-:Y:S01]  /*303e0*/  LDGSTS.E.BYPASS.LTC128B.128 [R5+0xa400], desc[UR42][R20.64+0x40], !P0 ;  /* 0x0a40004014057fae */ /* 0x0003e2000c101d6a */
[----:B------:R-:W-:Y:S01]  /*303f0*/  IMAD.MOV.U32 R0, RZ, RZ, R14 ;  /* 0x000000ffff007224 */ /* 0x000fe200078e000e */
[----:B------:R-:W-:Y:S06]  /*30400*/  BRA `(.L_x_2141) ;  /* 0xffffff80006c7947 */ /* 0x000fec000383ffff */
.L_x_1912:
[----:B---3--:R-:W3:Y:S02]  /*30410*/  LDL R0, [R1+0x24] ;  /* 0x0000240001007983 */ /* 0x008ee40000100800 */
[----:B---3--:R3:W4:Y:S02]  /*30420*/  SYNCS.PHASECHK.TRANS64.TRYWAIT P0, [R4+URZ+0x22840], R0 ;  /* 0x02284000040075a7 */ /* 0x008724000800017f */
[----:B----4-:R-:W-:Y:S05]  /*30430*/  @!P0 NANOSLEEP.SYNCS 0x989680 ;  /* 0x009896800000895d */ /* 0x010fea0003900000 */
[----:B------:R-:W4:Y:S02]  /*30440*/  @!P0 SYNCS.PHASECHK.TRANS64 P0, [R4+URZ+0x22840], R0 ;  /* 0x02284000040085a7 */ /* 0x000f24000800007f */
[----:B----4-:R-:W-:Y:S05]  /*30450*/  @!P0 BRA `(.L_x_1912) ;  /* 0xfffffffc00ec8947 */ /* 0x010fea000383ffff */
[----:B------:R-:W-:Y:S05]  /*30460*/  BRA `(.L_x_2142) ;  /* 0xffffff8000cc7947 */ /* 0x000fea000383ffff */
.L_x_1913:
[----:B------:R-:W-:Y:S01]  /*30470*/  BSSY B0, `(.L_x_2143) ;  /* 0x0000008000007945 */ /* 0x000fe20003800000 */
[----:B------:R-:W-:Y:S02]  /*30480*/  IMAD.MOV.U32 R13, RZ, RZ, R5 ;  /* 0x000000ffff0d7224 */ /* 0x000fe400078e0005 */
[----:B------:R-:W-:Y:S02]  /*30490*/  IMAD.MOV.U32 R12, RZ, RZ, RZ ;  /* 0x000000ffff0c7224 */ /* 0x000fe400078e00ff */
[----:B------:R-:W-:Y:S02]  /*304a0*/  IMAD.MOV.U32 R11, RZ, RZ, 0x1c1f ;  /* 0x00001c1fff0b7424 */ /* 0x000fe400078e00ff */
[----:B------:R-:W-:-:S07]  /*304b0*/  IMAD.MOV.U32 R15, RZ, RZ, -0x1 ;  /* 0xffffffffff0f7424 */ /* 0x000fce00078e00ff */
[----:B--2---:R-:W-:Y:S05]  /*304c0*/  WARPSYNC.COLLECTIVE R15, `(.L_x_2144) ;  /* 0x000000000f087348 */ /* 0x004fea0003c00000 */
[----:B------:R0:W1:Y:S02]  /*304d0*/  SHFL.IDX P6, R14, R13, R12, R11 ;  /* 0x0000000c0d0e7389 */ /* 0x00006400000c000b */
[----:B012---:R-:W-:Y:S01]  /*304e0*/  ENDCOLLECTIVE ;  /* 0x000000000000791b */ /* 0x007fe20003800000 */
.L_x_2144:
[----:B------:R-:W-:Y:S05]  /*304f0*/  BSYNC B0 ;  /* 0x0000000000007941 */ /* 0x000fea0003800000 */
.L_x_2143:
        /* <DEDUP_REMOVED lines=12> */
.L_x_2145:
        /* <DEDUP_REMOVED lines=17> */
.L_x_2146:
        /* <DEDUP_REMOVED lines=12> */
.L_x_2147:
[----:B------:R-:W-:Y:S01]  /*30790*/  IMAD.MOV.U32 R13, RZ, RZ, R5 ;  /* 0x000000ffff0d7224 */ /* 0x000fe200078e0005 */
[----:B------:R-:W-:Y:S01]  /*307a0*/  MOV R12, 0x2 ;  /* 0x00000002000c7802 */ /* 0x000fe20000000f00 */
[----:B------:R-:W-:-:S07]  /*307b0*/  IMAD.MOV.U32 R3, RZ, RZ, R14 ;  /* 0x000000ffff037224 */ /* 0x000fce00078e000e */
[----:B------:R-:W-:Y:S05]  /*307c0*/  WARPSYNC.COLLECTIVE R15, `(.L_x_2148) ;  /* 0x000000000f087348 */ /* 0x000fea0003c00000 */
[----:B------:R0:W1:Y:S02]  /*307d0*/  SHFL.IDX P6, R14, R13, R12, R11 ;  /* 0x0000000c0d0e7389 */ /* 0x00006400000c000b */
[----:B01----:R-:W-:Y:S01]  /*307e0*/  ENDCOLLECTIVE ;  /* 0x000000000000791b */ /* 0x003fe20003800000 */
.L_x_2148:
        /* <DEDUP_REMOVED lines=16> */
.L_x_2149:
[----:B------:R-:W-:Y:S02]  /*308f0*/  IMAD.MOV.U32 R13, RZ, RZ, R5 ;  /* 0x000000ffff0d7224 */ /* 0x000fe400078e0005 */
[----:B------:R-:W-:Y:S02]  /*30900*/  IMAD.MOV.U32 R12, RZ, RZ, 0x3 ;  /* 0x00000003ff0c7424 */ /* 0x000fe400078e00ff */
[----:B------:R-:W-:-:S07]  /*30910*/  IMAD.MOV.U32 R3, RZ, RZ, R14 ;  /* 0x000000ffff037224 */ /* 0x000fce00078e000e */
[----:B------:R-:W-:Y:S05]  /*30920*/  WARPSYNC.COLLECTIVE R15, `(.L_x_2150) ;  /* 0x000000000f087348 */ /* 0x000fea0003c00000 */
[----:B------:R0:W1:Y:S02]  /*30930*/  SHFL.IDX P6, R14, R13, R12, R11 ;  /* 0x0000000c0d0e7389 */ /* 0x00006400000c000b */
[----:B01----:R-:W-:Y:S01]  /*30940*/  ENDCOLLECTIVE ;  /* 0x000000000000791b */ /* 0x003fe20003800000 */
.L_x_2150:
        /* <DEDUP_REMOVED lines=10> */
.L_x_2151:
[----:B------:R-:W-:Y:S01]  /*309f0*/  @!PT LDS RZ, [RZ] ;  /* 0x00000000fffff984 */ /* 0x000fe20000000800 */
[----:B------:R-:W-:Y:S01]  /*30a00*/  @!PT LDS RZ, [RZ] ;  /* 0x00000000fffff984 */ /* 0x000fe20000000800 */
[----:B------:R-:W-:Y:S01]  /*30a10*/  @!PT LDS RZ, [RZ] ;  /* 0x00000000fffff984 */ /* 0x000fe20000000800 */
[----:B------:R-:W-:Y:S04]  /*30a20*/  @P2 LDGSTS.E.BYPASS.LTC128B.128 [R7+0x17400], desc[UR42][R2.64], !P4 ;  /* 0x1740000002072fae */ /* 0x000fe8000e101d6a */
[----:B------:R-:W-:Y:S01]  /*30a30*/  @P2 LDGSTS.E.BYPASS.LTC128B.128 [R7+0x19400], desc[UR42][R2.64+0x40], !P5 ;  /* 0x1940004002072fae */ /* 0x000fe2000e901d6a */
[----:B------:R-:W-:-:S03]  /*30a40*/  LOP3.LUT P5, RZ, R22, 0x40000000, RZ, 0xc0, !PT ;  /* 0x4000000016ff7812 */ /* 0x000fc600078ac0ff */
[----:B------:R0:W-:Y:S02]  /*30a50*/  @P2 LDGSTS.E.BYPASS.LTC128B.128 [R7+0x1b400], desc[UR42][R2.64+0x80], !P1 ;  /* 0x1b40008002072fae */ /* 0x0001e4000c901d6a */
[----:B0-----:R-:W-:Y:S01]  /*30a60*/  IMAD.MOV.U32 R2, RZ, RZ, R14 ;  /* 0x000000ffff027224 */ /* 0x001fe200078e000e */
[----:B------:R-:W-:Y:S07]  /*30a70*/  BRA `(.L_x_2152) ;  /* 0xffffff8000407947 */ /* 0x000fee000383ffff */
.L_x_1918:
[----:B------:R-:W-:Y:S02]  /*30a80*/  IMAD.MOV.U32 R13, RZ, RZ, R0 ;  /* 0x000000ffff0d7224 */ /* 0x000fe400078e0000 */
[----:B------:R-:W-:Y:S02]  /*30a90*/  IMAD.MOV.U32 R12, RZ, RZ, RZ ;  /* 0x000000ffff0c7224 */ /* 0x000fe400078e00ff */
[----:B------:R-:W-:Y:S02]  /*30aa0*/  IMAD.MOV.U32 R11, RZ, RZ, 0x1c1f ;  /* 0x00001c1fff0b7424 */ /* 0x000fe400078e00ff */
[----:B------:R-:W-:Y:S02]  /*30ab0*/  IMAD.MOV.U32 R15, RZ, RZ, -0x1 ;  /* 0xffffffffff0f7424 */ /* 0x000fe400078e00ff */
[----:B------:R-:W-:Y:S02]  /*30ac0*/  IMAD R27, R27, R7, RZ ;  /* 0x000000071b1b7224 */ /* 0x000fe400078e02ff */
[----:B------:R-:W-:-:S07]  /*30ad0*/  IMAD.IADD R17, R9, 0x1, R17 ;  /* 0x0000000109117824 */ /* 0x000fce00078e0211 */
[----:B-----5:R-:W-:Y:S05]  /*30ae0*/  WARPSYNC.COLLECTIVE R15, `(.L_x_2153) ;  /* 0x000000000f087348 */ /* 0x020fea0003c00000 */
[----:B------:R0:W1:Y:S02]  /*30af0*/  SHFL.IDX P6, R14, R13, R12, R11 ;  /* 0x0000000c0d0e7389 */ /* 0x00006400000c000b */
[----:B01---5:R-:W-:Y:S01]  /*30b00*/  ENDCOLLECTIVE ;  /* 0x000000000000791b */ /* 0x023fe20003800000 */
.L_x_2153:
[C---:B------:R-:W-:Y:S01]  /*30b10*/  VIADD R6, R17.reuse, 0x20 ;  /* 0x0000002011067836 */ /* 0x040fe20000000000 */
[----:B------:R-:W-:Y:S01]  /*30b20*/  ISETP.GE.AND P1, PT, R17, R27, PT ;  /* 0x0000001b1100720c */ /* 0x000fe20003f26270 */
[----:B------:R-:W-:Y:S02]  /*30b30*/  IMAD.MOV.U32 R13, RZ, RZ, R4 ;  /* 0x000000ffff0d7224 */ /* 0x000fe400078e0004 */
[----:B------:R-:W-:-:S10]  /*30b40*/  IMAD.MOV.U32 R2, RZ, RZ, R14 ;  /* 0x000000ffff027224 */ /* 0x000fd400078e000e */
[----:B------:R-:W-:Y:S05]  /*30b50*/  WARPSYNC.COLLECTIVE R15, `(.L_x_2154) ;  /* 0x000000000f087348 */ /* 0x000fea0003c00000 */
[----:B------:R0:W1:Y:S02]  /*30b60*/  SHFL.IDX P6, R14, R13, R12, R11 ;  /* 0x0000000c0d0e7389 */ /* 0x00006400000c000b */
[----:B01----:R-:W-:Y:S01]  /*30b70*/  ENDCOLLECTIVE ;  /* 0x000000000000791b */ /* 0x003fe20003800000 */
.L_x_2154:
[----:B------:R-:W-:Y:S02]  /*30b80*/  IMAD.MOV.U32 R13, RZ, RZ, R0 ;  /* 0x000000ffff0d7224 */ /* 0x000fe400078e0000 */
[----:B------:R-:W-:Y:S02]  /*30b90*/  IMAD.MOV.U32 R12, RZ, RZ, 0x1 ;  /* 0x00000001ff0c7424 */ /* 0x000fe400078e00ff */
[----:B------:R-:W-:-:S07]  /*30ba0*/  IMAD.MOV.U32 R3, RZ, RZ, R14 ;  /* 0x000000ffff037224 */ /* 0x000fce00078e000e */
[----:B------:R-:W-:Y:S05]  /*30bb0*/  WARPSYNC.COLLECTIVE R15, `(.L_x_2155) ;  /* 0x000000000f087348 */ /* 0x000fea0003c00000 */
[----:B------:R0:W1:Y:S02]  /*30bc0*/  SHFL.IDX P6, R14, R13, R12, R11 ;  /* 0x0000000c0d0e7389 */ /* 0x00006400000c000b */
[----:B01----:R-:W-:Y:S01]  /*30bd0*/  ENDCOLLECTIVE ;  /* 0x000000000000791b */ /* 0x003fe20003800000 */
.L_x_2155:
        /* <DEDUP_REMOVED lines=17> */
.L_x_2156:
[----:B------:R-:W-:Y:S02]  /*30cf0*/  IMAD.MOV.U32 R13, RZ, RZ, R0 ;  /* 0x000000ffff0d7224 */ /* 0x000fe400078e0000 */
[----:B------:R-:W-:Y:S02]  /*30d00*/  IMAD.MOV.U32 R12, RZ, RZ, 0x2 ;  /* 0x00000002ff0c7424 */ /* 0x000fe400078e00ff */
[----:B------:R-:W-:-:S07]  /*30d10*/  IMAD.MOV.U32 R3, RZ, RZ, R14 ;  /* 0x000000ffff037224 */ /* 0x000fce00078e000e */
[----:B------:R-:W-:Y:S05]  /*30d20*/  WARPSYNC.COLLECTIVE R15, `(.L_x_2157) ;  /* 0x000000000f087348 */ /* 0x000fea0003c00000 */
[----:B------:R0:W1:Y:S02]  /*30d30*/  SHFL.IDX P6, R14, R13, R12, R11 ;  /* 0x0000000c0d0e7389 */ /* 0x00006400000c000b */
[----:B01----:R-:W-:Y:S01]  /*30d40*/  ENDCOLLECTIVE ;  /* 0x000000000000791b */ /* 0x003fe20003800000 */
.L_x_2157:
[----:B------:R-:W-:-:S05]  /*30d50*/  @!P1 IADD3 R3, P4, R35, R3, RZ ;  /* 0x0000000323039210 */ /* 0x000fca0007f9e0ff */
[----:B------:R-:W-:-:S05]  /*30d60*/  @!P1 IMAD.X R2, RZ, RZ, R2, P4 ;  /* 0x000000ffff029224 */ /* 0x000fca00020e0602 */
        /* <DEDUP_REMOVED lines=10> */
[----:B0-----:R-:W-:-:S05]  /*30e10*/  VIADD R2, R17, 0x40 ;  /* 0x0000004011027836 */ /* 0x001fca0000000000 */
[----:B------:R-:W-:Y:S01]  /*30e20*/  ISETP.GE.AND P1, PT, R2, R27, PT ;  /* 0x0000001b0200720c */ /* 0x000fe20003f26270 */
[----:B------:R-:W-:-:S12]  /*30e30*/  IMAD.MOV.U32 R2, RZ, RZ, R14 ;  /* 0x000000ffff027224 */ /* 0x000fd800078e000e */
[----:B------:R-:W-:Y:S05]  /*30e40*/  WARPSYNC.COLLECTIVE R15, `(.L_x_2158) ;  /* 0x000000000f087348 */ /* 0x000fea0003c00000 */
[----:B------:R0:W1:Y:S02]  /*30e50*/  SHFL.IDX P6, R14, R13, R12, R11 ;  /* 0x0000000c0d0e7389 */ /* 0x00006400000c000b */
[----:B01----:R-:W-:Y:S01]  /*30e60*/  ENDCOLLECTIVE ;  /* 0x000000000000791b */ /* 0x003fe20003800000 */
.L_x_2158:
[----:B------:R-:W-:Y:S02]  /*30e70*/  IMAD.MOV.U32 R13, RZ, RZ, R0 ;  /* 0x000000ffff0d7224 */ /* 0x000fe400078e0000 */
[----:B------:R-:W-:Y:S02]  /*30e80*/  IMAD.MOV.U32 R12, RZ, RZ, 0x3 ;  /* 0x00000003ff0c7424 */ /* 0x000fe400078e00ff */
[----:B------:R-:W-:-:S07]  /*30e90*/  IMAD.MOV.U32 R3, RZ, RZ, R14 ;  /* 0x000000ffff037224 */ /* 0x000fce00078e000e */
[----:B------:R-:W-:Y:S05]  /*30ea0*/  WARPSYNC.COLLECTIVE R15, `(.L_x_2159) ;  /* 0x000000000f087348 */ /* 0x000fea0003c00000 */
[----:B------:R0:W1:Y:S02]  /*30eb0*/  SHFL.IDX P6, R14, R13, R12, R11 ;  /* 0x0000000c0d0e7389 */ /* 0x00006400000c000b */
[----:B01----:R-:W-:Y:S01]  /*30ec0*/  ENDCOLLECTIVE ;  /* 0x000000000000791b */ /* 0x003fe20003800000 */
.L_x_2159:
        /* <DEDUP_REMOVED lines=10> */
.L_x_2160:
[----:B------:R-:W-:Y:S01]  /*30f70*/  @!PT LDS RZ, [RZ] ;  /* 0x00000000fffff984 */ /* 0x000fe20000000800 */
[----:B------:R-:W-:Y:S01]  /*30f80*/  @!PT LDS RZ, [RZ] ;  /* 0x00000000fffff984 */ /* 0x000fe20000000800 */
[----:B------:R-:W-:Y:S01]  /*30f90*/  @!PT LDS RZ, [RZ] ;  /* 0x00000000fffff984 */ /* 0x000fe20000000800 */
[----:B------:R-:W-:Y:S04]  /*30fa0*/  @!P1 LDGSTS.E.BYPASS.LTC128B.128 [R8+0x11400], desc[UR42][R2.64], !P3 ;  /* 0x1140000002089fae */ /* 0x000fe8000d901d6a */
[----:B------:R-:W-:Y:S04]  /*30fb0*/  @!P1 LDGSTS.E.BYPASS.LTC128B.128 [R8+0x13400], desc[UR42][R2.64+0x40], !P2 ;  /* 0x1340004002089fae */ /* 0x000fe8000d101d6a */
[----:B------:R0:W-:Y:S02]  /*30fc0*/  @!P1 LDGSTS.E.BYPASS.LTC128B.128 [R8+0x15400], desc[UR42][R2.64+0x80], !P0 ;  /* 0x1540008002089fae */ /* 0x0001e4000c101d6a */
[----:B0-----:R-:W-:Y:S01]  /*30fd0*/  IMAD.MOV.U32 R2, RZ, RZ, R14 ;  /* 0x000000ffff027224 */ /* 0x001fe200078e000e */
[----:B------:R-:W-:Y:S06]  /*30fe0*/  BRA `(.L_x_2161) ;  /* 0xffffff8400587947 */ /* 0x000fec000383ffff */
.L_x_1923:
[----:B-1----:R1:W2:Y:S02]  /*30ff0*/  SYNCS.PHASECHK.TRANS64.TRYWAIT P0, [R23+URZ+0x22820], R0 ;  /* 0x02282000170075a7 */ /* 0x0022a4000800017f */
[----:B--2---:R-:W-:Y:S05]  /*31000*/  @!P0 NANOSLEEP.SYNCS 0x989680 ;  /* 0x009896800000895d */ /* 0x004fea0003900000 */
[----:B------:R-:W2:Y:S02]  /*31010*/  @!P0 SYNCS.PHASECHK.TRANS64 P0, [R23+URZ+0x22820], R0 ;  /* 0x02282000170085a7 */ /* 0x000ea4000800007f */
[----:B--2---:R-:W-:Y:S05]  /*31020*/  @!P0 BRA `(.L_x_1923) ;  /* 0xfffffffc00f08947 */ /* 0x004fea000383ffff */
[----:B------:R-:W-:Y:S05]  /*31030*/  BRA `(.L_x_2162) ;  /* 0xffffff8400d07947 */ /* 0x000fea000383ffff */
.L_x_1927:
[----:B0-----:R0:W1:Y:S02]  /*31040*/  SYNCS.PHASECHK.TRANS64.TRYWAIT P0, [R0+URZ+0x22880], R10 ;  /* 0x0228800a000075a7 */ /* 0x001064000800017f */
[----:B-1----:R-:W-:Y:S05]  /*31050*/  @!P0 NANOSLEEP.SYNCS 0x989680 ;  /* 0x009896800000895d */ /* 0x002fea0003900000 */
[----:B------:R-:W1:Y:S02]  /*31060*/  @!P0 SYNCS.PHASECHK.TRANS64 P0, [R0+URZ+0x22880], R10 ;  /* 0x0228800a000085a7 */ /* 0x000e64000800007f */
[----:B-1----:R-:W-:Y:S05]  /*31070*/  @!P0 BRA `(.L_x_1927) ;  /* 0xfffffffc00f08947 */ /* 0x002fea000383ffff */
[----:B------:R-:W-:Y:S05]  /*31080*/  BRA `(.L_x_2163) ;  /* 0xffffff8800887947 */ /* 0x000fea000383ffff */
.L_x_1928:
        /* <DEDUP_REMOVED lines=8> */
.L_x_2165:
[----:B------:R-:W-:Y:S05]  /*31110*/  BSYNC B0 ;  /* 0x0000000000007941 */ /* 0x000fea0003800000 */
.L_x_2164:
        /* <DEDUP_REMOVED lines=10> */
.L_x_2166:
[----:B------:R-:W-:Y:S02]  /*311c0*/  IMAD.MOV.U32 R13, RZ, RZ, R27 ;  /* 0x000000ffff0d7224 */ /* 0x000fe400078e001b */
[----:B------:R-:W-:Y:S01]  /*311d0*/  IMAD.MOV.U32 R12, RZ, RZ, 0x1 ;  /* 0x00000001ff0c7424 */ /* 0x000fe200078e00ff */
[----:B------:R-:W-:-:S07]  /*311e0*/  MOV R2, R14 ;  /* 0x0000000e00027202 */ /* 0x000fce0000000f00 */
[----:B------:R-:W-:Y:S05]  /*311f0*/  WARPSYNC.COLLECTIVE R15, `(.L_x_2167) ;  /* 0x000000000f087348 */ /* 0x000fea0003c00000 */
[----:B------:R0:W1:Y:S02]  /*31200*/  SHFL.IDX P6, R14, R13, R12, R11 ;  /* 0x0000000c0d0e7389 */ /* 0x00006400000c000b */
[----:B01----:R-:W-:Y:S01]  /*31210*/  ENDCOLLECTIVE ;  /* 0x000000000000791b */ /* 0x003fe20003800000 */
.L_x_2167:
        /* <DEDUP_REMOVED lines=12> */
.L_x_2168:
[----:B------:R-:W-:Y:S02]  /*312e0*/  IMAD.MOV.U32 R13, RZ, RZ, R27 ;  /* 0x000000ffff0d7224 */ /* 0x000fe400078e001b */
[----:B------:R-:W-:Y:S02]  /*312f0*/  IMAD.MOV.U32 R12, RZ, RZ, 0x2 ;  /* 0x00000002ff0c7424 */ /* 0x000fe400078e00ff */
[----:B------:R-:W-:-:S07]  /*31300*/  IMAD.MOV.U32 R2, RZ, RZ, R14 ;  /* 0x000000ffff027224 */ /* 0x000fce00078e000e */
[----:B------:R-:W-:Y:S05]  /*31310*/  WARPSYNC.COLLECTIVE R15, `(.L_x_2169) ;  /* 0x000000000f087348 */ /* 0x000fea0003c00000 */
[----:B------:R0:W1:Y:S02]  /*31320*/  SHFL.IDX P6, R14, R13, R12, R11 ;  /* 0x0000000c0d0e7389 */ /* 0x00006400000c000b */
[----:B01----:R-:W-:Y:S01]  /*31330*/  ENDCOLLECTIVE ;  /* 0x000000000000791b */ /* 0x003fe20003800000 */
.L_x_2169:
        /* <DEDUP_REMOVED lines=12> */
.L_x_2170:
[----:B------:R-:W-:Y:S02]  /*31400*/  IMAD.MOV.U32 R13, RZ, RZ, R27 ;  /* 0x000000ffff0d7224 */ /* 0x000fe400078e001b */
[----:B------:R-:W-:Y:S02]  /*31410*/  IMAD.MOV.U32 R12, RZ, RZ, 0x3 ;  /* 0x00000003ff0c7424 */ /* 0x000fe400078e00ff */
[----:B------:R-:W-:-:S07]  /*31420*/  IMAD.MOV.U32 R2, RZ, RZ, R14 ;  /* 0x000000ffff027224 */ /* 0x000fce00078e000e */
[----:B------:R-:W-:Y:S05]  /*31430*/  WARPSYNC.COLLECTIVE R15, `(.L_x_2171) ;  /* 0x000000000f087348 */ /* 0x000fea0003c00000 */
[----:B------:R0:W1:Y:S02]  /*31440*/  SHFL.IDX P6, R14, R13, R12, R11 ;  /* 0x0000000c0d0e7389 */ /* 0x00006400000c000b */
[----:B01----:R-:W-:Y:S01]  /*31450*/  ENDCOLLECTIVE ;  /* 0x000000000000791b */ /* 0x003fe20003800000 */
.L_x_2171:
        /* <DEDUP_REMOVED lines=12> */
.L_x_2172:
[----:B------:R-:W-:Y:S01]  /*31520*/  IMAD.MOV.U32 R2, RZ, RZ, R14 ;  /* 0x000000ffff027224 */ /* 0x000fe200078e000e */
[----:B------:R-:W-:Y:S06]  /*31530*/  BRA `(.L_x_2173) ;  /* 0xffffff8800207947 */ /* 0x000fec000383ffff */
.L_x_1933:
[----:B---3--:R3:W4:Y:S02]  /*31540*/  SYNCS.PHASECHK.TRANS64.TRYWAIT P0, [R0+URZ+0x22840], R10 ;  /* 0x0228400a000075a7 */ /* 0x008724000800017f */
[----:B----4-:R-:W-:Y:S05]  /*31550*/  @!P0 NANOSLEEP.SYNCS 0x989680 ;  /* 0x009896800000895d */ /* 0x010fea0003900000 */
[----:B------:R-:W4:Y:S02]  /*31560*/  @!P0 SYNCS.PHASECHK.TRANS64 P0, [R0+URZ+0x22840], R10 ;  /* 0x0228400a000085a7 */ /* 0x000f24000800007f */
[----:B----4-:R-:W-:Y:S05]  /*31570*/  @!P0 BRA `(.L_x_1933) ;  /* 0xfffffffc00f08947 */ /* 0x010fea000383ffff */
[----:B------:R-:W-:Y:S05]  /*31580*/  BRA `(.L_x_2174) ;  /* 0xffffff8800747947 */ /* 0x000fea000383ffff */
.L_x_1934:
        /* <DEDUP_REMOVED lines=8> */
.L_x_2176:
[----:B------:R-:W-:Y:S05]  /*31610*/  BSYNC B0 ;  /* 0x0000000000007941 */ /* 0x000fea0003800000 */
.L_x_2175:
[----:B------:R-:W-:Y:S01]  /*31620*/  IMAD.MOV.U32 R13, RZ, RZ, R7 ;  /* 0x000000ffff0d7224 */ /* 0x000fe200078e0007 */
[----:B------:R-:W-:Y:S01]  /*31630*/  MOV R3, R14 ;  /* 0x0000000e00037202 */ /* 0x000fe20000000f00 */
[----:B------:R-:W-:Y:S02]  /*31640*/  IMAD.MOV.U32 R12, RZ, RZ, RZ ;  /* 0x000000ffff0c7224 */ /* 0x000fe400078e00ff */
[----:B------:R-:W-:Y:S02]  /*31650*/  IMAD.MOV.U32 R11, RZ, RZ, 0x1c1f ;  /* 0x00001c1fff0b7424 */ /* 0x000fe400078e00ff */
[----:B------:R-:W-:Y:S02]  /*31660*/  IMAD.MOV.U32 R15, RZ, RZ, -0x1 ;  /* 0xffffffffff0f7424 */ /* 0x000fe400078e00ff */
[----:B------:R-:W-:-:S07]  /*31670*/  IMAD.IADD R6, R23, 0x1, R6 ;  /* 0x0000000117067824 */ /* 0x000fce00078e0206 */
[----:B------:R-:W-:Y:S05]  /*31680*/  WARPSYNC.COLLECTIVE R15, `(.L_x_2177) ;  /* 0x000000000f087348 */ /* 0x000fea0003c00000 */
[----:B------:R0:W1:Y:S02]  /*31690*/  SHFL.IDX P6, R14, R13, R12, R11 ;  /* 0x0000000c0d0e7389 */ /* 0x00006400000c000b */
[----:B01----:R-:W-:Y:S01]  /*316a0*/  ENDCOLLECTIVE ;  /* 0x000000000000791b */ /* 0x003fe20003800000 */
.L_x_2177:
[----:B------:R-:W-:Y:S02]  /*316b0*/  IMAD.MOV.U32 R13, RZ, RZ, R8 ;  /* 0x000000ffff0d7224 */ /* 0x000fe400078e0008 */
[----:B------:R-:W-:Y:S02]  /*316c0*/  IMAD.MOV.U32 R12, RZ, RZ, 0x1 ;  /* 0x00000001ff0c7424 */ /* 0x000fe400078e00ff */
[----:B------:R-:W-:-:S07]  /*316d0*/  IMAD.MOV.U32 R2, RZ, RZ, R14 ;  /* 0x000000ffff027224 */ /* 0x000fce00078e000e */
[----:B------:R-:W-:Y:S05]  /*316e0*/  WARPSYNC.COLLECTIVE R15, `(.L_x_2178) ;  /* 0x000000000f087348 */ /* 0x000fea0003c00000 */
[----:B------:R0:W1:Y:S02]  /*316f0*/  SHFL.IDX P6, R14, R13, R12, R11 ;  /* 0x0000000c0d0e7389 */ /* 0x00006400000c000b */
[----:B01----:R-:W-:Y:S01]  /*31700*/  ENDCOLLECTIVE ;  /* 0x000000000000791b */ /* 0x003fe20003800000 */
.L_x_2178:
        /* <DEDUP_REMOVED lines=13> */
.L_x_2179:
[----:B------:R-:W-:Y:S02]  /*317e0*/  IMAD.MOV.U32 R13, RZ, RZ, R8 ;  /* 0x000000ffff0d7224 */ /* 0x000fe400078e0008 */
[----:B------:R-:W-:Y:S02]  /*317f0*/  IMAD.MOV.U32 R12, RZ, RZ, 0x2 ;  /* 0x00000002ff0c7424 */ /* 0x000fe400078e00ff */
[----:B------:R-:W-:-:S07]  /*31800*/  IMAD.MOV.U32 R2, RZ, RZ, R14 ;  /* 0x000000ffff027224 */ /* 0x000fce00078e000e */
[----:B------:R-:W-:Y:S05]  /*31810*/  WARPSYNC.COLLECTIVE R15, `(.L_x_2180) ;  /* 0x000000000f087348 */ /* 0x000fea0003c00000 */
[----:B------:R0:W1:Y:S02]  /*31820*/  SHFL.IDX P6, R14, R13, R12, R11 ;  /* 0x0000000c0d0e7389 */ /* 0x00006400000c000b */
[----:B01----:R-:W-:Y:S01]  /*31830*/  ENDCOLLECTIVE ;  /* 0x000000000000791b */ /* 0x003fe20003800000 */
.L_x_2180:
        /* <DEDUP_REMOVED lines=13> */
.L_x_2181:
[----:B------:R-:W-:Y:S02]  /*31910*/  IMAD.MOV.U32 R13, RZ, RZ, R8 ;  /* 0x000000ffff0d7224 */ /* 0x000fe400078e0008 */
[----:B------:R-:W-:Y:S02]  /*31920*/  IMAD.MOV.U32 R12, RZ, RZ, 0x3 ;  /* 0x00000003ff0c7424 */ /* 0x000fe400078e00ff */
[----:B------:R-:W-:-:S07]  /*31930*/  IMAD.MOV.U32 R2, RZ, RZ, R14 ;  /* 0x000000ffff027224 */ /* 0x000fce00078e000e */
[----:B------:R-:W-:Y:S05]  /*31940*/  WARPSYNC.COLLECTIVE R15, `(.L_x_2182) ;  /* 0x000000000f087348 */ /* 0x000fea0003c00000 */
[----:B------:R0:W1:Y:S02]  /*31950*/  SHFL.IDX P6, R14, R13, R12, R11 ;  /* 0x0000000c0d0e7389 */ /* 0x00006400000c000b */
[----:B01----:R-:W-:Y:S01]  /*31960*/  ENDCOLLECTIVE ;  /* 0x000000000000791b */ /* 0x003fe20003800000 */
.L_x_2182:
        /* <DEDUP_REMOVED lines=13> */
.L_x_2183:
[----:B------:R-:W-:Y:S01]  /*31a40*/  MOV R2, R14 ;  /* 0x0000000e00027202 */ /* 0x000fe20000000f00 */
[----:B------:R-:W-:Y:S06]  /*31a50*/  BRA `(.L_x_2184) ;  /* 0xffffff8800007947 */ /* 0x000fec000383ffff */
.L_x_1939:
[----:B0-----:R0:W2:Y:S02]  /*31a60*/  SYNCS.PHASECHK.TRANS64.TRYWAIT P1, [R17+URZ+0x22870], R0 ;  /* 0x02287000110075a7 */ /* 0x0010a4000802017f */
[----:B--2---:R-:W-:Y:S05]  /*31a70*/  @!P1 NANOSLEEP.SYNCS 0x989680 ;  /* 0x009896800000995d */ /* 0x004fea0003900000 */
[----:B------:R-:W2:Y:S02]  /*31a80*/  @!P1 SYNCS.PHASECHK.TRANS64 P1, [R17+URZ+0x22870], R0 ;  /* 0x02287000110095a7 */ /* 0x000ea4000802007f */
[----:B--2---:R-:W-:Y:S05]  /*31a90*/  @!P1 BRA `(.L_x_1939) ;  /* 0xfffffffc00f09947 */ /* 0x004fea000383ffff */
[----:B------:R-:W-:Y:S05]  /*31aa0*/  BRA `(.L_x_2185) ;  /* 0xffffff88006c7947 */ /* 0x000fea000383ffff */
.L_x_1941:
[----:B0-----:R0:W2:Y:S02]  /*31ab0*/  SYNCS.PHASECHK.TRANS64.TRYWAIT P1, [R17+URZ+0x22860], R0 ;  /* 0x02286000110075a7 */ /* 0x0010a4000802017f */
[----:B--2---:R-:W-:Y:S05]  /*31ac0*/  @!P1 NANOSLEEP.SYNCS 0x989680 ;  /* 0x009896800000995d */ /* 0x004fea0003900000 */
[----:B------:R-:W2:Y:S02]  /*31ad0*/  @!P1 SYNCS.PHASECHK.TRANS64 P1, [R17+URZ+0x22860], R0 ;  /* 0x02286000110095a7 */ /* 0x000ea4000802007f */
[----:B--2---:R-:W-:Y:S05]  /*31ae0*/  @!P1 BRA `(.L_x_1941) ;  /* 0xfffffffc00f09947 */ /* 0x004fea000383ffff */
[----:B------:R-:W-:Y:S05]  /*31af0*/  BRA `(.L_x_2186) ;  /* 0xffffff88007c7947 */ /* 0x000fea000383ffff */
.L_x_1949:
[----:B-1----:R1:W2:Y:S02]  /*31b00*/  SYNCS.PHASECHK.TRANS64.TRYWAIT P1, [R17+URZ+0x22870], R0 ;  /* 0x02287000110075a7 */ /* 0x0022a4000802017f */
[----:B--2---:R-:W-:Y:S05]  /*31b10*/  @!P1 NANOSLEEP.SYNCS 0x989680 ;  /* 0x009896800000995d */ /* 0x004fea0003900000 */
[----:B------:R-:W2:Y:S02]  /*31b20*/  @!P1 SYNCS.PHASECHK.TRANS64 P1, [R17+URZ+0x22870], R0 ;  /* 0x02287000110095a7 */ /* 0x000ea4000802007f */
[----:B--2---:R-:W-:Y:S05]  /*31b30*/  @!P1 BRA `(.L_x_1949) ;  /* 0xfffffffc00f09947 */ /* 0x004fea000383ffff */
[----:B------:R-:W-:Y:S05]  /*31b40*/  BRA `(.L_x_2187) ;  /* 0xffffff9000147947 */ /* 0x000fea000383ffff */
.L_x_1951:
[----:B-1----:R1:W2:Y:S02]  /*31b50*/  SYNCS.PHASECHK.TRANS64.TRYWAIT P1, [R17+URZ+0x22860], R0 ;  /* 0x02286000110075a7 */ /* 0x0022a4000802017f */
[----:B--2---:R-:W-:Y:S05]  /*31b60*/  @!P1 NANOSLEEP.SYNCS 0x989680 ;  /* 0x009896800000995d */ /* 0x004fea0003900000 */
[----:B------:R-:W2:Y:S02]  /*31b70*/  @!P1 SYNCS.PHASECHK.TRANS64 P1, [R17+URZ+0x22860], R0 ;  /* 0x02286000110095a7 */ /* 0x000ea4000802007f */
[----:B--2---:R-:W-:Y:S05]  /*31b80*/  @!P1 BRA `(.L_x_1951) ;  /* 0xfffffffc00f09947 */ /* 0x004fea000383ffff */
[----:B------:R-:W-:Y:S05]  /*31b90*/  BRA `(.L_x_2188) ;  /* 0xffffff9000207947 */ /* 0x000fea000383ffff */
.L_x_1956:
        /* <DEDUP_REMOVED lines=8> */
.L_x_2190:
[----:B------:R-:W-:Y:S05]  /*31c20*/  BSYNC B0 ;  /* 0x0000000000007941 */ /* 0x000fea0003800000 */
.L_x_2189:
[----:B------:R-:W-:Y:S02]  /*31c30*/  IMAD.MOV.U32 R13, RZ, RZ, R16 ;  /* 0x000000ffff0d7224 */ /* 0x000fe400078e0010 */
[----:B------:R-:W-:Y:S02]  /*31c40*/  IMAD.MOV.U32 R12, RZ, RZ, 0x1 ;  /* 0x00000001ff0c7424 */ /* 0x000fe400078e00ff */
[----:B------:R-:W-:Y:S02]  /*31c50*/  IMAD.MOV.U32 R11, RZ, RZ, 0x1f ;  /* 0x0000001fff0b7424 */ /* 0x000fe400078e00ff */
[----:B------:R-:W-:Y:S02]  /*31c60*/  IMAD.MOV.U32 R15, RZ, RZ, -0x1 ;  /* 0xffffffffff0f7424 */ /* 0x000fe400078e00ff */
[----:B------:R-:W-:Y:S02]  /*31c70*/  IMAD.IADD R9, R19, 0x1, R8 ;  /* 0x0000000113097824 */ /* 0x000fe400078e0208 */
[----:B------:R-:W-:-:S07]  /*31c80*/  IMAD.MOV.U32 R0, RZ, RZ, R14 ;  /* 0x000000ffff007224 */ /* 0x000fce00078e000e */
[----:B------:R-:W-:Y:S05]  /*31c90*/  WARPSYNC.COLLECTIVE R15, `(.L_x_2191) ;  /* 0x000000000f087348 */ /* 0x000fea0003c00000 */
[----:B------:R0:W1:Y:S02]  /*31ca0*/  SHFL.IDX P6, R14, R13, R12, R11 ;  /* 0x0000000c0d0e7389 */ /* 0x00006400000c000b */
[----:B01----:R-:W-:Y:S01]  /*31cb0*/  ENDCOLLECTIVE ;  /* 0x000000000000791b */ /* 0x003fe20003800000 */
.L_x_2191:
[----:B------:R-:W-:Y:S02]  /*31cc0*/  ULDC UR4, c[0x0][0xc3c] ;  /* 0x00030f0000047ab9 */ /* 0x000fe40000000800 */
[----:B------:R-:W-:-:S13]  /*31cd0*/  ISETP.GE.OR P1, PT, R9, UR4, !P0 ;  /* 0x0000000409007c0c */ /* 0x000fda000c726670 */
[----:B------:R-:W0:Y:S08]  /*31ce0*/  @!P1 LDC.64 R2, c[0x0][0xc80] ;  /* 0x00032000ff029b82 */ /* 0x000e300000000a00 */
[----:B------:R-:W1:Y:S01]  /*31cf0*/  @!P1 LDC.64 R4, c[0x0][0xc78] ;  /* 0x00031e00ff049b82 */ /* 0x000e620000000a00 */
[----:B------:R-:W-:Y:S01]  /*31d00*/  CS2R R16, SRZ ;  /* 0x0000000000107805 */ /* 0x000fe2000001ff00 */
[----:B------:R-:W-:-:S02]  /*31d10*/  IMAD.MOV.U32 R11, RZ, RZ, RZ ;  /* 0x000000ffff0b7224 */ /* 0x000fc400078e00ff */
[----:B------:R-:W-:Y:S02]  /*31d20*/  IMAD.MOV.U32 R6, RZ, RZ, R14 ;  /* 0x000000ffff067224 */ /* 0x000fe400078e000e */
[----:B0-----:R-:W-:-:S05]  /*31d30*/  @!P1 IMAD.WIDE R2, R9, 0x4, R2 ;  /* 0x0000000409029825 */ /* 0x001fca00078e0202 */
[----:B------:R1:W2:Y:S02]  /*31d40*/  @!P1 LDG.E R7, desc[UR42][R2.64] ;  /* 0x0000002a02079981 */ /* 0x0002a4000c1e1900 */
[----:B-1----:R-:W-:-:S05]  /*31d50*/  @!P1 IMAD.WIDE R2, R9, 0x4, R4 ;  /* 0x0000000409029825 */ /* 0x002fca00078e0204 */
[----:B------:R-:W3:Y:S01]  /*31d60*/  @!P1 LDG.E R4, desc[UR42][R2.64] ;  /* 0x0000002a02049981 */ /* 0x000ee2000c1e1900 */
[----:B------:R-:W-:Y:S01]  /*31d70*/  IMAD.MOV.U32 R5, RZ, RZ, RZ ;  /* 0x000000ffff057224 */ /* 0x000fe200078e00ff */
[C---:B------:R-:W-:Y:S02]  /*31d80*/  ISETP.GE.U32.AND P2, PT, R8.reuse, 0x2, PT ;  /* 0x000000020800780c */ /* 0x040fe40003f46070 */
[C---:B------:R-:W-:Y:S02]  /*31d90*/  ISETP.GE.U32.AND P3, PT, R8.reuse, 0x4, PT ;  /* 0x000000040800780c */ /* 0x040fe40003f66070 */
[C---:B------:R-:W-:Y:S02]  /*31da0*/  ISETP.GE.U32.AND P4, PT, R8.reuse, 0x8, PT ;  /* 0x000000080800780c */ /* 0x040fe40003f86070 */
[C---:B------:R-:W-:Y:S01]  /*31db0*/  ISETP.GE.U32.AND P5, PT, R8.reuse, 0x10, PT ;  /* 0x000000100800780c */ /* 0x040fe20003fa6070 */
[----:B--2---:R-:W-:Y:S02]  /*31dc0*/  @!P1 IMAD.MOV.U32 R17, RZ, RZ, R7 ;  /* 0x000000ffff119224 */ /* 0x004fe400078e0007 */
[----:B---3--:R-:W-:Y:S01]  /*31dd0*/  @!P1 IMAD.MOV.U32 R5, RZ, RZ, R4 ;  /* 0x000000ffff059224 */ /* 0x008fe200078e0004 */
[----:B------:R-:W-:-:S03]  /*31de0*/  ISETP.NE.AND P1, PT, R8, RZ, PT ;  /* 0x000000ff0800720c */ /* 0x000fc60003f25270 */
[----:B------:R-:W-:-:S10]  /*31df0*/  IMAD R13, R5, R17, RZ ;  /* 0x00000011050d7224 */ /* 0x000fd400078e02ff */
[----:B------:R-:W-:Y:S05]  /*31e00*/  WARPSYNC.COLLECTIVE R15, `(.L_x_2192) ;  /* 0x000000000f087348 */ /* 0x000fea0003c00000 */
[----:B------:R0:W1:Y:S02]  /*31e10*/  SHFL.UP P6, R14, R13, R12, R11 ;  /* 0x0400000c0d0e7389 */ /* 0x00006400000c000b */
[----:B01----:R-:W-:Y:S01]  /*31e20*/  ENDCOLLECTIVE ;  /* 0x000000000000791b */ /* 0x003fe20003800000 */
.L_x_2192:
[----:B------:R-:W-:Y:S01]  /*31e30*/  IMAD.MOV.U32 R12, RZ, RZ, 0x2 ;  /* 0x00000002ff0c7424 */ /* 0x000fe200078e00ff */
[----:B------:R-:W-:-:S05]  /*31e40*/  SEL R4, R14, RZ, P1 ;  /* 0x000000ff0e047207 */ /* 0x000fca0000800000 */
[----:B------:R-:W-:-:S04]  /*31e50*/  IMAD.IADD R4, R13, 0x1, R4 ;  /* 0x000000010d047824 */ /* 0x000fc800078e0204 */
[----:B------:R-:W-:-:S07]  /*31e60*/  IMAD.MOV.U32 R13, RZ, RZ, R4 ;  /* 0x000000ffff0d7224 */ /* 0x000fce00078e0004 */
[----:B------:R-:W-:Y:S05]  /*31e70*/  WARPSYNC.COLLECTIVE R15, `(.L_x_2193) ;  /* 0x000000000f087348 */ /* 0x000fea0003c00000 */
[----:B------:R0:W1:Y:S02]  /*31e80*/  SHFL.UP P6, R14, R13, R12, R11 ;  /* 0x0400000c0d0e7389 */ /* 0x00006400000c000b */
[----:B01----:R-:W-:Y:S01]  /*31e90*/  ENDCOLLECTIVE ;  /* 0x000000000000791b */ /* 0x003fe20003800000 */
.L_x_2193:
[----:B------:R-:W-:Y:S01]  /*31ea0*/  IMAD.MOV.U32 R12, RZ, RZ, 0x4 ;  /* 0x00000004ff0c7424 */ /* 0x000fe200078e00ff */
[----:B------:R-:W-:-:S05]  /*31eb0*/  SEL R3, R14, RZ, P2 ;  /* 0x000000ff0e037207 */ /* 0x000fca0001000000 */
[----:B------:R-:W-:-:S04]  /*31ec0*/  IMAD.IADD R2, R4, 0x1, R3 ;  /* 0x0000000104027824 */ /* 0x000fc800078e0203 */
[----:B------:R-:W-:-:S07]  /*31ed0*/  IMAD.MOV.U32 R13, RZ, RZ, R2 ;  /* 0x000000ffff0d7224 */ /* 0x000fce00078e0002 */
[----:B------:R-:W-:Y:S05]  /*31ee0*/  WARPSYNC.COLLECTIVE R15, `(.L_x_2194) ;  /* 0x000000000f087348 */ /* 0x000fea0003c00000 */
[----:B------:R0:W1:Y:S02]  /*31ef0*/  SHFL.UP P6, R14, R13, R12, R11 ;  /* 0x0400000c0d0e7389 */ /* 0x00006400000c000b */
[----:B01----:R-:W-:Y:S01]  /*31f00*/  ENDCOLLECTIVE ;  /* 0x000000000000791b */ /* 0x003fe20003800000 */
.L_x_2194:
[----:B------:R-:W-:Y:S02]  /*31f10*/  MOV R12, 0x8 ;  /* 0x00000008000c7802 */ /* 0x000fe40000000f00 */
[----:B------:R-:W-:-:S05]  /*31f20*/  SEL R3, R14, RZ, P3 ;  /* 0x000000ff0e037207 */ /* 0x000fca0001800000 */
[----:B------:R-:W-:-:S04]  /*31f30*/  IMAD.IADD R3, R2, 0x1, R3 ;  /* 0x0000000102037824 */ /* 0x000fc800078e0203 */
[----:B------:R-:W-:-:S07]  /*31f40*/  IMAD.MOV.U32 R13, RZ, RZ, R3 ;  /* 0x000000ffff0d7224 */ /* 0x000fce00078e0003 */
[----:B------:R-:W-:Y:S05]  /*31f50*/  WARPSYNC.COLLECTIVE R15, `(.L_x_2195) ;  /* 0x000000000f087348 */ /* 0x000fea0003c00000 */
[----:B------:R0:W1:Y:S02]  /*31f60*/  SHFL.UP P6, R14, R13, R12, R11 ;  /* 0x0400000c0d0e7389 */ /* 0x00006400000c000b */
[----:B01----:R-:W-:Y:S01]  /*31f70*/  ENDCOLLECTIVE ;  /* 0x000000000000791b */ /* 0x003fe20003800000 */
.L_x_2195:
[----:B------:R-:W-:Y:S01]  /*31f80*/  IMAD.MOV.U32 R12, RZ, RZ, 0x10 ;  /* 0x00000010ff0c7424 */ /* 0x000fe200078e00ff */
[----:B------:R-:W-:-:S05]  /*31f90*/  SEL R4, R14, RZ, P4 ;  /* 0x000000ff0e047207 */ /* 0x000fca0002000000 */
[----:B------:R-:W-:-:S04]  /*31fa0*/  IMAD.IADD R4, R3, 0x1, R4 ;  /* 0x0000000103047824 */ /* 0x000fc800078e0204 */
[----:B------:R-:W-:-:S07]  /*31fb0*/  IMAD.MOV.U32 R13, RZ, RZ, R4 ;  /* 0x000000ffff0d7224 */ /* 0x000fce00078e0004 */
[----:B------:R-:W-:Y:S05]  /*31fc0*/  WARPSYNC.COLLECTIVE R15, `(.L_x_2196) ;  /* 0x000000000f087348 */ /* 0x000fea0003c00000 */
[----:B------:R0:W1:Y:S02]  /*31fd0*/  SHFL.UP P6, R14, R13, R12, R11 ;  /* 0x0400000c0d0e7389 */ /* 0x00006400000c000b */
[----:B01----:R-:W-:Y:S01]  /*31fe0*/  ENDCOLLECTIVE ;  /* 0x000000000000791b */ /* 0x003fe20003800000 */
.L_x_2196:
[----:B------:R-:W-:Y:S02]  /*31ff0*/  IMAD.MOV.U32 R12, RZ, RZ, 0x1f ;  /* 0x0000001fff0c7424 */ /* 0x000fe400078e00ff */
[----:B------:R-:W-:Y:S01]  /*32000*/  IMAD.MOV.U32 R11, RZ, RZ, 0x1f ;  /* 0x0000001fff0b7424 */ /* 0x000fe200078e00ff */
[----:B------:R-:W-:-:S05]  /*32010*/  SEL R3, R14, RZ, P5 ;  /* 0x000000ff0e037207 */ /* 0x000fca0002800000 */
[----:B------:R-:W-:-:S04]  /*32020*/  IMAD.IADD R2, R4, 0x1, R3 ;  /* 0x0000000104027824 */ /* 0x000fc800078e0203 */
[----:B------:R-:W-:-:S07]  /*32030*/  IMAD.MOV.U32 R13, RZ, RZ, R2 ;  /* 0x000000ffff0d7224 */ /* 0x000fce00078e0002 */
[----:B------:R-:W-:Y:S05]  /*32040*/  WARPSYNC.COLLECTIVE R15, `(.L_x_2197) ;  /* 0x000000000f087348 */ /* 0x000fea0003c00000 */
[----:B------:R0:W1:Y:S02]  /*32050*/  SHFL.IDX P6, R14, R13, R12, R11 ;  /* 0x0000000c0d0e7389 */ /* 0x00006400000c000b */
[----:B01----:R-:W-:Y:S01]  /*32060*/  ENDCOLLECTIVE ;  /* 0x000000000000791b */ /* 0x003fe20003800000 */
.L_x_2197:
[----:B------:R-:W-:Y:S05]  /*32070*/  BRA `(.L_x_2198) ;  /* 0xffffff94000c7947 */ /* 0x000fea000383ffff */
.L_x_1959:
[----:B------:R-:W-:Y:S01]  /*32080*/  BSSY B0, `(.L_x_2199) ;  /* 0x0000007000007945 */ /* 0x000fe20003800000 */
[----:B------:R-:W-:Y:S02]  /*32090*/  IMAD.MOV.U32 R12, RZ, RZ, 0x1 ;  /* 0x00000001ff0c7424 */ /* 0x000fe400078e00ff */
[----:B------:R-:W-:Y:S02]  /*320a0*/  IMAD.MOV.U32 R11, RZ, RZ, RZ ;  /* 0x000000ffff0b7224 */ /* 0x000fe400078e00ff */
[----:B------:R-:W-:-:S07]  /*320b0*/  IMAD.MOV.U32 R15, RZ, RZ, -0x1 ;  /* 0xffffffffff0f7424 */ /* 0x000fce00078e00ff */
[----:B------:R-:W-:Y:S05]  /*320c0*/  WARPSYNC.COLLECTIVE R15, `(.L_x_2200) ;  /* 0x000000000f087348 */ /* 0x000fea0003c00000 */
[----:B------:R0:W1:Y:S02]  /*320d0*/  SHFL.UP P6, R14, R13, R12, R11 ;  /* 0x0400000c0d0e7389 */ /* 0x00006400000c000b */
[----:B01----:R-:W-:Y:S01]  /*320e0*/  ENDCOLLECTIVE ;  /* 0x000000000000791b */ /* 0x003fe20003800000 */
.L_x_2200:
[----:B------:R-:W-:Y:S05]  /*320f0*/  BSYNC B0 ;  /* 0x0000000000007941 */ /* 0x000fea0003800000 */
.L_x_2199:
[----:B------:R-:W-:Y:S01]  /*32100*/  SEL R14, R14, RZ, P1 ;  /* 0x000000ff0e0e7207 */ /* 0x000fe20000800000 */
[----:B------:R-:W-:Y:S02]  /*32110*/  IMAD.MOV.U32 R12, RZ, RZ, 0x2 ;  /* 0x00000002ff0c7424 */ /* 0x000fe400078e00ff */
[----:B------:R-:W-:Y:S02]  /*32120*/  IMAD.MOV.U32 R11, RZ, RZ, RZ ;  /* 0x000000ffff0b7224 */ /* 0x000fe400078e00ff */
[----:B------:R-:W-:Y:S02]  /*32130*/  IMAD.IADD R13, R13, 0x1, R14 ;  /* 0x000000010d0d7824 */ /* 0x000fe400078e020e */
[----:B------:R-:W-:-:S07]  /*32140*/  IMAD.MOV.U32 R15, RZ, RZ, -0x1 ;  /* 0xffffffffff0f7424 */ /* 0x000fce00078e00ff */
[----:B------:R-:W-:Y:S05]  /*32150*/  WARPSYNC.COLLECTIVE R15, `(.L_x_2201) ;  /* 0x000000000f087348 */ /* 0x000fea0003c00000 */
[----:B------:R0:W1:Y:S02]  /*32160*/  SHFL.UP P6, R14, R13, R12, R11 ;  /* 0x0400000c0d0e7389 */ /* 0x00006400000c000b */
[----:B01----:R-:W-:Y:S01]  /*32170*/  ENDCOLLECTIVE ;  /* 0x000000000000791b */ /* 0x003fe20003800000 */
.L_x_2201:
[----:B------:R-:W-:Y:S01]  /*32180*/  IMAD.MOV.U32 R12, RZ, RZ, 0x4 ;  /* 0x00000004ff0c7424 */ /* 0x000fe200078e00ff */
[----:B------:R-:W-:-:S05]  /*32190*/  SEL R14, R14, RZ, P2 ;  /* 0x000000ff0e0e7207 */ /* 0x000fca0001000000 */
[----:B------:R-:W-:-:S04]  /*321a0*/  IMAD.IADD R3, R13, 0x1, R14 ;  /* 0x000000010d037824 */ /* 0x000fc800078e020e */
[----:B------:R-:W-:-:S07]  /*321b0*/  IMAD.MOV.U32 R13, RZ, RZ, R3 ;  /* 0x000000ffff0d7224 */ /* 0x000fce00078e0003 */
[----:B------:R-:W-:Y:S05]  /*321c0*/  WARPSYNC.COLLECTIVE R15, `(.L_x_2202) ;  /* 0x000000000f087348 */ /* 0x000fea0003c00000 */
[----:B------:R0:W1:Y:S02]  /*321d0*/  SHFL.UP P6, R14, R13, R12, R11 ;  /* 0x0400000c0d0e7389 */ /* 0x00006400000c000b */
[----:B01----:R-:W-:Y:S01]  /*321e0*/  ENDCOLLECTIVE ;  /* 0x000000000000791b */ /* 0x003fe20003800000 */
.L_x_2202:
[----:B------:R-:W-:Y:S01]  /*321f0*/  IMAD.MOV.U32 R12, RZ, RZ, 0x8 ;  /* 0x00000008ff0c7424 */ /* 0x000fe200078e00ff */
[----:B------:R-:W-:-:S05]  /*32200*/  SEL R4, R14, RZ, P3 ;  /* 0x000000ff0e047207 */ /* 0x000fca0001800000 */
[----:B------:R-:W-:-:S04]  /*32210*/  IMAD.IADD R4, R3, 0x1, R4 ;  /* 0x0000000103047824 */ /* 0x000fc800078e0204 */
[----:B------:R-:W-:-:S07]  /*32220*/  IMAD.MOV.U32 R13, RZ, RZ, R4 ;  /* 0x000000ffff0d7224 */ /* 0x000fce00078e0004 */
[----:B------:R-:W-:Y:S05]  /*32230*/  WARPSYNC.COLLECTIVE R15, `(.L_x_2203) ;  /* 0x000000000f087348 */ /* 0x000fea0003c00000 */
[----:B------:R0:W1:Y:S02]  /*32240*/  SHFL.UP P6, R14, R13, R12, R11 ;  /* 0x0400000c0d0e7389 */ /* 0x00006400000c000b */
[----:B01----:R-:W-:Y:S01]  /*32250*/  ENDCOLLECTIVE ;  /* 0x000000000000791b */ /* 0x003fe20003800000 */
.L_x_2203:
[----:B------:R-:W-:Y:S01]  /*32260*/  IMAD.MOV.U32 R12, RZ, RZ, 0x10 ;  /* 0x00000010ff0c7424 */ /* 0x000fe200078e00ff */
[----:B------:R-:W-:-:S05]  /*32270*/  SEL R7, R14, RZ, P4 ;  /* 0x000000ff0e077207 */ /* 0x000fca0002000000 */
[----:B------:R-:W-:-:S04]  /*32280*/  IMAD.IADD R7, R4, 0x1, R7 ;  /* 0x0000000104077824 */ /* 0x000fc800078e0207 */
[----:B------:R-:W-:-:S07]  /*32290*/  IMAD.MOV.U32 R13, RZ, RZ, R7 ;  /* 0x000000ffff0d7224 */ /* 0x000fce00078e0007 */
[----:B------:R-:W-:Y:S05]  /*322a0*/  WARPSYNC.COLLECTIVE R15, `(.L_x_2204) ;  /* 0x000000000f087348 */ /* 0x000fea0003c00000 */
[----:B------:R0:W1:Y:S02]  /*322b0*/  SHFL.UP P6, R14, R13, R12, R11 ;  /* 0x0400000c0d0e7389 */ /* 0x00006400000c000b */
[----:B01----:R-:W-:Y:S01]  /*322c0*/  ENDCOLLECTIVE ;  /* 0x000000000000791b */ /* 0x003fe20003800000 */
.L_x_2204:
        /* <DEDUP_REMOVED lines=8> */
.L_x_2205:
[----:B------:R-:W-:Y:S05]  /*32350*/  BRA `(.L_x_2206) ;  /* 0xffffff9000f87947 */ /* 0x000fea000383ffff */
.L_x_1961:
[----:B------:R-:W-:Y:S01]  /*32360*/  BSSY B0, `(.L_x_2207) ;  /* 0x0000006000007945 */ /* 0x000fe20003800000 */
[----:B------:R-:W-:Y:S01]  /*32370*/  PLOP3.LUT P6, PT, P6, PT, PT, 0x8, 0x0 ;  /* 0x000000000000781c */ /* 0x000fe200037ce170 */
[----:B------:R-:W-:-:S12]  /*32380*/  IMAD.MOV.U32 R15, RZ, RZ, -0x1 ;  /* 0xffffffffff0f7424 */ /* 0x000fd800078e00ff */
[----:B0-----:R-:W-:Y:S05]  /*32390*/  WARPSYNC.COLLECTIVE R15, `(.L_x_2208) ;  /* 0x000000000f087348 */ /* 0x001fea0003c00000 */
[----:B------:R-:W-:Y:S01]  /*323a0*/  VOTE.ANY R14, PT, P6 ;  /* 0x00000000000e7806 */ /* 0x000fe200030e0100 */
[----:B0-----:R-:W-:Y:S06]  /*323b0*/  ENDCOLLECTIVE ;  /* 0x000000000000791b */ /* 0x001fec0003800000 */
.L_x_2208:
[----:B------:R-:W-:Y:S05]  /*323c0*/  BSYNC B0 ;  /* 0x0000000000007941 */ /* 0x000fea0003800000 */
.L_x_2207:
[----:B------:R-:W-:Y:S02]  /*323d0*/  IMAD.MOV.U32 R3, RZ, RZ, R14 ;  /* 0x000000ffff037224 */ /* 0x000fe400078e000e */
[----:B------:R-:W-:Y:S02]  /*323e0*/  IMAD.MOV.U32 R13, RZ, RZ, R17 ;  /* 0x000000ffff0d7224 */ /* 0x000fe400078e0011 */
[----:B------:R-:W0:Y:S01]  /*323f0*/  POPC R7, R3 ;  /* 0x0000000300077309 */ /* 0x000e220000000000 */
[----:B------:R-:W-:Y:S02]  /*32400*/  IMAD.MOV.U32 R11, RZ, RZ, 0x1f ;  /* 0x0000001fff0b7424 */ /* 0x000fe400078e00ff */
[----:B------:R-:W-:Y:S02]  /*32410*/  IMAD.MOV.U32 R15, RZ, RZ, -0x1 ;  /* 0xffffffffff0f7424 */ /* 0x000fe400078e00ff */
[----:B0-----:R-:W-:Y:S02]  /*32420*/  IMAD.MOV.U32 R12, RZ, RZ, R7 ;  /* 0x000000ffff0c7224 */ /* 0x001fe400078e0007 */
[----:B------:R-:W-:-:S07]  /*32430*/  IMAD.IADD R19, R7, 0x1, R19 ;  /* 0x0000000107137824 */ /* 0x000fce00078e0213 */
[----:B------:R-:W-:Y:S05]  /*32440*/  WARPSYNC.COLLECTIVE R15, `(.L_x_2209) ;  /* 0x000000000f087348 */ /* 0x000fea0003c00000 */
[----:B------:R0:W1:Y:S02]  /*32450*/  SHFL.IDX P6, R14, R13, R12, R11 ;  /* 0x0000000c0d0e7389 */ /* 0x00006400000c000b */
[----:B01----:R-:W-:Y:S01]  /*32460*/  ENDCOLLECTIVE ;  /* 0x000000000000791b */ /* 0x003fe20003800000 */
.L_x_2209:
[----:B------:R-:W-:Y:S02]  /*32470*/  IMAD.MOV.U32 R13, RZ, RZ, R5 ;  /* 0x000000ffff0d7224 */ /* 0x000fe400078e0005 */
[----:B------:R-:W-:-:S07]  /*32480*/  IMAD.MOV.U32 R17, RZ, RZ, R14 ;  /* 0x000000ffff117224 */ /* 0x000fce00078e000e */
[----:B------:R-:W-:Y:S05]  /*32490*/  WARPSYNC.COLLECTIVE R15, `(.L_x_2210) ;  /* 0x000000000f087348 */ /* 0x000fea0003c00000 */
[----:B------:R0:W1:Y:S02]  /*324a0*/  SHFL.IDX P6, R14, R13, R12, R11 ;  /* 0x0000000c0d0e7389 */ /* 0x00006400000c000b */
[----:B01----:R-:W-:Y:S01]  /*324b0*/  ENDCOLLECTIVE ;  /* 0x000000000000791b */ /* 0x003fe20003800000 */
.L_x_2210:
[----:B------:R-:W-:Y:S01]  /*324c0*/  IMAD.MOV.U32 R5, RZ, RZ, R14 ;  /* 0x000000ffff057224 */ /* 0x000fe200078e000e */
[----:B------:R-:W-:Y:S06]  /*324d0*/  BRA `(.L_x_2211) ;  /* 0xffffff9000d87947 */ /* 0x000fec000383ffff */
.L_x_1963:
[----:B------:R-:W-:Y:S01]  /*324e0*/  BSSY B0, `(.L_x_2212) ;  /* 0x0000007000007945 */ /* 0x000fe20003800000 */
[----:B------:R-:W-:Y:S02]  /*324f0*/  IMAD.MOV.U32 R13, RZ, RZ, R2 ;  /* 0x000000ffff0d7224 */ /* 0x000fe400078e0002 */
[----:B------:R-:W-:Y:S02]  /*32500*/  IMAD.MOV.U32 R11, RZ, RZ, 0x1f ;  /* 0x0000001fff0b7424 */ /* 0x000fe400078e00ff */
[----:B------:R-:W-:-:S07]  /*32510*/  IMAD.MOV.U32 R15, RZ, RZ, -0x1 ;  /* 0xffffffffff0f7424 */ /* 0x000fce00078e00ff */
[----:B0123--:R-:W-:Y:S05]  /*32520*/  WARPSYNC.COLLECTIVE R15, `(.L_x_2213) ;  /* 0x000000000f087348 */ /* 0x00ffea0003c00000 */
[----:B------:R4:W0:Y:S02]  /*32530*/  SHFL.IDX P6, R14, R13, R12, R11 ;  /* 0x0000000c0d0e7389 */ /* 0x00082400000c000b */
[----:B01234-:R-:W-:Y:S01]  /*32540*/  ENDCOLLECTIVE ;  /* 0x000000000000791b */ /* 0x01ffe20003800000 */
.L_x_2213:
[----:B------:R-:W-:Y:S05]  /*32550*/  BSYNC B0 ;  /* 0x0000000000007941 */ /* 0x000fea0003800000 */
.L_x_2212:
[----:B------:R-:W-:Y:S01]  /*32560*/  IMAD.MOV.U32 R16, RZ, RZ, R14 ;  /* 0x000000ffff107224 */ /* 0x000fe200078e000e */
[----:B------:R-:W-:Y:S06]  /*32570*/  BRA `(.L_x_1962) ;  /* 0xffffff9000c87947 */ /* 0x000fec000383ffff */
.L_x_1969:
[----:B0-----:R0:W1:Y:S02]  /*32580*/  SYNCS.PHASECHK.TRANS64.TRYWAIT P0, [R7+URZ+0x22820], R0 ;  /* 0x02282000070075a7 */ /* 0x001064000800017f */
[----:B-1----:R-:W-:Y:S05]  /*32590*/  @!P0 NANOSLEEP.SYNCS 0x989680 ;  /* 0x009896800000895d */ /* 0x002fea0003900000 */
[----:B------:R-:W1:Y:S02]  /*325a0*/  @!P0 SYNCS.PHASECHK.TRANS64 P0, [R7+URZ+0x22820], R0 ;  /* 0x02282000070085a7 */ /* 0x000e64000800007f */
[----:B-1----:R-:W-:Y:S05]  /*325b0*/  @!P0 BRA `(.L_x_1969) ;  /* 0xfffffffc00f08947 */ /* 0x002fea000383ffff */
[----:B------:R-:W-:Y:S05]  /*325c0*/  BRA `(.L_x_2214) ;  /* 0xffffff9c002c7947 */ /* 0x000fea000383ffff */
.L_x_1970:
[----:B------:R-:W1:Y:S01]  /*325d0*/  S2R R2, SR_TID.X ;  /* 0x0000000000027919 */ /* 0x000e620000002100 */
[----:B------:R-:W-:Y:S01]  /*325e0*/  BSSY B0, `(.L_x_2215) ;  /* 0x000000a000007945 */ /* 0x000fe20003800000 */
[----:B------:R-:W-:Y:S02]  /*325f0*/  IMAD.MOV.U32 R12, RZ, RZ, RZ ;  /* 0x000000ffff0c7224 */ /* 0x000fe400078e00ff */
[----:B------:R-:W-:Y:S02]  /*32600*/  IMAD.MOV.U32 R11, RZ, RZ, 0x1f ;  /* 0x0000001fff0b7424 */ /* 0x000fe400078e00ff */
[----:B------:R-:W-:Y:S01]  /*32610*/  IMAD.MOV.U32 R15, RZ, RZ, -0x1 ;  /* 0xffffffffff0f7424 */ /* 0x000fe200078e00ff */
[----:B-1----:R-:W-:-:S04]  /*32620*/  SHF.R.U32.HI R2, RZ, 0x5, R2 ;  /* 0x00000005ff027819 */ /* 0x002fc80000011602 */
[----:B------:R-:W-:-:S05]  /*32630*/  LOP3.LUT R2, R2, 0x3, RZ, 0xc0, !PT ;  /* 0x0000000302027812 */ /* 0x000fca00078ec0ff */
[----:B------:R-:W-:-:S07]  /*32640*/  IMAD.MOV.U32 R13, RZ, RZ, R2 ;  /* 0x000000ffff0d7224 */ /* 0x000fce00078e0002 */
[----:B0-----:R-:W-:Y:S05]  /*32650*/  WARPSYNC.COLLECTIVE R15, `(.L_x_2216) ;  /* 0x000000000f087348 */ /* 0x001fea0003c00000 */
[----:B------:R1:W2:Y:S02]  /*32660*/  SHFL.IDX P6, R14, R13, R12, R11 ;  /* 0x0000000c0d0e7389 */ /* 0x0002a400000c000b */
[----:B012---:R-:W-:Y:S01]  /*32670*/  ENDCOLLECTIVE ;  /* 0x000000000000791b */ /* 0x007fe20003800000 */
.L_x_2216:
[----:B------:R-:W-:Y:S05]  /*32680*/  BSYNC B0 ;  /* 0x0000000000007941 */ /* 0x000fea0003800000 */
.L_x_2215:
[----:B------:R-:W-:Y:S05]  /*32690*/  BRA `(.L_x_2217) ;  /* 0xffffff9c00147947 */ /* 0x000fea000383ffff */
.L_x_1971:
[----:B------:R-:W-:Y:S01]  /*326a0*/  BSSY B0, `(.L_x_2218) ;  /* 0x0000006000007945 */ /* 0x000fe20003800000 */
[----:B------:R-:W-:-:S07]  /*326b0*/  IMAD.MOV.U32 R15, RZ, RZ, -0x1 ;  /* 0xffffffffff0f7424 */ /* 0x000fce00078e00ff */
[----:B0-----:R-:W-:Y:S05]  /*326c0*/  WARPSYNC.COLLECTIVE R15, `(.L_x_2219) ;  /* 0x000000000f0c7348 */ /* 0x001fea0003c00000 */
[----:B------:R-:W-:Y:S02]  /*326d0*/  ELECT P6, UR62, PT ;  /* 0x00000000003e782f */ /* 0x000fe400038c0000 */
[----:B------:R-:W-:Y:S01]  /*326e0*/  MOV R14, UR62 ;  /* 0x0000003e000e7c02 */ /* 0x000fe20008000f00 */
[----:B0-----:R-:W-:Y:S10]  /*326f0*/  ENDCOLLECTIVE ;  /* 0x000000000000791b */ /* 0x001ff40003800000 */
.L_x_2219:
[----:B------:R-:W-:Y:S05]  /*32700*/  BSYNC B0 ;  /* 0x0000000000007941 */ /* 0x000fea0003800000 */
.L_x_2218:
[----:B------:R-:W-:Y:S05]  /*32710*/  BRA `(.L_x_2220) ;  /* 0xffffff9c00087947 */ /* 0x000fea000383ffff */
.L_x_1973:
[----:B0-----:R0:W1:Y:S02]  /*32720*/  SYNCS.PHASECHK.TRANS64.TRYWAIT P1, [R5+URZ+0x22840], R0 ;  /* 0x02284000050075a7 */ /* 0x001064000802017f */
[----:B-1----:R-:W-:Y:S05]  /*32730*/  @!P1 NANOSLEEP.SYNCS 0x989680 ;  /* 0x009896800000995d */ /* 0x002fea0003900000 */
[----:B------:R-:W1:Y:S02]  /*32740*/  @!P1 SYNCS.PHASECHK.TRANS64 P1, [R5+URZ+0x22840], R0 ;  /* 0x02284000050095a7 */ /* 0x000e64000802007f */
[----:B-1----:R-:W-:Y:S05]  /*32750*/  @!P1 BRA `(.L_x_1973) ;  /* 0xfffffffc00f09947 */ /* 0x002fea000383ffff */
[----:B------:R-:W-:Y:S05]  /*32760*/  BRA `(.L_x_2221) ;  /* 0xffffff9c00287947 */ /* 0x000fea000383ffff */
.L_x_1975:
[----:B-1----:R1:W2:Y:S02]  /*32770*/  SYNCS.PHASECHK.TRANS64.TRYWAIT P1, [R3+URZ+0x22840], R2 ;  /* 0x02284002030075a7 */ /* 0x0022a4000802017f */
[----:B--2---:R-:W-:Y:S05]  /*32780*/  @!P1 NANOSLEEP.SYNCS 0x989680 ;  /* 0x009896800000995d */ /* 0x004fea0003900000 */
[----:B------:R-:W2:Y:S02]  /*32790*/  @!P1 SYNCS.PHASECHK.TRANS64 P1, [R3+URZ+0x22840], R2 ;  /* 0x02284002030095a7 */ /* 0x000ea4000802007f */
[----:B--2---:R-:W-:Y:S05]  /*327a0*/  @!P1 BRA `(.L_x_1975) ;  /* 0xfffffffc00f09947 */ /* 0x004fea000383ffff */
[----:B------:R-:W-:Y:S05]  /*327b0*/  BRA `(.L_x_2222) ;  /* 0xffffff9c00347947 */ /* 0x000fea000383ffff */
.L_x_1977:
[----:B--2---:R2:W3:Y:S02]  /*327c0*/  SYNCS.PHASECHK.TRANS64.TRYWAIT P1, [R5+URZ+0x22860], R0 ;  /* 0x02286000050075a7 */ /* 0x0044e4000802017f */
[----:B---3--:R-:W-:Y:S05]  /*327d0*/  @!P1 NANOSLEEP.SYNCS 0x989680 ;  /* 0x009896800000995d */ /* 0x008fea0003900000 */
[----:B------:R-:W3:Y:S02]  /*327e0*/  @!P1 SYNCS.PHASECHK.TRANS64 P1, [R5+URZ+0x22860], R0 ;  /* 0x02286000050095a7 */ /* 0x000ee4000802007f */
[----:B---3--:R-:W-:Y:S05]  /*327f0*/  @!P1 BRA `(.L_x_1977) ;  /* 0xfffffffc00f09947 */ /* 0x008fea000383ffff */
[----:B------:R-:W-:Y:S05]  /*32800*/  BRA `(.L_x_2223) ;  /* 0xffffff9c00307947 */ /* 0x000fea000383ffff */
.L_x_1979:
[----:B---3--:R3:W4:Y:S02]  /*32810*/  SYNCS.PHASECHK.TRANS64.TRYWAIT P1, [R3+URZ+0x22860], R2 ;  /* 0x02286002030075a7 */ /* 0x008724000802017f */
[----:B----4-:R-:W-:Y:S05]  /*32820*/  @!P1 NANOSLEEP.SYNCS 0x989680 ;  /* 0x009896800000995d */ /* 0x010fea0003900000 */
[----:B------:R-:W4:Y:S02]  /*32830*/  @!P1 SYNCS.PHASECHK.TRANS64 P1, [R3+URZ+0x22860], R2 ;  /* 0x02286002030095a7 */ /* 0x000f24000802007f */
[----:B----4-:R-:W-:Y:S05]  /*32840*/  @!P1 BRA `(.L_x_1979) ;  /* 0xfffffffc00f09947 */ /* 0x010fea000383ffff */
[----:B------:R-:W-:Y:S05]  /*32850*/  BRA `(.L_x_2224) ;  /* 0xffffff9c002c7947 */ /* 0x000fea000383ffff */
.L_x_1981:
[----:B----4-:R4:W0:Y:S02]  /*32860*/  SYNCS.PHASECHK.TRANS64.TRYWAIT P1, [R5+URZ+0x22880], R0 ;  /* 0x02288000050075a7 */ /* 0x010824000802017f */
[----:B0-----:R-:W-:Y:S05]  /*32870*/  @!P1 NANOSLEEP.SYNCS 0x989680 ;  /* 0x009896800000995d */ /* 0x001fea0003900000 */
[----:B------:R-:W0:Y:S02]  /*32880*/  @!P1 SYNCS.PHASECHK.TRANS64 P1, [R5+URZ+0x22880], R0 ;  /* 0x02288000050095a7 */ /* 0x000e24000802007f */
[----:B0-----:R-:W-:Y:S05]  /*32890*/  @!P1 BRA `(.L_x_1981) ;  /* 0xfffffffc00f09947 */ /* 0x001fea000383ffff */
[----:B------:R-:W-:Y:S05]  /*328a0*/  BRA `(.L_x_2225) ;  /* 0xffffff9c00287947 */ /* 0x000fea000383ffff */
.L_x_2226:
        /* <DEDUP_REMOVED lines=13> */
.L_x_3319:


//--------------------- .text._ZN7cutlass13device_kernelIN5flash11enable_sm90INS1_16FlashAttnFwdSm90INS1_25CollectiveMainloopFwdSm90ILi2EN4cute5tupleIJNS5_1CILi1EEES8_S8_EEENS6_IJNS7_ILi128EEENS7_ILi160EEENS7_ILi192EEEEEELi128ENS_12float_e4m3_tEfNS_4arch4Sm90ELb1ELb0ELb1ELb0ELb1ELb0ELb0ELb1ELb1ELb1ELb1ELb0EEENS1_21CollectiveEpilogueFwdINS6_IJSA_SA_SB_EEES9_NS_10bfloat16_tESG_Li256ELb0ELb1ELb1ELb1EEENS1_19SingleTileSchedulerILb0ELb1ELb1ELi128EEEEEEEEEvNT_6ParamsE --------------------------
	.section	.text._ZN7cutlass13device_kernelIN5flash11enable_sm90INS1_16FlashAttnFwdSm90INS1_25CollectiveMainloopFwdSm90ILi2EN4cute5tupleIJNS5_1CILi1EEES8_S8_EEENS6_IJNS7_ILi128EEENS7_ILi160EEENS7_ILi192EEEEEELi128ENS_12float_e4m3_tEfNS_4arch4Sm90ELb1ELb0ELb1ELb0ELb1ELb0ELb0ELb1ELb1ELb1ELb1ELb0EEENS1_21CollectiveEpilogueFwdINS6_IJSA_SA_SB_EEES9_NS_10bfloat16_tESG_Li256ELb0ELb1ELb1ELb1EEENS1_19SingleTileSchedulerILb0ELb1ELb1ELi128EEEEEEEEEvNT_6ParamsE,"ax",@progbits
	.align	128
.text._ZN7cutlass13device_kernelIN5flash11enable_sm90INS1_16FlashAttnFwdSm90INS1_25CollectiveMainloopFwdSm90ILi2EN4cute5tupleIJNS5_1CILi1EEES8_S8_EEENS6_IJNS7_ILi128EEENS7_ILi160EEENS7_ILi192EEEEEELi128ENS_12float_e4m3_tEfNS_4arch4Sm90ELb1ELb0ELb1ELb0ELb1ELb0ELb0ELb1ELb1ELb1ELb1ELb0EEENS1_21CollectiveEpilogueFwdINS6_IJSA_SA_SB_EEES9_NS_10bfloat16_tESG_Li256ELb0ELb1ELb1ELb1EEENS1_19SingleTileSchedulerILb0ELb1ELb1ELi128EEEEEEEEEvNT_6ParamsE:
        .type           _ZN7cutlass13device_kernelIN5flash11enable_sm90INS1_16FlashAttnFwdSm90INS1_25CollectiveMainloopFwdSm90ILi2EN4cute5tupleIJNS5_1CILi1EEES8_S8_EEENS6_IJNS7_ILi128EEENS7_ILi160EEENS7_ILi192EEEEEELi128ENS_12float_e4m3_tEfNS_4arch4Sm90ELb1ELb0ELb1ELb0ELb1ELb0ELb0ELb1ELb1ELb1ELb1ELb0EEENS1_21CollectiveEpilogueFwdINS6_IJSA_SA_SB_EEES9_NS_10bfloat16_tESG_Li256ELb0ELb1ELb1ELb1EEENS1_19SingleTileSchedulerILb0ELb1ELb1ELi128EEEEEEEEEvNT_6ParamsE,@function
        .size           _ZN7cutlass13device_kernelIN5flash11enable_sm90INS1_16FlashAttnFwdSm90INS1_25CollectiveMainloopFwdSm90ILi2EN4cute5tupleIJNS5_1CILi1EEES8_S8_EEENS6_IJNS7_ILi128EEENS7_ILi160EEENS7_ILi192EEEEEELi128ENS_12float_e4m3_tEfNS_4arch4Sm90ELb1ELb0ELb1ELb0ELb1ELb0ELb0ELb1ELb1ELb1ELb1ELb0EEENS1_21CollectiveEpilogueFwdINS6_IJSA_SA_SB_EEES9_NS_10bfloat16_tESG_Li256ELb0ELb1ELb1ELb1EEENS1_19SingleTileSchedulerILb0ELb1ELb1ELi128EEEEEEEEEvNT_6ParamsE,(.L_x_3320 - _ZN7cutlass13device_kernelIN5flash11enable_sm90INS1_16FlashAttnFwdSm90INS1_25CollectiveMainloopFwdSm90ILi2EN4cute5tupleIJNS5_1CILi1EEES8_S8_EEENS6_IJNS7_ILi128EEENS7_ILi160EEENS7_ILi192EEEEEELi128ENS_12float_e4m3_tEfNS_4arch4Sm90ELb1ELb0ELb1ELb0ELb1ELb0ELb0ELb1ELb1ELb1ELb1ELb0EEENS1_21CollectiveEpilogueFwdINS6_IJSA_SA_SB_EEES9_NS_10bfloat16_tESG_Li256ELb0ELb1ELb1ELb1EEENS1_19SingleTileSchedulerILb0ELb1ELb1ELi128EEEEEEEEEvNT_6ParamsE)
        .other          _ZN7cutlass13device_kernelIN5flash11enable_sm90INS1_16FlashAttnFwdSm90INS1_25CollectiveMainloopFwdSm90ILi2EN4cute5tupleIJNS5_1CILi1EEES8_S8_EEENS6_IJNS7_ILi128EEENS7_ILi160EEENS7_ILi192EEEEEELi128ENS_12float_e4m3_tEfNS_4arch4Sm90ELb1ELb0ELb1ELb0ELb1ELb0ELb0ELb1ELb1ELb1ELb1ELb0EEENS1_21CollectiveEpilogueFwdINS6_IJSA_SA_SB_EEES9_NS_10bfloat16_tESG_Li256ELb0ELb1ELb1ELb1EEENS1_19SingleTileSchedulerILb0ELb1ELb1ELi128EEEEEEEEEvNT_6ParamsE,@"STO_CUDA_ENTRY STV_DEFAULT"
_ZN7cutlass13device_kernelIN5flash11enable_sm90INS1_16FlashAttnFwdSm90INS1_25CollectiveMainloopFwdSm90ILi2EN4cute5tupleIJNS5_1CILi1EEES8_S8_EEENS6_IJNS7_ILi128EEENS7_ILi160EEENS7_ILi192EEEEEELi128ENS_12float_e4m3_tEfNS_4arch4Sm90ELb1ELb0ELb1ELb0ELb1ELb0ELb0ELb1ELb1ELb1ELb1ELb0EEENS1_21CollectiveEpilogueFwdINS6_IJSA_SA_SB_EEES9_NS_10bfloat16_tESG_Li256ELb0ELb1ELb1ELb1EEENS1_19SingleTileSchedulerILb0ELb1ELb1ELi128EEEEEEEEEvNT_6ParamsE:
        /* <DEDUP_REMOVED lines=45> */
.L_x_2227:
        /* <DEDUP_REMOVED lines=22> */
.L_x_2228:
        /* <DEDUP_REMOVED lines=18> */
.L_x_2229:
        /* <DEDUP_REMOVED lines=22> */
.L_x_2230:
        /* <DEDUP_REMOVED lines=23> */
.L_x_2231:
[----:B------:R-:W-:Y:S01]  /*0820*/  UISETP.NE.AND UP0, UPT, UR9, URZ, UPT ;  /* 0x0000003f0900728c */ /* 0x000fe2000bf05270 */
[----:B------:R-:W-:Y:S01]  /*0830*/  NOP ;  /* 0x0000000000007918 */ /* 0x000fe20000000000 */
[----:B-1----:R-:W-:Y:S01]  /*0840*/  UMOV UR4, 0x1 ;  /* 0x0000000100047882 */ /* 0x002fe20000000000 */
[----:B------:R-:W-:Y:S01]  /*0850*/  ULDC.64 UR36, c[0x0][0x208] ;  /* 0x0000820000247ab9 */ /* 0x000fe20000000a00 */
[----:B------:R-:W-:Y:S01]  /*0860*/  USEL UR4, UR4, 0x2, !UP0 ;  /* 0x0000000204047887 */ /* 0x000fe2000c000000 */
[----:B------:R-:W-:Y:S01]  /*0870*/  BSSY B6, `(.L_x_2232) ;  /* 0x0001476000067945 */ /* 0x000fe20003800000 */
[----:B0-234-:R-:W-:Y:S01]  /*0880*/  BAR.SYNC.DEFER_BLOCKING 0x0 ;  /* 0x0000000000007b1d */ /* 0x01dfe20000010000 */
[----:B------:R-:W-:-:S03]  /*0890*/  PLOP3.LUT P0, PT, PT, PT, UP0, 0x80, 0x0 ;  /* 0x000000000000781c */ /* 0x000fc60003f0f008 */
[----:B------:R-:W-:-:S05]  /*08a0*/  IMAD.U32 R2, RZ, RZ, UR4 ;  /* 0x00000004ff027e24 */ /* 0x000fca000f8e00ff */
[----:B------:R0:W-:Y:S05]  /*08b0*/  STL [R1+0x14], R2 ;  /* 0x0000140201007387 */ /* 0x0001ea0000100800 */
[----:B------:R-:W-:Y:S05]  /*08c0*/  @!P0 BRA `(.L_x_2233) ;  /* 0x000000f800c48947 */ /* 0x000fea0003800000 */
.L_x_2234:
[----:B------:R-:W-:-:S08]  /*08d0*/  NOP ;  /* 0x0000000000007918 */ /* 0x000fd00000000000 */
[----:B------:R-:W1:Y:S02]  /*08e0*/  USETMAXREG.TRY_ALLOC.CTAPOOL UP0, 0xe8 ;  /* 0x000000e8000079c8 */ /* 0x000e640008000600 */
[----:B-1----:R-:W-:-:S13]  /*08f0*/  PLOP3.LUT P0, PT, PT, PT, UP0, 0x80, 0x0 ;  /* 0x000000000000781c */ /* 0x002fda0003f0f008 */
[----:B------:R-:W-:Y:S05]  /*0900*/  @!P0 BRA `(.L_x_2234) ;  /* 0xfffffffc00f08947 */ /* 0x000fea000383ffff */
[----:B------:R-:W1:Y:S01]  /*0910*/  S2UR UR6, SR_CTAID.Y ;  /* 0x00000000000679c3 */ /* 0x000e620000002600 */
[----:B------:R-:W-:Y:S01]  /*0920*/  LOP3.LUT R0, R29, 0xffffff80, RZ, 0xc0, !PT ;  /* 0xffffff801d007812 */ /* 0x000fe200078ec0ff */
[----:B------:R-:W-:Y:S02]  /*0930*/  ULDC UR7, c[0x0][0xc50] ;  /* 0x0003140000077ab9 */ /* 0x000fe40000000800 */
[----:B------:R-:W-:-:S04]  /*0940*/  UISETP.NE.AND UP0, UPT, UR7, 0x1, UPT ;  /* 0x000000010700788c */ /* 0x000fc8000bf05270 */
[----:B------:R-:W-:Y:S08]  /*0950*/  BAR.ARV 0x8, 0x180 ;  /* 0x0206000000007b1d */ /* 0x000ff00000002000 */
[----:B------:R-:W2:Y:S01]  /*0960*/  S2UR UR9, SR_CTAID.Z ;  /* 0x00000000000979c3 */ /* 0x000ea20000002700 */
[----:B------:R-:W-:Y:S01]  /*0970*/  ISETP.NE.AND P0, PT, R0, 0x80, PT ;  /* 0x000000800000780c */ /* 0x000fe20003f05270 */
[----:B------:R-:W-:Y:S01]  /*0980*/  @UP0 ULDC UR4, c[0x0][0xc54] ;  /* 0x0003150000040ab9 */ /* 0x000fe20000000800 */
[----:B------:R-:W-:Y:S01]  /*0990*/  @UP0 ULDC UR8, c[0x0][0xc58] ;  /* 0x0003160000080ab9 */ /* 0x000fe20000000800 */
[----:B-1----:R-:W-:-:S10]  /*09a0*/  UIMAD.WIDE.U32 UR4, UR6, UR4, URZ ;  /* 0x00000004060472a5 */ /* 0x002fd4000f8e003f */
[----:B------:R-:W-:Y:S06]  /*09b0*/  @!P0 BAR.ARV 0x9, 0x100 ;  /* 0x0244000000008b1d */ /* 0x000fec0000002000 */
[----:B------:R-:W-:Y:S01]  /*09c0*/  UMOV UR57, UR6 ;  /* 0x0000000600397c82 */ /* 0x000fe20008000000 */
[----:B------:R-:W-:Y:S01]  /*09d0*/  @UP0 USHF.R.U32.HI UR57, URZ, UR8, UR5 ;  /* 0x000000083f390299 */ /* 0x000fe20008011605 */
[----:B--2---:R-:W-:-:S03]  /*09e0*/  ISETP.LE.AND P0, PT, RZ, UR9, PT ;  /* 0x00000009ff007c0c */ /* 0x004fc6000bf03270 */
[----:B------:R-:W-:-:S04]  /*09f0*/  UIADD3 UR4, -UR57, URZ, URZ ;  /* 0x0000003f39047290 */ /* 0x000fc8000fffe13f */
[----:B------:R-:W-:-:S06]  /*0a00*/  UIMAD UR58, UR7, UR4, UR6 ;  /* 0x00000004073a72a4 */ /* 0x000fcc000f8e0206 */
[----:B------:R-:W-:Y:S06]  /*0a10*/  @!P0 BRA `(.L_x_2235) ;  /* 0x00000144006c8947 */ /* 0x000fec0003800000 */
[----:B------:R-:W1:Y:S01]  /*0a20*/  S2UR UR39, SR_CTAID.X ;  /* 0x00000000002779c3 */ /* 0x000e620000002500 */
[----:B------:R-:W-:Y:S01]  /*0a30*/  ULDC UR4, c[0x0][0x448] ;  /* 0x0001120000047ab9 */ /* 0x000fe20000000800 */
[----:B------:R-:W-:Y:S01]  /*0a40*/  ULDC UR55, c[0x0][0x424] ;  /* 0x0001090000377ab9 */ /* 0x000fe20000000800 */
[----:B------:R-:W-:Y:S01]  /*0a50*/  UISETP.NE.AND UP1, UPT, UR4, 0x1, UPT ;  /* 0x000000010400788c */ /* 0x000fe2000bf25270 */
[----:B------:R-:W-:Y:S02]  /*0a60*/  ULDC UR7, c[0x0][0x288] ;  /* 0x0000a20000077ab9 */ /* 0x000fe40000000800 */
[----:B------:R-:W-:Y:S01]  /*0a70*/  ULDC.64 UR4, c[0x0][0x418] ;  /* 0x0001060000047ab9 */ /* 0x000fe20000000a00 */
[----:B------:R-:W-:Y:S02]  /*0a80*/  UIADD3 UR7, -UR7, 0xa0, URZ ;  /* 0x000000a007077890 */ /* 0x000fe4000fffe13f */
[----:B------:R-:W-:Y:S01]  /*0a90*/  UISETP.NE.U32.AND UP0, UPT, UR4, URZ, UPT ;  /* 0x0000003f0400728c */ /* 0x000fe2000bf05070 */
[----:B------:R-:W-:Y:S01]  /*0aa0*/  ULDC UR41, c[0x0][0x2f0] ;  /* 0x0000bc0000297ab9 */ /* 0x000fe20000000800 */
[----:B------:R-:W-:-:S02]  /*0ab0*/  UP2UR UR56, UPR, URZ, 0x2 ;  /* 0x000000023f387883 */ /* 0x000fc40008000000 */
[----:B------:R-:W-:Y:S01]  /*0ac0*/  UISETP.NE.AND.EX UP0, UPT, UR5, URZ, UPT, UP0 ;  /* 0x0000003f0500728c */ /* 0x000fe2000bf05300 */
[----:B------:R-:W-:Y:S02]  /*0ad0*/  @UP1 ULDC UR8, c[0x0][0x450] ;  /* 0x0001140000081ab9 */ /* 0x000fe40000000800 */
[----:B------:R-:W-:Y:S01]  /*0ae0*/  @UP1 ULDC UR5, c[0x0][0x44c] ;  /* 0x0001130000051ab9 */ /* 0x000fe20000000800 */
[----:B------:R-:W-:Y:S02]  /*0af0*/  USEL UR55, UR55, 0x1, UP0 ;  /* 0x0000000137377887 */ /* 0x000fe40008000000 */
[----:B------:R-:W-:Y:S02]  /*0b00*/  USHF.R.U32.HI UR10, URZ, 0x10, UR58 ;  /* 0x000000103f0a7899 */ /* 0x000fe4000801163a */
[----:B------:R-:W-:Y:S02]  /*0b10*/  UIMAD UR7, UR55, UR41, UR7 ;  /* 0x00000029370772a4 */ /* 0x000fe4000f8e0207 */
[----:B-1----:R-:W-:-:S02]  /*0b20*/  USHF.L.U32 UR39, UR39, 0x7, URZ ;  /* 0x0000000727277899 */ /* 0x002fc4000800063f */
[----:B------:R-:W-:Y:S02]  /*0b30*/  ULOP3.LUT UR58, UR58, 0xffff, URZ, 0xc0, !UPT ;  /* 0x0000ffff3a3a7892 */ /* 0x000fe4000f8ec03f */
[----:B------:R-:W-:Y:S02]  /*0b40*/  @UP1 UIADD3 UR4, UR39, 0x7f, URZ ;  /* 0x0000007f27041890 */ /* 0x000fe4000fffe03f */
[----:B------:R-:W-:Y:S02]  /*0b50*/  UIADD3 UR6, UR39, 0x7f, URZ ;  /* 0x0000007f27067890 */ /* 0x000fe4000fffe03f */
[----:B------:R-:W-:Y:S02]  /*0b60*/  UIMAD.WIDE.U32 UR4, UR4, UR5, URZ ;  /* 0x00000005040472a5 */ /* 0x000fe4000f8e003f */
[----:B------:R-:W-:Y:S02]  /*0b70*/  UIMAD UR4, UR55, UR41, 0x9f ;  /* 0x0000009f370474a4 */ /* 0x000fe4000f8e0229 */
[----:B------:R-:W-:-:S02]  /*0b80*/  @UP1 USHF.R.U32.HI UR6, URZ, UR8, UR5 ;  /* 0x000000083f061299 */ /* 0x000fc40008011605 */
[----:B------:R-:W-:Y:S02]  /*0b90*/  UIMAD.WIDE UR4, UR4, 0x66666667, URZ ;  /* 0x66666667040478a5 */ /* 0x000fe4000f8e023f */
[----:B------:R-:W-:Y:S02]  /*0ba0*/  UIADD3 UR6, UR7, UR6, URZ ;  /* 0x0000000607067290 */ /* 0x000fe4000fffe03f */
[----:B------:R-:W-:Y:S02]  /*0bb0*/  USHF.R.U32.HI UR4, URZ, 0x1f, UR5 ;  /* 0x0000001f3f047899 */ /* 0x000fe40008011605 */
[----:B------:R-:W-:Y:S02]  /*0bc0*/  UIMAD.WIDE UR6, UR6, 0x66666667, URZ ;  /* 0x66666667060678a5 */ /* 0x000fe4000f8e023f */
[----:B------:R-:W-:Y:S02]  /*0bd0*/  ULEA.HI.SX32 UR4, UR5, UR4, 0x1a ;  /* 0x0000000405047291 */ /* 0x000fe4000f8fd23f */
[----:B------:R-:W-:-:S04]  /*0be0*/  USHF.R.U32.HI UR6, URZ, 0x1f, UR7 ;  /* 0x0000001f3f067899 */ /* 0x000fc80008011607 */
[----:B------:R-:W-:-:S04]  /*0bf0*/  ULEA.HI.SX32 UR6, UR7, UR6, 0x1a ;  /* 0x0000000607067291 */ /* 0x000fc8000f8fd23f */
[----:B------:R-:W-:-:S04]  /*0c00*/  UISETP.LT.AND UP0, UPT, UR4, UR6, UPT ;  /* 0x000000060400728c */ /* 0x000fc8000bf01270 */
[----:B------:R-:W-:Y:S02]  /*0c10*/  USEL UR9, UR4, UR6, UP0 ;  /* 0x0000000604097287 */ /* 0x000fe40008000000 */
[----:B------:R-:W-:Y:S02]  /*0c20*/  UISETP.NE.AND UP0, UPT, UR10, URZ, UPT ;  /* 0x0000003f0a00728c */ /* 0x000fe4000bf05270 */
[----:B------:R-:W-:Y:S01]  /*0c30*/  UISETP.GE.AND UP1, UPT, UR9, 0x1, UPT ;  /* 0x000000010900788c */ /* 0x000fe2000bf26270 */
[----:B------:R-:W-:-:S05]  /*0c40*/  UMOV UR4, URZ ;  /* 0x0000003f00047c82 */ /* 0x000fca0008000000 */
[----:B------:R-:W-:-:S03]  /*0c50*/  PLOP3.LUT P0, PT, PT, PT, UP1, 0x80, 0x0 ;  /* 0x000000000000781c */ /* 0x000fc60003f0f018 */
[----:B------:R-:W-:-:S10]  /*0c60*/  @!UP0 ULDC UR10, c[0x0][0x9f0] ;  /* 0x00027c00000a8ab9 */ /* 0x000fd40000000800 */
[----:B------:R-:W-:Y:S05]  /*0c70*/  @!P0 BRA `(.L_x_2236) ;  /* 0x0000000000848947 */ /* 0x000fea0003800000 */
[----:B------:R-:W-:Y:S01]  /*0c80*/  IMAD.U32 R3, RZ, RZ, UR10 ;  /* 0x0000000aff037e24 */ /* 0x000fe2000f8e00ff */
[----:B------:R-:W-:Y:S01]  /*0c90*/  UIADD3 UR6, UR10, -0x1, UR9 ;  /* 0xffffffff0a067890 */ /* 0x000fe2000fffe009 */
[----:B------:R-:W-:-:S03]  /*0ca0*/  UMOV UR4, URZ ;  /* 0x0000003f00047c82 */ /* 0x000fc60008000000 */
        /* <DEDUP_REMOVED lines=8> */
[----:B------:R-:W1:Y:S08]  /*0d30*/  I2F.RP R0, UR11 ;  /* 0x0000000b00007d06 */ /* 0x000e700008209400 */
[----:B-1----:R-:W0:Y:S02]  /*0d40*/  MUFU.RCP R0, R0 ;  /* 0x0000000000007308 */ /* 0x002e240000001000 */
        /* <DEDUP_REMOVED lines=20> */
.L_x_2236:
[----:B------:R-:W-:Y:S01]  /*0e90*/  UIMAD UR58, UR58, UR4, URZ ;  /* 0x000000043a3a72a4 */ /* 0x000fe2000f8e023f */
[----:B------:R-:W-:Y:S01]  /*0ea0*/  IMAD.U32 R0, RZ, RZ, UR9 ;  /* 0x00000009ff007e24 */ /* 0x000fe2000f8e00ff */
[----:B------:R-:W1:Y:S01]  /*0eb0*/  S2UR UR5, SR_CTAID.Z ;  /* 0x00000000000579c3 */ /* 0x000e620000002700 */
[----:B------:R-:W-:Y:S01]  /*0ec0*/  IMAD.U32 R3, RZ, RZ, UR4 ;  /* 0x00000004ff037e24 */ /* 0x000fe2000f8e00ff */
[----:B------:R-:W-:Y:S01]  /*0ed0*/  UIMAD UR41, UR55, UR41, URZ ;  /* 0x00000029372972a4 */ /* 0x000fe2000f8e023f */
[----:B------:R-:W-:Y:S01]  /*0ee0*/  VIADD R18, R29, 0xffffff80 ;  /* 0xffffff801d127836 */ /* 0x000fe20000000000 */
[----:B------:R-:W-:Y:S02]  /*0ef0*/  PLOP3.LUT P0, PT, PT, PT, PT, 0x80, 0x0 ;  /* 0x000000000000781c */ /* 0x000fe40003f0f070 */
[----:B------:R-:W-:Y:S02]  /*0f00*/  CS2R R28, SRZ ;  /* 0x00000000001c7805 */ /* 0x000fe4000001ff00 */
[----:B------:R-:W-:Y:S01]  /*0f10*/  VIADDMNMX R0, R3, UR58, R0, PT ;  /* 0x0000003a03007c46 */ /* 0x000fe2000b800100 */
[----:B0-----:R-:W-:Y:S01]  /*0f20*/  IMAD.MOV.U32 R2, RZ, RZ, RZ ;  /* 0x000000ffff027224 */ /* 0x001fe200078e00ff */
[----:B------:R-:W-:-:S02]  /*0f30*/  CS2R R24, SRZ ;  /* 0x0000000000187805 */ /* 0x000fc4000001ff00 */
[----:B------:R-:W-:Y:S02]  /*0f40*/  CS2R R30, SRZ ;  /* 0x00000000001e7805 */ /* 0x000fe4000001ff00 */
[----:B------:R-:W-:Y:S01]  /*0f50*/  R2UR UR40, R0 ;  /* 0x00000000002872ca */ /* 0x000fe200000e0000 */
        /* <DEDUP_REMOVED lines=12> */
[----:B------:R-:W-:Y:S01]  /*1020*/  UISETP.GT.AND UP0, UPT, UR40, UR58, UPT ;  /* 0x0000003a2800728c */ /* 0x000fe2000bf04270 */
[----:B------:R-:W-:Y:S01]  /*1030*/  CS2R R54, SRZ ;  /* 0x0000000000367805 */ /* 0x000fe2000001ff00 */
[----:B-1----:R-:W-:Y:S01]  /*1040*/  USHF.R.S32.HI UR4, URZ, 0x1f, UR5 ;  /* 0x0000001f3f047899 */ /* 0x002fe20008011405 */
[----:B------:R-:W-:Y:S02]  /*1050*/  CS2R R50, SRZ ;  /* 0x0000000000327805 */ /* 0x000fe4000001ff00 */
[----:B------:R-:W-:Y:S02]  /*1060*/  CS2R R60, SRZ ;  /* 0x00000000003c7805 */ /* 0x000fe4000001ff00 */
[----:B------:R-:W-:Y:S02]  /*1070*/  CS2R R56, SRZ ;  /* 0x0000000000387805 */ /* 0x000fe4000001ff00 */
[----:B------:R-:W-:-:S02]  /*1080*/  PLOP3.LUT P1, PT, PT, PT, UP0, 0x80, 0x0 ;  /* 0x000000000000781c */ /* 0x000fc40003f2f008 */
[----:B------:R-:W-:Y:S01]  /*1090*/  CS2R R62, SRZ ;  /* 0x00000000003e7805 */ /* 0x000fe2000001ff00 */
[----:B------:R-:W-:Y:S01]  /*10a0*/  IMAD.U32 R17, RZ, RZ, UR4 ;  /* 0x00000004ff117e24 */ /* 0x000fe2000f8e00ff */
        /* <DEDUP_REMOVED lines=45> */
[----:B0-----:R-:W-:-:S07]  /*1380*/  IMAD.MOV.U32 R13, RZ, RZ, RZ ;  /* 0x000000ffff0d7224 */ /* 0x001fce00078e00ff */
[----:B------:R-:W-:-:S07]  /*1390*/  LEPC R20, `(.L_x_2238) ;  /* 0x000000001014794e */ /* 0x000fce0000000000 */
[----:B-1----:R-:W-:Y:S05]  /*13a0*/  CALL.ABS.NOINC R2 ;  /* 0x0000000002007343 */ /* 0x002fea0003c00000 */
.L_x_2238:
[----:B------:R-:W0:Y:S01]  /*13b0*/  S2UR UR8, SR_CTAID.Z ;  /* 0x00000000000879c3 */ /* 0x000e220000002700 */
[----:B------:R-:W-:Y:S01]  /*13c0*/  ULDC.64 UR6, c[0x0][0x990] ;  /* 0x0002640000067ab9 */ /* 0x000fe20000000a00 */
[----:B------:R-:W-:Y:S01]  /*13d0*/  ULDC.64 UR4, c[0x0][0x998] ;  /* 0x0002660000047ab9 */ /* 0x000fe20000000a00 */
[----:B------:R-:W-:Y:S01]  /*13e0*/  UISETP.NE.U32.AND UP0, UPT, UR6, URZ, UPT ;  /* 0x0000003f0600728c */ /* 0x000fe2000bf05070 */
[----:B------:R-:W-:Y:S01]  /*13f0*/  IMAD.MOV.U32 R7, RZ, RZ, 0x3f800000 ;  /* 0x3f800000ff077424 */ /* 0x000fe200078e00ff */
[----:B------:R-:W-:Y:S01]  /*1400*/  UISETP.NE.U32.AND UP1, UPT, UR4, URZ, UPT ;  /* 0x0000003f0400728c */ /* 0x000fe2000bf25070 */
[----:B------:R-:W-:Y:S01]  /*1410*/  IMAD.MOV.U32 R0, RZ, RZ, 0x3f800000 ;  /* 0x3f800000ff007424 */ /* 0x000fe200078e00ff */
[----:B------:R-:W-:Y:S01]  /*1420*/  UISETP.NE.AND.EX UP0, UPT, UR7, URZ, UPT, UP0 ;  /* 0x0000003f0700728c */ /* 0x000fe2000bf05300 */
[----:B------:R-:W1:Y:S01]  /*1430*/  S2UR UR11, SR_CTAID.Z ;  /* 0x00000000000b79c3 */ /* 0x000e620000002700 */
[----:B------:R-:W-:-:S04]  /*1440*/  UISETP.NE.AND.EX UP1, UPT, UR5, URZ, UPT, UP1 ;  /* 0x0000003f0500728c */ /* 0x000fc8000bf25310 */
[----:B------:R-:W-:Y:S02]  /*1450*/  PLOP3.LUT P0, PT, PT, PT, UP0, 0x80, 0x0 ;  /* 0x000000000000781c */ /* 0x000fe40003f0f008 */
[----:B------:R-:W-:-:S03]  /*1460*/  PLOP3.LUT P1, PT, PT, PT, UP1, 0x80, 0x0 ;  /* 0x000000000000781c */ /* 0x000fc60003f2f018 */
[----:B------:R-:W-:Y:S02]  /*1470*/  @UP0 ULDC.64 UR16, c[0x0][0x9a8] ;  /* 0x00026a0000100ab9 */ /* 0x000fe40000000a00 */
[----:B------:R-:W-:Y:S01]  /*1480*/  @UP1 ULDC.64 UR14, c[0x0][0x9b8] ;  /* 0x00026e00000e1ab9 */ /* 0x000fe20000000a00 */
[----:B------:R-:W-:Y:S02]  /*1490*/  @UP1 USHF.R.S32.HI UR19, URZ, 0x1f, UR57 ;  /* 0x0000001f3f131899 */ /* 0x000fe40008011439 */
[----:B0-----:R-:W-:-:S04]  /*14a0*/  USHF.R.S32.HI UR9, URZ, 0x1f, UR8 ;  /* 0x0000001f3f097899 */ /* 0x001fc80008011408 */
[----:B------:R-:W-:Y:S02]  /*14b0*/  @UP0 UIMAD UR8, UR9, UR16, URZ ;  /* 0x00000010090802a4 */ /* 0x000fe4000f8e023f */
[----:B------:R-:W-:Y:S02]  /*14c0*/  @UP1 UIMAD UR10, UR9, UR14, URZ ;  /* 0x0000000e090a12a4 */ /* 0x000fe4000f8e023f */
[----:B-1----:R-:W-:Y:S02]  /*14d0*/  @UP0 UIMAD.WIDE.U32 UR12, UR11, UR16, URZ ;  /* 0x000000100b0c02a5 */ /* 0x002fe4000f8e003f */
[----:B------:R-:W-:Y:S02]  /*14e0*/  @UP0 UIMAD UR17, UR11, UR17, UR8 ;  /* 0x000000110b1102a4 */ /* 0x000fe4000f8e0208 */
[----:B------:R-:W-:Y:S02]  /*14f0*/  @UP0 USHF.R.S32.HI UR16, URZ, 0x1f, UR57 ;  /* 0x0000001f3f100899 */ /* 0x000fe40008011439 */
[----:B------:R-:W-:-:S02]  /*1500*/  @UP1 UIMAD.WIDE.U32 UR8, UR11, UR14, URZ ;  /* 0x0000000e0b0812a5 */ /* 0x000fc4000f8e003f */
[----:B------:R-:W-:Y:S02]  /*1510*/  @UP1 UIMAD UR18, UR11, UR15, UR10 ;  /* 0x0000000f0b1212a4 */ /* 0x000fe4000f8e020a */
[----:B------:R-:W-:Y:S01]  /*1520*/  @UP0 UIADD3 UR13, UR13, UR17, URZ ;  /* 0x000000110d0d0290 */ /* 0x000fe2000fffe03f */
[----:B------:R-:W-:Y:S01]  /*1530*/  @UP0 ULDC.64 UR14, c[0x0][0x9b0] ;  /* 0x00026c00000e0ab9 */ /* 0x000fe20000000a00 */
[----:B------:R-:W-:Y:S01]  /*1540*/  @UP1 ULDC.64 UR10, c[0x0][0x9c0] ;  /* 0x00027000000a1ab9 */ /* 0x000fe20000000a00 */
[----:B------:R-:W-:Y:S02]  /*1550*/  @UP0 UIMAD UR16, UR16, UR14, URZ ;  /* 0x0000000e101002a4 */ /* 0x000fe4000f8e023f */
[----:B------:R-:W-:Y:S02]  /*1560*/  @UP1 UIMAD UR17, UR19, UR10, URZ ;  /* 0x0000000a131112a4 */ /* 0x000fe4000f8e023f */
[----:B------:R-:W-:Y:S02]  /*1570*/  @UP1 UIADD3 UR9, UR9, UR18, URZ ;  /* 0x0000001209091290 */ /* 0x000fe4000fffe03f */
[----:B------:R-:W-:-:S02]  /*1580*/  @UP0 UIMAD UR16, UR57, UR15, UR16 ;  /* 0x0000000f391002a4 */ /* 0x000fc4000f8e0210 */
[----:B------:R-:W-:Y:S02]  /*1590*/  @UP1 UIMAD UR17, UR57, UR11, UR17 ;  /* 0x0000000b391112a4 */ /* 0x000fe4000f8e0211 */
[----:B------:R-:W-:Y:S02]  /*15a0*/  @UP0 UIMAD.WIDE.U32 UR14, UR57, UR14, UR12 ;  /* 0x0000000e390e02a5 */ /* 0x000fe4000f8e000c */
[----:B------:R-:W-:Y:S02]  /*15b0*/  @UP1 UIMAD.WIDE.U32 UR10, UR57, UR10, UR8 ;  /* 0x0000000a390a12a5 */ /* 0x000fe4000f8e0008 */
[----:B------:R-:W-:Y:S02]  /*15c0*/  @UP0 UIADD3 UR9, UR15, UR16, URZ ;  /* 0x000000100f090290 */ /* 0x000fe4000fffe03f */
[----:B------:R-:W-:Y:S02]  /*15d0*/  @UP0 ULEA UR6, UP2, UR14, UR6, 0x2 ;  /* 0x000000060e060291 */ /* 0x000fe4000f84103f */
[----:B------:R-:W-:-:S02]  /*15e0*/  @UP1 UIADD3 UR8, UR11, UR17, URZ ;  /* 0x000000110b081290 */ /* 0x000fc4000fffe03f */
        /* <DEDUP_REMOVED lines=8> */
[----:B------:R-:W-:-:S03]  /*1670*/  IMAD.U32 R5, RZ, RZ, UR5 ;  /* 0x00000005ff057e24 */ /* 0x000fc6000f8e00ff */
[----:B------:R-:W2:Y:S04]  /*1680*/  @P0 LDG.E R7, desc[UR36][R2.64] ;  /* 0x0000002402070981 */ /* 0x000ea8000c1e1900 */
[----:B------:R-:W2:Y:S01]  /*1690*/  @P1 LDG.E R0, desc[UR36][R4.64] ;  /* 0x0000002404001981 */ /* 0x000ea2000c1e1900 */
[----:B------:R-:W0:Y:S01]  /*16a0*/  SYNCS.PHASECHK.TRANS64.TRYWAIT P0, [UR38+0x29800], R6 ;  /* 0x02980006ff0075a7 */ /* 0x000e220008000166 */
[----:B--2---:R-:W-:-:S04]  /*16b0*/  FMUL.FTZ R0, R7, R0 ;  /* 0x0000000007007220 */ /* 0x004fc80000410000 */
[----:B------:R-:W-:Y:S01]  /*16c0*/  FMUL.FTZ R0, R0, UR4 ;  /* 0x0000000400007c20 */ /* 0x000fe20008410000 */
[----:B0-----:R-:W-:Y:S06]  /*16d0*/  @!P0 BRA `(.L_x_2239) ;  /* 0x0000013800448947 */ /* 0x001fec0003800000 */
.L_x_2337:
[----:B------:R-:W2:Y:S02]  /*16e0*/  LDL R2, [R1+0x14] ;  /* 0x0000140001027983 */ /* 0x000ea40000100800 */
[----:B--2---:R-:W-:-:S13]  /*16f0*/  R2UR UR4, R2 ;  /* 0x00000000020472ca */ /* 0x004fda00000e0000 */
[----:B------:R-:W-:-:S06]  /*1700*/  ULOP3.LUT UR4, UR4, 0x1, URZ, 0xfc, !UPT ;  /* 0x0000000104047892 */ /* 0x000fcc000f8efc3f */
[----:B------:R-:W-:-:S05]  /*1710*/  IMAD.U32 R2, RZ, RZ, UR4 ;  /* 0x00000004ff027e24 */ /* 0x000fca000f8e00ff */
[----:B------:R-:W-:-:S13]  /*1720*/  ISETP.NE.AND P0, PT, R2, 0x3, PT ;  /* 0x000000030200780c */ /* 0x000fda0003f05270 */
[----:B------:R-:W-:Y:S05]  /*1730*/  @!P0 BRA `(.L_x_2240) ;  /* 0x0000000000048947 */ /* 0x000fea0003800000 */
[----:B------:R-:W-:Y:S01]  /*1740*/  BPT.TRAP 0x1 ;  /* 0x000000040000795c */ /* 0x000fe20000300000 */
.L_x_2240:
[----:B------:R1:W2:Y:S01]  /*1750*/  SYNCS.PHASECHK.TRANS64.TRYWAIT P1, [UR38+0x29830], R6 ;  /* 0x02983006ff0075a7 */ /* 0x0002a20008020166 */
[----:B------:R-:W-:Y:S05]  /*1760*/  @!P0 BRA `(.L_x_2241) ;  /* 0x0000000000048947 */ /* 0x000fea0003800000 */
[----:B------:R-:W-:Y:S01]  /*1770*/  BPT.TRAP 0x1 ;  /* 0x000000040000795c */ /* 0x000fe20000300000 */
.L_x_2241:
[----:B------:R-:W-:-:S05]  /*1780*/  IMAD.U32 R2, RZ, RZ, UR43 ;  /* 0x0000002bff027e24 */ /* 0x000fca000f8e00ff */
[----:B------:R-:W-:Y:S01]  /*1790*/  LOP3.LUT R2, R2, 0x10000, RZ, 0xfc, !PT ;  /* 0x0001000002027812 */ /* 0x000fe200078efcff */
[----:B--2---:R-:W-:Y:S06]  /*17a0*/  @P1 BRA `(.L_x_2242) ;  /* 0x0000000000081947 */ /* 0x004fec0003800000 */
[----:B------:R-:W2:Y:S02]  /*17b0*/  SYNCS.PHASECHK.TRANS64.TRYWAIT P1, [UR38+0x29830], R6 ;  /* 0x02983006ff0075a7 */ /* 0x000ea40008020166 */
[----:B--2---:R-:W-:Y:S05]  /*17c0*/  @!P1 BRA `(.L_x_2243) ;  /* 0x0000013800209947 */ /* 0x004fea0003800000 */
.L_x_2242:
[----:B------:R-:W-:Y:S05]  /*17d0*/  WARPSYNC.ALL ;  /* 0x0000000000007948 */ /* 0x000fea0003800000 */
[----:B0-----:R-:W-:Y:S01]  /*17e0*/  IMAD.MOV.U32 R3, RZ, RZ, -0x7fffffe0 ;  /* 0x80000020ff037424 */ /* 0x001fe200078e00ff */
        /* <DEDUP_REMOVED lines=29> */
[----:B------:R-:W-:Y:S01]  /*19c0*/  UMOV UR5, UR25 ;  /* 0x0000001900057c82 */ /* 0x000fe20008000000 */
[----:B------:R-:W-:Y:S01]  /*19d0*/  UIADD3 UR30, UR52, 0x602, URZ ;  /* 0x00000602341e7890 */ /* 0x000fe2000fffe03f */
        /* <DEDUP_REMOVED lines=16> */
[----:B------:R-:W-:Y:S01]  /*1ae0*/  R2UR UR18, R2 ;  /* 0x00000000021272ca */ /* 0x000fe200000e0000 */
[----:B------:R-:W-:-:S12]  /*1af0*/  UMOV UR17, 0x80000020 ;  /* 0x8000002000117882 */ /* 0x000fd80000000000 */
[----:B------:R-:W-:Y:S02]  /*1b00*/  UIADD3 UR24, UR18, 0x2, URZ ;  /* 0x0000000212187890 */ /* 0x000fe4000fffe03f */
[----:B------:R-:W-:-:S05]  /*1b10*/  UIADD3 UR16, UR18, 0x202, URZ ;  /* 0x0000020212107890 */ /* 0x000fca000fffe03f */
[----:B------:R-:W-:Y:S01]  /*1b20*/  UMOV UR4, UR24 ;  /* 0x0000001800047c82 */ /* 0x000fe20008000000 */
[----:B------:R-:W-:Y:S01]  /*1b30*/  UMOV UR8, UR24 ;  /* 0x0000001800087c82 */ /* 0x000fe20008000000 */
[----:B------:R-:W-:Y:S01]  /*1b40*/  UMOV UR12, UR24 ;  /* 0x00000018000c7c82 */ /* 0x000fe20008000000 */
[----:B------:R-:W-:Y:S02]  /*1b50*/  WARPGROUP.DEPBAR.LE gsb0, 0x0 ;  /* 0x00008000000079c5 */ /* 0x000fe40000010000 */
[----:B------:R-:W-:-:S06]  /*1b60*/  WARPGROUP.ARRIVE ;  /* 0x00000000000079c5 */ /* 0x000fcc0000000000 */
[----:B------:R-:W-:Y:S01]  /*1b70*/  QGMMA.64x32x32.F32.E4M3.E4M3 R24, gdesc[UR20], RZ, !UPT, gsb0 ;  /* 0x00600000141879f3 */ /* 0x000fe2000c0008ff */
        /* <DEDUP_REMOVED lines=87> */
[----:B------:R-:W-:Y:S02]  /*20f0*/  WARPGROUP.DEPBAR.LE gsb0, 0x0 ;  /* 0x00008000000079c5 */ /* 0x000fe40000010000 */
[----:B------:R-:W-:-:S06]  /*2100*/  WARPGROUP.ARRIVE ;  /* 0x00000000000079c5 */ /* 0x000fcc0000000000 */
[----:B------:R-:W-:Y:S01]  /*2110*/  QGMMA.64x32x32.F32.E4M3.E4M3 R56, gdesc[UR12], R56, gsb0 ;  /* 0x006000000c3879f3 */ /* 0x000fe20008000838 */
[----:B------:R-:W-:Y:S01]  /*2120*/  UIADD3 UR12, UR18, 0x400, URZ ;  /* 0x00000400120c7890 */ /* 0x000fe2000fffe03f */
[----:B------:R-:W-:Y:S01]  /*2130*/  UMOV UR13, 0x80000020 ;  /* 0x80000020000d7882 */ /* 0x000fe20000000000 */
[----:B------:R-:W-:Y:S01]  /*2140*/  UIADD3 UR14, UR52, 0x600, URZ ;  /* 0x00000600340e7890 */ /* 0x000fe2000fffe03f */
        /* <DEDUP_REMOVED lines=29> */
[----:B------:R-:W-:Y:S01]  /*2320*/  UIADD3 UR10, UR52, 0x582, URZ ;  /* 0x00000582340a7890 */ /* 0x000fe2000fffe03f */
        /* <DEDUP_REMOVED lines=12> */
[----:B------:R-:W-:-:S07]  /*23f0*/  UIADD3 UR8, UR18, 0x402, URZ ;  /* 0x0000040212087890 */ /* 0x000fce000fffe03f */
        /* <DEDUP_REMOVED lines=35> */
.L_x_2244:
[----:B------:R-:W-:Y:S01]  /*2630*/  LOP3.LUT R7, R104, 0xffffff80, RZ, 0xc0, !PT ;  /* 0xffffff8068077812 */ /* 0x000fe200078ec0ff */
[C---:B-12---:R-:W-:Y:S01]  /*2640*/  FMUL.FTZ R6, R0.reuse, R58 ;  /* 0x0000003a00067220 */ /* 0x046fe20000410000 */
[C---:B------:R-:W-:Y:S01]  /*2650*/  FMUL.FTZ R9, R0.reuse, R93 ;  /* 0x0000005d00097220 */ /* 0x040fe20000410000 */
[----:B------:R-:W-:Y:S01]  /*2660*/  FMUL.FTZ R59, R0, R59 ;  /* 0x0000003b003b7220 */ /* 0x000fe20000410000 */
[----:B------:R-:W-:Y:S01]  /*2670*/  LEA.HI R105, R105, R18, RZ, 0x2 ;  /* 0x0000001269697211 */ /* 0x000fe200078f10ff */
[----:B------:R-:W-:Y:S01]  /*2680*/  IMAD.IADD R7, R18, 0x1, -R7 ;  /* 0x0000000112077824 */ /* 0x000fe200078e0a07 */
[----:B------:R0:W-:Y:S01]  /*2690*/  MUFU.TANH R93, R6 ;  /* 0x00000006005d7308 */ /* 0x0001e20000002400 */
[C---:B------:R-:W-:Y:S01]  /*26a0*/  FMUL.FTZ R75, R0.reuse, R75 ;  /* 0x0000004b004b7220 */ /* 0x040fe20000410000 */
[C---:B------:R-:W-:Y:S01]  /*26b0*/  FMUL.FTZ R21, R0.reuse, R76 ;  /* 0x0000004c00157220 */ /* 0x040fe20000410000 */
[----:B------:R-:W-:Y:S01]  /*26c0*/  LOP3.LUT R105, R105, 0xfffffffc, RZ, 0xc0, !PT ;  /* 0xfffffffc69697812 */ /* 0x000fe200078ec0ff */
[C---:B------:R-:W-:Y:S01]  /*26d0*/  FMUL.FTZ R62, R0.reuse, R62 ;  /* 0x0000003e003e7220 */ /* 0x040fe20000410000 */
[C---:B------:R-:W-:Y:S01]  /*26e0*/  FMUL.FTZ R58, R0.reuse, R61 ;  /* 0x0000003d003a7220 */ /* 0x040fe20000410000 */
[----:B------:R-:W-:Y:S01]  /*26f0*/  FMUL.FTZ R5, R0, R89 ;  /* 0x0000005900057220 */ /* 0x000fe20000410000 */
[----:B------:R-:W-:Y:S01]  /*2700*/  LEA.HI R61, R106, R106, RZ, 0x1 ;  /* 0x0000006a6a3d7211 */ /* 0x000fe200078f08ff */
[----:B------:R1:W-:Y:S01]  /*2710*/  MUFU.TANH R76, R59 ;  /* 0x0000003b004c7308 */ /* 0x0003e20000002400 */
[----:B0-----:R-:W-:Y:S01]  /*2720*/  SHF.R.S32.HI R6, RZ, 0x1f, R7 ;  /* 0x0000001fff067819 */ /* 0x001fe20000011407 */
[----:B------:R-:W-:Y:S01]  /*2730*/  IMAD.IADD R105, R18, 0x1, -R105 ;  /* 0x0000000112697824 */ /* 0x000fe200078e0a69 */
[----:B------:R-:W-:Y:S01]  /*2740*/  UISETP.NE.AND UP0, UPT, UR56, URZ, UPT ;  /* 0x0000003f3800728c */ /* 0x000fe2000bf05270 */
[----:B------:R-:W-:Y:S01]  /*2750*/  LOP3.LUT R61, R61, 0x3fffffe, RZ, 0xc0, !PT ;  /* 0x03fffffe3d3d7812 */ /* 0x000fe200078ec0ff */
[----:B------:R-:W-:Y:S01]  /*2760*/  FMUL.FTZ R18, R0, R64 ;  /* 0x0000004000127220 */ /* 0x000fe20000410000 */
[CC--:B------:R-:W-:Y:S01]  /*2770*/  LEA.HI R10, R6.reuse, R7.reuse, RZ, 0x2 ;  /* 0x00000007060a7211 */ /* 0x0c0fe200078f10ff */
[----:B------:R-:W-:Y:S01]  /*2780*/  UMOV UR5, 0xffffff60 ;  /* 0xffffff6000057882 */ /* 0x000fe20000000000 */
[----:B------:R-:W-:Y:S01]  /*2790*/  LEA.HI R13, R6, R7, RZ, 0x5 ;  /* 0x00000007060d7211 */ /* 0x000fe200078f28ff */
[----:B------:R0:W-:Y:S01]  /*27a0*/  MUFU.TANH R113, R75 ;  /* 0x0000004b00717308 */ /* 0x0001e20000002400 */
[--C-:B------:R-:W-:Y:S01]  /*27b0*/  SHF.R.S32.HI R6, RZ, 0x2, R10.reuse ;  /* 0x00000002ff067819 */ /* 0x100fe2000001140a */
[----:B------:R-:W-:Y:S01]  /*27c0*/  UIMAD UR5, UR40, UR5, 0xa1 ;  /* 0x000000a1280574a4 */ /* 0x000fe2000f8e0205 */
[----:B-1----:R-:W-:Y:S01]  /*27d0*/  SHF.R.S32.HI R59, RZ, 0x1f, R10 ;  /* 0x0000001fff3b7819 */ /* 0x002fe2000001140a */
[----:B------:R-:W-:Y:S01]  /*27e0*/  FMUL.FTZ R90, R0, R90 ;  /* 0x0000005a005a7220 */ /* 0x000fe20000410000 */
[----:B------:R-:W-:Y:S01]  /*27f0*/  SHF.R.S32.HI R13, RZ, 0x5, R13 ;  /* 0x00000005ff0d7819 */ /* 0x000fe2000001140d */
[----:B------:R-:W-:Y:S01]  /*2800*/  @UP0 ULDC UR4, c[0x0][0x44c] ;  /* 0x0001130000040ab9 */ /* 0x000fe20000000800 */
[----:B------:R-:W-:Y:S01]  /*2810*/  IADD3 R61, R106, -R61, RZ ;  /* 0x8000003d6a3d7210 */ /* 0x000fe20007ffe0ff */
[----:B------:R1:W-:Y:S01]  /*2820*/  MUFU.TANH R89, R62 ;  /* 0x0000003e00597308 */ /* 0x0003e20000002400 */
[C---:B0-----:R-:W-:Y:S01]  /*2830*/  FMUL.FTZ R75, R0.reuse, R56 ;  /* 0x00000038004b7220 */ /* 0x041fe20000410000 */
[C---:B------:R-:W-:Y:S01]  /*2840*/  FMUL.FTZ R56, R0.reuse, R57 ;  /* 0x0000003900387220 */ /* 0x040fe20000410000 */
[C---:B------:R-:W-:Y:S01]  /*2850*/  FMUL.FTZ R57, R0.reuse, R60 ;  /* 0x0000003c00397220 */ /* 0x040fe20000410000 */
[----:B------:R-:W-:Y:S01]  /*2860*/  LEA.HI R60, R59, R6, RZ, 0x3 ;  /* 0x000000063b3c7211 */ /* 0x000fe200078f18ff */
[C---:B------:R-:W-:Y:S01]  /*2870*/  FMUL.FTZ R91, R0.reuse, R91 ;  /* 0x0000005b005b7220 */ /* 0x040fe20000410000 */
[----:B------:R-:W-:Y:S01]  /*2880*/  PLOP3.LUT P1, PT, PT, PT, UP0, 0x80, 0x0 ;  /* 0x000000000000781c */ /* 0x000fe20003f2f008 */
[C---:B------:R-:W-:Y:S01]  /*2890*/  FMUL.FTZ R66, R0.reuse, R66 ;  /* 0x0000004200427220 */ /* 0x040fe20000410000 */
[----:B------:R-:W-:Y:S01]  /*28a0*/  PLOP3.LUT P2, PT, PT, PT, UP0, 0x80, 0x0 ;  /* 0x000000000000781c */ /* 0x000fe20003f4f008 */
[C---:B------:R-:W-:Y:S01]  /*28b0*/  FMUL.FTZ R20, R0.reuse, R73 ;  /* 0x0000004900147220 */ /* 0x040fe20000410000 */
[----:B-1----:R-:W-:Y:S01]  /*28c0*/  LEA R62, R13, UR39, 0x4 ;  /* 0x000000270d3e7c11 */ /* 0x002fe2000f8e20ff */
[----:B------:R-:W-:Y:S01]  /*28d0*/  FMUL.FTZ R94, R0, R94 ;  /* 0x0000005e005e7220 */ /* 0x000fe20000410000 */
[----:B------:R-:W-:Y:S01]  /*28e0*/  LOP3.LUT R13, R60, 0xfffffff8, RZ, 0xc0, !PT ;  /* 0xfffffff83c0d7812 */ /* 0x000fe200078ec0ff */
[C---:B------:R-:W-:Y:S01]  /*28f0*/  FMUL.FTZ R12, R0.reuse, R97 ;  /* 0x00000061000c7220 */ /* 0x040fe20000410000 */
[----:B------:R-:W-:Y:S01]  /*2900*/  LEA.HI R60, R105, R105, RZ, 0x1 ;  /* 0x00000069693c7211 */ /* 0x000fe200078f08ff */
[----:B------:R-:W-:Y:S01]  /*2910*/  FMUL.FTZ R73, R0, R85 ;  /* 0x0000005500497220 */ /* 0x000fe20000410000 */
[----:B------:R-:W-:Y:S01]  /*2920*/  IADD3 R62, R62, R6, -R13 ;  /* 0x000000063e3e7210 */ /* 0x000fe20007ffe80d */
[----:B------:R0:W-:Y:S01]  /*2930*/  MUFU.TANH R85, R66 ;  /* 0x0000004200557308 */ /* 0x0001e20000002400 */
[----:B------:R-:W-:Y:S01]  /*2940*/  LOP3.LUT R60, R60, 0x1ffffffe, RZ, 0xc0, !PT ;  /* 0x1ffffffe3c3c7812 */ /* 0x000fe200078ec0ff */
[----:B------:R-:W-:Y:S01]  /*2950*/  FMUL.FTZ R95, R0, R95 ;  /* 0x0000005f005f7220 */ /* 0x000fe20000410000 */
[----:B------:R-:W-:Y:S01]  /*2960*/  LOP3.LUT R10, R10, 0x7ffffffc, RZ, 0xc0, !PT ;  /* 0x7ffffffc0a0a7812 */ /* 0x000fe200078ec0ff */
[----:B------:R-:W-:Y:S01]  /*2970*/  IMAD R61, R61, 0x40, R62 ;  /* 0x000000403d3d7824 */ /* 0x000fe200078e023e */
[----:B------:R-:W-:Y:S01]  /*2980*/  ULDC UR10, c[0x0][0x288] ;  /* 0x0000a200000a7ab9 */ /* 0x000fe20000000800 */
[----:B------:R-:W-:-:S02]  /*2990*/  IMAD.IADD R6, R105, 0x1, -R60 ;  /* 0x0000000169067824 */ /* 0x000fc400078e0a3c */
[----:B------:R-:W-:Y:S01]  /*29a0*/  FMUL.FTZ R98, R0, R98 ;  /* 0x0000006200627220 */ /* 0x000fe20000410000 */
[----:B------:R-:W-:Y:S01]  /*29b0*/  IMAD.IADD R7, R7, 0x1, -R10 ;  /* 0x0000000107077824 */ /* 0x000fe200078e0a0a */
[----:B------:R-:W1:Y:S01]  /*29c0*/  MUFU.TANH R90, R90 ;  /* 0x0000005a005a7308 */ /* 0x000e620000002400 */
[----:B------:R-:W-:Y:S02]  /*29d0*/  IMAD R6, R6, 0x8, R61 ;  /* 0x0000000806067824 */ /* 0x000fe400078e023d */
[C---:B------:R-:W-:Y:S01]  /*29e0*/  FMUL.FTZ R99, R0.reuse, R99 ;  /* 0x0000006300637220 */ /* 0x040fe20000410000 */
[----:B------:R-:W-:Y:S02]  /*29f0*/  IMAD.U32 R10, RZ, RZ, UR5 ;  /* 0x00000005ff0a7e24 */ /* 0x000fe4000f8e00ff */
[----:B------:R-:W-:Y:S01]  /*2a00*/  FMUL.FTZ R102, R0, R102 ;  /* 0x0000006600667220 */ /* 0x000fe20000410000 */
[----:B------:R-:W-:Y:S01]  /*2a10*/  @P1 IMAD.HI.U32 R13, R6, UR4, RZ ;  /* 0x00000004060d1c27 */ /* 0x000fe2000f8e00ff */
[----:B------:R-:W-:-:S03]  /*2a20*/  @UP0 ULDC UR4, c[0x0][0x450] ;  /* 0x0001140000040ab9 */ /* 0x000fc60000000800 */
[C---:B------:R-:W-:Y:S01]  /*2a30*/  FMUL.FTZ R103, R0.reuse, R103 ;  /* 0x0000006700677220 */ /* 0x040fe20000410000 */
[----:B------:R-:W2:Y:S01]  /*2a40*/  MUFU.TANH R91, R91 ;  /* 0x0000005b005b7308 */ /* 0x000ea20000002400 */
[----:B------:R-:W-:Y:S01]  /*2a50*/  IMAD.MOV.U32 R64, RZ, RZ, R6 ;  /* 0x000000ffff407224 */ /* 0x000fe200078e0006 */
[----:B------:R-:W-:Y:S01]  /*2a60*/  @P2 SHF.R.U32.HI R64, RZ, UR4, R13 ;  /* 0x00000004ff402c19 */ /* 0x000fe2000801160d */
[----:B------:R-:W-:Y:S01]  /*2a70*/  UIMAD UR4, UR40, -0xa0, UR41 ;  /* 0xffffff60280478a4 */ /* 0x000fe2000f8e0229 */
[----:B------:R-:W-:Y:S02]  /*2a80*/  IMAD R97, R7, -0x2, R10 ;  /* 0xfffffffe07617824 */ /* 0x000fe400078e020a */
[C---:B------:R-:W-:Y:S01]  /*2a90*/  FMUL.FTZ R74, R0.reuse, R74 ;  /* 0x0000004a004a7220 */ /* 0x040fe20000410000 */
[----:B------:R-:W-:Y:S01]  /*2aa0*/  IMAD.U32 R10, RZ, RZ, UR41 ;  /* 0x00000029ff0a7e24 */ /* 0x000fe2000f8e00ff */
[----:B------:R-:W3:Y:S01]  /*2ab0*/  SHFL.IDX PT, R13, R64, 0x1, 0x1c1f ;  /* 0x003c1f00400d7f89 */ /* 0x000ee200000e0000 */
[----:B------:R-:W-:Y:S01]  /*2ac0*/  UIADD3 UR4, UR4, 0xa0, URZ ;  /* 0x000000a004047890 */ /* 0x000fe2000fffe03f */
[----:B------:R-:W4:Y:S01]  /*2ad0*/  MUFU.TANH R94, R94 ;  /* 0x0000005e005e7308 */ /* 0x000f220000002400 */
[C---:B------:R-:W-:Y:S01]  /*2ae0*/  FMUL.FTZ R78, R0.reuse, R78 ;  /* 0x0000004e004e7220 */ /* 0x040fe20000410000 */
[----:B------:R-:W-:Y:S01]  /*2af0*/  IADD3 R97, R97, -UR10, R10 ;  /* 0x8000000a61617c10 */ /* 0x000fe2000fffe00a */
[C---:B------:R-:W-:Y:S01]  /*2b00*/  FMUL.FTZ R79, R0.reuse, R79 ;  /* 0x0000004f004f7220 */ /* 0x040fe20000410000 */
[----:B------:R-:W-:Y:S01]  /*2b10*/  FMUL.FTZ R82, R0, R82 ;  /* 0x0000005200527220 */ /* 0x000fe20000410000 */
[----:B0-----:R-:W-:-:S02]  /*2b20*/  IMAD.U32 R66, RZ, RZ, UR4 ;  /* 0x00000004ff427e24 */ /* 0x001fc4000f8e00ff */
[C---:B------:R-:W-:Y:S01]  /*2b30*/  FMUL.FTZ R83, R0.reuse, R83 ;  /* 0x0000005300537220 */ /* 0x040fe20000410000 */
[C---:B------:R-:W-:Y:S01]  /*2b40*/  FMUL.FTZ R86, R0.reuse, R86 ;  /* 0x0000005600567220 */ /* 0x040fe20000410000 */
[----:B------:R-:W0:Y:S01]  /*2b50*/  MUFU.TANH R95, R95 ;  /* 0x0000005f005f7308 */ /* 0x000e220000002400 */
[----:B------:R-:W-:Y:S02]  /*2b60*/  IMAD R66, R7, -0x2, R66 ;  /* 0xfffffffe07427824 */ /* 0x000fe400078e0242 */
        /* <DEDUP_REMOVED lines=8> */
[C---:B------:R-:W-:Y:S01]  /*2bf0*/  FMUL.FTZ R43, R0.reuse, R43 ;  /* 0x0000002b002b7220 */ /* 0x040fe20000410000 */
[C---:B------:R-:W-:Y:S01]  /*2c00*/  FMUL.FTZ R59, R0.reuse, R65 ;  /* 0x00000041003b7220 */ /* 0x040fe20000410000 */
[C---:B------:R-:W-:Y:S01]  /*2c10*/  FMUL.FTZ R46, R0.reuse, R46 ;  /* 0x0000002e002e7220 */ /* 0x040fe20000410000 */
[C---:B------:R-:W-:Y:S01]  /*2c20*/  FMUL.FTZ R61, R0.reuse, R69 ;  /* 0x00000045003d7220 */ /* 0x040fe20000410000 */
[----:B---3--:R-:W-:Y:S01]  /*2c30*/  VIADDMNMX R13, R13, R97, R66, PT ;  /* 0x000000610d0d7246 */ /* 0x008fe20003800142 */
[C---:B------:R-:W-:Y:S01]  /*2c40*/  FMUL.FTZ R51, R0.reuse, R51 ;  /* 0x0000003300337220 */ /* 0x040fe20000410000 */
[----:B------:R-:W3:Y:S01]  /*2c50*/  MUFU.TANH R99, R99 ;  /* 0x0000006300637308 */ /* 0x000ee20000002400 */
[C---:B------:R-:W-:Y:S01]  /*2c60*/  FMUL.FTZ R47, R0.reuse, R47 ;  /* 0x0000002f002f7220 */ /* 0x040fe20000410000 */
        /* <DEDUP_REMOVED lines=10> */
[----:B------:R-:W-:Y:S01]  /*2d10*/  ISETP.GT.AND P1, PT, R13, 0x9, PT ;  /* 0x000000090d00780c */ /* 0x000fe20003f24270 */
[----:B------:R-:W-:Y:S01]  /*2d20*/  FMUL.FTZ R54, R0, R54 ;  /* 0x0000003600367220 */ /* 0x000fe20000410000 */
[----:B----4-:R-:W-:Y:S01]  /*2d30*/  FSEL R123, R94, -INF , P3 ;  /* 0xff8000005e7b7808 */ /* 0x010fe20001800000 */
[C---:B------:R-:W-:Y:S01]  /*2d40*/  FMUL.FTZ R55, R0.reuse, R55 ;  /* 0x0000003700377220 */ /* 0x040fe20000410000 */
[----:B------:R-:W-:Y:S01]  /*2d50*/  FMNMX.FTZ R10, R127, R125, !PT ;  /* 0x0000007d7f0a7209 */ /* 0x000fe20007810000 */
[----:B------:R-:W2:Y:S01]  /*2d60*/  MUFU.TANH R103, R103 ;  /* 0x0000006700677308 */ /* 0x000ea20000002400 */
[----:B------:R-:W-:Y:S01]  /*2d70*/  ISETP.GT.AND P2, PT, R13, 0x10, PT ;  /* 0x000000100d00780c */ /* 0x000fe20003f44270 */
[C---:B------:R-:W-:Y:S01]  /*2d80*/  FMUL.FTZ R26, R0.reuse, R26 ;  /* 0x0000001a001a7220 */ /* 0x040fe20000410000 */
[----:B0-----:R-:W-:Y:S01]  /*2d90*/  FSEL R119, R95, -INF , P1 ;  /* 0xff8000005f777808 */ /* 0x001fe20000800000 */
[C---:B------:R-:W-:Y:S01]  /*2da0*/  FMUL.FTZ R30, R0.reuse, R30 ;  /* 0x0000001e001e7220 */ /* 0x040fe20000410000 */
[----:B------:R-:W-:Y:S01]  /*2db0*/  FMNMX.FTZ R10, R123, R10, !PT ;  /* 0x0000000a7b0a7209 */ /* 0x000fe20007810000 */
[----:B------:R-:W-:Y:S01]  /*2dc0*/  FMUL.FTZ R34, R0, R34 ;  /* 0x0000002200227220 */ /* 0x000fe20000410000 */
[----:B------:R-:W-:Y:S01]  /*2dd0*/  ISETP.GT.AND P1, PT, R13, 0x11, PT ;  /* 0x000000110d00780c */ /* 0x000fe20003f24270 */
[----:B------:R-:W0:Y:S01]  /*2de0*/  MUFU.TANH R117, R74 ;  /* 0x0000004a00757308 */ /* 0x000e220000002400 */
[----:B-----5:R-:W-:Y:S01]  /*2df0*/  FSEL R121, R98, -INF , P2 ;  /* 0xff80000062797808 */ /* 0x020fe20001000000 */
[C---:B------:R-:W-:Y:S01]  /*2e00*/  FMUL.FTZ R19, R0.reuse, R72 ;  /* 0x0000004800137220 */ /* 0x040fe20000410000 */
[----:B------:R-:W-:Y:S01]  /*2e10*/  FMNMX.FTZ R10, R119, R10, !PT ;  /* 0x0000000a770a7209 */ /* 0x000fe20007810000 */
[C---:B------:R-:W-:Y:S01]  /*2e20*/  FMUL.FTZ R38, R0.reuse, R38 ;  /* 0x0000002600267220 */ /* 0x040fe20000410000 */
[----:B------:R-:W-:Y:S01]  /*2e30*/  ISETP.GT.AND P2, PT, R13, 0x18, PT ;  /* 0x000000180d00780c */ /* 0x000fe20003f44270 */
[C---:B------:R-:W-:Y:S01]  /*2e40*/  FMUL.FTZ R72, R0.reuse, R81 ;  /* 0x0000005100487220 */ /* 0x040fe20000410000 */
[----:B---3--:R-:W-:Y:S01]  /*2e50*/  FSEL R115, R99, -INF , P1 ;  /* 0xff80000063737808 */ /* 0x008fe20000800000 */
[----:B------:R-:W3:Y:S01]  /*2e60*/  MUFU.TANH R78, R78 ;  /* 0x0000004e004e7308 */ /* 0x000ee20000002400 */
[----:B------:R-:W-:Y:S01]  /*2e70*/  FMNMX.FTZ R10, R121, R10, !PT ;  /* 0x0000000a790a7209 */ /* 0x000fe20007810000 */
[C---:B------:R-:W-:Y:S01]  /*2e80*/  FMUL.FTZ R22, R0.reuse, R77 ;  /* 0x0000004d00167220 */ /* 0x040fe20000410000 */
[----:B------:R-:W-:Y:S01]  /*2e90*/  ISETP.GT.AND P1, PT, R13, 0x19, PT ;  /* 0x000000190d00780c */ /* 0x000fe20003f24270 */
[----:B------:R-:W-:Y:S01]  /*2ea0*/  FMUL.FTZ R4, R0, R88 ;  /* 0x0000005800047220 */ /* 0x000fe20000410000 */
[----:B-1----:R-:W-:Y:S01]  /*2eb0*/  FSEL R107, R102, -INF , P2 ;  /* 0xff800000666b7808 */ /* 0x002fe20001000000 */
[C---:B------:R-:W-:Y:S01]  /*2ec0*/  FMUL.FTZ R8, R0.reuse, R92 ;  /* 0x0000005c00087220 */ /* 0x040fe20000410000 */
[----:B------:R-:W-:Y:S01]  /*2ed0*/  FMNMX.FTZ R10, R115, R10, !PT ;  /* 0x0000000a730a7209 */ /* 0x000fe20007810000 */
[----:B------:R-:W1:Y:S01]  /*2ee0*/  MUFU.TANH R79, R79 ;  /* 0x0000004f004f7308 */ /* 0x000e620000002400 */
[----:B------:R-:W-:Y:S01]  /*2ef0*/  ISETP.GT.AND P2, PT, R13, 0x20, PT ;  /* 0x000000200d00780c */ /* 0x000fe20003f44270 */
[----:B------:R-:W-:Y:S01]  /*2f00*/  ULDC UR4, c[0x0][0x988] ;  /* 0x0002620000047ab9 */ /* 0x000fe20000000800 */
[----:B--2---:R-:W-:Y:S01]  /*2f10*/  FSEL R111, R103, -INF , P1 ;  /* 0xff800000676f7808 */ /* 0x004fe20000800000 */
[C---:B------:R-:W-:Y:S01]  /*2f20*/  FMUL.FTZ R24, R0.reuse, R24 ;  /* 0x0000001800187220 */ /* 0x040fe20000410000 */
[----:B------:R-:W-:Y:S01]  /*2f30*/  FMNMX.FTZ R10, R107, R10, !PT ;  /* 0x0000000a6b0a7209 */ /* 0x000fe20007810000 */
[C---:B------:R-:W-:Y:S01]  /*2f40*/  FMUL.FTZ R11, R0.reuse, R96 ;  /* 0x00000060000b7220 */ /* 0x040fe20000410000 */
[----:B------:R-:W-:Y:S01]  /*2f50*/  ISETP.GT.AND P1, PT, R13, 0x21, PT ;  /* 0x000000210d00780c */ /* 0x000fe20003f24270 */
[----:B------:R-:W2:Y:S01]  /*2f60*/  MUFU.TANH R82, R82 ;  /* 0x0000005200527308 */ /* 0x000ea20000002400 */
[----:B0-----:R-:W-:Y:S01]  /*2f70*/  FSEL R117, R117, -INF , P2 ;  /* 0xff80000075757808 */ /* 0x001fe20001000000 */
[C---:B------:R-:W-:Y:S01]  /*2f80*/  FMUL.FTZ R53, R0.reuse, R53 ;  /* 0x0000003500357220 */ /* 0x040fe20000410000 */
[----:B------:R-:W-:Y:S01]  /*2f90*/  FMNMX.FTZ R10, R111, R10, !PT ;  /* 0x0000000a6f0a7209 */ /* 0x000fe20007810000 */
[C---:B------:R-:W-:Y:S01]  /*2fa0*/  FMUL.FTZ R32, R0.reuse, R32 ;  /* 0x0000002000207220 */ /* 0x040fe20000410000 */
[----:B------:R-:W-:Y:S01]  /*2fb0*/  ISETP.GT.AND P2, PT, R13, 0x28, PT ;  /* 0x000000280d00780c */ /* 0x000fe20003f44270 */
[C---:B------:R-:W-:Y:S01]  /*2fc0*/  FMUL.FTZ R14, R0.reuse, R100 ;  /* 0x00000064000e7220 */ /* 0x040fe20000410000 */
[----:B------:R-:W-:Y:S01]  /*2fd0*/  FSEL R113, R113, -INF , P1 ;  /* 0xff80000071717808 */ /* 0x000fe20000800000 */
[----:B------:R-:W0:Y:S01]  /*2fe0*/  MUFU.TANH R83, R83 ;  /* 0x0000005300537308 */ /* 0x000e220000002400 */
[----:B------:R-:W-:Y:S01]  /*2ff0*/  FMNMX.FTZ R10, R117, R10, !PT ;  /* 0x0000000a750a7209 */ /* 0x000fe20007810000 */
[C---:B------:R-:W-:Y:S01]  /*3000*/  FMUL.FTZ R49, R0.reuse, R49 ;  /* 0x0000003100317220 */ /* 0x040fe20000410000 */
[----:B------:R-:W-:Y:S01]  /*3010*/  ISETP.GT.AND P1, PT, R13, 0x29, PT ;  /* 0x000000290d00780c */ /* 0x000fe20003f24270 */
[----:B------:R-:W-:Y:S01]  /*3020*/  FMUL.FTZ R37, R0, R37 ;  /* 0x0000002500257220 */ /* 0x000fe20000410000 */
[----:B---3--:R-:W-:Y:S01]  /*3030*/  FSEL R109, R78, -INF , P2 ;  /* 0xff8000004e6d7808 */ /* 0x008fe20001000000 */
[C---:B------:R-:W-:Y:S01]  /*3040*/  FMUL.FTZ R33, R0.reuse, R33 ;  /* 0x0000002100217220 */ /* 0x040fe20000410000 */
[----:B------:R-:W-:Y:S01]  /*3050*/  FMNMX.FTZ R10, R113, R10, !PT ;  /* 0x0000000a710a7209 */ /* 0x000fe20007810000 */
[----:B------:R-:W3:Y:S01]  /*3060*/  MUFU.TANH R86, R86 ;  /* 0x0000005600567308 */ /* 0x000ee20000002400 */
[----:B------:R-:W-:Y:S01]  /*3070*/  ISETP.GT.AND P2, PT, R13, 0x30, PT ;  /* 0x000000300d00780c */ /* 0x000fe20003f44270 */
[C---:B------:R-:W-:Y:S01]  /*3080*/  FMUL.FTZ R23, R0.reuse, R80 ;  /* 0x0000005000177220 */ /* 0x040fe20000410000 */
[----:B-1----:R-:W-:Y:S01]  /*3090*/  FSEL R105, R79, -INF , P1 ;  /* 0xff8000004f697808 */ /* 0x002fe20000800000 */
[C---:B------:R-:W-:Y:S01]  /*30a0*/  FMUL.FTZ R29, R0.reuse, R29 ;  /* 0x0000001d001d7220 */ /* 0x040fe20000410000 */
[----:B------:R-:W-:Y:S01]  /*30b0*/  FMNMX.FTZ R10, R109, R10, !PT ;  /* 0x0000000a6d0a7209 */ /* 0x000fe20007810000 */
[----:B------:R-:W-:Y:S01]  /*30c0*/  FMUL.FTZ R74, R0, R84 ;  /* 0x00000054004a7220 */ /* 0x000fe20000410000 */
[----:B------:R-:W-:Y:S01]  /*30d0*/  ISETP.GT.AND P1, PT, R13, 0x31, PT ;  /* 0x000000310d00780c */ /* 0x000fe20003f24270 */
[----:B------:R-:W1:Y:S01]  /*30e0*/  MUFU.TANH R87, R87 ;  /* 0x0000005700577308 */ /* 0x000e620000002400 */
[----:B--2---:R-:W-:Y:S01]  /*30f0*/  FSEL R103, R82, -INF , P2 ;  /* 0xff80000052677808 */ /* 0x004fe20001000000 */
[C---:B------:R-:W-:Y:S01]  /*3100*/  FMUL.FTZ R28, R0.reuse, R28 ;  /* 0x0000001c001c7220 */ /* 0x040fe20000410000 */
[----:B------:R-:W-:Y:S01]  /*3110*/  FMNMX.FTZ R10, R105, R10, !PT ;  /* 0x0000000a690a7209 */ /* 0x000fe20007810000 */
[C---:B------:R-:W-:Y:S01]  /*3120*/  FMUL.FTZ R25, R0.reuse, R25 ;  /* 0x0000001900197220 */ /* 0x040fe20000410000 */
[----:B------:R-:W-:Y:S01]  /*3130*/  ISETP.GT.AND P2, PT, R13, 0x38, PT ;  /* 0x000000380d00780c */ /* 0x000fe20003f44270 */
[C---:B------:R-:W-:Y:S01]  /*3140*/  FMUL.FTZ R44, R0.reuse, R44 ;  /* 0x0000002c002c7220 */ /* 0x040fe20000410000 */
[----:B0-----:R-:W-:Y:S01]  /*3150*/  FSEL R101, R83, -INF , P1 ;  /* 0xff80000053657808 */ /* 0x001fe20000800000 */
[----:B------:R-:W0:Y:S01]  /*3160*/  MUFU.TANH R63, R63 ;  /* 0x0000003f003f7308 */ /* 0x000e220000002400 */
[----:B------:R-:W-:Y:S01]  /*3170*/  FMNMX.FTZ R10, R103, R10, !PT ;  /* 0x0000000a670a7209 */ /* 0x000fe20007810000 */
[C---:B------:R-:W-:Y:S01]  /*3180*/  FMUL.FTZ R48, R0.reuse, R48 ;  /* 0x0000003000307220 */ /* 0x040fe20000410000 */
[----:B------:R-:W-:Y:S01]  /*3190*/  ISETP.GT.AND P1, PT, R13, 0x39, PT ;  /* 0x000000390d00780c */ /* 0x000fe20003f24270 */
[----:B------:R-:W-:Y:S01]  /*31a0*/  FMUL.FTZ R52, R0, R52 ;  /* 0x0000003400347220 */ /* 0x000fe20000410000 */
[----:B---3--:R-:W-:Y:S01]  /*31b0*/  FSEL R99, R86, -INF , P2 ;  /* 0xff80000056637808 */ /* 0x008fe20001000000 */
[----:B------:R-:W-:Y:S01]  /*31c0*/  FMUL.FTZ R36, R0, R36 ;  /* 0x0000002400247220 */ /* 0x000fe20000410000 */
[----:B------:R-:W-:Y:S01]  /*31d0*/  FMNMX.FTZ R10, R101, R10, !PT ;  /* 0x0000000a650a7209 */ /* 0x000fe20007810000 */
[----:B------:R-:W2:Y:S01]  /*31e0*/  MUFU.TANH R67, R67 ;  /* 0x0000004300437308 */ /* 0x000ea20000002400 */
[----:B------:R-:W-:Y:S01]  /*31f0*/  ISETP.GT.AND P2, PT, R13, 0x40, PT ;  /* 0x000000400d00780c */ /* 0x000fe20003f44270 */
[----:B------:R-:W-:Y:S01]  /*3200*/  @UP0 ULDC UR11, c[0x0][0x450] ;  /* 0x00011400000b0ab9 */ /* 0x000fe20000000800 */
[----:B-1----:R-:W-:Y:S01]  /*3210*/  FSEL R95, R87, -INF , P1 ;  /* 0xff800000575f7808 */ /* 0x002fe20000800000 */
[----:B------:R-:W-:Y:S01]  /*3220*/  UIADD3 UR6, UR40, -0x2, URZ ;  /* 0xfffffffe28067890 */ /* 0x000fe2000fffe03f */
[----:B------:R-:W-:Y:S01]  /*3230*/  FMNMX.FTZ R10, R99, R10, !PT ;  /* 0x0000000a630a7209 */ /* 0x000fe20007810000 */
[----:B------:R-:W-:Y:S01]  /*3240*/  UIADD3 UR7, UR38, 0x29840, URZ ;  /* 0x0002984026077890 */ /* 0x000fe2000fffe03f */
[----:B------:R-:W-:Y:S01]  /*3250*/  ISETP.GT.AND P1, PT, R13, 0x41, PT ;  /* 0x000000410d00780c */ /* 0x000fe20003f24270 */
[----:B------:R-:W-:Y:S01]  /*3260*/  MUFU.TANH R70, R70 ;  /* 0x0000004600467308 */ /* 0x000fe20000002400 */
[----:B------:R-:W-:Y:S01]  /*3270*/  FSEL R93, R93, -INF , P2 ;  /* 0xff8000005d5d7808 */ /* 0x000fe20001000000 */
[----:B------:R-:W-:Y:S01]  /*3280*/  UPRMT UR7, UR42, 0x654, UR7 ;  /* 0x000006542a077896 */ /* 0x000fe20008000007 */
[----:B------:R-:W-:Y:S01]  /*3290*/  FMNMX.FTZ R10, R95, R10, !PT ;  /* 0x0000000a5f0a7209 */ /* 0x000fe20007810000 */
[----:B------:R-:W1:Y:S01]  /*32a0*/  S2UR UR60, SR_CgaCtaId ;  /* 0x00000000003c79c3 */ /* 0x000e620000008800 */
[----:B------:R-:W-:-:S02]  /*32b0*/  ISETP.GT.AND P2, PT, R13, 0x48, PT ;  /* 0x000000480d00780c */ /* 0x000fc40003f44270 */
[----:B------:R-:W-:Y:S01]  /*32c0*/  FSEL R91, R76, -INF , P1 ;  /* 0xff8000004c5b7808 */ /* 0x000fe20000800000 */
[----:B------:R-:W3:Y:S01]  /*32d0*/  MUFU.TANH R71, R71 ;  /* 0x0000004700477308 */ /* 0x000ee20000002400 */
[----:B------:R-:W-:Y:S02]  /*32e0*/  FMNMX.FTZ R10, R93, R10, !PT ;  /* 0x0000000a5d0a7209 */ /* 0x000fe40007810000 */
[----:B------:R-:W-:Y:S01]  /*32f0*/  ISETP.GT.AND P1, PT, R13, 0x49, PT ;  /* 0x000000490d00780c */ /* 0x000fe20003f24270 */
[----:B------:R-:W-:Y:S01]  /*3300*/  SYNCS.ARRIVE.TRANS64.RED.A1T0 RZ, [UR7], RZ ;  /* 0x000000ffffff79a7 */ /* 0x000fe20008100407 */
[----:B------:R-:W-:Y:S02]  /*3310*/  FSEL R89, R89, -INF , P2 ;  /* 0xff80000059597808 */ /* 0x000fe40001000000 */
[----:B------:R-:W-:Y:S01]  /*3320*/  FMNMX.FTZ R10, R91, R10, !PT ;  /* 0x0000000a5b0a7209 */ /* 0x000fe20007810000 */
[----:B------:R4:W-:Y:S01]  /*3330*/  MUFU.TANH R65, R42 ;  /* 0x0000002a00417308 */ /* 0x0009e20000002400 */
[----:B------:R-:W-:-:S02]  /*3340*/  ISETP.GT.AND P2, PT, R13, 0x50, PT ;  /* 0x000000500d00780c */ /* 0x000fc40003f44270 */
[----:B0-----:R-:W-:Y:S02]  /*3350*/  FSEL R87, R63, -INF , P1 ;  /* 0xff8000003f577808 */ /* 0x001fe40000800000 */
[----:B------:R-:W-:Y:S02]  /*3360*/  FMNMX.FTZ R10, R89, R10, !PT ;  /* 0x0000000a590a7209 */ /* 0x000fe40007810000 */
[----:B------:R-:W-:Y:S01]  /*3370*/  ISETP.GT.AND P1, PT, R13, 0x51, PT ;  /* 0x000000510d00780c */ /* 0x000fe20003f24270 */
[----:B------:R-:W0:Y:S01]  /*3380*/  MUFU.TANH R43, R43 ;  /* 0x0000002b002b7308 */ /* 0x000e220000002400 */
[----:B------:R-:W-:Y:S02]  /*3390*/  FSEL R85, R85, -INF , P2 ;  /* 0xff80000055557808 */ /* 0x000fe40001000000 */
[----:B------:R-:W-:Y:S02]  /*33a0*/  FMNMX.FTZ R10, R87, R10, !PT ;  /* 0x0000000a570a7209 */ /* 0x000fe40007810000 */
[----:B------:R-:W-:-:S02]  /*33b0*/  ISETP.GT.AND P2, PT, R13, 0x58, PT ;  /* 0x000000580d00780c */ /* 0x000fc40003f44270 */
[----:B--2---:R-:W-:Y:S01]  /*33c0*/  FSEL R69, R67, -INF , P1 ;  /* 0xff80000043457808 */ /* 0x004fe20000800000 */
[----:B------:R-:W-:Y:S01]  /*33d0*/  MUFU.TANH R46, R46 ;  /* 0x0000002e002e7308 */ /* 0x000fe20000002400 */
[----:B----4-:R-:W-:Y:S01]  /*33e0*/  FMNMX.FTZ R42, R85, R10, !PT ;  /* 0x0000000a552a7209 */ /* 0x010fe20007810000 */
[----:B------:R-:W-:Y:S01]  /*33f0*/  FMUL.FTZ R10, R0, R27 ;  /* 0x0000001b000a7220 */ /* 0x000fe20000410000 */
[----:B------:R-:W-:Y:S02]  /*3400*/  ISETP.GT.AND P1, PT, R13, 0x59, PT ;  /* 0x000000590d00780c */ /* 0x000fe40003f24270 */
[----:B------:R-:W-:Y:S02]  /*3410*/  FMNMX.FTZ R42, R69, R42, !PT ;  /* 0x0000002a452a7209 */ /* 0x000fe40007810000 */
[----:B---3--:R-:W-:Y:S01]  /*3420*/  FSEL R41, R71, -INF , P1 ;  /* 0xff80000047297808 */ /* 0x008fe20000800000 */
[----:B------:R2:W-:Y:S01]  /*3430*/  MUFU.TANH R68, R51 ;  /* 0x0000003300447308 */ /* 0x0005e20000002400 */
[----:B------:R-:W-:-:S04]  /*3440*/  ISETP.GT.AND P1, PT, R13, 0x61, PT ;  /* 0x000000610d00780c */ /* 0x000fc80003f24270 */
[----:B0-----:R-:W-:Y:S02]  /*3450*/  FSEL R43, R43, -INF , P1 ;  /* 0xff8000002b2b7808 */ /* 0x001fe40000800000 */
[C---:B------:R-:W-:Y:S01]  /*3460*/  ISETP.GT.AND P1, PT, R13.reuse, 0x69, PT ;  /* 0x000000690d00780c */ /* 0x040fe20003f24270 */
[----:B------:R-:W0:Y:S01]  /*3470*/  MUFU.TANH R47, R47 ;  /* 0x0000002f002f7308 */ /* 0x000e220000002400 */
[----:B--2---:R-:W-:Y:S02]  /*3480*/  FSEL R51, R70, -INF , P2 ;  /* 0xff80000046337808 */ /* 0x004fe40001000000 */
[----:B------:R-:W-:Y:S02]  /*3490*/  ISETP.GT.AND P2, PT, R13, 0x60, PT ;  /* 0x000000600d00780c */ /* 0x000fe40003f44270 */
[----:B------:R-:W-:Y:S02]  /*34a0*/  FMNMX.FTZ R42, R51, R42, !PT ;  /* 0x0000002a332a7209 */ /* 0x000fe40007810000 */
[----:B------:R-:W-:Y:S01]  /*34b0*/  FSEL R27, R65, -INF , P2 ;  /* 0xff800000411b7808 */ /* 0x000fe20001000000 */
[----:B------:R-:W2:Y:S01]  /*34c0*/  MUFU.TANH R50, R50 ;  /* 0x0000003200327308 */ /* 0x000ea20000002400 */
[----:B------:R-:W-:-:S02]  /*34d0*/  FMNMX.FTZ R42, R41, R42, !PT ;  /* 0x0000002a292a7209 */ /* 0x000fc40007810000 */
[----:B------:R-:W-:Y:S02]  /*34e0*/  ISETP.GT.AND P2, PT, R13, 0x68, PT ;  /* 0x000000680d00780c */ /* 0x000fe40003f44270 */
[----:B------:R-:W-:-:S03]  /*34f0*/  FMNMX.FTZ R42, R27, R42, !PT ;  /* 0x0000002a1b2a7209 */ /* 0x000fc60007810000 */
[----:B------:R3:W-:Y:S01]  /*3500*/  MUFU.TANH R70, R10 ;  /* 0x0000000a00467308 */ /* 0x0007e20000002400 */
[----:B------:R-:W-:Y:S02]  /*3510*/  FMNMX.FTZ R42, R43, R42, !PT ;  /* 0x0000002a2b2a7209 */ /* 0x000fe40007810000 */
[----:B0-----:R-:W-:Y:S02]  /*3520*/  FSEL R47, R47, -INF , P1 ;  /* 0xff8000002f2f7808 */ /* 0x001fe40000800000 */
[----:B------:R-:W-:-:S03]  /*3530*/  ISETP.GT.AND P1, PT, R13, 0x71, PT ;  /* 0x000000710d00780c */ /* 0x000fc60003f24270 */
[----:B------:R-:W-:Y:S01]  /*3540*/  MUFU.TANH R54, R54 ;  /* 0x0000003600367308 */ /* 0x000fe20000002400 */
[----:B---3--:R-:W-:Y:S01]  /*3550*/  FMUL.FTZ R10, R0, R31 ;  /* 0x0000001f000a7220 */ /* 0x008fe20000410000 */
[----:B------:R-:W-:Y:S02]  /*3560*/  FSEL R31, R46, -INF , P2 ;  /* 0xff8000002e1f7808 */ /* 0x000fe40001000000 */
[----:B------:R-:W-:Y:S02]  /*3570*/  ISETP.GT.AND P2, PT, R13, 0x70, PT ;  /* 0x000000700d00780c */ /* 0x000fe40003f44270 */
[----:B------:R-:W-:Y:S02]  /*3580*/  FMNMX.FTZ R42, R31, R42, !PT ;  /* 0x0000002a1f2a7209 */ /* 0x000fe40007810000 */
[----:B------:R2:W0:Y:S01]  /*3590*/  MUFU.TANH R76, R55 ;  /* 0x00000037004c7308 */ /* 0x0004220000002400 */
[----:B------:R-:W-:Y:S02]  /*35a0*/  FSEL R63, R68, -INF , P1 ;  /* 0xff800000443f7808 */ /* 0x000fe40000800000 */
[----:B------:R-:W-:-:S02]  /*35b0*/  FMNMX.FTZ R42, R47, R42, !PT ;  /* 0x0000002a2f2a7209 */ /* 0x000fc40007810000 */
[----:B------:R-:W-:-:S03]  /*35c0*/  ISETP.GT.AND P1, PT, R13, 0x79, PT ;  /* 0x000000790d00780c */ /* 0x000fc60003f24270 */
[----:B------:R-:W3:Y:S01]  /*35d0*/  MUFU.TANH R26, R26 ;  /* 0x0000001a001a7308 */ /* 0x000ee20000002400 */
[----:B--2---:R-:W-:Y:S02]  /*35e0*/  FSEL R55, R50, -INF , P2 ;  /* 0xff80000032377808 */ /* 0x004fe40001000000 */
[----:B------:R-:W-:Y:S02]  /*35f0*/  ISETP.GT.AND P2, PT, R13, 0x78, PT ;  /* 0x000000780d00780c */ /* 0x000fe40003f44270 */
[----:B------:R-:W-:-:S03]  /*3600*/  FMNMX.FTZ R42, R55, R42, !PT ;  /* 0x0000002a372a7209 */ /* 0x000fc60007810000 */
[----:B------:R2:W4:Y:S01]  /*3610*/  MUFU.TANH R79, R10 ;  /* 0x0000000a004f7308 */ /* 0x0005220000002400 */
[----:B------:R-:W-:Y:S02]  /*3620*/  FMNMX.FTZ R42, R63, R42, !PT ;  /* 0x0000002a3f2a7209 */ /* 0x000fe40007810000 */
[----:B0-----:R-:W-:Y:S02]  /*3630*/  FSEL R65, R76, -INF , P1 ;  /* 0xff8000004c417808 */ /* 0x001fe40000800000 */
[----:B------:R-:W-:-:S03]  /*3640*/  ISETP.GT.AND P1, PT, R13, 0x81, PT ;  /* 0x000000810d00780c */ /* 0x000fc60003f24270 */
[----:B------:R-:W0:Y:S01]  /*3650*/  MUFU.TANH R30, R30 ;  /* 0x0000001e001e7308 */ /* 0x000e220000002400 */
[----:B--2---:R-:W-:Y:S01]  /*3660*/  FMUL.FTZ R10, R0, R35 ;  /* 0x00000023000a7220 */ /* 0x004fe20000410000 */
[----:B------:R-:W-:Y:S02]  /*3670*/  FSEL R35, R54, -INF , P2 ;  /* 0xff80000036237808 */ /* 0x000fe40001000000 */
[----:B------:R-:W-:Y:S02]  /*3680*/  ISETP.GT.AND P2, PT, R13, 0x80, PT ;  /* 0x000000800d00780c */ /* 0x000fe40003f44270 */
[----:B------:R-:W-:Y:S02]  /*3690*/  FMNMX.FTZ R42, R35, R42, !PT ;  /* 0x0000002a232a7209 */ /* 0x000fe40007810000 */
[----:B------:R-:W2:Y:S01]  /*36a0*/  MUFU.TANH R34, R34 ;  /* 0x0000002200227308 */ /* 0x000ea20000002400 */
[----:B---3--:R-:W-:Y:S02]  /*36b0*/  FSEL R67, R26, -INF , P2 ;  /* 0xff8000001a437808 */ /* 0x008fe40001000000 */
[----:B------:R-:W-:-:S02]  /*36c0*/  FMNMX.FTZ R42, R65, R42, !PT ;  /* 0x0000002a412a7209 */ /* 0x000fc40007810000 */
[----:B------:R-:W-:Y:S02]  /*36d0*/  ISETP.GT.AND P2, PT, R13, 0x88, PT ;  /* 0x000000880d00780c */ /* 0x000fe40003f44270 */
[----:B------:R-:W-:Y:S01]  /*36e0*/  FSEL R71, R70, -INF , P1 ;  /* 0xff80000046477808 */ /* 0x000fe20000800000 */
[----:B------:R3:W5:Y:S01]  /*36f0*/  MUFU.TANH R81, R10 ;  /* 0x0000000a00517308 */ /* 0x0007620000002400 */
[----:B------:R-:W-:Y:S02]  /*3700*/  FMNMX.FTZ R42, R67, R42, !PT ;  /* 0x0000002a432a7209 */ /* 0x000fe40007810000 */
[----:B------:R-:W-:Y:S02]  /*3710*/  ISETP.GT.AND P1, PT, R13, 0x89, PT ;  /* 0x000000890d00780c */ /* 0x000fe40003f24270 */
[----:B------:R-:W-:Y:S02]  /*3720*/  FMNMX.FTZ R42, R71, R42, !PT ;  /* 0x0000002a472a7209 */ /* 0x000fe40007810000 */
[----:B----4-:R-:W-:Y:S01]  /*3730*/  FSEL R79, R79, -INF , P1 ;  /* 0xff8000004f4f7808 */ /* 0x010fe20000800000 */
[----:B------:R-:W4:Y:S01]  /*3740*/  MUFU.TANH R38, R38 ;  /* 0x0000002600267308 */ /* 0x000f220000002400 */
[----:B---3--:R-:W-:Y:S01]  /*3750*/  FMUL.FTZ R10, R0, R39 ;  /* 0x00000027000a7220 */ /* 0x008fe20000410000 */
[----:B0-----:R-:W-:-:S02]  /*3760*/  FSEL R39, R30, -INF , P2 ;  /* 0xff8000001e277808 */ /* 0x001fc40001000000 */
[----:B------:R-:W-:Y:S01]  /*3770*/  ISETP.GT.AND P2, PT, R13, 0x90, PT ;  /* 0x000000900d00780c */ /* 0x000fe20003f44270 */
[----:B------:R-:W0:Y:S01]  /*3780*/  SHFL.IDX PT, R30, R64, RZ, 0x1c1f ;  /* 0x001c1fff401e7589 */ /* 0x000e2200000e0000 */
[----:B------:R-:W-:Y:S02]  /*3790*/  FMNMX.FTZ R42, R39, R42, !PT ;  /* 0x0000002a272a7209 */ /* 0x000fe40007810000 */
[----:B------:R3:W1:Y:S01]  /*37a0*/  MUFU.TANH R83, R10 ;  /* 0x0000000a00537308 */ /* 0x0006620000002400 */
[----:B------:R-:W-:Y:S02]  /*37b0*/  ISETP.GT.AND P1, PT, R13, 0x91, PT ;  /* 0x000000910d00780c */ /* 0x000fe40003f24270 */
[----:B--2---:R-:W-:Y:S02]  /*37c0*/  FSEL R77, R34, -INF , P2 ;  /* 0xff800000224d7808 */ /* 0x004fe40001000000 */
[----:B------:R-:W-:Y:S02]  /*37d0*/  FMNMX.FTZ R42, R79, R42, !PT ;  /* 0x0000002a4f2a7209 */ /* 0x000fe40007810000 */
[----:B------:R-:W-:Y:S01]  /*37e0*/  ISETP.GT.AND P2, PT, R13, 0x98, PT ;  /* 0x000000980d00780c */ /* 0x000fe20003f44270 */
[----:B------:R-:W-:Y:S01]  /*37f0*/  MUFU.TANH R4, R4 ;  /* 0x0000000400047308 */ /* 0x000fe20000002400 */
[----:B-----5:R-:W-:Y:S01]  /*3800*/  FSEL R81, R81, -INF , P1 ;  /* 0xff80000051517808 */ /* 0x020fe20000800000 */
[----:B---3--:R-:W-:Y:S01]  /*3810*/  FMUL.FTZ R10, R0, R45 ;  /* 0x0000002d000a7220 */ /* 0x008fe20000410000 */
[----:B------:R-:W-:-:S02]  /*3820*/  FMNMX.FTZ R42, R77, R42, !PT ;  /* 0x0000002a4d2a7209 */ /* 0x000fc40007810000 */
[----:B------:R-:W-:Y:S02]  /*3830*/  ISETP.GT.AND P1, PT, R13, 0x99, PT ;  /* 0x000000990d00780c */ /* 0x000fe40003f24270 */
[----:B----4-:R-:W-:Y:S01]  /*3840*/  FSEL R45, R38, -INF , P2 ;  /* 0xff800000262d7808 */ /* 0x010fe20001000000 */
[----:B------:R2:W-:Y:S01]  /*3850*/  MUFU.TANH R34, R10 ;  /* 0x0000000a00227308 */ /* 0x0005e20000002400 */
[----:B------:R-:W-:Y:S02]  /*3860*/  FMNMX.FTZ R42, R81, R42, !PT ;  /* 0x0000002a512a7209 */ /* 0x000fe40007810000 */
[----:B-1----:R-:W-:Y:S02]  /*3870*/  FSEL R83, R83, -INF , P1 ;  /* 0xff80000053537808 */ /* 0x002fe40000800000 */
[----:B------:R-:W-:Y:S02]  /*3880*/  FMNMX.FTZ R42, R45, R42, !PT ;  /* 0x0000002a2d2a7209 */ /* 0x000fe40007810000 */
[----:B0-----:R-:W-:Y:S01]  /*3890*/  VIADDMNMX R66, R30, R97, R66, PT ;  /* 0x000000611e427246 */ /* 0x001fe20003800142 */
[----:B------:R-:W0:Y:S01]  /*38a0*/  MUFU.TANH R5, R5 ;  /* 0x0000000500057308 */ /* 0x000e220000002400 */
[----:B------:R-:W-:-:S02]  /*38b0*/  FMNMX.FTZ R42, R83, R42, !PT ;  /* 0x0000002a532a7209 */ /* 0x000fc40007810000 */
[C---:B------:R-:W-:Y:S02]  /*38c0*/  ISETP.GT.AND P2, PT, R66.reuse, 0x1, PT ;  /* 0x000000014200780c */ /* 0x040fe40003f44270 */
[----:B------:R-:W-:Y:S01]  /*38d0*/  ISETP.GT.AND P3, PT, R66, 0x8, PT ;  /* 0x000000084200780c */ /* 0x000fe20003f64270 */
[----:B------:R-:W2:Y:S02]  /*38e0*/  SHFL.BFLY PT, R13, R42, 0x2, 0x1f ;  /* 0x0c401f002a0d7f89 */ /* 0x000ea400000e0000 */
[----:B------:R-:W-:Y:S08]  /*38f0*/  MUFU.TANH R8, R8 ;  /* 0x0000000800087308 */ /* 0x000ff00000002400 */
[----:B------:R1:W-:Y:S08]  /*3900*/  MUFU.TANH R50, R24 ;  /* 0x0000001800327308 */ /* 0x0003f00000002400 */
[----:B------:R-:W-:Y:S01]  /*3910*/  MUFU.TANH R9, R9 ;  /* 0x0000000900097308 */ /* 0x000fe20000002400 */
[----:B--2---:R-:W-:-:S07]  /*3920*/  FMNMX.FTZ R10, R42, R13, !PT ;  /* 0x0000000d2a0a7209 */ /* 0x004fce0007810000 */
[----:B------:R-:W2:Y:S01]  /*3930*/  MUFU.TANH R11, R11 ;  /* 0x0000000b000b7308 */ /* 0x000ea20000002400 */
[----:B------:R-:W3:Y:S07]  /*3940*/  SHFL.BFLY PT, R13, R10, 0x1, 0x1f ;  /* 0x0c201f000a0d7f89 */ /* 0x000eee00000e0000 */
[----:B------:R-:W-:Y:S08]  /*3950*/  MUFU.TANH R12, R12 ;  /* 0x0000000c000c7308 */ /* 0x000ff00000002400 */
[----:B------:R-:W-:Y:S08]  /*3960*/  MUFU.TANH R46, R53 ;  /* 0x00000035002e7308 */ /* 0x000ff00000002400 */
[----:B------:R0:W-:Y:S01]  /*3970*/  MUFU.TANH R68, R32 ;  /* 0x0000002000447308 */ /* 0x0001e20000002400 */
[----:B---3--:R-:W-:Y:S01]  /*3980*/  FMNMX.FTZ R13, R10, R13, !PT ;  /* 0x0000000d0a0d7209 */ /* 0x008fe20007810000 */
[----:B------:R-:W-:Y:S01]  /*3990*/  IMAD.U32 R10, RZ, RZ, UR4 ;  /* 0x00000004ff0a7e24 */ /* 0x000fe2000f8e00ff */
[----:B------:R-:W-:-:S02]  /*39a0*/  @UP0 ULDC UR4, c[0x0][0x44c] ;  /* 0x0001130000040ab9 */ /* 0x000fc40000000800 */
[C---:B------:R-:W-:Y:S01]  /*39b0*/  FSETP.NEU.FTZ.AND P1, PT, R13.reuse, -INF , PT ;  /* 0xff8000000d00780b */ /* 0x040fe20003f3d000 */
[-C--:B-1----:R-:W-:Y:S01]  /*39c0*/  FFMA.FTZ R24, R13, R10.reuse, -8 ;  /* 0xc10000000d187423 */ /* 0x082fe2000001000a */
[----:B0-----:R-:W-:Y:S01]  /*39d0*/  FSEL R32, R5, -INF , P2 ;  /* 0xff80000005207808 */ /* 0x001fe20001000000 */
[----:B------:R-:W0:Y:S01]  /*39e0*/  MUFU.TANH R14, R14 ;  /* 0x0000000e000e7308 */ /* 0x000e220000002400 */
[----:B------:R-:W-:Y:S01]  /*39f0*/  ISETP.GT.AND P2, PT, R66, 0x10, PT ;  /* 0x000000104200780c */ /* 0x000fe20003f44270 */
[----:B------:R-:W-:Y:S01]  /*3a00*/  UIMAD.WIDE.U32 UR4, UR39, UR4, URZ ;  /* 0x00000004270472a5 */ /* 0x000fe2000f8e003f */
[----:B------:R-:W-:Y:S02]  /*3a10*/  FSEL R24, R24, RZ, P1 ;  /* 0x000000ff18187208 */ /* 0x000fe40000800000 */
[----:B------:R-:W-:Y:S01]  /*3a20*/  ISETP.GT.AND P1, PT, R66, RZ, PT ;  /* 0x000000ff4200720c */ /* 0x000fe20003f24270 */
[----:B------:R-:W-:Y:S01]  /*3a30*/  @UP0 USHF.R.U32.HI UR39, URZ, UR11, UR5 ;  /* 0x0000000b3f270299 */ /* 0x000fe20008011605 */
[----:B--2---:R-:W-:Y:S01]  /*3a40*/  FSEL R97, R11, -INF , P2 ;  /* 0xff8000000b617808 */ /* 0x004fe20001000000 */
[----:B------:R1:W-:Y:S01]  /*3a50*/  MUFU.TANH R38, R49 ;  /* 0x0000003100267308 */ /* 0x0003e20000002400 */
[----:B------:R-:W-:Y:S01]  /*3a60*/  FSEL R53, R4, -INF , P1 ;  /* 0xff80000004357808 */ /* 0x000fe20000800000 */
[-CC-:B------:R-:W-:Y:S01]  /*3a70*/  FFMA.FTZ R115, R115, R10.reuse, -R24.reuse ;  /* 0x0000000a73737223 */ /* 0x180fe20000010818 */
[C---:B------:R-:W-:Y:S01]  /*3a80*/  ISETP.GT.AND P1, PT, R66.reuse, 0x9, PT ;  /* 0x000000094200780c */ /* 0x040fe20003f24270 */
[--C-:B------:R-:W-:Y:S01]  /*3a90*/  FFMA.FTZ R11, R117, R10, -R24.reuse ;  /* 0x0000000a750b7223 */ /* 0x100fe20000010818 */
[----:B------:R-:W-:Y:S01]  /*3aa0*/  FMNMX.FTZ R4, R53, R32, !PT ;  /* 0x0000002035047209 */ /* 0x000fe20007810000 */
[-CC-:B------:R-:W-:Y:S01]  /*3ab0*/  FFMA.FTZ R30, R121, R10.reuse, -R24.reuse ;  /* 0x0000000a791e7223 */ /* 0x180fe20000010818 */
[----:B------:R-:W-:Y:S01]  /*3ac0*/  ISETP.GT.AND P2, PT, R66, 0x18, PT ;  /* 0x000000184200780c */ /* 0x000fe20003f44270 */
[----:B------:R-:W-:Y:S01]  /*3ad0*/  MUFU.TANH R15, R15 ;  /* 0x0000000f000f7308 */ /* 0x000fe20000002400 */
[----:B-1----:R-:W-:Y:S01]  /*3ae0*/  FSEL R49, R8, -INF , P3 ;  /* 0xff80000008317808 */ /* 0x002fe20001800000 */
[-CC-:B------:R-:W-:Y:S01]  /*3af0*/  FFMA.FTZ R93, R93, R10.reuse, -R24.reuse ;  /* 0x0000000a5d5d7223 */ /* 0x180fe20000010818 */
[-CC-:B------:R-:W-:Y:S01]  /*3b00*/  FFMA.FTZ R99, R99, R10.reuse, -R24.reuse ;  /* 0x0000000a63637223 */ /* 0x180fe20000010818 */
[--C-:B------:R-:W-:Y:S01]  /*3b10*/  FFMA.FTZ R26, R125, R10, -R24.reuse ;  /* 0x0000000a7d1a7223 */ /* 0x100fe20000010818 */
[----:B------:R-:W-:Y:S01]  /*3b20*/  FMNMX.FTZ R8, R49, R4, !PT ;  /* 0x0000000431087209 */ /* 0x000fe20007810000 */
[-CC-:B------:R-:W-:Y:S01]  /*3b30*/  FFMA.FTZ R51, R51, R10.reuse, -R24.reuse ;  /* 0x0000000a33337223 */ /* 0x180fe20000010818 */
[-CC-:B------:R-:W-:Y:S01]  /*3b40*/  FFMA.FTZ R41, R41, R10.reuse, -R24.reuse ;  /* 0x0000000a29297223 */ /* 0x180fe20000010818 */
[----:B------:R1:W-:Y:S01]  /*3b50*/  MUFU.TANH R147, R37 ;  /* 0x0000002500937308 */ /* 0x0003e20000002400 */
[-CC-:B------:R-:W-:Y:S01]  /*3b60*/  FFMA.FTZ R27, R27, R10.reuse, -R24.reuse ;  /* 0x0000000a1b1b7223 */ /* 0x180fe20000010818 */
[-CC-:B------:R-:W-:Y:S01]  /*3b70*/  FFMA.FTZ R31, R31, R10.reuse, -R24.reuse ;  /* 0x0000000a1f1f7223 */ /* 0x180fe20000010818 */
[-CC-:B------:R-:W-:Y:S01]  /*3b80*/  FFMA.FTZ R35, R35, R10.reuse, -R24.reuse ;  /* 0x0000000a23237223 */ /* 0x180fe20000010818 */
[-CC-:B------:R-:W-:Y:S01]  /*3b90*/  FFMA.FTZ R39, R39, R10.reuse, -R24.reuse ;  /* 0x0000000a27277223 */ /* 0x180fe20000010818 */
[-CC-:B------:R-:W-:Y:S01]  /*3ba0*/  FFMA.FTZ R45, R45, R10.reuse, -R24.reuse ;  /* 0x0000000a2d2d7223 */ /* 0x180fe20000010818 */
[-CC-:B------:R-:W-:Y:S01]  /*3bb0*/  FFMA.FTZ R83, R83, R10.reuse, -R24.reuse ;  /* 0x0000000a53537223 */ /* 0x180fe20000010818 */
[----:B------:R-:W-:Y:S01]  /*3bc0*/  UIADD3 UR4, UR39, -UR10, UR41 ;  /* 0x8000000a27047290 */ /* 0x000fe2000fffe029 */
[----:B------:R-:W2:Y:S01]  /*3bd0*/  MUFU.TANH R19, R19 ;  /* 0x0000001300137308 */ /* 0x000ea20000002400 */
[----:B-1----:R-:W-:Y:S01]  /*3be0*/  FSEL R37, R9, -INF , P1 ;  /* 0xff80000009257808 */ /* 0x002fe20000800000 */
[----:B------:R-:W-:Y:S01]  /*3bf0*/  FFMA.FTZ R9, R111, R10, -R24 ;  /* 0x0000000a6f097223 */ /* 0x000fe20000010818 */
[----:B------:R-:W-:Y:S01]  /*3c00*/  ISETP.GT.AND P1, PT, R66, 0x11, PT ;  /* 0x000000114200780c */ /* 0x000fe20003f24270 */
[----:B------:R-:W-:Y:S01]  /*3c10*/  UIMAD.WIDE UR4, UR4, 0x66666667, URZ ;  /* 0x66666667040478a5 */ /* 0x000fe2000f8e023f */
[----:B------:R-:W-:-:S02]  /*3c20*/  FMNMX.FTZ R8, R37, R8, !PT ;  /* 0x0000000825087209 */ /* 0x000fc40007810000 */
[----:B0-----:R-:W-:Y:S01]  /*3c30*/  FSEL R111, R14, -INF , P2 ;  /* 0xff8000000e6f7808 */ /* 0x001fe20001000000 */
[----:B------:R0:W-:Y:S01]  /*3c40*/  MUFU.TANH R143, R33 ;  /* 0x00000021008f7308 */ /* 0x0001e20000002400 */
[----:B------:R-:W-:Y:S01]  /*3c50*/  FMNMX.FTZ R8, R97, R8, !PT ;  /* 0x0000000861087209 */ /* 0x000fe20007810000 */
[----:B------:R-:W-:Y:S01]  /*3c60*/  USHF.R.U32.HI UR4, URZ, 0x1f, UR5 ;  /* 0x0000001f3f047899 */ /* 0x000fe20008011605 */
[----:B------:R-:W-:-:S03]  /*3c70*/  ISETP.GT.AND P2, PT, R66, 0x20, PT ;  /* 0x000000204200780c */ /* 0x000fc60003f44270 */
[----:B------:R-:W-:Y:S02]  /*3c80*/  ULEA.HI.SX32 UR4, UR5, UR4, 0x1a ;  /* 0x0000000405047291 */ /* 0x000fe4000f8fd23f */
[----:B------:R-:W-:Y:S01]  /*3c90*/  MUFU.TANH R20, R20 ;  /* 0x0000001400147308 */ /* 0x000fe20000002400 */
[--C-:B0-----:R-:W-:Y:S01]  /*3ca0*/  FFMA.FTZ R33, R107, R10, -R24.reuse ;  /* 0x0000000a6b217223 */ /* 0x101fe20000010818 */
[----:B------:R-:W-:Y:S01]  /*3cb0*/  FSEL R107, R12, -INF , P1 ;  /* 0xff8000000c6b7808 */ /* 0x000fe20000800000 */
[----:B------:R-:W-:Y:S01]  /*3cc0*/  UISETP.LT.AND UP0, UPT, UR58, UR4, UPT ;  /* 0x000000043a00728c */ /* 0x000fe2000bf01270 */
[C---:B------:R-:W-:Y:S01]  /*3cd0*/  ISETP.GT.AND P1, PT, R66.reuse, 0x19, PT ;  /* 0x000000194200780c */ /* 0x040fe20003f24270 */
[----:B------:R-:W-:Y:S01]  /*3ce0*/  UMOV UR5, URZ ;  /* 0x0000003f00057c82 */ /* 0x000fe20008000000 */
[----:B------:R-:W-:Y:S01]  /*3cf0*/  FMNMX.FTZ R8, R107, R8, !PT ;  /* 0x000000086b087209 */ /* 0x000fe20007810000 */
[----:B------:R-:W-:Y:S01]  /*3d00*/  USEL UR53, UR58, UR4, !UP0 ;  /* 0x000000043a357287 */ /* 0x000fe2000c000000 */
[----:B------:R-:W0:Y:S01]  /*3d10*/  MUFU.TANH R21, R21 ;  /* 0x0000001500157308 */ /* 0x000e220000002400 */
[----:B--2---:R-:W-:Y:S01]  /*3d20*/  FSEL R117, R19, -INF , P2 ;  /* 0xff80000013757808 */ /* 0x004fe20001000000 */
[----:B------:R-:W-:Y:S01]  /*3d30*/  FFMA.FTZ R19, R105, R10, -R24 ;  /* 0x0000000a69137223 */ /* 0x000fe20000010818 */
[----:B------:R-:W-:Y:S01]  /*3d40*/  FMNMX.FTZ R12, R111, R8, !PT ;  /* 0x000000086f0c7209 */ /* 0x000fe20007810000 */
[----:B------:R-:W-:Y:S01]  /*3d50*/  UISETP.GE.AND UP0, UPT, UR6, UR53, UPT ;  /* 0x000000350600728c */ /* 0x000fe2000bf06270 */
[----:B------:R-:W-:Y:S01]  /*3d60*/  ISETP.GT.AND P2, PT, R66, 0x28, PT ;  /* 0x000000284200780c */ /* 0x000fe20003f44270 */
[----:B------:R-:W-:-:S02]  /*3d70*/  UMOV UR4, URZ ;  /* 0x0000003f00047c82 */ /* 0x000fc40008000000 */
[----:B------:R-:W1:Y:S08]  /*3d80*/  MUFU.TANH R22, R22 ;  /* 0x0000001600167308 */ /* 0x000e700000002400 */
[----:B------:R2:W-:Y:S08]  /*3d90*/  MUFU.EX2 R5, R115 ;  /* 0x0000007300057308 */ /* 0x0005f00000000800 */
[----:B------:R-:W3:Y:S01]  /*3da0*/  MUFU.TANH R23, R23 ;  /* 0x0000001700177308 */ /* 0x000ee20000002400 */
[----:B--2---:R-:W-:Y:S01]  /*3db0*/  FSEL R115, R15, -INF , P1 ;  /* 0xff8000000f737808 */ /* 0x004fe20000800000 */
[----:B------:R-:W-:Y:S01]  /*3dc0*/  FFMA.FTZ R15, R113, R10, -R24 ;  /* 0x0000000a710f7223 */ /* 0x000fe20000010818 */
[----:B------:R-:W-:-:S02]  /*3dd0*/  ISETP.GT.AND P1, PT, R66, 0x21, PT ;  /* 0x000000214200780c */ /* 0x000fc40003f24270 */
[----:B------:R-:W-:Y:S02]  /*3de0*/  FMNMX.FTZ R12, R115, R12, !PT ;  /* 0x0000000c730c7209 */ /* 0x000fe40007810000 */
[----:B0-----:R-:W-:Y:S01]  /*3df0*/  FSEL R113, R21, -INF , P2 ;  /* 0xff80000015717808 */ /* 0x001fe20001000000 */
[----:B------:R0:W-:Y:S01]  /*3e00*/  MUFU.TANH R141, R29 ;  /* 0x0000001d008d7308 */ /* 0x0001e20000002400 */
[----:B------:R-:W-:Y:S01]  /*3e10*/  FMNMX.FTZ R12, R117, R12, !PT ;  /* 0x0000000c750c7209 */ /* 0x000fe20007810000 */
[----:B------:R-:W-:Y:S01]  /*3e20*/  FFMA.FTZ R21, R101, R10, -R24 ;  /* 0x0000000a65157223 */ /* 0x000fe20000010818 */
[----:B------:R-:W-:-:S05]  /*3e30*/  ISETP.GT.AND P2, PT, R66, 0x30, PT ;  /* 0x000000304200780c */ /* 0x000fca0003f44270 */
[----:B------:R-:W-:Y:S01]  /*3e40*/  MUFU.TANH R72, R72 ;  /* 0x0000004800487308 */ /* 0x000fe20000002400 */
[----:B0-----:R-:W-:Y:S01]  /*3e50*/  FFMA.FTZ R29, R119, R10, -R24 ;  /* 0x0000000a771d7223 */ /* 0x001fe20000010818 */
[----:B------:R-:W-:Y:S02]  /*3e60*/  FSEL R119, R20, -INF , P1 ;  /* 0xff80000014777808 */ /* 0x000fe40000800000 */
[----:B------:R-:W-:Y:S02]  /*3e70*/  ISETP.GT.AND P1, PT, R66, 0x29, PT ;  /* 0x000000294200780c */ /* 0x000fe40003f24270 */
[----:B------:R-:W-:Y:S02]  /*3e80*/  FMNMX.FTZ R12, R119, R12, !PT ;  /* 0x0000000c770c7209 */ /* 0x000fe40007810000 */
[----:B------:R-:W0:Y:S01]  /*3e90*/  MUFU.TANH R74, R74 ;  /* 0x0000004a004a7308 */ /* 0x000e220000002400 */
[----:B-1----:R-:W-:Y:S02]  /*3ea0*/  FSEL R121, R22, -INF , P1 ;  /* 0xff80000016797808 */ /* 0x002fe40000800000 */
[----:B------:R-:W-:-:S02]  /*3eb0*/  FMNMX.FTZ R14, R113, R12, !PT ;  /* 0x0000000c710e7209 */ /* 0x000fc40007810000 */
[C---:B------:R-:W-:Y:S02]  /*3ec0*/  ISETP.GT.AND P1, PT, R66.reuse, 0x31, PT ;  /* 0x000000314200780c */ /* 0x040fe40003f24270 */
[----:B------:R-:W-:Y:S01]  /*3ed0*/  FMNMX.FTZ R14, R121, R14, !PT ;  /* 0x0000000e790e7209 */ /* 0x000fe20007810000 */
[----:B------:R-:W1:Y:S08]  /*3ee0*/  MUFU.TANH R73, R73 ;  /* 0x0000004900497308 */ /* 0x000e700000002400 */
[----:B------:R2:W-:Y:S08]  /*3ef0*/  MUFU.EX2 R8, R11 ;  /* 0x0000000b00087308 */ /* 0x0005f00000000800 */
[----:B------:R-:W4:Y:S01]  /*3f00*/  MUFU.TANH R75, R75 ;  /* 0x0000004b004b7308 */ /* 0x000f220000002400 */
[-CC-:B--2---:R-:W-:Y:S01]  /*3f10*/  FFMA.FTZ R11, R109, R10.reuse, -R24.reuse ;  /* 0x0000000a6d0b7223 */ /* 0x184fe20000010818 */
[----:B---3--:R-:W-:Y:S01]  /*3f20*/  FSEL R109, R23, -INF , P2 ;  /* 0xff800000176d7808 */ /* 0x008fe20001000000 */
[----:B------:R-:W-:Y:S01]  /*3f30*/  FFMA.FTZ R23, R95, R10, -R24 ;  /* 0x0000000a5f177223 */ /* 0x000fe20000010818 */
[----:B------:R-:W-:-:S02]  /*3f40*/  ISETP.GT.AND P2, PT, R66, 0x38, PT ;  /* 0x000000384200780c */ /* 0x000fc40003f44270 */
[----:B------:R-:W-:Y:S02]  /*3f50*/  FMNMX.FTZ R14, R109, R14, !PT ;  /* 0x0000000e6d0e7209 */ /* 0x000fe40007810000 */
[----:B------:R2:W-:Y:S01]  /*3f60*/  MUFU.TANH R54, R28 ;  /* 0x0000001c00367308 */ /* 0x0005e20000002400 */
[----:B0-----:R-:W-:Y:S02]  /*3f70*/  FSEL R105, R74, -INF , P2 ;  /* 0xff8000004a697808 */ /* 0x001fe40001000000 */
[----:B------:R-:W-:-:S05]  /*3f80*/  ISETP.GT.AND P2, PT, R66, 0x40, PT ;  /* 0x000000404200780c */ /* 0x000fca0003f44270 */
[----:B------:R-:W-:Y:S01]  /*3f90*/  MUFU.TANH R56, R56 ;  /* 0x0000003800387308 */ /* 0x000fe20000002400 */
[----:B--2---:R-:W-:Y:S01]  /*3fa0*/  FFMA.FTZ R28, R123, R10, -R24 ;  /* 0x0000000a7b1c7223 */ /* 0x004fe20000010818 */
[----:B------:R-:W-:Y:S02]  /*3fb0*/  FSEL R123, R72, -INF , P1 ;  /* 0xff800000487b7808 */ /* 0x000fe40000800000 */
[----:B------:R-:W-:Y:S02]  /*3fc0*/  ISETP.GT.AND P1, PT, R66, 0x39, PT ;  /* 0x000000394200780c */ /* 0x000fe40003f24270 */
[----:B------:R-:W-:Y:S02]  /*3fd0*/  FMNMX.FTZ R14, R123, R14, !PT ;  /* 0x0000000e7b0e7209 */ /* 0x000fe40007810000 */
[----:B------:R-:W0:Y:S01]  /*3fe0*/  MUFU.TANH R57, R57 ;  /* 0x0000003900397308 */ /* 0x000e220000002400 */
[----:B-1----:R-:W-:Y:S02]  /*3ff0*/  FSEL R73, R73, -INF , P1 ;  /* 0xff80000049497808 */ /* 0x002fe40000800000 */
[----:B------:R-:W-:-:S02]  /*4000*/  FMNMX.FTZ R20, R105, R14, !PT ;  /* 0x0000000e69147209 */ /* 0x000fc40007810000 */
[C---:B------:R-:W-:Y:S02]  /*4010*/  ISETP.GT.AND P1, PT, R66.reuse, 0x41, PT ;  /* 0x000000414200780c */ /* 0x040fe40003f24270 */
[----:B----4-:R-:W-:Y:S01]  /*4020*/  FSEL R75, R75, -INF , P2 ;  /* 0xff8000004b4b7808 */ /* 0x010fe20001000000 */
[----:B------:R-:W-:Y:S01]  /*4030*/  MUFU.TANH R58, R58 ;  /* 0x0000003a003a7308 */ /* 0x000fe20000002400 */
[----:B------:R-:W-:Y:S02]  /*4040*/  FMNMX.FTZ R20, R73, R20, !PT ;  /* 0x0000001449147209 */ /* 0x000fe40007810000 */
[----:B------:R-:W-:Y:S02]  /*4050*/  ISETP.GT.AND P2, PT, R66, 0x48, PT ;  /* 0x000000484200780c */ /* 0x000fe40003f44270 */
[----:B------:R-:W-:-:S03]  /*4060*/  FMNMX.FTZ R20, R75, R20, !PT ;  /* 0x000000144b147209 */ /* 0x000fc60007810000 */
[----:B------:R-:W1:Y:S01]  /*4070*/  MUFU.TANH R18, R18 ;  /* 0x0000001200127308 */ /* 0x000e620000002400 */
[----:B0-----:R-:W-:Y:S01]  /*4080*/  FSEL R101, R57, -INF , P2 ;  /* 0xff80000039657808 */ /* 0x001fe20001000000 */
[----:B------:R-:W-:Y:S01]  /*4090*/  FFMA.FTZ R57, R87, R10, -R24 ;  /* 0x0000000a57397223 */ /* 0x000fe20000010818 */
[----:B------:R-:W-:-:S05]  /*40a0*/  ISETP.GT.AND P2, PT, R66, 0x50, PT ;  /* 0x000000504200780c */ /* 0x000fca0003f44270 */
[----:B------:R0:W-:Y:S08]  /*40b0*/  MUFU.EX2 R12, R11 ;  /* 0x0000000b000c7308 */ /* 0x0001f00000000800 */
[----:B------:R-:W2:Y:S01]  /*40c0*/  MUFU.TANH R59, R59 ;  /* 0x0000003b003b7308 */ /* 0x000ea20000002400 */
[----:B0-----:R-:W-:Y:S01]  /*40d0*/  FFMA.FTZ R11, R103, R10, -R24 ;  /* 0x0000000a670b7223 */ /* 0x001fe20000010818 */
[----:B------:R-:W-:-:S02]  /*40e0*/  FSEL R103, R56, -INF , P1 ;  /* 0xff80000038677808 */ /* 0x000fc40000800000 */
[----:B------:R-:W-:Y:S02]  /*40f0*/  ISETP.GT.AND P1, PT, R66, 0x49, PT ;  /* 0x000000494200780c */ /* 0x000fe40003f24270 */
[----:B------:R-:W-:Y:S02]  /*4100*/  FMNMX.FTZ R20, R103, R20, !PT ;  /* 0x0000001467147209 */ /* 0x000fe40007810000 */
[----:B------:R-:W0:Y:S01]  /*4110*/  MUFU.TANH R60, R60 ;  /* 0x0000003c003c7308 */ /* 0x000e220000002400 */
[----:B-1----:R-:W-:Y:S02]  /*4120*/  FSEL R129, R18, -INF , P2 ;  /* 0xff80000012817808 */ /* 0x002fe40001000000 */
[----:B------:R-:W-:Y:S02]  /*4130*/  FMNMX.FTZ R20, R101, R20, !PT ;  /* 0x0000001465147209 */ /* 0x000fe40007810000 */
[----:B------:R-:W-:-:S03]  /*4140*/  ISETP.GT.AND P2, PT, R66, 0x58, PT ;  /* 0x000000584200780c */ /* 0x000fc60003f44270 */
[----:B------:R1:W-:Y:S08]  /*4150*/  MUFU.TANH R42, R25 ;  /* 0x00000019002a7308 */ /* 0x0003f00000002400 */
[----:B------:R-:W3:Y:S01]  /*4160*/  MUFU.TANH R61, R61 ;  /* 0x0000003d003d7308 */ /* 0x000ee20000002400 */
[----:B-1----:R-:W-:Y:S01]  /*4170*/  FFMA.FTZ R25, R127, R10, -R24 ;  /* 0x0000000a7f197223 */ /* 0x002fe20000010818 */
[----:B------:R-:W-:-:S02]  /*4180*/  FSEL R127, R58, -INF , P1 ;  /* 0xff8000003a7f7808 */ /* 0x000fc40000800000 */
[C---:B------:R-:W-:Y:S02]  /*4190*/  ISETP.GT.AND P1, PT, R66.reuse, 0x51, PT ;  /* 0x000000514200780c */ /* 0x040fe40003f24270 */
[----:B------:R-:W-:Y:S02]  /*41a0*/  FMNMX.FTZ R20, R127, R20, !PT ;  /* 0x000000147f147209 */ /* 0x000fe40007810000 */
[----:B------:R-:W1:Y:S01]  /*41b0*/  MUFU.TANH R62, R62 ;  /* 0x0000003e003e7308 */ /* 0x000e620000002400 */
[----:B--2---:R-:W-:Y:S01]  /*41c0*/  FSEL R131, R59, -INF , P1 ;  /* 0xff8000003b837808 */ /* 0x004fe20000800000 */
[----:B------:R-:W-:Y:S01]  /*41d0*/  FFMA.FTZ R59, R69, R10, -R24 ;  /* 0x0000000a453b7223 */ /* 0x000fe20000010818 */
[----:B------:R-:W-:Y:S02]  /*41e0*/  FMNMX.FTZ R20, R129, R20, !PT ;  /* 0x0000001481147209 */ /* 0x000fe40007810000 */
[----:B------:R-:W-:Y:S02]  /*41f0*/  ISETP.GT.AND P1, PT, R66, 0x59, PT ;  /* 0x000000594200780c */ /* 0x000fe40003f24270 */
[----:B0-----:R-:W-:Y:S01]  /*4200*/  FSEL R133, R60, -INF , P2 ;  /* 0xff8000003c857808 */ /* 0x001fe20001000000 */
[----:B------:R-:W0:Y:S01]  /*4210*/  MUFU.TANH R40, R40 ;  /* 0x0000002800287308 */ /* 0x000e220000002400 */
[----:B------:R-:W-:-:S02]  /*4220*/  FMNMX.FTZ R20, R131, R20, !PT ;  /* 0x0000001483147209 */ /* 0x000fc40007810000 */
[C---:B------:R-:W-:Y:S02]  /*4230*/  ISETP.GT.AND P2, PT, R66.reuse, 0x60, PT ;  /* 0x000000604200780c */ /* 0x040fe40003f44270 */
[----:B---3--:R-:W-:Y:S02]  /*4240*/  FSEL R135, R61, -INF , P1 ;  /* 0xff8000003d877808 */ /* 0x008fe40000800000 */
[----:B------:R-:W-:Y:S01]  /*4250*/  FMNMX.FTZ R22, R133, R20, !PT ;  /* 0x0000001485167209 */ /* 0x000fe20007810000 */
[----:B------:R-:W2:Y:S01]  /*4260*/  MUFU.TANH R44, R44 ;  /* 0x0000002c002c7308 */ /* 0x000ea20000002400 */
[----:B------:R-:W-:Y:S02]  /*4270*/  ISETP.GT.AND P1, PT, R66, 0x61, PT ;  /* 0x000000614200780c */ /* 0x000fe40003f24270 */
[----:B-1----:R-:W-:Y:S02]  /*4280*/  FSEL R137, R62, -INF , P2 ;  /* 0xff8000003e897808 */ /* 0x002fe40001000000 */
[----:B------:R-:W-:-:S02]  /*4290*/  FMNMX.FTZ R22, R135, R22, !PT ;  /* 0x0000001687167209 */ /* 0x000fc40007810000 */
[----:B------:R-:W-:Y:S01]  /*42a0*/  ISETP.GT.AND P2, PT, R66, 0x68, PT ;  /* 0x000000684200780c */ /* 0x000fe20003f44270 */
[----:B------:R-:W1:Y:S01]  /*42b0*/  MUFU.TANH R48, R48 ;  /* 0x0000003000307308 */ /* 0x000e620000002400 */
[----:B0-----:R-:W-:Y:S01]  /*42c0*/  FSEL R139, R40, -INF , P1 ;  /* 0xff800000288b7808 */ /* 0x001fe20000800000 */
[----:B------:R-:W-:Y:S01]  /*42d0*/  FFMA.FTZ R40, R55, R10, -R24 ;  /* 0x0000000a37287223 */ /* 0x000fe20000010818 */
[----:B------:R-:W-:Y:S02]  /*42e0*/  FMNMX.FTZ R22, R137, R22, !PT ;  /* 0x0000001689167209 */ /* 0x000fe40007810000 */
[----:B------:R-:W-:Y:S02]  /*42f0*/  ISETP.GT.AND P1, PT, R66, 0x69, PT ;  /* 0x000000694200780c */ /* 0x000fe40003f24270 */
[----:B------:R-:W-:Y:S01]  /*4300*/  FMNMX.FTZ R22, R139, R22, !PT ;  /* 0x000000168b167209 */ /* 0x000fe20007810000 */
[----:B------:R-:W0:Y:S01]  /*4310*/  MUFU.TANH R52, R52 ;  /* 0x0000003400347308 */ /* 0x000e220000002400 */
[----:B--2---:R-:W-:-:S02]  /*4320*/  FSEL R95, R44, -INF , P2 ;  /* 0xff8000002c5f7808 */ /* 0x004fc40001000000 */
[----:B------:R-:W-:Y:S02]  /*4330*/  FSEL R61, R34, -INF , P1 ;  /* 0xff800000223d7808 */ /* 0x000fe40000800000 */
[C---:B------:R-:W-:Y:S02]  /*4340*/  ISETP.GT.AND P2, PT, R66.reuse, 0x70, PT ;  /* 0x000000704200780c */ /* 0x040fe40003f44270 */
[----:B------:R-:W-:Y:S01]  /*4350*/  FMNMX.FTZ R34, R95, R22, !PT ;  /* 0x000000165f227209 */ /* 0x000fe20007810000 */
[----:B------:R2:W-:Y:S01]  /*4360*/  MUFU.EX2 R14, R11 ;  /* 0x0000000b000e7308 */ /* 0x0005e20000000800 */
[----:B------:R-:W-:Y:S02]  /*4370*/  ISETP.GT.AND P1, PT, R66, 0x71, PT ;  /* 0x000000714200780c */ /* 0x000fe40003f24270 */
[----:B------:R-:W-:-:S05]  /*4380*/  FMNMX.FTZ R34, R61, R34, !PT ;  /* 0x000000223d227209 */ /* 0x000fca0007810000 */
[----:B------:R3:W-:Y:S01]  /*4390*/  MUFU.EX2 R4, R33 ;  /* 0x0000002100047308 */ /* 0x0007e20000000800 */
[-CC-:B--2---:R-:W-:Y:S01]  /*43a0*/  FFMA.FTZ R11, R89, R10.reuse, -R24.reuse ;  /* 0x0000000a590b7223 */ /* 0x184fe20000010818 */
[----:B-1----:R-:W-:Y:S01]  /*43b0*/  FSEL R89, R48, -INF , P2 ;  /* 0xff80000030597808 */ /* 0x002fe20001000000 */
[--C-:B------:R-:W-:Y:S01]  /*43c0*/  FFMA.FTZ R48, R79, R10, -R24.reuse ;  /* 0x0000000a4f307223 */ /* 0x100fe20000010818 */
[----:B------:R-:W-:Y:S02]  /*43d0*/  ISETP.GT.AND P2, PT, R66, 0x78, PT ;  /* 0x000000784200780c */ /* 0x000fe40003f44270 */
[----:B------:R-:W-:Y:S02]  /*43e0*/  FMNMX.FTZ R34, R89, R34, !PT ;  /* 0x0000002259227209 */ /* 0x000fe40007810000 */
[----:B0-----:R-:W-:Y:S01]  /*43f0*/  FSEL R87, R52, -INF , P2 ;  /* 0xff80000034577808 */ /* 0x001fe20001000000 */
[----:B---3--:R-:W-:Y:S01]  /*4400*/  FFMA.FTZ R33, R91, R10, -R24 ;  /* 0x0000000a5b217223 */ /* 0x008fe20000010818 */
[----:B------:R-:W-:Y:S01]  /*4410*/  FSEL R91, R38, -INF , P1 ;  /* 0xff800000265b7808 */ /* 0x000fe20000800000 */
[----:B------:R0:W1:Y:S01]  /*4420*/  MUFU.TANH R145, R36 ;  /* 0x0000002400917308 */ /* 0x0000620000002400 */
[----:B------:R-:W-:-:S02]  /*4430*/  ISETP.GT.AND P1, PT, R66, 0x79, PT ;  /* 0x000000794200780c */ /* 0x000fc40003f24270 */
[----:B------:R-:W-:Y:S02]  /*4440*/  FMNMX.FTZ R34, R91, R34, !PT ;  /* 0x000000225b227209 */ /* 0x000fe40007810000 */
[----:B------:R-:W-:-:S03]  /*4450*/  ISETP.GT.AND P2, PT, R66, 0x80, PT ;  /* 0x000000804200780c */ /* 0x000fc60003f44270 */
[----:B------:R2:W-:Y:S01]  /*4460*/  MUFU.EX2 R20, R93 ;  /* 0x0000005d00147308 */ /* 0x0005e20000000800 */
[----:B0-----:R-:W-:-:S07]  /*4470*/  FMNMX.FTZ R36, R87, R34, !PT ;  /* 0x0000002257247209 */ /* 0x001fce0007810000 */
[----:B------:R0:W-:Y:S01]  /*4480*/  MUFU.EX2 R18, R99 ;  /* 0x0000006300127308 */ /* 0x0001e20000000800 */
[----:B--2---:R-:W-:Y:S01]  /*4490*/  FSEL R93, R46, -INF , P1 ;  /* 0xff8000002e5d7808 */ /* 0x004fe20000800000 */
[----:B------:R-:W-:Y:S01]  /*44a0*/  FFMA.FTZ R46, R65, R10, -R24 ;  /* 0x0000000a412e7223 */ /* 0x000fe20000010818 */
[----:B------:R-:W-:Y:S02]  /*44b0*/  ISETP.GT.AND P1, PT, R66, 0x81, PT ;  /* 0x000000814200780c */ /* 0x000fe40003f24270 */
[----:B------:R-:W-:-:S03]  /*44c0*/  FMNMX.FTZ R36, R93, R36, !PT ;  /* 0x000000245d247209 */ /* 0x000fc60007810000 */
[----:B------:R2:W-:Y:S01]  /*44d0*/  MUFU.EX2 R22, R11 ;  /* 0x0000000b00167308 */ /* 0x0005e20000000800 */
[----:B0-----:R-:W-:Y:S02]  /*44e0*/  FSEL R99, R50, -INF , P2 ;  /* 0xff80000032637808 */ /* 0x001fe40001000000 */
[----:B------:R-:W-:Y:S02]  /*44f0*/  ISETP.GT.AND P2, PT, R66, 0x88, PT ;  /* 0x000000884200780c */ /* 0x000fe40003f44270 */
[----:B------:R-:W-:Y:S02]  /*4500*/  FMNMX.FTZ R36, R99, R36, !PT ;  /* 0x0000002463247209 */ /* 0x000fe40007810000 */
[----:B------:R-:W-:Y:S01]  /*4510*/  FSEL R69, R54, -INF , P2 ;  /* 0xff80000036457808 */ /* 0x000fe20001000000 */
[----:B------:R-:W-:Y:S01]  /*4520*/  MUFU.EX2 R25, R25 ;  /* 0x0000001900197308 */ /* 0x000fe20000000800 */
[-CC-:B--2---:R-:W-:Y:S01]  /*4530*/  FFMA.FTZ R11, R85, R10.reuse, -R24.reuse ;  /* 0x0000000a550b7223 */ /* 0x184fe20000010818 */
[----:B------:R-:W-:Y:S01]  /*4540*/  FSEL R85, R42, -INF , P1 ;  /* 0xff8000002a557808 */ /* 0x000fe20000800000 */
[-CC-:B------:R-:W-:Y:S01]  /*4550*/  FFMA.FTZ R42, R47, R10.reuse, -R24.reuse ;  /* 0x0000000a2f2a7223 */ /* 0x180fe20000010818 */
[----:B------:R-:W-:Y:S01]  /*4560*/  ISETP.GT.AND P1, PT, R66, 0x89, PT ;  /* 0x000000894200780c */ /* 0x000fe20003f24270 */
[----:B------:R-:W-:Y:S01]  /*4570*/  FFMA.FTZ R47, R71, R10, -R24 ;  /* 0x0000000a472f7223 */ /* 0x000fe20000010818 */
[----:B------:R-:W-:-:S02]  /*4580*/  FMNMX.FTZ R36, R85, R36, !PT ;  /* 0x0000002455247209 */ /* 0x000fc40007810000 */
[C---:B------:R-:W-:Y:S01]  /*4590*/  ISETP.GT.AND P2, PT, R66.reuse, 0x90, PT ;  /* 0x000000904200780c */ /* 0x040fe20003f44270 */
[----:B------:R0:W-:Y:S01]  /*45a0*/  MUFU.EX2 R34, R11 ;  /* 0x0000000b00227308 */ /* 0x0001e20000000800 */
[----:B------:R-:W-:Y:S02]  /*45b0*/  FSEL R141, R141, -INF , P1 ;  /* 0xff8000008d8d7808 */ /* 0x000fe40000800000 */
[----:B------:R-:W-:Y:S02]  /*45c0*/  FMNMX.FTZ R38, R69, R36, !PT ;  /* 0x0000002445267209 */ /* 0x000fe40007810000 */
[----:B------:R-:W-:Y:S02]  /*45d0*/  ISETP.GT.AND P1, PT, R66, 0x91, PT ;  /* 0x000000914200780c */ /* 0x000fe40003f24270 */
[----:B------:R-:W-:Y:S01]  /*45e0*/  FSEL R125, R68, -INF , P2 ;  /* 0xff800000447d7808 */ /* 0x000fe20001000000 */
[----:B------:R-:W-:Y:S01]  /*45f0*/  MUFU.EX2 R26, R26 ;  /* 0x0000001a001a7308 */ /* 0x000fe20000000800 */
[----:B------:R-:W-:-:S02]  /*4600*/  FMNMX.FTZ R38, R141, R38, !PT ;  /* 0x000000268d267209 */ /* 0x000fc40007810000 */
[C---:B------:R-:W-:Y:S02]  /*4610*/  ISETP.GT.AND P2, PT, R66.reuse, 0x98, PT ;  /* 0x000000984200780c */ /* 0x040fe40003f44270 */
[----:B------:R-:W-:Y:S02]  /*4620*/  FSEL R143, R143, -INF , P1 ;  /* 0xff8000008f8f7808 */ /* 0x000fe40000800000 */
[----:B------:R-:W-:Y:S01]  /*4630*/  FMNMX.FTZ R38, R125, R38, !PT ;  /* 0x000000267d267209 */ /* 0x000fe20007810000 */
[----:B------:R-:W-:Y:S01]  /*4640*/  MUFU.EX2 R28, R28 ;  /* 0x0000001c001c7308 */ /* 0x000fe20000000800 */
[----:B------:R-:W-:Y:S02]  /*4650*/  ISETP.GT.AND P1, PT, R66, 0x99, PT ;  /* 0x000000994200780c */ /* 0x000fe40003f24270 */
[----:B-1----:R-:W-:Y:S02]  /*4660*/  FSEL R145, R145, -INF , P2 ;  /* 0xff80000091917808 */ /* 0x002fe40001000000 */
[----:B------:R-:W-:-:S02]  /*4670*/  FMNMX.FTZ R38, R143, R38, !PT ;  /* 0x000000268f267209 */ /* 0x000fc40007810000 */
[----:B------:R-:W-:Y:S01]  /*4680*/  FSEL R147, R147, -INF , P1 ;  /* 0xff80000093937808 */ /* 0x000fe20000800000 */
[----:B------:R-:W-:Y:S01]  /*4690*/  MUFU.EX2 R29, R29 ;  /* 0x0000001d001d7308 */ /* 0x000fe20000000800 */
[----:B------:R-:W-:-:S04]  /*46a0*/  FMNMX.FTZ R38, R145, R38, !PT ;  /* 0x0000002691267209 */ /* 0x000fc80007810000 */
[----:B0-----:R-:W-:Y:S01]  /*46b0*/  FMNMX.FTZ R11, R147, R38, !PT ;  /* 0x00000026930b7209 */ /* 0x001fe20007810000 */
[-CC-:B------:R-:W-:Y:S01]  /*46c0*/  FFMA.FTZ R38, R43, R10.reuse, -R24.reuse ;  /* 0x0000000a2b267223 */ /* 0x180fe20000010818 */
[--C-:B------:R-:W-:Y:S01]  /*46d0*/  FFMA.FTZ R43, R63, R10, -R24.reuse ;  /* 0x0000000a3f2b7223 */ /* 0x100fe20000010818 */
[----:B------:R-:W-:Y:S02]  /*46e0*/  MUFU.EX2 R30, R30 ;  /* 0x0000001e001e7308 */ /* 0x000fe40000000800 */
[----:B------:R-:W0:Y:S06]  /*46f0*/  SHFL.BFLY PT, R44, R11, 0x2, 0x1f ;  /* 0x0c401f000b2c7f89 */ /* 0x000e2c00000e0000 */
[----:B------:R-:W-:Y:S08]  /*4700*/  MUFU.EX2 R9, R9 ;  /* 0x0000000900097308 */ /* 0x000ff00000000800 */
[----:B------:R-:W-:Y:S08]  /*4710*/  MUFU.EX2 R15, R15 ;  /* 0x0000000f000f7308 */ /* 0x000ff00000000800 */
[----:B------:R1:W-:Y:S01]  /*4720*/  MUFU.EX2 R36, R51 ;  /* 0x0000003300247308 */ /* 0x0003e20000000800 */
[----:B0-----:R-:W-:Y:S01]  /*4730*/  FMNMX.FTZ R50, R11, R44, !PT ;  /* 0x0000002c0b327209 */ /* 0x001fe20007810000 */
[----:B------:R-:W-:-:S04]  /*4740*/  FFMA.FTZ R44, R67, R10, -R24 ;  /* 0x0000000a432c7223 */ /* 0x000fc80000010818 */
[----:B------:R-:W0:Y:S02]  /*4750*/  SHFL.BFLY PT, R11, R50, 0x1, 0x1f ;  /* 0x0c201f00320b7f89 */ /* 0x000e2400000e0000 */
[----:B------:R-:W-:Y:S01]  /*4760*/  MUFU.EX2 R19, R19 ;  /* 0x0000001300137308 */ /* 0x000fe20000000800 */
[----:B-1----:R-:W-:-:S07]  /*4770*/  FFMA.FTZ R51, R81, R10, -R24 ;  /* 0x0000000a51337223 */ /* 0x002fce0000010818 */
[----:B------:R-:W-:Y:S08]  /*4780*/  MUFU.EX2 R21, R21 ;  /* 0x0000001500157308 */ /* 0x000ff00000000800 */
[----:B------:R-:W-:Y:S01]  /*4790*/  MUFU.EX2 R23, R23 ;  /* 0x0000001700177308 */ /* 0x000fe20000000800 */
[----:B0-----:R-:W-:Y:S01]  /*47a0*/  FMNMX.FTZ R11, R50, R11, !PT ;  /* 0x0000000b320b7209 */ /* 0x001fe20007810000 */
[----:B------:R-:W-:-:S06]  /*47b0*/  FFMA.FTZ R50, R77, R10, -R24 ;  /* 0x0000000a4d327223 */ /* 0x000fcc0000010818 */
[----:B------:R-:W-:Y:S01]  /*47c0*/  MUFU.EX2 R33, R33 ;  /* 0x0000002100217308 */ /* 0x000fe20000000800 */
[C---:B------:R-:W-:Y:S01]  /*47d0*/  FSETP.NEU.FTZ.AND P1, PT, R11.reuse, -INF , PT ;  /* 0xff8000000b00780b */ /* 0x040fe20003f3d000 */
[----:B------:R-:W-:-:S05]  /*47e0*/  FFMA.FTZ R52, R11, R10, -8 ;  /* 0xc10000000b347423 */ /* 0x000fca000001000a */
[----:B------:R-:W-:Y:S01]  /*47f0*/  FSEL R52, R52, RZ, P1 ;  /* 0x000000ff34347208 */ /* 0x000fe20000800000 */
[----:B------:R-:W-:Y:S01]  /*4800*/  MUFU.EX2 R57, R57 ;  /* 0x0000003900397308 */ /* 0x000fe20000000800 */
        /* <DEDUP_REMOVED lines=15> */
[----:B------:R-:W0:Y:S01]  /*4900*/  MUFU.EX2 R32, R32 ;  /* 0x0000002000207308 */ /* 0x000e220000000800 */
[-CC-:B------:R-:W-:Y:S01]  /*4910*/  FFMA.FTZ R123, R123, R10.reuse, -R52.reuse ;  /* 0x0000000a7b7b7223 */ /* 0x180fe20000010834 */
[-CC-:B------:R-:W-:Y:S01]  /*4920*/  FFMA.FTZ R105, R105, R10.reuse, -R52.reuse ;  /* 0x0000000a69697223 */ /* 0x180fe20000010834 */
[-CC-:B------:R-:W-:Y:S01]  /*4930*/  FFMA.FTZ R73, R73, R10.reuse, -R52.reuse ;  /* 0x0000000a49497223 */ /* 0x180fe20000010834 */
        /* <DEDUP_REMOVED lines=11> */
[-C--:B------:R-:W-:Y:S01]  /*49f0*/  FFMA.FTZ R95, R95, R10.reuse, -R52 ;  /* 0x0000000a5f5f7223 */ /* 0x080fe20000010834 */
[----:B------:R2:W3:Y:S01]  /*4a00*/  MUFU.EX2 R54, R37 ;  /* 0x0000002500367308 */ /* 0x0004e20000000800 */
        /* <DEDUP_REMOVED lines=8> */
[----:B--2---:R-:W-:Y:S01]  /*4a90*/  FADD.FTZ R37, R25, R26 ;  /* 0x0000001a19257221 */ /* 0x004fe20000010000 */
[-CC-:B------:R-:W-:Y:S01]  /*4aa0*/  FFMA.FTZ R85, R85, R10.reuse, -R52.reuse ;  /* 0x0000000a55557223 */ /* 0x180fe20000010834 */
[-CC-:B------:R-:W-:Y:S01]  /*4ab0*/  FFMA.FTZ R69, R69, R10.reuse, -R52.reuse ;  /* 0x0000000a45457223 */ /* 0x180fe20000010834 */
[-C--:B------:R-:W-:Y:S01]  /*4ac0*/  FFMA.FTZ R141, R141, R10.reuse, -R52 ;  /* 0x0000000a8d8d7223 */ /* 0x080fe20000010834 */
[----:B------:R-:W-:Y:S01]  /*4ad0*/  FADD.FTZ R78, R28, R37 ;  /* 0x000000251c4e7221 */ /* 0x000fe20000010000 */
[----:B-1----:R-:W-:Y:S01]  /*4ae0*/  FADD.FTZ R37, R49, R76 ;  /* 0x0000004c31257221 */ /* 0x002fe20000010000 */
[-C--:B------:R-:W-:Y:S01]  /*4af0*/  FFMA.FTZ R125, R125, R10.reuse, -R52 ;  /* 0x0000000a7d7d7223 */ /* 0x080fe20000010834 */
[----:B------:R-:W1:Y:S01]  /*4b00*/  MUFU.EX2 R56, R107 ;  /* 0x0000006b00387308 */ /* 0x000e620000000800 */
[----:B------:R-:W-:Y:S01]  /*4b10*/  FADD.FTZ R55, R29, R78 ;  /* 0x0000004e1d377221 */ /* 0x000fe20000010000 */
[C---:B---3--:R-:W-:Y:S01]  /*4b20*/  FADD.FTZ R78, R54.reuse, R37 ;  /* 0x00000025364e7221 */ /* 0x048fe20000010000 */
[----:B------:R-:W-:Y:S01]  /*4b30*/  F2FP.SATFINITE.E4M3.F32.PACK_AB_MERGE_C R49, R54, R49, RZ ;  /* 0x000000313631723e */ /* 0x000fe200048070ff */
[-CC-:B------:R-:W-:Y:S01]  /*4b40*/  FFMA.FTZ R143, R143, R10.reuse, -R52.reuse ;  /* 0x0000000a8f8f7223 */ /* 0x180fe20000010834 */
[----:B------:R-:W-:Y:S01]  /*4b50*/  FADD.FTZ R80, R30, R55 ;  /* 0x000000371e507221 */ /* 0x000fe20000010000 */
[-CC-:B------:R-:W-:Y:S01]  /*4b60*/  FFMA.FTZ R145, R145, R10.reuse, -R52.reuse ;  /* 0x0000000a91917223 */ /* 0x180fe20000010834 */
[----:B------:R-:W-:Y:S01]  /*4b70*/  FFMA.FTZ R52, R147, R10, -R52 ;  /* 0x0000000a93347223 */ /* 0x000fe20000010834 */
[----:B------:R-:W2:Y:S01]  /*4b80*/  MUFU.EX2 R111, R111 ;  /* 0x0000006f006f7308 */ /* 0x000ea20000000800 */
[----:B0-----:R-:W-:Y:S01]  /*4b90*/  FADD.FTZ R37, R97, R78 ;  /* 0x0000004e61257221 */ /* 0x001fe20000010000 */
[----:B------:R-:W-:Y:S01]  /*4ba0*/  FADD.FTZ R55, R5, R80 ;  /* 0x0000005005377221 */ /* 0x000fe20000010000 */
[----:B------:R-:W-:-:S03]  /*4bb0*/  F2FP.SATFINITE.E4M3.F32.PACK_AB_MERGE_C R184, R32, R53, R49 ;  /* 0x0000003520b8723e */ /* 0x000fc60004807031 */
[----:B------:R-:W-:Y:S02]  /*4bc0*/  FADD.FTZ R78, R4, R55 ;  /* 0x00000037044e7221 */ /* 0x000fe40000010000 */
[----:B------:R-:W0:Y:S01]  /*4bd0*/  MUFU.EX2 R58, R115 ;  /* 0x00000073003a7308 */ /* 0x000e220000000800 */
[----:B-1----:R-:W-:Y:S01]  /*4be0*/  FADD.FTZ R24, R56, R37 ;  /* 0x0000002538187221 */ /* 0x002fe20000010000 */
[----:B------:R-:W-:-:S04]  /*4bf0*/  FADD.FTZ R55, R9, R78 ;  /* 0x0000004e09377221 */ /* 0x000fc80000010000 */
[----:B------:R-:W-:Y:S02]  /*4c00*/  FADD.FTZ R80, R8, R55 ;  /* 0x0000003708507221 */ /* 0x000fe40000010000 */
[----:B------:R-:W1:Y:S01]  /*4c10*/  MUFU.EX2 R117, R117 ;  /* 0x0000007500757308 */ /* 0x000e620000000800 */
[----:B--2---:R-:W-:Y:S01]  /*4c20*/  FADD.FTZ R37, R111, R24 ;  /* 0x000000186f257221 */ /* 0x004fe20000010000 */
[----:B------:R-:W-:-:S04]  /*4c30*/  FADD.FTZ R55, R15, R80 ;  /* 0x000000500f377221 */ /* 0x000fc80000010000 */
[----:B------:R-:W-:Y:S02]  /*4c40*/  FADD.FTZ R80, R12, R55 ;  /* 0x000000370c507221 */ /* 0x000fe40000010000 */
[----:B------:R-:W2:Y:S01]  /*4c50*/  MUFU.EX2 R60, R119 ;  /* 0x00000077003c7308 */ /* 0x000ea20000000800 */
[C---:B0-----:R-:W-:Y:S01]  /*4c60*/  FADD.FTZ R78, R58.reuse, R37 ;  /* 0x000000253a4e7221 */ /* 0x041fe20000010000 */
[----:B------:R-:W-:Y:S01]  /*4c70*/  FADD.FTZ R55, R19, R80 ;  /* 0x0000005013377221 */ /* 0x000fe20000010000 */
[----:B------:R-:W-:-:S03]  /*4c80*/  F2FP.SATFINITE.E4M3.F32.PACK_AB_MERGE_C R58, R58, R111, RZ ;  /* 0x0000006f3a3a723e */ /* 0x000fc600048070ff */
[----:B------:R-:W-:Y:S01]  /*4c90*/  FADD.FTZ R82, R14, R55 ;  /* 0x000000370e527221 */ /* 0x000fe20000010000 */
[----:B------:R-:W-:Y:S01]  /*4ca0*/  F2FP.SATFINITE.E4M3.F32.PACK_AB_MERGE_C R186, R56, R97, R58 ;  /* 0x0000006138ba723e */ /* 0x000fe2000480703a */
[----:B------:R-:W0:Y:S01]  /*4cb0*/  MUFU.EX2 R113, R113 ;  /* 0x0000007100717308 */ /* 0x000e220000000800 */
[----:B-1----:R-:W-:Y:S01]  /*4cc0*/  FADD.FTZ R37, R117, R78 ;  /* 0x0000004e75257221 */ /* 0x002fe20000010000 */
[----:B------:R-:W-:-:S04]  /*4cd0*/  FADD.FTZ R55, R21, R82 ;  /* 0x0000005215377221 */ /* 0x000fc80000010000 */
[----:B------:R-:W-:Y:S01]  /*4ce0*/  FADD.FTZ R82, R18, R55 ;  /* 0x0000003712527221 */ /* 0x000fe20000010000 */
[----:B------:R-:W-:Y:S01]  /*4cf0*/  F2FP.SATFINITE.E4M3.F32.PACK_AB_MERGE_C R55, R29, R28, RZ ;  /* 0x0000001c1d37723e */ /* 0x000fe200048070ff */
[----:B------:R-:W1:Y:S01]  /*4d00*/  MUFU.EX2 R62, R121 ;  /* 0x00000079003e7308 */ /* 0x000e620000000800 */
[----:B--2---:R-:W-:Y:S01]  /*4d10*/  FADD.FTZ R78, R60, R37 ;  /* 0x000000253c4e7221 */ /* 0x004fe20000010000 */
[C---:B------:R-:W-:Y:S01]  /*4d20*/  FADD.FTZ R29, R23.reuse, R82 ;  /* 0x00000052171d7221 */ /* 0x040fe20000010000 */
[----:B------:R-:W-:Y:S02]  /*4d30*/  F2FP.SATFINITE.E4M3.F32.PACK_AB_MERGE_C R23, R23, R18, RZ ;  /* 0x000000121717723e */ /* 0x000fe400048070ff */
[----:B------:R-:W-:Y:S02]  /*4d40*/  F2FP.SATFINITE.E4M3.F32.PACK_AB_MERGE_C R185, R26, R25, R55 ;  /* 0x000000191ab9723e */ /* 0x000fe40004807037 */
[----:B------:R-:W-:Y:S01]  /*4d50*/  F2FP.SATFINITE.E4M3.F32.PACK_AB_MERGE_C R183, R21, R14, R23 ;  /* 0x0000000e15b7723e */ /* 0x000fe20004807017 */
[----:B------:R-:W2:Y:S01]  /*4d60*/  MUFU.EX2 R109, R109 ;  /* 0x0000006d006d7308 */ /* 0x000ea20000000800 */
[----:B0-----:R-:W-:-:S07]  /*4d70*/  FADD.FTZ R37, R113, R78 ;  /* 0x0000004e71257221 */ /* 0x001fce0000010000 */
[----:B------:R-:W0:Y:S01]  /*4d80*/  MUFU.EX2 R64, R123 ;  /* 0x0000007b00407308 */ /* 0x000e220000000800 */
[C---:B-1----:R-:W-:Y:S01]  /*4d90*/  FADD.FTZ R80, R62.reuse, R37 ;  /* 0x000000253e507221 */ /* 0x042fe20000010000 */
[----:B------:R-:W-:-:S04]  /*4da0*/  F2FP.SATFINITE.E4M3.F32.PACK_AB_MERGE_C R62, R62, R113, RZ ;  /* 0x000000713e3e723e */ /* 0x000fc800048070ff */
[----:B------:R-:W-:Y:S02]  /*4db0*/  F2FP.SATFINITE.E4M3.F32.PACK_AB_MERGE_C R180, R60, R117, R62 ;  /* 0x000000753cb4723e */ /* 0x000fe4000480703e */
[----:B------:R-:W-:Y:S01]  /*4dc0*/  CS2R R62, SRZ ;  /* 0x00000000003e7805 */ /* 0x000fe2000001ff00 */
[----:B------:R-:W1:Y:S01]  /*4dd0*/  MUFU.EX2 R105, R105 ;  /* 0x0000006900697308 */ /* 0x000e620000000800 */
[----:B--2---:R-:W-:-:S07]  /*4de0*/  FADD.FTZ R37, R109, R80 ;  /* 0x000000506d257221 */ /* 0x004fce0000010000 */
[----:B------:R-:W2:Y:S01]  /*4df0*/  MUFU.EX2 R66, R73 ;  /* 0x0000004900427308 */ /* 0x000ea20000000800 */
[----:B0-----:R-:W-:-:S07]  /*4e00*/  FADD.FTZ R80, R64, R37 ;  /* 0x0000002540507221 */ /* 0x001fce0000010000 */
[----:B------:R-:W0:Y:S01]  /*4e10*/  MUFU.EX2 R75, R75 ;  /* 0x0000004b004b7308 */ /* 0x000e220000000800 */
[----:B-1----:R-:W-:Y:S01]  /*4e20*/  FADD.FTZ R37, R105, R80 ;  /* 0x0000005069257221 */ /* 0x002fe20000010000 */
[----:B------:R-:W-:-:S06]  /*4e30*/  FADD.FTZ R80, R20, R29 ;  /* 0x0000001d14507221 */ /* 0x000fcc0000010000 */
[----:B------:R-:W1:Y:S01]  /*4e40*/  MUFU.EX2 R68, R103 ;  /* 0x0000006700447308 */ /* 0x000e620000000800 */
[C---:B--2---:R-:W-:Y:S01]  /*4e50*/  FADD.FTZ R54, R66.reuse, R37 ;  /* 0x0000002542367221 */ /* 0x044fe20000010000 */
[----:B------:R-:W-:Y:S01]  /*4e60*/  F2FP.SATFINITE.E4M3.F32.PACK_AB_MERGE_C R37, R9, R4, RZ ;  /* 0x000000040925723e */ /* 0x000fe200048070ff */
[----:B------:R-:W-:Y:S01]  /*4e70*/  FADD.FTZ R9, R33, R80 ;  /* 0x0000005021097221 */ /* 0x000fe20000010000 */
[----:B------:R-:W-:Y:S02]  /*4e80*/  F2FP.SATFINITE.E4M3.F32.PACK_AB_MERGE_C R66, R66, R105, RZ ;  /* 0x000000694242723e */ /* 0x000fe400048070ff */
[----:B------:R-:W-:Y:S02]  /*4e90*/  CS2R R80, SRZ ;  /* 0x0000000000507805 */ /* 0x000fe4000001ff00 */
[----:B------:R-:W-:Y:S01]  /*4ea0*/  F2FP.SATFINITE.E4M3.F32.PACK_AB_MERGE_C R187, R5, R30, R37 ;  /* 0x0000001e05bb723e */ /* 0x000fe20004807025 */
[----:B------:R-:W2:Y:S01]  /*4eb0*/  MUFU.EX2 R101, R101 ;  /* 0x0000006500657308 */ /* 0x000ea20000000800 */
[----:B0-----:R-:W-:Y:S01]  /*4ec0*/  FADD.FTZ R29, R75, R54 ;  /* 0x000000364b1d7221 */ /* 0x001fe20000010000 */
[----:B------:R-:W-:Y:S01]  /*4ed0*/  FADD.FTZ R54, R22, R9 ;  /* 0x0000000916367221 */ /* 0x000fe20000010000 */
[----:B------:R-:W-:-:S02]  /*4ee0*/  F2FP.SATFINITE.E4M3.F32.PACK_AB_MERGE_C R182, R64, R109, R66 ;  /* 0x0000006d40b6723e */ /* 0x000fc40004807042 */
[----:B------:R-:W-:Y:S02]  /*4ef0*/  CS2R R64, SRZ ;  /* 0x0000000000407805 */ /* 0x000fe4000001ff00 */
[----:B------:R-:W-:Y:S01]  /*4f00*/  CS2R R66, SRZ ;  /* 0x0000000000427805 */ /* 0x000fe2000001ff00 */
[----:B------:R-:W0:Y:S01]  /*4f10*/  MUFU.EX2 R70, R127 ;  /* 0x0000007f00467308 */ /* 0x000e220000000800 */
[----:B-1----:R-:W-:Y:S01]  /*4f20*/  FADD.FTZ R4, R68, R29 ;  /* 0x0000001d44047221 */ /* 0x002fe20000010000 */
[----:B------:R-:W-:Y:S01]  /*4f30*/  F2FP.SATFINITE.E4M3.F32.PACK_AB_MERGE_C R29, R19, R12, RZ ;  /* 0x0000000c131d723e */ /* 0x000fe200048070ff */
[C---:B------:R-:W-:Y:S01]  /*4f40*/  FADD.FTZ R19, R57.reuse, R54 ;  /* 0x0000003639137221 */ /* 0x040fe20000010000 */
[----:B------:R-:W-:Y:S02]  /*4f50*/  F2FP.SATFINITE.E4M3.F32.PACK_AB_MERGE_C R57, R57, R22, RZ ;  /* 0x000000163939723e */ /* 0x000fe400048070ff */
[----:B------:R-:W-:Y:S02]  /*4f60*/  CS2R R54, SRZ ;  /* 0x0000000000367805 */ /* 0x000fe4000001ff00 */
[----:B------:R-:W-:Y:S01]  /*4f70*/  F2FP.SATFINITE.E4M3.F32.PACK_AB_MERGE_C R181, R15, R8, R29 ;  /* 0x000000080fb5723e */ /* 0x000fe2000480701d */
[----:B------:R-:W-:Y:S01]  /*4f80*/  FADD.FTZ R18, R34, R19 ;  /* 0x0000001322127221 */ /* 0x000fe20000010000 */
[----:B------:R-:W1:Y:S01]  /*4f90*/  MUFU.EX2 R129, R129 ;  /* 0x0000008100817308 */ /* 0x000e620000000800 */
[----:B--2---:R-:W-:Y:S01]  /*4fa0*/  FADD.FTZ R9, R101, R4 ;  /* 0x0000000465097221 */ /* 0x004fe20000010000 */
[----:B------:R-:W-:-:S02]  /*4fb0*/  F2FP.SATFINITE.E4M3.F32.PACK_AB_MERGE_C R177, R33, R20, R57 ;  /* 0x0000001421b1723e */ /* 0x000fc40004807039 */
[----:B------:R-:W-:Y:S02]  /*4fc0*/  CS2R R32, SRZ ;  /* 0x0000000000207805 */ /* 0x000fe4000001ff00 */
[----:B------:R-:W-:Y:S02]  /*4fd0*/  CS2R R56, SRZ ;  /* 0x0000000000387805 */ /* 0x000fe4000001ff00 */
[----:B------:R-:W2:Y:S01]  /*4fe0*/  MUFU.EX2 R59, R59 ;  /* 0x0000003b003b7308 */ /* 0x000ea20000000800 */
[C---:B0-----:R-:W-:Y:S01]  /*4ff0*/  FADD.FTZ R12, R70.reuse, R9 ;  /* 0x00000009460c7221 */ /* 0x041fe20000010000 */
[----:B------:R-:W-:-:S04]  /*5000*/  F2FP.SATFINITE.E4M3.F32.PACK_AB_MERGE_C R70, R70, R101, RZ ;  /* 0x000000654646723e */ /* 0x000fc800048070ff */
[----:B------:R-:W-:Y:S02]  /*5010*/  F2FP.SATFINITE.E4M3.F32.PACK_AB_MERGE_C R176, R68, R75, R70 ;  /* 0x0000004b44b0723e */ /* 0x000fe40004807046 */
[----:B------:R-:W-:Y:S01]  /*5020*/  CS2R R70, SRZ ;  /* 0x0000000000467805 */ /* 0x000fe2000001ff00 */
[----:B------:R-:W0:Y:S01]  /*5030*/  MUFU.EX2 R72, R131 ;  /* 0x0000008300487308 */ /* 0x000e220000000800 */
[----:B-1----:R-:W-:-:S07]  /*5040*/  FADD.FTZ R9, R129, R12 ;  /* 0x0000000c81097221 */ /* 0x002fce0000010000 */
[----:B------:R-:W1:Y:S01]  /*5050*/  MUFU.EX2 R133, R133 ;  /* 0x0000008500857308 */ /* 0x000e620000000800 */
[----:B--2---:R-:W-:-:S04]  /*5060*/  FADD.FTZ R19, R59, R18 ;  /* 0x000000123b137221 */ /* 0x004fc80000010000 */
[----:B------:R-:W-:-:S03]  /*5070*/  FADD.FTZ R18, R36, R19 ;  /* 0x0000001324127221 */ /* 0x000fc60000010000 */
[----:B------:R-:W2:Y:S01]  /*5080*/  MUFU.EX2 R74, R135 ;  /* 0x00000087004a7308 */ /* 0x000ea20000000800 */
[----:B0-----:R-:W-:-:S07]  /*5090*/  FADD.FTZ R12, R72, R9 ;  /* 0x00000009480c7221 */ /* 0x001fce0000010000 */
[----:B------:R-:W0:Y:S01]  /*50a0*/  MUFU.EX2 R41, R41 ;  /* 0x0000002900297308 */ /* 0x000e220000000800 */
[----:B-1----:R-:W-:-:S07]  /*50b0*/  FADD.FTZ R9, R133, R12 ;  /* 0x0000000c85097221 */ /* 0x002fce0000010000 */
[----:B------:R-:W1:Y:S01]  /*50c0*/  MUFU.EX2 R27, R27 ;  /* 0x0000001b001b7308 */ /* 0x000e620000000800 */
[C---:B--2---:R-:W-:Y:S01]  /*50d0*/  F2FP.SATFINITE.E4M3.F32.PACK_AB_MERGE_C R133, R74.reuse, R133, RZ ;  /* 0x000000854a85723e */ /* 0x044fe200048070ff */
[----:B------:R-:W-:-:S03]  /*50e0*/  FADD.FTZ R74, R74, R9 ;  /* 0x000000094a4a7221 */ /* 0x000fc60000010000 */
[----:B------:R-:W-:Y:S02]  /*50f0*/  F2FP.SATFINITE.E4M3.F32.PACK_AB_MERGE_C R178, R72, R129, R133 ;  /* 0x0000008148b2723e */ /* 0x000fe40004807085 */
[----:B------:R-:W-:Y:S01]  /*5100*/  CS2R R72, SRZ ;  /* 0x0000000000487805 */ /* 0x000fe2000001ff00 */
[----:B------:R-:W2:Y:S01]  /*5110*/  MUFU.EX2 R137, R137 ;  /* 0x0000008900897308 */ /* 0x000ea20000000800 */
[C---:B0-----:R-:W-:Y:S01]  /*5120*/  FADD.FTZ R18, R41.reuse, R18 ;  /* 0x0000001229127221 */ /* 0x041fe20000010000 */
[----:B------:R-:W-:-:S04]  /*5130*/  F2FP.SATFINITE.E4M3.F32.PACK_AB_MERGE_C R36, R41, R36, RZ ;  /* 0x000000242924723e */ /* 0x000fc800048070ff */
[----:B------:R-:W-:Y:S02]  /*5140*/  F2FP.SATFINITE.E4M3.F32.PACK_AB_MERGE_C R179, R59, R34, R36 ;  /* 0x000000223bb3723e */ /* 0x000fe40004807024 */
[----:B------:R-:W-:Y:S01]  /*5150*/  CS2R R36, SRZ ;  /* 0x0000000000247805 */ /* 0x000fe2000001ff00 */
[----:B------:R-:W0:Y:S01]  /*5160*/  MUFU.EX2 R38, R38 ;  /* 0x0000002600267308 */ /* 0x000e220000000800 */
[----:B-1----:R-:W-:Y:S01]  /*5170*/  FADD.FTZ R19, R27, R18 ;  /* 0x000000121b137221 */ /* 0x002fe20000010000 */
[----:B------:R-:W-:-:S06]  /*5180*/  CS2R R58, SRZ ;  /* 0x00000000003a7805 */ /* 0x000fcc000001ff00 */
[----:B------:R-:W1:Y:S01]  /*5190*/  MUFU.EX2 R76, R139 ;  /* 0x0000008b004c7308 */ /* 0x000e620000000800 */
[----:B--2---:R-:W-:Y:S01]  /*51a0*/  FADD.FTZ R9, R137, R74 ;  /* 0x0000004a89097221 */ /* 0x004fe20000010000 */
[----:B------:R-:W-:-:S06]  /*51b0*/  CS2R R74, SRZ ;  /* 0x00000000004a7805 */ /* 0x000fcc000001ff00 */
[----:B------:R-:W2:Y:S01]  /*51c0*/  MUFU.EX2 R31, R31 ;  /* 0x0000001f001f7308 */ /* 0x000ea20000000800 */
[----:B0-----:R-:W-:-:S07]  /*51d0*/  FADD.FTZ R22, R38, R19 ;  /* 0x0000001326167221 */ /* 0x001fce0000010000 */
[----:B------:R-:W0:Y:S01]  /*51e0*/  MUFU.EX2 R95, R95 ;  /* 0x0000005f005f7308 */ /* 0x000e220000000800 */
[----:B-1----:R-:W-:-:S07]  /*51f0*/  FADD.FTZ R18, R76, R9 ;  /* 0x000000094c127221 */ /* 0x002fce0000010000 */
[----:B------:R1:W3:Y:S01]  /*5200*/  MUFU.EX2 R24, R61 ;  /* 0x0000003d00187308 */ /* 0x0002e20000000800 */
[----:B--2---:R-:W-:-:S07]  /*5210*/  FADD.FTZ R9, R31, R22 ;  /* 0x000000161f097221 */ /* 0x004fce0000010000 */
[----:B------:R-:W2:Y:S01]  /*5220*/  MUFU.EX2 R42, R42 ;  /* 0x0000002a002a7308 */ /* 0x000ea20000000800 */
[----:B0-----:R-:W-:Y:S01]  /*5230*/  FADD.FTZ R5, R95, R18 ;  /* 0x000000125f057221 */ /* 0x001fe20000010000 */
[----:B-1----:R-:W-:-:S06]  /*5240*/  CS2R R60, SRZ ;  /* 0x00000000003c7805 */ /* 0x002fcc000001ff00 */
[----:B------:R-:W0:Y:S01]  /*5250*/  MUFU.EX2 R40, R40 ;  /* 0x0000002800287308 */ /* 0x000e220000000800 */
[C---:B---3--:R-:W-:Y:S01]  /*5260*/  F2FP.SATFINITE.E4M3.F32.PACK_AB_MERGE_C R95, R24.reuse, R95, RZ ;  /* 0x0000005f185f723e */ /* 0x048fe200048070ff */
[----:B------:R-:W-:-:S03]  /*5270*/  FADD.FTZ R24, R24, R5 ;  /* 0x0000000518187221 */ /* 0x000fc60000010000 */
[----:B------:R-:W-:Y:S02]  /*5280*/  F2FP.SATFINITE.E4M3.F32.PACK_AB_MERGE_C R172, R76, R137, R95 ;  /* 0x000000894cac723e */ /* 0x000fe4000480705f */
[----:B------:R-:W-:Y:S01]  /*5290*/  CS2R R76, SRZ ;  /* 0x00000000004c7805 */ /* 0x000fe2000001ff00 */
[----:B------:R-:W1:Y:S01]  /*52a0*/  MUFU.EX2 R89, R89 ;  /* 0x0000005900597308 */ /* 0x000e620000000800 */
[C---:B--2---:R-:W-:Y:S01]  /*52b0*/  FADD.FTZ R9, R42.reuse, R9 ;  /* 0x000000092a097221 */ /* 0x044fe20000010000 */
[----:B------:R-:W-:-:S04]  /*52c0*/  F2FP.SATFINITE.E4M3.F32.PACK_AB_MERGE_C R31, R42, R31, RZ ;  /* 0x0000001f2a1f723e */ /* 0x000fc800048070ff */
[----:B------:R-:W-:Y:S02]  /*52d0*/  F2FP.SATFINITE.E4M3.F32.PACK_AB_MERGE_C R173, R38, R27, R31 ;  /* 0x0000001b26ad723e */ /* 0x000fe4000480701f */
[----:B------:R-:W-:Y:S01]  /*52e0*/  CS2R R26, SRZ ;  /* 0x00000000001a7805 */ /* 0x000fe2000001ff00 */
[----:B------:R-:W2:Y:S01]  /*52f0*/  MUFU.EX2 R43, R43 ;  /* 0x0000002b002b7308 */ /* 0x000ea20000000800 */
[----:B0-----:R-:W-:Y:S01]  /*5300*/  FADD.FTZ R18, R40, R9 ;  /* 0x0000000928127221 */ /* 0x001fe20000010000 */
[----:B------:R-:W-:-:S06]  /*5310*/  CS2R R30, SRZ ;  /* 0x00000000001e7805 */ /* 0x000fcc000001ff00 */
[----:B------:R-:W0:Y:S01]  /*5320*/  MUFU.EX2 R78, R91 ;  /* 0x0000005b004e7308 */ /* 0x000e220000000800 */
[----:B-1----:R-:W-:Y:S01]  /*5330*/  FADD.FTZ R5, R89, R24 ;  /* 0x0000001859057221 */ /* 0x002fe20000010000 */
[----:B------:R-:W-:-:S06]  /*5340*/  CS2R R24, SRZ ;  /* 0x0000000000187805 */ /* 0x000fcc000001ff00 */
        /* <DEDUP_REMOVED lines=11> */
[----:B------:R-:W-:Y:S02]  /*5400*/  F2FP.SATFINITE.E4M3.F32.PACK_AB_MERGE_C R174, R78, R89, R87 ;  /* 0x000000594eae723e */ /* 0x000fe40004807057 */
[----:B------:R-:W-:Y:S02]  /*5410*/  CS2R R78, SRZ ;  /* 0x00000000004e7805 */ /* 0x000fe4000001ff00 */
[----:B------:R-:W-:Y:S01]  /*5420*/  CS2R R86, SRZ ;  /* 0x0000000000567805 */ /* 0x000fe2000001ff00 */
[----:B------:R-:W0:Y:S01]  /*5430*/  MUFU.EX2 R99, R99 ;  /* 0x0000006300637308 */ /* 0x000e220000000800 */
[C---:B-1----:R-:W-:Y:S01]  /*5440*/  FADD.FTZ R9, R46.reuse, R9 ;  /* 0x000000092e097221 */ /* 0x042fe20000010000 */
[----:B------:R-:W-:-:S04]  /*5450*/  F2FP.SATFINITE.E4M3.F32.PACK_AB_MERGE_C R35, R46, R35, RZ ;  /* 0x000000232e23723e */ /* 0x000fc800048070ff */
[----:B------:R-:W-:Y:S02]  /*5460*/  F2FP.SATFINITE.E4M3.F32.PACK_AB_MERGE_C R175, R43, R40, R35 ;  /* 0x000000282baf723e */ /* 0x000fe40004807023 */
[----:B------:R-:W-:Y:S01]  /*5470*/  CS2R R34, SRZ ;  /* 0x0000000000227805 */ /* 0x000fe2000001ff00 */
[----:B------:R-:W1:Y:S01]  /*5480*/  MUFU.EX2 R47, R47 ;  /* 0x0000002f002f7308 */ /* 0x000e620000000800 */
[----:B--2---:R-:W-:Y:S01]  /*5490*/  FADD.FTZ R14, R44, R9 ;  /* 0x000000092c0e7221 */ /* 0x004fe20000010000 */
[----:B------:R-:W-:Y:S02]  /*54a0*/  CS2R R40, SRZ ;  /* 0x0000000000287805 */ /* 0x000fe4000001ff00 */
[----:B------:R-:W-:-:S04]  /*54b0*/  CS2R R42, SRZ ;  /* 0x00000000002a7805 */ /* 0x000fc8000001ff00 */
[----:B------:R2:W3:Y:S01]  /*54c0*/  MUFU.EX2 R4, R85 ;  /* 0x0000005500047308 */ /* 0x0004e20000000800 */
[----:B0-----:R-:W-:Y:S01]  /*54d0*/  FADD.FTZ R5, R99, R28 ;  /* 0x0000001c63057221 */ /* 0x001fe20000010000 */
[----:B------:R-:W-:-:S06]  /*54e0*/  CS2R R28, SRZ ;  /* 0x00000000001c7805 */ /* 0x000fcc000001ff00 */
[----:B------:R-:W0:Y:S01]  /*54f0*/  MUFU.EX2 R39, R39 ;  /* 0x0000002700277308 */ /* 0x000e220000000800 */
[----:B-1----:R-:W-:Y:S01]  /*5500*/  FADD.FTZ R20, R47, R14 ;  /* 0x0000000e2f147221 */ /* 0x002fe20000010000 */
[----:B--2---:R-:W-:-:S06]  /*5510*/  CS2R R84, SRZ ;  /* 0x0000000000547805 */ /* 0x004fcc000001ff00 */
[----:B------:R-:W1:Y:S01]  /*5520*/  MUFU.EX2 R69, R69 ;  /* 0x0000004500457308 */ /* 0x000e620000000800 */
[----:B---3--:R-:W-:-:S07]  /*5530*/  FADD.FTZ R18, R4, R5 ;  /* 0x0000000504127221 */ /* 0x008fce0000010000 */
        /* <DEDUP_REMOVED lines=11> */
[----:B------:R-:W-:Y:S02]  /*55f0*/  F2FP.SATFINITE.E4M3.F32.PACK_AB_MERGE_C R39, R48, R39, RZ ;  /* 0x000000273027723e */ /* 0x000fe400048070ff */
[----:B------:R-:W-:Y:S02]  /*5600*/  CS2R R48, SRZ ;  /* 0x0000000000307805 */ /* 0x000fe4000001ff00 */
[----:B------:R-:W-:Y:S02]  /*5610*/  F2FP.SATFINITE.E4M3.F32.PACK_AB_MERGE_C R169, R47, R44, R39 ;  /* 0x0000002c2fa9723e */ /* 0x000fe40004807027 */
[----:B------:R-:W-:Y:S01]  /*5620*/  CS2R R38, SRZ ;  /* 0x0000000000267805 */ /* 0x000fe2000001ff00 */
[----:B------:R-:W0:Y:S01]  /*5630*/  MUFU.EX2 R51, R51 ;  /* 0x0000003300337308 */ /* 0x000e220000000800 */
[----:B-1----:R-:W-:Y:S01]  /*5640*/  FADD.FTZ R18, R50, R9 ;  /* 0x0000000932127221 */ /* 0x002fe20000010000 */
[----:B------:R-:W-:-:S06]  /*5650*/  CS2R R46, SRZ ;  /* 0x00000000002e7805 */ /* 0x000fcc000001ff00 */
[----:B------:R-:W1:Y:S01]  /*5660*/  MUFU.EX2 R8, R143 ;  /* 0x0000008f00087308 */ /* 0x000e620000000800 */
[----:B--2---:R-:W-:-:S07]  /*5670*/  FADD.FTZ R5, R125, R12 ;  /* 0x0000000c7d057221 */ /* 0x004fce0000010000 */
[----:B------:R-:W-:Y:S01]  /*5680*/  MUFU.EX2 R45, R45 ;  /* 0x0000002d002d7308 */ /* 0x000fe20000000800 */
[----:B0-----:R-:W-:-:S07]  /*5690*/  FADD.FTZ R18, R51, R18 ;  /* 0x0000001233127221 */ /* 0x001fce0000010000 */
[----:B------:R0:W2:Y:S01]  /*56a0*/  MUFU.EX2 R14, R83 ;  /* 0x00000053000e7308 */ /* 0x0000a20000000800 */
[----:B-1----:R-:W-:-:S07]  /*56b0*/  FADD.FTZ R4, R8, R5 ;  /* 0x0000000508047221 */ /* 0x002fce0000010000 */
[----:B------:R-:W1:Y:S01]  /*56c0*/  MUFU.EX2 R145, R145 ;  /* 0x0000009100917308 */ /* 0x000e620000000800 */
[----:B0-----:R-:W-:-:S07]  /*56d0*/  CS2R R82, SRZ ;  /* 0x0000000000527805 */ /* 0x001fce000001ff00 */
[----:B------:R-:W0:Y:S01]  /*56e0*/  MUFU.EX2 R52, R52 ;  /* 0x0000003400347308 */ /* 0x000e220000000800 */
[----:B--2---:R-:W-:Y:S01]  /*56f0*/  F2FP.SATFINITE.E4M3.F32.PACK_AB_MERGE_C R12, R14, R45, RZ ;  /* 0x0000002d0e0c723e */ /* 0x004fe200048070ff */
[----:B------:R-:W-:-:S03]  /*5700*/  FADD.FTZ R45, R45, R18 ;  /* 0x000000122d2d7221 */ /* 0x000fc60000010000 */
[----:B------:R-:W-:Y:S02]  /*5710*/  F2FP.SATFINITE.E4M3.F32.PACK_AB_MERGE_C R171, R51, R50, R12 ;  /* 0x0000003233ab723e */ /* 0x000fe4000480700c */
[----:B------:R-:W-:Y:S01]  /*5720*/  CS2R R50, SRZ ;  /* 0x0000000000327805 */ /* 0x000fe2000001ff00 */
[----:B-1----:R-:W-:Y:S01]  /*5730*/  FADD.FTZ R5, R145, R4 ;  /* 0x0000000491057221 */ /* 0x002fe20000010000 */
[----:B------:R-:W-:Y:S01]  /*5740*/  FADD.FTZ R4, R14, R45 ;  /* 0x0000002d0e047221 */ /* 0x000fe20000010000 */
[----:B------:R-:W-:Y:S02]  /*5750*/  CS2R R44, SRZ ;  /* 0x00000000002c7805 */ /* 0x000fe4000001ff00 */
[C---:B0-----:R-:W-:Y:S01]  /*5760*/  F2FP.SATFINITE.E4M3.F32.PACK_AB_MERGE_C R9, R52.reuse, R145, RZ ;  /* 0x000000913409723e */ /* 0x041fe200048070ff */
[----:B------:R-:W-:Y:S01]  /*5770*/  FADD.FTZ R5, R52, R5 ;  /* 0x0000000534057221 */ /* 0x000fe20000010000 */
[----:B------:R-:W-:Y:S02]  /*5780*/  CS2R R52, SRZ ;  /* 0x0000000000347805 */ /* 0x000fe4000001ff00 */
        /* <DEDUP_REMOVED lines=37> */
[----:B------:R-:W-:Y:S01]  /*59e0*/  UMOV UR7, URZ ;  /* 0x0000003f00077c82 */ /* 0x000fe20008000000 */
[----:B------:R-:W-:Y:S01]  /*59f0*/  UMOV UR6, URZ ;  /* 0x0000003f00067c82 */ /* 0x000fe20008000000 */
[----:B------:R-:W-:Y:S01]  /*5a00*/  ULDC UR61, c[0x0][0x288] ;  /* 0x0000a200003d7ab9 */ /* 0x000fe20000000800 */
[----:B------:R-:W-:-:S05]  /*5a10*/  ULDC UR59, c[0x0][0x2f0] ;  /* 0x0000bc00003b7ab9 */ /* 0x000fca0000000800 */
.L_x_2256:
[----:B------:R-:W-:Y:S01]  /*5a20*/  ISETP.NE.AND P2, PT, RZ, UR54, PT ;  /* 0x00000036ff007c0c */ /* 0x000fe2000bf45270 */
[----:B------:R-:W-:-:S04]  /*5a30*/  UISETP.NE.AND UP0, UPT, UR6, 0x1, UPT ;  /* 0x000000010600788c */ /* 0x000fc8000bf05270 */
[----:B------:R-:W-:-:S04]  /*5a40*/  USEL UR5, URZ, 0x1, UP0 ;  /* 0x000000013f057887 */ /* 0x000fc80008000000 */
[----:B------:R-:W-:-:S04]  /*5a50*/  ULOP3.LUT UR5, UR7, UR5, URZ, 0x3c, !UPT ;  /* 0x0000000507057292 */ /* 0x000fc8000f8e3c3f */
[----:B------:R-:W-:Y:S08]  /*5a60*/  @P2 BRA `(.L_x_2246) ;  /* 0x0000000000382947 */ /* 0x000ff00003800000 */
[----:B------:R-:W-:Y:S05]  /*5a70*/  @!P0 BRA `(.L_x_2247) ;  /* 0x0000000000048947 */ /* 0x000fea0003800000 */
[----:B------:R-:W-:Y:S01]  /*5a80*/  BPT.TRAP 0x1 ;  /* 0x000000040000795c */ /* 0x000fe20000300000 */
.L_x_2247:
        /* <DEDUP_REMOVED lines=9> */
.L_x_2248:
[----:B-1----:R-:W-:Y:S05]  /*5b20*/  @P1 BRA `(.L_x_2246) ;  /* 0x0000000000081947 */ /* 0x002fea0003800000 */
[----:B------:R-:W1:Y:S02]  /*5b30*/  SYNCS.PHASECHK.TRANS64.TRYWAIT P1, [UR4+0x29830], R10 ;  /* 0x0298300aff0075a7 */ /* 0x000e640008020144 */
[----:B-1----:R-:W-:Y:S05]  /*5b40*/  @!P1 BRA `(.L_x_2249) ;  /* 0x000000f400589947 */ /* 0x002fea0003800000 */
.L_x_2246:
[----:B01----:R-:W-:Y:S01]  /*5b50*/  VIADD R10, R16, 0x8 ;  /* 0x00000008100a7836 */ /* 0x003fe20000000000 */
        /* <DEDUP_REMOVED lines=20> */
[----:B------:R-:W-:Y:S01]  /*5ca0*/  UIADD3 UR46, UR30, 0x180, URZ ;  /* 0x000001801e2e7890 */ /* 0x000fe2000fffe03f */
[----:B------:R-:W-:Y:S01]  /*5cb0*/  UMOV UR47, 0x80000020 ;  /* 0x80000020002f7882 */ /* 0x000fe20000000000 */
[----:B------:R-:W-:Y:S01]  /*5cc0*/  UIADD3 UR50, UR30, 0x200, URZ ;  /* 0x000002001e327890 */ /* 0x000fe2000fffe03f */
[----:B------:R-:W-:Y:S01]  /*5cd0*/  UMOV UR51, 0x80000020 ;  /* 0x8000002000337882 */ /* 0x000fe20000000000 */
[----:B------:R-:W-:Y:S01]  /*5ce0*/  UIADD3 UR26, UR30, 0x2, URZ ;  /* 0x000000021e1a7890 */ /* 0x000fe2000fffe03f */
[----:B------:R-:W-:Y:S01]  /*5cf0*/  WARPGROUP.ARRIVE ;  /* 0x00000000000079c5 */ /* 0x000fe20000000000 */
[----:B------:R-:W-:Y:S01]  /*5d00*/  UMOV UR27, 0x80000020 ;  /* 0x80000020001b7882 */ /* 0x000fe20000000000 */
[----:B------:R-:W-:-:S02]  /*5d10*/  UIADD3 UR10, UR30, 0x82, URZ ;  /* 0x000000821e0a7890 */ /* 0x000fc4000fffe03f */
[----:B------:R-:W-:Y:S02]  /*5d20*/  UIADD3 UR11, UR30, 0x182, URZ ;  /* 0x000001821e0b7890 */ /* 0x000fe4000fffe03f */
[----:B------:R-:W-:Y:S01]  /*5d30*/  QGMMA.64x32x32.F32.E4M3.E4M3 R152, gdesc[UR28], RZ, !UPT, gsb0 ;  /* 0x006000001c9879f3 */ /* 0x000fe2000c0008ff */
[----:B------:R-:W-:Y:S01]  /*5d40*/  UIADD3 UR22, UR30, 0x280, URZ ;  /* 0x000002801e167890 */ /* 0x000fe2000fffe03f */
[----:B------:R-:W-:Y:S01]  /*5d50*/  UMOV UR23, 0x80000020 ;  /* 0x8000002000177882 */ /* 0x000fe20000000000 */
[----:B------:R-:W-:Y:S01]  /*5d60*/  UIADD3 UR18, UR30, 0x282, URZ ;  /* 0x000002821e127890 */ /* 0x000fe2000fffe03f */
[----:B------:R-:W-:Y:S01]  /*5d70*/  UMOV UR19, 0x80000020 ;  /* 0x8000002000137882 */ /* 0x000fe20000000000 */
[----:B------:R-:W-:Y:S01]  /*5d80*/  UIADD3 UR14, UR30, 0x500, URZ ;  /* 0x000005001e0e7890 */ /* 0x000fe2000fffe03f */
[----:B------:R-:W-:Y:S01]  /*5d90*/  UMOV UR15, 0x80000020 ;  /* 0x80000020000f7882 */ /* 0x000fe20000000000 */
[----:B------:R-:W-:Y:S01]  /*5da0*/  UMOV UR28, UR8 ;  /* 0x00000008001c7c82 */ /* 0x000fe20008000000 */
[----:B------:R-:W-:Y:S01]  /*5db0*/  UMOV UR29, UR9 ;  /* 0x00000009001d7c82 */ /* 0x000fe20008000000 */
[----:B------:R-:W-:Y:S01]  /*5dc0*/  UMOV UR31, 0x80000020 ;  /* 0x80000020001f7882 */ /* 0x000fe20000000000 */
[----:B------:R-:W-:-:S02]  /*5dd0*/  WARPGROUP.DEPBAR.LE gsb0, 0x0 ;  /* 0x00008000000079c5 */ /* 0x000fc40000010000 */
        /* <DEDUP_REMOVED lines=153> */
.L_x_2251:
[----:B------:R-:W-:Y:S01]  /*6770*/  ULEA UR10, UR6, UR38, 0x3 ;  /* 0x00000026060a7291 */ /* 0x000fe2000f8e183f */
[----:B------:R-:W-:-:S05]  /*6780*/  IMAD.U32 R10, RZ, RZ, UR7 ;  /* 0x00000007ff0a7e24 */ /* 0x000fca000f8e00ff */
[----:B------:R-:W-:-:S04]  /*6790*/  SHF.L.U32 R10, R10, 0x1f, RZ ;  /* 0x0000001f0a0a7819 */ /* 0x000fc800000006ff */
[----:B------:R0:W1:Y:S01]  /*67a0*/  SYNCS.PHASECHK.TRANS64.TRYWAIT P1, [UR10+0x29850], R10 ;  /* 0x0298500aff0075a7 */ /* 0x000062000802014a */
[----:B------:R-:W-:Y:S05]  /*67b0*/  @!P0 BRA `(.L_x_2252) ;  /* 0x0000000000048947 */ /* 0x000fea0003800000 */
[----:B------:R-:W-:Y:S01]  /*67c0*/  BPT.TRAP 0x1 ;  /* 0x000000040000795c */ /* 0x000fe20000300000 */
.L_x_2252:
[----:B-1----:R-:W-:Y:S05]  /*67d0*/  @P1 BRA `(.L_x_2250) ;  /* 0x0000000000081947 */ /* 0x002fea0003800000 */
[----:B------:R-:W1:Y:S02]  /*67e0*/  SYNCS.PHASECHK.TRANS64.TRYWAIT P1, [UR10+0x29850], R10 ;  /* 0x0298500aff0075a7 */ /* 0x000e64000802014a */
[----:B-1----:R-:W-:Y:S05]  /*67f0*/  @!P1 BRA `(.L_x_2253) ;  /* 0x000000e800449947 */ /* 0x002fea0003800000 */
.L_x_2250:
        /* <DEDUP_REMOVED lines=34> */
.L_x_2254:
[----:B------:R-:W-:Y:S01]  /*6a20*/  UISETP.NE.AND UP0, UPT, UR56, URZ, UPT ;  /* 0x0000003f3800728c */ /* 0x000fe2000bf05270 */
[C---:B------:R-:W-:Y:S01]  /*6a30*/  FMUL.FTZ R14, R0.reuse, R159 ;  /* 0x0000009f000e7220 */ /* 0x040fe20000410000 */
[C---:B------:R-:W-:Y:S01]  /*6a40*/  FMUL.FTZ R159, R0.reuse, R137 ;  /* 0x00000089009f7220 */ /* 0x040fe20000410000 */
[C---:B------:R-:W-:Y:S01]  /*6a50*/  FMUL.FTZ R137, R0.reuse, R142 ;  /* 0x0000008e00897220 */ /* 0x040fe20000410000 */
[C---:B------:R-:W-:Y:S01]  /*6a60*/  FMUL.FTZ R142, R0.reuse, R125 ;  /* 0x0000007d008e7220 */ /* 0x040fe20000410000 */
[C---:B------:R-:W-:Y:S01]  /*6a70*/  FMUL.FTZ R15, R0.reuse, R158 ;  /* 0x0000009e000f7220 */ /* 0x040fe20000410000 */
[----:B------:R-:W-:Y:S01]  /*6a80*/  PLOP3.LUT P1, PT, PT, PT, UP0, 0x80, 0x0 ;  /* 0x000000000000781c */ /* 0x000fe20003f2f008 */
[C---:B------:R-:W-:Y:S01]  /*6a90*/  FMUL.FTZ R158, R0.reuse, R136 ;  /* 0x00000088009e7220 */ /* 0x040fe20000410000 */
[----:B------:R-:W-:Y:S01]  /*6aa0*/  PLOP3.LUT P2, PT, PT, PT, UP0, 0x80, 0x0 ;  /* 0x000000000000781c */ /* 0x000fe20003f4f008 */
[C---:B------:R-:W-:Y:S01]  /*6ab0*/  FMUL.FTZ R136, R0.reuse, R143 ;  /* 0x0000008f00887220 */ /* 0x040fe20000410000 */
[----:B------:R-:W-:Y:S01]  /*6ac0*/  FMUL.FTZ R143, R0, R128 ;  /* 0x00000080008f7220 */ /* 0x000fe20000410000 */
[----:B------:R-:W-:Y:S01]  /*6ad0*/  @UP0 ULDC UR7, c[0x0][0x44c] ;  /* 0x0001130000070ab9 */ /* 0x000fe20000000800 */
[----:B------:R-:W-:-:S02]  /*6ae0*/  IMAD.MOV.U32 R128, RZ, RZ, R6 ;  /* 0x000000ffff807224 */ /* 0x000fc400078e0006 */
[C---:B------:R-:W-:Y:S01]  /*6af0*/  FMUL.FTZ R179, R0.reuse, R145 ;  /* 0x0000009100b37220 */ /* 0x040fe20000410000 */
[C---:B0-----:R-:W-:Y:S01]  /*6b00*/  FMUL.FTZ R10, R0.reuse, R152 ;  /* 0x00000098000a7220 */ /* 0x041fe20000410000 */
[C---:B------:R-:W-:Y:S01]  /*6b10*/  FMUL.FTZ R169, R0.reuse, R124 ;  /* 0x0000007c00a97220 */ /* 0x040fe20000410000 */
[C---:B------:R-:W-:Y:S01]  /*6b20*/  FMUL.FTZ R124, R0.reuse, R130 ;  /* 0x00000082007c7220 */ /* 0x040fe20000410000 */
[C---:B------:R-:W-:Y:S01]  /*6b30*/  FMUL.FTZ R171, R0.reuse, R121 ;  /* 0x0000007900ab7220 */ /* 0x040fe20000410000 */
[----:B------:R-:W-:Y:S01]  /*6b40*/  FMUL.FTZ R121, R0, R123 ;  /* 0x0000007b00797220 */ /* 0x000fe20000410000 */
[----:B------:R-:W-:Y:S01]  /*6b50*/  @P1 IMAD.HI.U32 R125, R6, UR7, RZ ;  /* 0x00000007067d1c27 */ /* 0x000fe2000f8e00ff */
[----:B------:R-:W-:-:S03]  /*6b60*/  @UP0 ULDC UR7, c[0x0][0x450] ;  /* 0x0001140000070ab9 */ /* 0x000fc60000000800 */
[C---:B------:R-:W-:Y:S01]  /*6b70*/  FMUL.FTZ R11, R0.reuse, R153 ;  /* 0x00000099000b7220 */ /* 0x040fe20000410000 */
[C---:B------:R-:W-:Y:S01]  /*6b80*/  FMUL.FTZ R123, R0.reuse, R127 ;  /* 0x0000007f007b7220 */ /* 0x040fe20000410000 */
[----:B------:R-:W-:Y:S01]  /*6b90*/  MOV R127, UR59 ;  /* 0x0000003b007f7c02 */ /* 0x000fe20008000f00 */
[----:B------:R-:W0:Y:S01]  /*6ba0*/  MUFU.TANH R10, R10 ;  /* 0x0000000a000a7308 */ /* 0x000e220000002400 */
[----:B------:R-:W-:Y:S01]  /*6bb0*/  @P2 SHF.R.U32.HI R128, RZ, UR7, R125 ;  /* 0x00000007ff802c19 */ /* 0x000fe2000801167d */
[----:B------:R-:W-:Y:S01]  /*6bc0*/  UMOV UR7, 0x1 ;  /* 0x0000000100077882 */ /* 0x000fe20000000000 */
[C---:B------:R-:W-:Y:S01]  /*6bd0*/  FMUL.FTZ R152, R0.reuse, R156 ;  /* 0x0000009c00987220 */ /* 0x040fe20000410000 */
[----:B------:R-:W-:Y:S01]  /*6be0*/  UIMAD UR7, UR39, -0xa0, UR7 ;  /* 0xffffff60270778a4 */ /* 0x000fe2000f8e0207 */
[C---:B------:R-:W-:Y:S01]  /*6bf0*/  FMUL.FTZ R153, R0.reuse, R157 ;  /* 0x0000009d00997220 */ /* 0x040fe20000410000 */
[----:B------:R-:W1:Y:S01]  /*6c00*/  SHFL.IDX PT, R145, R128, RZ, 0x1c1f ;  /* 0x001c1fff80917589 */ /* 0x000e6200000e0000 */
[C---:B------:R-:W-:Y:S01]  /*6c10*/  FMUL.FTZ R181, R0.reuse, R144 ;  /* 0x0000009000b57220 */ /* 0x040fe20000410000 */
[----:B------:R-:W2:Y:S01]  /*6c20*/  MUFU.TANH R11, R11 ;  /* 0x0000000b000b7308 */ /* 0x000ea20000002400 */
[----:B------:R-:W-:Y:S01]  /*6c30*/  FMUL.FTZ R144, R0, R132 ;  /* 0x0000008400907220 */ /* 0x000fe20000410000 */
[----:B------:R-:W-:-:S02]  /*6c40*/  IMAD.U32 R130, RZ, RZ, UR7 ;  /* 0x00000007ff827e24 */ /* 0x000fc4000f8e00ff */
[C---:B------:R-:W-:Y:S01]  /*6c50*/  FMUL.FTZ R13, R0.reuse, R154 ;  /* 0x0000009a000d7220 */ /* 0x040fe20000410000 */
[C---:B------:R-:W-:Y:S01]  /*6c60*/  FMUL.FTZ R154, R0.reuse, R160 ;  /* 0x000000a0009a7220 */ /* 0x040fe20000410000 */
[C---:B------:R-:W-:Y:S01]  /*6c70*/  FMUL.FTZ R12, R0.reuse, R155 ;  /* 0x0000009b000c7220 */ /* 0x040fe20000410000 */
[----:B------:R-:W-:Y:S02]  /*6c80*/  IMAD R130, R7, -0x2, R130 ;  /* 0xfffffffe07827824 */ /* 0x000fe400078e0282 */
[C---:B------:R-:W-:Y:S01]  /*6c90*/  FMUL.FTZ R155, R0.reuse, R161 ;  /* 0x000000a1009b7220 */ /* 0x040fe20000410000 */
[----:B------:R-:W3:Y:S01]  /*6ca0*/  MUFU.TANH R152, R152 ;  /* 0x0000009800987308 */ /* 0x000ee20000002400 */
[C---:B------:R-:W-:Y:S01]  /*6cb0*/  FMUL.FTZ R18, R0.reuse, R163 ;  /* 0x000000a300127220 */ /* 0x040fe20000410000 */
[----:B------:R-:W-:Y:S02]  /*6cc0*/  IMAD R130, R127, UR55, R130 ;  /* 0x000000377f827c24 */ /* 0x000fe4000f8e0282 */
[C---:B------:R-:W-:Y:S01]  /*6cd0*/  FMUL.FTZ R157, R0.reuse, R164 ;  /* 0x000000a4009d7220 */ /* 0x040fe20000410000 */
[C---:B------:R-:W-:Y:S01]  /*6ce0*/  FMUL.FTZ R156, R0.reuse, R165 ;  /* 0x000000a5009c7220 */ /* 0x040fe20000410000 */
[C---:B------:R-:W-:Y:S01]  /*6cf0*/  FMUL.FTZ R160, R0.reuse, R140 ;  /* 0x0000008c00a07220 */ /* 0x040fe20000410000 */
        /* <DEDUP_REMOVED lines=8> */
[----:B-1----:R-:W-:Y:S01]  /*6d80*/  IADD3 R132, R145, -UR61, R130 ;  /* 0x8000003d91847c10 */ /* 0x002fe2000fffe082 */
[C---:B------:R-:W-:Y:S01]  /*6d90*/  FMUL.FTZ R131, R0.reuse, R133 ;  /* 0x0000008500837220 */ /* 0x040fe20000410000 */
[----:B------:R-:W1:Y:S01]  /*6da0*/  MUFU.TANH R154, R154 ;  /* 0x0000009a009a7308 */ /* 0x000e620000002400 */
[----:B------:R-:W-:Y:S01]  /*6db0*/  FMUL.FTZ R105, R0, R105 ;  /* 0x0000006900697220 */ /* 0x000fe20000410000 */
[----:B------:R-:W-:Y:S01]  /*6dc0*/  ISETP.GT.AND P1, PT, R132, RZ, PT ;  /* 0x000000ff8400720c */ /* 0x000fe20003f24270 */
[----:B------:R-:W-:Y:S01]  /*6dd0*/  FMUL.FTZ R104, R0, R104 ;  /* 0x0000006800687220 */ /* 0x000fe20000410000 */
[----:B------:R-:W-:Y:S01]  /*6de0*/  ISETP.GT.AND P2, PT, R132, 0x1, PT ;  /* 0x000000018400780c */ /* 0x000fe20003f44270 */
[----:B------:R-:W-:Y:S01]  /*6df0*/  FMUL.FTZ R109, R0, R109 ;  /* 0x0000006d006d7220 */ /* 0x000fe20000410000 */
[----:B0-----:R-:W-:Y:S01]  /*6e00*/  FSEL R163, R10, -INF , P1 ;  /* 0xff8000000aa37808 */ /* 0x001fe20000800000 */
[----:B------:R-:W-:Y:S01]  /*6e10*/  FMUL.FTZ R120, R0, R122 ;  /* 0x0000007a00787220 */ /* 0x000fe20000410000 */
[----:B------:R-:W0:Y:S01]  /*6e20*/  MUFU.TANH R155, R155 ;  /* 0x0000009b009b7308 */ /* 0x000e220000002400 */
[----:B------:R-:W-:Y:S01]  /*6e30*/  ISETP.GT.AND P1, PT, R132, 0x8, PT ;  /* 0x000000088400780c */ /* 0x000fe20003f24270 */
[C---:B------:R-:W-:Y:S01]  /*6e40*/  FMUL.FTZ R122, R0.reuse, R126 ;  /* 0x0000007e007a7220 */ /* 0x040fe20000410000 */
[----:B--2---:R-:W-:Y:S01]  /*6e50*/  FSEL R183, R11, -INF , P2 ;  /* 0xff8000000bb77808 */ /* 0x004fe20001000000 */
[C---:B------:R-:W-:Y:S01]  /*6e60*/  FMUL.FTZ R126, R0.reuse, R134 ;  /* 0x00000086007e7220 */ /* 0x040fe20000410000 */
[----:B------:R-:W-:Y:S01]  /*6e70*/  FMNMX.FTZ R10, R163, R8, !PT ;  /* 0x00000008a30a7209 */ /* 0x000fe20007810000 */
[----:B------:R-:W-:Y:S01]  /*6e80*/  FMUL.FTZ R113, R0, R113 ;  /* 0x0000007100717220 */ /* 0x000fe20000410000 */
[----:B------:R-:W-:Y:S01]  /*6e90*/  ISETP.GT.AND P2, PT, R132, 0x9, PT ;  /* 0x000000098400780c */ /* 0x000fe20003f44270 */
[----:B------:R-:W2:Y:S01]  /*6ea0*/  MUFU.TANH R157, R157 ;  /* 0x0000009d009d7308 */ /* 0x000ea20000002400 */
[----:B---3--:R-:W-:Y:S01]  /*6eb0*/  FSEL R187, R152, -INF , P1 ;  /* 0xff80000098bb7808 */ /* 0x008fe20000800000 */
[C---:B------:R-:W-:Y:S01]  /*6ec0*/  FMUL.FTZ R108, R0.reuse, R108 ;  /* 0x0000006c006c7220 */ /* 0x040fe20000410000 */
[----:B------:R-:W-:Y:S01]  /*6ed0*/  FMNMX.FTZ R10, R183, R10, !PT ;  /* 0x0000000ab70a7209 */ /* 0x000fe20007810000 */
[----:B------:R-:W-:Y:S01]  /*6ee0*/  FMUL.FTZ R117, R0, R117 ;  /* 0x0000007500757220 */ /* 0x000fe20000410000 */
[----:B------:R-:W-:Y:S01]  /*6ef0*/  ISETP.GT.AND P1, PT, R132, 0x10, PT ;  /* 0x000000108400780c */ /* 0x000fe20003f24270 */
[C---:B------:R-:W-:Y:S01]  /*6f00*/  FMUL.FTZ R23, R0.reuse, R138 ;  /* 0x0000008a00177220 */ /* 0x040fe20000410000 */
[----:B----4-:R-:W-:Y:S01]  /*6f10*/  FSEL R191, R153, -INF , P2 ;  /* 0xff80000099bf7808 */ /* 0x010fe20001000000 */
[----:B------:R-:W3:Y:S01]  /*6f20*/  MUFU.TANH R156, R156 ;  /* 0x0000009c009c7308 */ /* 0x000ee20000002400 */
[----:B------:R-:W-:Y:S01]  /*6f30*/  FMNMX.FTZ R10, R187, R10, !PT ;  /* 0x0000000abb0a7209 */ /* 0x000fe20007810000 */
[----:B------:R-:W-:Y:S01]  /*6f40*/  FMUL.FTZ R112, R0, R112 ;  /* 0x0000007000707220 */ /* 0x000fe20000410000 */
[----:B------:R-:W-:Y:S01]  /*6f50*/  ISETP.GT.AND P2, PT, R132, 0x11, PT ;  /* 0x000000118400780c */ /* 0x000fe20003f44270 */
[----:B------:R-:W-:Y:S01]  /*6f60*/  FMUL.FTZ R138, R0, R146 ;  /* 0x00000092008a7220 */ /* 0x000fe20000410000 */
[----:B-1----:R-:W-:Y:S01]  /*6f70*/  FSEL R195, R154, -INF , P1 ;  /* 0xff8000009ac37808 */ /* 0x002fe20000800000 */
[----:B------:R-:W-:Y:S01]  /*6f80*/  FMUL.FTZ R116, R0, R116 ;  /* 0x0000007400747220 */ /* 0x000fe20000410000 */
[----:B------:R-:W-:Y:S01]  /*6f90*/  FMNMX.FTZ R10, R191, R10, !PT ;  /* 0x0000000abf0a7209 */ /* 0x000fe20007810000 */
[----:B------:R-:W1:Y:S01]  /*6fa0*/  MUFU.TANH R158, R158 ;  /* 0x0000009e009e7308 */ /* 0x000e620000002400 */
        /* <DEDUP_REMOVED lines=8> */
[----:B--2---:R-:W-:Y:S01]  /*7030*/  FSEL R199, R157, -INF , P1 ;  /* 0xff8000009dc77808 */ /* 0x004fe20000800000 */
[C---:B------:R-:W-:Y:S01]  /*7040*/  FMUL.FTZ R127, R0.reuse, R135 ;  /* 0x00000087007f7220 */ /* 0x040fe20000410000 */
[----:B------:R-:W-:Y:S01]  /*7050*/  FMNMX.FTZ R10, R197, R10, !PT ;  /* 0x0000000ac50a7209 */ /* 0x000fe20007810000 */
[----:B------:R-:W-:Y:S01]  /*7060*/  FMUL.FTZ R92, R0, R92 ;  /* 0x0000005c005c7220 */ /* 0x000fe20000410000 */
[----:B------:R-:W-:Y:S01]  /*7070*/  ISETP.GT.AND P1, PT, R132, 0x20, PT ;  /* 0x000000208400780c */ /* 0x000fe20003f24270 */
[----:B------:R-:W-:Y:S01]  /*7080*/  FMUL.FTZ R141, R0, R151 ;  /* 0x00000097008d7220 */ /* 0x000fe20000410000 */
[----:B---3--:R-:W-:Y:S01]  /*7090*/  FSEL R193, R156, -INF , P2 ;  /* 0xff8000009cc17808 */ /* 0x008fe20001000000 */
[----:B------:R-:W2:Y:S01]  /*70a0*/  MUFU.TANH R160, R160 ;  /* 0x000000a000a07308 */ /* 0x000ea20000002400 */
        /* <DEDUP_REMOVED lines=17> */
[----:B------:R-:W-:Y:S01]  /*71c0*/  FMUL.FTZ R102, R0, R102 ;  /* 0x0000006600667220 */ /* 0x000fe20000410000 */
[----:B------:R-:W-:Y:S01]  /*71d0*/  FMNMX.FTZ R10, R185, R10, !PT ;  /* 0x0000000ab90a7209 */ /* 0x000fe20007810000 */
[----:B------:R-:W-:Y:S01]  /*71e0*/  ULEA UR7, UR4, UR38, 0x3 ;  /* 0x0000002604077291 */ /* 0x000fe2000f8e183f */
[----:B------:R-:W-:-:S02]  /*71f0*/  ISETP.GT.AND P1, PT, R132, 0x30, PT ;  /* 0x000000308400780c */ /* 0x000fc40003f24270 */
[----:B------:R-:W-:Y:S01]  /*7200*/  FMNMX.FTZ R10, R165, R10, !PT ;  /* 0x0000000aa50a7209 */ /* 0x000fe20007810000 */
[----:B------:R-:W2:Y:S01]  /*7210*/  MUFU.TANH R179, R179 ;  /* 0x000000b300b37308 */ /* 0x000ea20000002400 */
[----:B-1----:R-:W-:Y:S01]  /*7220*/  FSEL R167, R161, -INF , P2 ;  /* 0xff800000a1a77808 */ /* 0x002fe20001000000 */
[----:B------:R-:W-:Y:S01]  /*7230*/  UIADD3 UR7, UR7, 0x29840, URZ ;  /* 0x0002984007077890 */ /* 0x000fe2000fffe03f */
[----:B------:R-:W-:Y:S02]  /*7240*/  ISETP.GT.AND P2, PT, R132, 0x31, PT ;  /* 0x000000318400780c */ /* 0x000fe40003f44270 */
[----:B------:R-:W-:Y:S01]  /*7250*/  FMNMX.FTZ R10, R167, R10, !PT ;  /* 0x0000000aa70a7209 */ /* 0x000fe20007810000 */
[----:B------:R-:W-:Y:S02]  /*7260*/  UPRMT UR7, UR60, 0x654, UR7 ;  /* 0x000006543c077896 */ /* 0x000fe40008000007 */
[----:B------:R-:W1:Y:S01]  /*7270*/  MUFU.TANH R177, R177 ;  /* 0x000000b100b17308 */ /* 0x000e620000002400 */
[----:B0-----:R-:W-:-:S02]  /*7280*/  FSEL R181, R181, -INF , P1 ;  /* 0xff800000b5b57808 */ /* 0x001fc40000800000 */
[C---:B------:R-:W-:Y:S02]  /*7290*/  ISETP.GT.AND P1, PT, R132.reuse, 0x38, PT ;  /* 0x000000388400780c */ /* 0x040fe40003f24270 */
[----:B------:R-:W-:Y:S02]  /*72a0*/  FMNMX.FTZ R10, R181, R10, !PT ;  /* 0x0000000ab50a7209 */ /* 0x000fe40007810000 */
[----:B------:R-:W-:Y:S01]  /*72b0*/  SYNCS.ARRIVE.TRANS64.RED.A1T0 RZ, [UR7], RZ ;  /* 0x000000ffffff79a7 */ /* 0x000fe20008100407 */
[----:B------:R-:W0:Y:S01]  /*72c0*/  MUFU.TANH R175, R175 ;  /* 0x000000af00af7308 */ /* 0x000e220000002400 */
[----:B--2---:R-:W-:Y:S02]  /*72d0*/  FSEL R179, R179, -INF , P2 ;  /* 0xff800000b3b37808 */ /* 0x004fe40001000000 */
[----:B------:R-:W-:Y:S02]  /*72e0*/  ISETP.GT.AND P2, PT, R132, 0x39, PT ;  /* 0x000000398400780c */ /* 0x000fe40003f44270 */
[----:B------:R-:W-:-:S03]  /*72f0*/  FMNMX.FTZ R10, R179, R10, !PT ;  /* 0x0000000ab30a7209 */ /* 0x000fc60007810000 */
[----:B------:R-:W2:Y:S01]  /*7300*/  MUFU.TANH R173, R173 ;  /* 0x000000ad00ad7308 */ /* 0x000ea20000002400 */
[----:B-1----:R-:W-:Y:S02]  /*7310*/  FSEL R177, R177, -INF , P1 ;  /* 0xff800000b1b17808 */ /* 0x002fe40000800000 */
[----:B------:R-:W-:Y:S02]  /*7320*/  ISETP.GT.AND P1, PT, R132, 0x40, PT ;  /* 0x000000408400780c */ /* 0x000fe40003f24270 */
[----:B------:R-:W-:-:S03]  /*7330*/  FMNMX.FTZ R10, R177, R10, !PT ;  /* 0x0000000ab10a7209 */ /* 0x000fc60007810000 */
[----:B------:R-:W1:Y:S01]  /*7340*/  MUFU.TANH R171, R171 ;  /* 0x000000ab00ab7308 */ /* 0x000e620000002400 */
[----:B0-----:R-:W-:Y:S02]  /*7350*/  FSEL R175, R175, -INF , P2 ;  /* 0xff800000afaf7808 */ /* 0x001fe40001000000 */
[----:B------:R-:W-:Y:S02]  /*7360*/  ISETP.GT.AND P2, PT, R132, 0x41, PT ;  /* 0x000000418400780c */ /* 0x000fe40003f44270 */
[----:B------:R-:W-:-:S03]  /*7370*/  FMNMX.FTZ R10, R175, R10, !PT ;  /* 0x0000000aaf0a7209 */ /* 0x000fc60007810000 */
        /* <DEDUP_REMOVED lines=12> */
[----:B------:R-:W-:Y:S08]  /*7440*/  MUFU.TANH R129, R129 ;  /* 0x0000008100817308 */ /* 0x000ff00000002400 */
[----:B------:R-:W0:Y:S08]  /*7450*/  MUFU.TANH R144, R144 ;  /* 0x0000009000907308 */ /* 0x000e300000002400 */
[----:B------:R3:W-:Y:S08]  /*7460*/  MUFU.TANH R11, R105 ;  /* 0x00000069000b7308 */ /* 0x0007f00000002400 */
[----:B------:R-:W-:Y:S01]  /*7470*/  MUFU.TANH R131, R131 ;  /* 0x0000008300837308 */ /* 0x000fe20000002400 */
[----:B---3--:R-:W-:Y:S01]  /*7480*/  FMUL.FTZ R105, R0, R107 ;  /* 0x0000006b00697220 */ /* 0x008fe20000410000 */
[----:B--2---:R-:W-:Y:S01]  /*7490*/  FSEL R107, R142, -INF , P2 ;  /* 0xff8000008e6b7808 */ /* 0x004fe20001000000 */
[----:B------:R-:W-:Y:S01]  /*74a0*/  FMUL.FTZ R142, R0, R95 ;  /* 0x0000005f008e7220 */ /* 0x000fe20000410000 */
[----:B------:R-:W-:-:S02]  /*74b0*/  ISETP.GT.AND P2, PT, R132, 0x51, PT ;  /* 0x000000518400780c */ /* 0x000fc40003f44270 */
[----:B------:R-:W-:Y:S02]  /*74c0*/  FMNMX.FTZ R10, R107, R10, !PT ;  /* 0x0000000a6b0a7209 */ /* 0x000fe40007810000 */
[----:B------:R2:W3:Y:S08]  /*74d0*/  MUFU.TANH R133, R104 ;  /* 0x0000006800857308 */ /* 0x0004f00000002400 */
[----:B------:R1:W-:Y:S01]  /*74e0*/  MUFU.TANH R134, R109 ;  /* 0x0000006d00867308 */ /* 0x0003e20000002400 */
[----:B--2---:R-:W-:-:S07]  /*74f0*/  FMUL.FTZ R104, R0, R106 ;  /* 0x0000006a00687220 */ /* 0x004fce0000410000 */
[----:B------:R2:W-:Y:S01]  /*7500*/  MUFU.TANH R145, R113 ;  /* 0x0000007100917308 */ /* 0x0005e20000002400 */
[----:B-1----:R-:W-:Y:S02]  /*7510*/  FSEL R109, R143, -INF , P1 ;  /* 0xff8000008f6d7808 */ /* 0x002fe40000800000 */
[----:B------:R-:W-:Y:S02]  /*7520*/  ISETP.GT.AND P1, PT, R132, 0x58, PT ;  /* 0x000000588400780c */ /* 0x000fe40003f24270 */
[----:B------:R-:W-:Y:S01]  /*7530*/  FMNMX.FTZ R106, R109, R10, !PT ;  /* 0x0000000a6d6a7209 */ /* 0x000fe20007810000 */
[----:B------:R-:W-:Y:S01]  /*7540*/  FMUL.FTZ R10, R0, R89 ;  /* 0x00000059000a7220 */ /* 0x000fe20000410000 */
[----:B0-----:R-:W-:Y:S01]  /*7550*/  FSEL R89, R144, -INF , P1 ;  /* 0xff80000090597808 */ /* 0x001fe20000800000 */
[----:B------:R-:W0:Y:S01]  /*7560*/  MUFU.TANH R108, R108 ;  /* 0x0000006c006c7308 */ /* 0x000e220000002400 */
[----:B--2---:R-:W-:Y:S01]  /*7570*/  FSEL R113, R129, -INF , P2 ;  /* 0xff80000081717808 */ /* 0x004fe20001000000 */
[----:B------:R-:W-:Y:S01]  /*7580*/  FMUL.FTZ R144, R0, R98 ;  /* 0x0000006200907220 */ /* 0x000fe20000410000 */
[----:B------:R-:W-:-:S02]  /*7590*/  ISETP.GT.AND P2, PT, R132, 0x59, PT ;  /* 0x000000598400780c */ /* 0x000fc40003f44270 */
[----:B------:R-:W-:Y:S02]  /*75a0*/  FMNMX.FTZ R106, R113, R106, !PT ;  /* 0x0000006a716a7209 */ /* 0x000fe40007810000 */
[C---:B------:R-:W-:Y:S01]  /*75b0*/  ISETP.GT.AND P1, PT, R132.reuse, 0x60, PT ;  /* 0x000000608400780c */ /* 0x040fe20003f24270 */
[----:B------:R1:W-:Y:S01]  /*75c0*/  MUFU.TANH R146, R117 ;  /* 0x0000007500927308 */ /* 0x0003e20000002400 */
[----:B------:R-:W-:Y:S02]  /*75d0*/  FMNMX.FTZ R106, R89, R106, !PT ;  /* 0x0000006a596a7209 */ /* 0x000fe40007810000 */
[----:B---3--:R-:W-:Y:S02]  /*75e0*/  FSEL R129, R133, -INF , P1 ;  /* 0xff80000085817808 */ /* 0x008fe40000800000 */
[----:B------:R-:W-:-:S03]  /*75f0*/  ISETP.GT.AND P1, PT, R132, 0x68, PT ;  /* 0x000000688400780c */ /* 0x000fc60003f24270 */
[----:B------:R-:W2:Y:S01]  /*7600*/  MUFU.TANH R112, R112 ;  /* 0x0000007000707308 */ /* 0x000ea20000002400 */
[----:B-1----:R-:W-:Y:S02]  /*7610*/  FSEL R117, R131, -INF , P2 ;  /* 0xff80000083757808 */ /* 0x002fe40001000000 */
[C---:B------:R-:W-:Y:S02]  /*7620*/  ISETP.GT.AND P2, PT, R132.reuse, 0x61, PT ;  /* 0x000000618400780c */ /* 0x040fe40003f44270 */
[----:B------:R-:W-:Y:S02]  /*7630*/  FMNMX.FTZ R106, R117, R106, !PT ;  /* 0x0000006a756a7209 */ /* 0x000fe40007810000 */
[----:B------:R-:W-:Y:S01]  /*7640*/  FSEL R131, R11, -INF , P2 ;  /* 0xff8000000b837808 */ /* 0x000fe20001000000 */
[----:B------:R-:W1:Y:S01]  /*7650*/  MUFU.TANH R116, R116 ;  /* 0x0000007400747308 */ /* 0x000e620000002400 */
[----:B------:R-:W-:Y:S02]  /*7660*/  FMNMX.FTZ R106, R129, R106, !PT ;  /* 0x0000006a816a7209 */ /* 0x000fe40007810000 */
[----:B------:R-:W-:-:S02]  /*7670*/  ISETP.GT.AND P2, PT, R132, 0x69, PT ;  /* 0x000000698400780c */ /* 0x000fc40003f44270 */
[----:B0-----:R-:W-:Y:S01]  /*7680*/  FSEL R133, R108, -INF , P1 ;  /* 0xff8000006c857808 */ /* 0x001fe20000800000 */
[----:B------:R-:W-:Y:S01]  /*7690*/  FMUL.FTZ R108, R0, R111 ;  /* 0x0000006f006c7220 */ /* 0x000fe20000410000 */
[----:B------:R-:W-:Y:S01]  /*76a0*/  FMNMX.FTZ R106, R131, R106, !PT ;  /* 0x0000006a836a7209 */ /* 0x000fe20007810000 */
[----:B------:R0:W-:Y:S01]  /*76b0*/  MUFU.TANH R147, R10 ;  /* 0x0000000a00937308 */ /* 0x0001e20000002400 */
[----:B------:R-:W-:Y:S02]  /*76c0*/  ISETP.GT.AND P1, PT, R132, 0x70, PT ;  /* 0x000000708400780c */ /* 0x000fe40003f24270 */
[----:B------:R-:W-:Y:S02]  /*76d0*/  FMNMX.FTZ R106, R133, R106, !PT ;  /* 0x0000006a856a7209 */ /* 0x000fe40007810000 */
[----:B--2---:R-:W-:Y:S01]  /*76e0*/  FSEL R135, R112, -INF , P1 ;  /* 0xff80000070877808 */ /* 0x004fe20000800000 */
[----:B------:R-:W-:Y:S01]  /*76f0*/  FMUL.FTZ R112, R0, R115 ;  /* 0x0000007300707220 */ /* 0x000fe20000410000 */
[----:B------:R-:W-:Y:S01]  /*7700*/  ISETP.GT.AND P1, PT, R132, 0x78, PT ;  /* 0x000000788400780c */ /* 0x000fe20003f24270 */
[----:B------:R-:W2:Y:S01]  /*7710*/  MUFU.TANH R88, R88 ;  /* 0x0000005800587308 */ /* 0x000ea20000002400 */
[----:B0-----:R-:W-:Y:S01]  /*7720*/  FMUL.FTZ R10, R0, R93 ;  /* 0x0000005d000a7220 */ /* 0x001fe20000410000 */
[----:B------:R-:W-:Y:S01]  /*7730*/  FSEL R93, R134, -INF , P2 ;  /* 0xff800000865d7808 */ /* 0x000fe20001000000 */
[----:B------:R-:W-:Y:S01]  /*7740*/  FMUL.FTZ R134, R0, R94 ;  /* 0x0000005e00867220 */ /* 0x000fe20000410000 */
[----:B------:R-:W-:-:S02]  /*7750*/  ISETP.GT.AND P2, PT, R132, 0x71, PT ;  /* 0x000000718400780c */ /* 0x000fc40003f44270 */
[----:B------:R-:W-:Y:S02]  /*7760*/  FMNMX.FTZ R106, R93, R106, !PT ;  /* 0x0000006a5d6a7209 */ /* 0x000fe40007810000 */
[----:B------:R-:W-:Y:S01]  /*7770*/  FSEL R143, R145, -INF , P2 ;  /* 0xff800000918f7808 */ /* 0x000fe20001000000 */
[----:B------:R0:W-:Y:S01]  /*7780*/  MUFU.TANH R151, R10 ;  /* 0x0000000a00977308 */ /* 0x0001e20000002400 */
[----:B------:R-:W-:Y:S02]  /*7790*/  FMNMX.FTZ R106, R135, R106, !PT ;  /* 0x0000006a876a7209 */ /* 0x000fe40007810000 */
[----:B------:R-:W-:Y:S02]  /*77a0*/  ISETP.GT.AND P2, PT, R132, 0x79, PT ;  /* 0x000000798400780c */ /* 0x000fe40003f44270 */
[----:B------:R-:W-:Y:S02]  /*77b0*/  FMNMX.FTZ R106, R143, R106, !PT ;  /* 0x0000006a8f6a7209 */ /* 0x000fe40007810000 */
[----:B------:R-:W-:Y:S01]  /*77c0*/  FSEL R145, R146, -INF , P2 ;  /* 0xff80000092917808 */ /* 0x000fe20001000000 */
[----:B------:R-:W3:Y:S01]  /*77d0*/  MUFU.TANH R92, R92 ;  /* 0x0000005c005c7308 */ /* 0x000ee20000002400 */
[----:B0-----:R-:W-:Y:S01]  /*77e0*/  FMUL.FTZ R10, R0, R97 ;  /* 0x00000061000a7220 */ /* 0x001fe20000410000 */
[----:B-1----:R-:W-:Y:S01]  /*77f0*/  FSEL R97, R116, -INF , P1 ;  /* 0xff80000074617808 */ /* 0x002fe20000800000 */
[----:B------:R-:W-:Y:S01]  /*7800*/  FMUL.FTZ R146, R0, R99 ;  /* 0x0000006300927220 */ /* 0x000fe20000410000 */
[----:B------:R-:W-:Y:S01]  /*7810*/  ISETP.GT.AND P1, PT, R132, 0x80, PT ;  /* 0x000000808400780c */ /* 0x000fe20003f24270 */
[----:B------:R-:W0:Y:S01]  /*7820*/  SHFL.IDX PT, R99, R128, 0x1, 0x1c1f ;  /* 0x003c1f0080637f89 */ /* 0x000e2200000e0000 */
[----:B------:R-:W-:Y:S01]  /*7830*/  FMNMX.FTZ R106, R97, R106, !PT ;  /* 0x0000006a616a7209 */ /* 0x000fe20007810000 */
[----:B------:R-:W-:Y:S01]  /*7840*/  FMUL.FTZ R116, R0, R119 ;  /* 0x0000007700747220 */ /* 0x000fe20000410000 */
[----:B------:R-:W1:Y:S01]  /*7850*/  MUFU.TANH R96, R96 ;  /* 0x0000006000607308 */ /* 0x000e620000002400 */
[----:B------:R-:W-:-:S02]  /*7860*/  ISETP.GT.AND P2, PT, R132, 0x81, PT ;  /* 0x000000818400780c */ /* 0x000fc40003f44270 */
[----:B--2---:R-:W-:Y:S02]  /*7870*/  FSEL R149, R88, -INF , P1 ;  /* 0xff80000058957808 */ /* 0x004fe40000800000 */
[----:B------:R-:W-:Y:S02]  /*7880*/  FMNMX.FTZ R106, R145, R106, !PT ;  /* 0x0000006a916a7209 */ /* 0x000fe40007810000 */
[C---:B------:R-:W-:Y:S01]  /*7890*/  ISETP.GT.AND P1, PT, R132.reuse, 0x88, PT ;  /* 0x000000888400780c */ /* 0x040fe20003f24270 */
[----:B------:R2:W4:Y:S01]  /*78a0*/  MUFU.TANH R155, R10 ;  /* 0x0000000a009b7308 */ /* 0x0005220000002400 */
[----:B------:R-:W-:Y:S02]  /*78b0*/  FSEL R147, R147, -INF , P2 ;  /* 0xff80000093937808 */ /* 0x000fe40001000000 */
[----:B------:R-:W-:Y:S02]  /*78c0*/  FMNMX.FTZ R106, R149, R106, !PT ;  /* 0x0000006a956a7209 */ /* 0x000fe40007810000 */
[----:B------:R-:W-:-:S02]  /*78d0*/  ISETP.GT.AND P2, PT, R132, 0x89, PT ;  /* 0x000000898400780c */ /* 0x000fc40003f44270 */
[----:B------:R-:W-:Y:S01]  /*78e0*/  FMNMX.FTZ R106, R147, R106, !PT ;  /* 0x0000006a936a7209 */ /* 0x000fe20007810000 */
[----:B------:R-:W5:Y:S01]  /*78f0*/  MUFU.TANH R100, R100 ;  /* 0x0000006400647308 */ /* 0x000f620000002400 */
[----:B--2---:R-:W-:Y:S01]  /*7900*/  FMUL.FTZ R10, R0, R101 ;  /* 0x00000065000a7220 */ /* 0x004fe20000410000 */
[----:B---3--:R-:W-:Y:S02]  /*7910*/  FSEL R101, R92, -INF , P1 ;  /* 0xff8000005c657808 */ /* 0x008fe40000800000 */
[----:B------:R-:W-:Y:S02]  /*7920*/  ISETP.GT.AND P1, PT, R132, 0x90, PT ;  /* 0x000000908400780c */ /* 0x000fe40003f24270 */
[----:B------:R-:W-:Y:S02]  /*7930*/  FSEL R151, R151, -INF , P2 ;  /* 0xff80000097977808 */ /* 0x000fe40001000000 */
[----:B------:R-:W2:Y:S01]  /*7940*/  MUFU.TANH R10, R10 ;  /* 0x0000000a000a7308 */ /* 0x000ea20000002400 */
[----:B------:R-:W-:Y:S01]  /*7950*/  FMNMX.FTZ R88, R101, R106, !PT ;  /* 0x0000006a65587209 */ /* 0x000fe20007810000 */
[----:B------:R-:W-:Y:S01]  /*7960*/  FMUL.FTZ R106, R0, R110 ;  /* 0x0000006e006a7220 */ /* 0x000fe20000410000 */
[----:B------:R-:W-:Y:S01]  /*7970*/  ISETP.GT.AND P2, PT, R132, 0x91, PT ;  /* 0x000000918400780c */ /* 0x000fe20003f44270 */
[----:B------:R-:W-:Y:S01]  /*7980*/  FMUL.FTZ R110, R0, R114 ;  /* 0x00000072006e7220 */ /* 0x000fe20000410000 */
[----:B-1----:R-:W-:Y:S01]  /*7990*/  FSEL R153, R96, -INF , P1 ;  /* 0xff80000060997808 */ /* 0x002fe20000800000 */
[C---:B------:R-:W-:Y:S01]  /*79a0*/  FMUL.FTZ R114, R0.reuse, R118 ;  /* 0x0000007600727220 */ /* 0x040fe20000410000 */
[----:B------:R-:W-:Y:S01]  /*79b0*/  FMNMX.FTZ R88, R151, R88, !PT ;  /* 0x0000005897587209 */ /* 0x000fe20007810000 */
[----:B------:R-:W-:Y:S01]  /*79c0*/  FMUL.FTZ R118, R0, R90 ;  /* 0x0000005a00767220 */ /* 0x000fe20000410000 */
[----:B------:R-:W-:Y:S01]  /*79d0*/  ISETP.GT.AND P1, PT, R132, 0x98, PT ;  /* 0x000000988400780c */ /* 0x000fe20003f24270 */
[----:B------:R-:W1:Y:S01]  /*79e0*/  MUFU.TANH R13, R13 ;  /* 0x0000000d000d7308 */ /* 0x000e620000002400 */
[----:B----4-:R-:W-:-:S02]  /*79f0*/  FSEL R155, R155, -INF , P2 ;  /* 0xff8000009b9b7808 */ /* 0x010fc40001000000 */
[----:B------:R-:W-:Y:S02]  /*7a00*/  FMNMX.FTZ R88, R153, R88, !PT ;  /* 0x0000005899587209 */ /* 0x000fe40007810000 */
[----:B------:R-:W-:Y:S01]  /*7a10*/  ISETP.GT.AND P2, PT, R132, 0x99, PT ;  /* 0x000000998400780c */ /* 0x000fe20003f44270 */
[----:B------:R-:W-:Y:S01]  /*7a20*/  FMUL.FTZ R132, R0, R91 ;  /* 0x0000005b00847220 */ /* 0x000fe20000410000 */
[----:B-----5:R-:W-:Y:S01]  /*7a30*/  FSEL R157, R100, -INF , P1 ;  /* 0xff800000649d7808 */ /* 0x020fe20000800000 */
[----:B------:R-:W3:Y:S01]  /*7a40*/  MUFU.TANH R12, R12 ;  /* 0x0000000c000c7308 */ /* 0x000ee20000002400 */
[----:B------:R-:W-:Y:S02]  /*7a50*/  FMNMX.FTZ R88, R155, R88, !PT ;  /* 0x000000589b587209 */ /* 0x000fe40007810000 */
[----:B--2---:R-:W-:Y:S02]  /*7a60*/  FSEL R111, R10, -INF , P2 ;  /* 0xff8000000a6f7808 */ /* 0x004fe40001000000 */
[----:B------:R-:W-:Y:S01]  /*7a70*/  FMNMX.FTZ R88, R157, R88, !PT ;  /* 0x000000589d587209 */ /* 0x000fe20007810000 */
[----:B------:R-:W2:Y:S01]  /*7a80*/  LDC R10, c[0x0][0x988] ;  /* 0x00026200ff0a7b82 */ /* 0x000ea20000000800 */
[----:B0-----:R-:W-:Y:S01]  /*7a90*/  IADD3 R130, R99, -UR61, R130 ;  /* 0x8000003d63827c10 */ /* 0x001fe2000fffe082 */
[----:B------:R-:W0:Y:S01]  /*7aa0*/  MUFU.TANH R15, R15 ;  /* 0x0000000f000f7308 */ /* 0x000e220000002400 */
[----:B------:R-:W-:-:S02]  /*7ab0*/  FMNMX.FTZ R88, R111, R88, !PT ;  /* 0x000000586f587209 */ /* 0x000fc40007810000 */
[C---:B------:R-:W-:Y:S02]  /*7ac0*/  ISETP.GT.AND P2, PT, R130.reuse, RZ, PT ;  /* 0x000000ff8200720c */ /* 0x040fe40003f44270 */
[C---:B------:R-:W-:Y:S01]  /*7ad0*/  ISETP.GT.AND P3, PT, R130.reuse, 0x1, PT ;  /* 0x000000018200780c */ /* 0x040fe20003f64270 */
[----:B------:R-:W4:Y:S01]  /*7ae0*/  SHFL.BFLY PT, R11, R88, 0x2, 0x1f ;  /* 0x0c401f00580b7f89 */ /* 0x000f2200000e0000 */
[----:B-1----:R-:W-:Y:S01]  /*7af0*/  FSEL R96, R13, -INF , P2 ;  /* 0xff8000000d607808 */ /* 0x002fe20001000000 */
[----:B------:R-:W1:Y:S01]  /*7b00*/  MUFU.TANH R14, R14 ;  /* 0x0000000e000e7308 */ /* 0x000e620000002400 */
[----:B------:R-:W-:Y:S02]  /*7b10*/  ISETP.GT.AND P2, PT, R130, 0x8, PT ;  /* 0x000000088200780c */ /* 0x000fe40003f44270 */
[----:B---3--:R-:W-:Y:S02]  /*7b20*/  FSEL R103, R12, -INF , P3 ;  /* 0xff8000000c677808 */ /* 0x008fe40001800000 */
[----:B------:R-:W-:-:S02]  /*7b30*/  FMNMX.FTZ R98, R96, R9, !PT ;  /* 0x0000000960627209 */ /* 0x000fc40007810000 */
[C---:B------:R-:W-:Y:S01]  /*7b40*/  ISETP.GT.AND P3, PT, R130.reuse, 0x9, PT ;  /* 0x000000098200780c */ /* 0x040fe20003f64270 */
[----:B------:R-:W3:Y:S01]  /*7b50*/  MUFU.TANH R19, R19 ;  /* 0x0000001300137308 */ /* 0x000ee20000002400 */
[----:B0-----:R-:W-:Y:S02]  /*7b60*/  FSEL R15, R15, -INF , P2 ;  /* 0xff8000000f0f7808 */ /* 0x001fe40001000000 */
[----:B------:R-:W-:Y:S02]  /*7b70*/  FMNMX.FTZ R98, R103, R98, !PT ;  /* 0x0000006267627209 */ /* 0x000fe40007810000 */
[----:B------:R-:W-:Y:S02]  /*7b80*/  ISETP.GT.AND P2, PT, R130, 0x10, PT ;  /* 0x000000108200780c */ /* 0x000fe40003f44270 */
[----:B------:R-:W-:Y:S01]  /*7b90*/  FMNMX.FTZ R98, R15, R98, !PT ;  /* 0x000000620f627209 */ /* 0x000fe20007810000 */
[----:B------:R-:W0:Y:S01]  /*7ba0*/  MUFU.TANH R18, R18 ;  /* 0x0000001200127308 */ /* 0x000e220000002400 */
[----:B-1----:R-:W-:-:S02]  /*7bb0*/  FSEL R119, R14, -INF , P3 ;  /* 0xff8000000e777808 */ /* 0x002fc40001800000 */
[----:B------:R-:W-:Y:S02]  /*7bc0*/  ISETP.GT.AND P3, PT, R130, 0x11, PT ;  /* 0x000000118200780c */ /* 0x000fe40003f64270 */
[----:B------:R-:W-:Y:S02]  /*7bd0*/  FMNMX.FTZ R98, R119, R98, !PT ;  /* 0x0000006277627209 */ /* 0x000fe40007810000 */
[----:B----4-:R-:W-:Y:S01]  /*7be0*/  FMNMX.FTZ R90, R88, R11, !PT ;  /* 0x0000000b585a7209 */ /* 0x010fe20007810000 */
[----:B------:R-:W1:Y:S01]  /*7bf0*/  MUFU.TANH R21, R21 ;  /* 0x0000001500157308 */ /* 0x000e620000002400 */
[----:B---3--:R-:W-:Y:S02]  /*7c00*/  FSEL R19, R19, -INF , P2 ;  /* 0xff80000013137808 */ /* 0x008fe40001000000 */
[----:B------:R-:W-:Y:S01]  /*7c10*/  ISETP.GT.AND P2, PT, R130, 0x18, PT ;  /* 0x000000188200780c */ /* 0x000fe20003f44270 */
[----:B------:R-:W3:Y:S01]  /*7c20*/  SHFL.BFLY PT, R11, R90, 0x1, 0x1f ;  /* 0x0c201f005a0b7f89 */ /* 0x000ee200000e0000 */
[----:B------:R-:W-:-:S03]  /*7c30*/  FMNMX.FTZ R98, R19, R98, !PT ;  /* 0x0000006213627209 */ /* 0x000fc60007810000 */
[----:B------:R-:W-:Y:S01]  /*7c40*/  MUFU.TANH R20, R20 ;  /* 0x0000001400147308 */ /* 0x000fe20000002400 */
[----:B0-----:R-:W-:Y:S02]  /*7c50*/  FSEL R159, R18, -INF , P3 ;  /* 0xff800000129f7808 */ /* 0x001fe40001800000 */
[----:B------:R-:W-:Y:S02]  /*7c60*/  ISETP.GT.AND P3, PT, R130, 0x19, PT ;  /* 0x000000198200780c */ /* 0x000fe40003f64270 */
[----:B------:R-:W-:-:S03]  /*7c70*/  FMNMX.FTZ R98, R159, R98, !PT ;  /* 0x000000629f627209 */ /* 0x000fc60007810000 */
[----:B------:R-:W0:Y:S01]  /*7c80*/  MUFU.TANH R23, R23 ;  /* 0x0000001700177308 */ /* 0x000e220000002400 */
[----:B-1----:R-:W-:Y:S02]  /*7c90*/  FSEL R21, R21, -INF , P2 ;  /* 0xff80000015157808 */ /* 0x002fe40001000000 */
[----:B------:R-:W-:Y:S02]  /*7ca0*/  ISETP.GT.AND P2, PT, R130, 0x20, PT ;  /* 0x000000208200780c */ /* 0x000fe40003f44270 */
[----:B------:R-:W-:-:S03]  /*7cb0*/  FMNMX.FTZ R98, R21, R98, !PT ;  /* 0x0000006215627209 */ /* 0x000fc60007810000 */
[----:B------:R-:W1:Y:S01]  /*7cc0*/  MUFU.TANH R22, R22 ;  /* 0x0000001600167308 */ /* 0x000e620000002400 */
[----:B---3--:R-:W-:-:S04]  /*7cd0*/  FMNMX.FTZ R11, R90, R11, !PT ;  /* 0x0000000b5a0b7209 */ /* 0x008fc80007810000 */
[C---:B------:R-:W-:Y:S01]  /*7ce0*/  FSETP.NEU.FTZ.AND P1, PT, R11.reuse, -INF , PT ;  /* 0xff8000000b00780b */ /* 0x040fe20003f3d000 */
[----:B--2---:R-:W-:-:S02]  /*7cf0*/  FFMA.FTZ R88, R11, R10, -8 ;  /* 0xc10000000b587423 */ /* 0x004fc4000001000a */
[----:B------:R-:W2:Y:S01]  /*7d00*/  MUFU.TANH R137, R137 ;  /* 0x0000008900897308 */ /* 0x000ea20000002400 */
[----:B0-----:R-:W-:Y:S02]  /*7d10*/  FSEL R23, R23, -INF , P2 ;  /* 0xff80000017177808 */ /* 0x001fe40001000000 */
[----:B------:R-:W-:Y:S02]  /*7d20*/  ISETP.GT.AND P2, PT, R130, 0x28, PT ;  /* 0x000000288200780c */ /* 0x000fe40003f44270 */
[----:B------:R-:W-:-:S03]  /*7d30*/  FSEL R88, R88, RZ, P1 ;  /* 0x000000ff58587208 */ /* 0x000fc60000800000 */
[----:B------:R-:W0:Y:S02]  /*7d40*/  MUFU.TANH R136, R136 ;  /* 0x0000008800887308 */ /* 0x000e240000002400 */
[----:B------:R-:W-:-:S01]  /*7d50*/  FFMA.FTZ R90, R163, R10, -R88 ;  /* 0x0000000aa35a7223 */ /* 0x000fc20000010858 */
[----:B------:R-:W-:Y:S01]  /*7d60*/  FSEL R163, R20, -INF , P3 ;  /* 0xff80000014a37808 */ /* 0x000fe20001800000 */
[----:B------:R-:W-:-:S01]  /*7d70*/  FFMA.FTZ R18, R165, R10, -R88 ;  /* 0x0000000aa5127223 */ /* 0x000fc20000010858 */
[----:B------:R-:W-:Y:S01]  /*7d80*/  ISETP.GT.AND P3, PT, R130, 0x21, PT ;  /* 0x000000218200780c */ /* 0x000fe20003f64270 */
[----:B------:R-:W-:-:S01]  /*7d90*/  FFMA.FTZ R91, R183, R10, -R88 ;  /* 0x0000000ab75b7223 */ /* 0x000fc20000010858 */
[----:B------:R-:W-:Y:S01]  /*7da0*/  FMNMX.FTZ R98, R163, R98, !PT ;  /* 0x00000062a3627209 */ /* 0x000fe20007810000 */
[----:B------:R-:W3:Y:S01]  /*7db0*/  MUFU.TANH R138, R138 ;  /* 0x0000008a008a7308 */ /* 0x000ee20000002400 */
[----:B-1----:R-:W-:Y:S01]  /*7dc0*/  FSEL R165, R22, -INF , P3 ;  /* 0xff80000016a57808 */ /* 0x002fe20001800000 */
[--C-:B------:R-:W-:Y:S01]  /*7dd0*/  FFMA.FTZ R161, R185, R10, -R88.reuse ;  /* 0x0000000ab9a17223 */ /* 0x100fe20000010858 */
[----:B------:R-:W-:Y:S01]  /*7de0*/  FMNMX.FTZ R98, R23, R98, !PT ;  /* 0x0000006217627209 */ /* 0x000fe20007810000 */
[-CC-:B------:R-:W-:Y:S01]  /*7df0*/  FFMA.FTZ R20, R181, R10.reuse, -R88.reuse ;  /* 0x0000000ab5147223 */ /* 0x180fe20000010858 */
[C---:B------:R-:W-:Y:S01]  /*7e00*/  ISETP.GT.AND P3, PT, R130.reuse, 0x29, PT ;  /* 0x000000298200780c */ /* 0x040fe20003f64270 */
[--C-:B------:R-:W-:Y:S01]  /*7e10*/  FFMA.FTZ R92, R187, R10, -R88.reuse ;  /* 0x0000000abb5c7223 */ /* 0x100fe20000010858 */
[----:B--2---:R-:W-:Y:S01]  /*7e20*/  FSEL R137, R137, -INF , P2 ;  /* 0xff80000089897808 */ /* 0x004fe20001000000 */
[----:B------:R-:W1:Y:S01]  /*7e30*/  MUFU.TANH R139, R139 ;  /* 0x0000008b008b7308 */ /* 0x000e620000002400 */
[----:B------:R-:W-:Y:S01]  /*7e40*/  FMNMX.FTZ R98, R165, R98, !PT ;  /* 0x00000062a5627209 */ /* 0x000fe20007810000 */
[-CC-:B------:R-:W-:Y:S01]  /*7e50*/  FFMA.FTZ R22, R177, R10.reuse, -R88.reuse ;  /* 0x0000000ab1167223 */ /* 0x180fe20000010858 */
[----:B------:R-:W-:Y:S01]  /*7e60*/  ISETP.GT.AND P2, PT, R130, 0x30, PT ;  /* 0x000000308200780c */ /* 0x000fe20003f44270 */
[-CC-:B------:R-:W-:Y:S01]  /*7e70*/  FFMA.FTZ R14, R189, R10.reuse, -R88.reuse ;  /* 0x0000000abd0e7223 */ /* 0x180fe20000010858 */
[----:B0-----:R-:W-:Y:S01]  /*7e80*/  FSEL R183, R136, -INF , P3 ;  /* 0xff80000088b77808 */ /* 0x001fe20001800000 */
[--C-:B------:R-:W-:Y:S01]  /*7e90*/  FFMA.FTZ R95, R191, R10, -R88.reuse ;  /* 0x0000000abf5f7223 */ /* 0x100fe20000010858 */
[----:B------:R-:W-:Y:S01]  /*7ea0*/  FMNMX.FTZ R98, R137, R98, !PT ;  /* 0x0000006289627209 */ /* 0x000fe20007810000 */
[----:B------:R-:W0:Y:S01]  /*7eb0*/  MUFU.TANH R140, R140 ;  /* 0x0000008c008c7308 */ /* 0x000e220000002400 */
[----:B------:R-:W-:Y:S01]  /*7ec0*/  ISETP.GT.AND P3, PT, R130, 0x31, PT ;  /* 0x000000318200780c */ /* 0x000fe20003f64270 */
[-CC-:B------:R-:W-:Y:S01]  /*7ed0*/  FFMA.FTZ R13, R173, R10.reuse, -R88.reuse ;  /* 0x0000000aad0d7223 */ /* 0x180fe20000010858 */
[----:B---3--:R-:W-:Y:S01]  /*7ee0*/  FSEL R185, R138, -INF , P2 ;  /* 0xff8000008ab97808 */ /* 0x008fe20001000000 */
[--C-:B------:R-:W-:Y:S01]  /*7ef0*/  FFMA.FTZ R115, R193, R10, -R88.reuse ;  /* 0x0000000ac1737223 */ /* 0x100fe20000010858 */
[----:B------:R-:W-:Y:S01]  /*7f00*/  FMNMX.FTZ R98, R183, R98, !PT ;  /* 0x00000062b7627209 */ /* 0x000fe20007810000 */
[-CC-:B------:R-:W-:Y:S01]  /*7f10*/  FFMA.FTZ R94, R195, R10.reuse, -R88.reuse ;  /* 0x0000000ac35e7223 */ /* 0x180fe20000010858 */
[C---:B------:R-:W-:Y:S01]  /*7f20*/  ISETP.GT.AND P2, PT, R130.reuse, 0x38, PT ;  /* 0x000000388200780c */ /* 0x040fe20003f44270 */
[----:B------:R-:W2:Y:S01]  /*7f30*/  MUFU.TANH R141, R141 ;  /* 0x0000008d008d7308 */ /* 0x000ea20000002400 */
[----:B-1----:R-:W-:Y:S01]  /*7f40*/  FSEL R181, R139, -INF , P3 ;  /* 0xff8000008bb57808 */ /* 0x002fe20001800000 */
[--C-:B------:R-:W-:Y:S01]  /*7f50*/  FFMA.FTZ R139, R179, R10, -R88.reuse ;  /* 0x0000000ab38b7223 */ /* 0x100fe20000010858 */
[----:B------:R-:W-:Y:S01]  /*7f60*/  FMNMX.FTZ R98, R185, R98, !PT ;  /* 0x00000062b9627209 */ /* 0x000fe20007810000 */
[-CC-:B------:R-:W-:Y:S01]  /*7f70*/  FFMA.FTZ R197, R197, R10.reuse, -R88.reuse ;  /* 0x0000000ac5c57223 */ /* 0x180fe20000010858 */
[----:B------:R-:W-:Y:S01]  /*7f80*/  ISETP.GT.AND P3, PT, R130, 0x39, PT ;  /* 0x000000398200780c */ /* 0x000fe20003f64270 */
[--C-:B------:R-:W-:Y:S01]  /*7f90*/  FFMA.FTZ R199, R199, R10, -R88.reuse ;  /* 0x0000000ac7c77223 */ /* 0x100fe20000010858 */
[----:B------:R-:W-:Y:S01]  /*7fa0*/  FMNMX.FTZ R98, R181, R98, !PT ;  /* 0x00000062b5627209 */ /* 0x000fe20007810000 */
[----:B------:R-:W1:Y:S01]  /*7fb0*/  MUFU.TANH R120, R120 ;  /* 0x0000007800787308 */ /* 0x000e620000002400 */
[----:B0-----:R-:W-:Y:S01]  /*7fc0*/  FSEL R187, R140, -INF , P2 ;  /* 0xff8000008cbb7808 */ /* 0x001fe20001000000 */
[-CC-:B------:R-:W-:Y:S01]  /*7fd0*/  FFMA.FTZ R211, R131, R10.reuse, -R88.reuse ;  /* 0x0000000a83d37223 */ /* 0x180fe20000010858 */
[----:B------:R-:W-:Y:S01]  /*7fe0*/  ISETP.GT.AND P2, PT, R130, 0x40, PT ;  /* 0x000000408200780c */ /* 0x000fe20003f44270 */
[--C-:B------:R-:W-:Y:S01]  /*7ff0*/  FFMA.FTZ R167, R167, R10, -R88.reuse ;  /* 0x0000000aa7a77223 */ /* 0x100fe20000010858 */
[----:B------:R-:W-:Y:S01]  /*8000*/  FMNMX.FTZ R98, R187, R98, !PT ;  /* 0x00000062bb627209 */ /* 0x000fe20007810000 */
[-CC-:B------:R-:W-:Y:S01]  /*8010*/  FFMA.FTZ R89, R89, R10.reuse, -R88.reuse ;  /* 0x0000000a59597223 */ /* 0x180fe20000010858 */
[----:B------:R-:W-:-:S01]  /*8020*/  FFMA.FTZ R93, R93, R10, -R88 ;  /* 0x0000000a5d5d7223 */ /* 0x000fc20000010858 */
[----:B------:R-:W0:Y:S01]  /*8030*/  MUFU.TANH R121, R121 ;  /* 0x0000007900797308 */ /* 0x000e220000002400 */
[----:B--2---:R-:W-:Y:S01]  /*8040*/  FSEL R141, R141, -INF , P3 ;  /* 0xff8000008d8d7808 */ /* 0x004fe20001800000 */
[-CC-:B------:R-:W-:Y:S01]  /*8050*/  FFMA.FTZ R97, R97, R10.reuse, -R88.reuse ;  /* 0x0000000a61617223 */ /* 0x180fe20000010858 */
[----:B------:R-:W-:Y:S01]  /*8060*/  ISETP.GT.AND P3, PT, R130, 0x41, PT ;  /* 0x000000418200780c */ /* 0x000fe20003f64270 */
[--C-:B------:R-:W-:Y:S01]  /*8070*/  FFMA.FTZ R101, R101, R10, -R88.reuse ;  /* 0x0000000a65657223 */ /* 0x100fe20000010858 */
[----:B------:R-:W-:Y:S01]  /*8080*/  FMNMX.FTZ R98, R141, R98, !PT ;  /* 0x000000628d627209 */ /* 0x000fe20007810000 */
[----:B------:R-:W-:-:S02]  /*8090*/  FFMA.FTZ R111, R111, R10, -R88 ;  /* 0x0000000a6f6f7223 */ /* 0x000fc40000010858 */
[----:B------:R-:W2:Y:S01]  /*80a0*/  MUFU.TANH R122, R122 ;  /* 0x0000007a007a7308 */ /* 0x000ea20000002400 */
[----:B-1----:R-:W-:Y:S02]  /*80b0*/  FSEL R179, R120, -INF , P2 ;  /* 0xff80000078b37808 */ /* 0x002fe40001000000 */
[----:B------:R-:W-:Y:S02]  /*80c0*/  ISETP.GT.AND P2, PT, R130, 0x48, PT ;  /* 0x000000488200780c */ /* 0x000fe40003f44270 */
[----:B------:R-:W-:-:S03]  /*80d0*/  FMNMX.FTZ R98, R179, R98, !PT ;  /* 0x00000062b3627209 */ /* 0x000fc60007810000 */
[----:B------:R-:W1:Y:S01]  /*80e0*/  MUFU.TANH R123, R123 ;  /* 0x0000007b007b7308 */ /* 0x000e620000002400 */
[----:B0-----:R-:W-:Y:S01]  /*80f0*/  FSEL R177, R121, -INF , P3 ;  /* 0xff80000079b17808 */ /* 0x001fe20001800000 */
[----:B------:R-:W-:Y:S01]  /*8100*/  FFMA.FTZ R121, R175, R10, -R88 ;  /* 0x0000000aaf797223 */ /* 0x000fe20000010858 */
[----:B------:R-:W-:Y:S02]  /*8110*/  ISETP.GT.AND P3, PT, R130, 0x49, PT ;  /* 0x000000498200780c */ /* 0x000fe40003f64270 */
[----:B------:R-:W-:-:S03]  /*8120*/  FMNMX.FTZ R98, R177, R98, !PT ;  /* 0x00000062b1627209 */ /* 0x000fc60007810000 */
[----:B------:R-:W0:Y:S01]  /*8130*/  MUFU.TANH R124, R124 ;  /* 0x0000007c007c7308 */ /* 0x000e220000002400 */
[----:B--2---:R-:W-:Y:S02]  /*8140*/  FSEL R189, R122, -INF , P2 ;  /* 0xff8000007abd7808 */ /* 0x004fe40001000000 */
[----:B------:R-:W-:Y:S02]  /*8150*/  ISETP.GT.AND P2, PT, R130, 0x50, PT ;  /* 0x000000508200780c */ /* 0x000fe40003f44270 */
[----:B------:R-:W-:-:S03]  /*8160*/  FMNMX.FTZ R98, R189, R98, !PT ;  /* 0x00000062bd627209 */ /* 0x000fc60007810000 */
[----:B------:R-:W2:Y:S01]  /*8170*/  MUFU.TANH R125, R125 ;  /* 0x0000007d007d7308 */ /* 0x000ea20000002400 */
[----:B-1----:R-:W-:Y:S01]  /*8180*/  FSEL R175, R123, -INF , P3 ;  /* 0xff8000007baf7808 */ /* 0x002fe20001800000 */
[----:B------:R-:W-:Y:S01]  /*8190*/  FFMA.FTZ R123, R171, R10, -R88 ;  /* 0x0000000aab7b7223 */ /* 0x000fe20000010858 */
        /* <DEDUP_REMOVED lines=14> */
[----:B------:R-:W-:Y:S01]  /*8280*/  MUFU.TANH R105, R105 ;  /* 0x0000006900697308 */ /* 0x000fe20000002400 */
[----:B0-----:R-:W-:Y:S02]  /*8290*/  FSEL R127, R127, -INF , P3 ;  /* 0xff8000007f7f7808 */ /* 0x001fe40001800000 */
[----:B------:R-:W-:-:S05]  /*82a0*/  ISETP.GT.AND P3, PT, R130, 0x61, PT ;  /* 0x000000618200780c */ /* 0x000fca0003f64270 */
[----:B------:R-:W0:Y:S01]  /*82b0*/  MUFU.TANH R106, R106 ;  /* 0x0000006a006a7308 */ /* 0x000e220000002400 */
[----:B--2---:R-:W-:Y:S02]  /*82c0*/  FSEL R171, R104, -INF , P2 ;  /* 0xff80000068ab7808 */ /* 0x004fe40001000000 */
[----:B------:R-:W-:Y:S02]  /*82d0*/  FMNMX.FTZ R104, R127, R100, !PT ;  /* 0x000000647f687209 */ /* 0x000fe40007810000 */
[----:B------:R-:W-:Y:S02]  /*82e0*/  ISETP.GT.AND P2, PT, R130, 0x68, PT ;  /* 0x000000688200780c */ /* 0x000fe40003f44270 */
[----:B------:R-:W-:Y:S01]  /*82f0*/  FMNMX.FTZ R104, R171, R104, !PT ;  /* 0x00000068ab687209 */ /* 0x000fe20007810000 */
[----:B------:R-:W1:Y:S08]  /*8300*/  MUFU.TANH R108, R108 ;  /* 0x0000006c006c7308 */ /* 0x000e700000002400 */
[----:B------:R-:W2:Y:S01]  /*8310*/  MUFU.TANH R110, R110 ;  /* 0x0000006e006e7308 */ /* 0x000ea20000002400 */
[----:B0-----:R-:W-:-:S02]  /*8320*/  FSEL R193, R106, -INF , P2 ;  /* 0xff8000006ac17808 */ /* 0x001fc40001000000 */
[----:B------:R-:W-:-:S05]  /*8330*/  ISETP.GT.AND P2, PT, R130, 0x70, PT ;  /* 0x000000708200780c */ /* 0x000fca0003f44270 */
[----:B------:R0:W-:Y:S08]  /*8340*/  MUFU.EX2 R98, R13 ;  /* 0x0000000d00627308 */ /* 0x0001f00000000800 */
[----:B------:R-:W3:Y:S01]  /*8350*/  MUFU.TANH R112, R112 ;  /* 0x0000007000707308 */ /* 0x000ee20000002400 */
[----:B0-----:R-:W-:-:S01]  /*8360*/  FFMA.FTZ R13, R169, R10, -R88 ;  /* 0x0000000aa90d7223 */ /* 0x001fc20000010858 */
[----:B------:R-:W-:Y:S01]  /*8370*/  FSEL R169, R105, -INF , P3 ;  /* 0xff80000069a97808 */ /* 0x000fe20001800000 */
[----:B------:R-:W-:-:S01]  /*8380*/  FFMA.FTZ R105, R107, R10, -R88 ;  /* 0x0000000a6b697223 */ /* 0x000fc20000010858 */
[----:B------:R-:W-:-:S02]  /*8390*/  ISETP.GT.AND P3, PT, R130, 0x69, PT ;  /* 0x000000698200780c */ /* 0x000fc40003f64270 */
[----:B------:R-:W-:Y:S02]  /*83a0*/  FMNMX.FTZ R104, R169, R104, !PT ;  /* 0x00000068a9687209 */ /* 0x000fe40007810000 */
[----:B------:R-:W0:Y:S01]  /*83b0*/  MUFU.TANH R114, R114 ;  /* 0x0000007200727308 */ /* 0x000e220000002400 */
[----:B-1----:R-:W-:Y:S02]  /*83c0*/  FSEL R107, R108, -INF , P3 ;  /* 0xff8000006c6b7808 */ /* 0x002fe40001800000 */
[----:B------:R-:W-:Y:S02]  /*83d0*/  FMNMX.FTZ R104, R193, R104, !PT ;  /* 0x00000068c1687209 */ /* 0x000fe40007810000 */
[----:B------:R-:W-:Y:S02]  /*83e0*/  ISETP.GT.AND P3, PT, R130, 0x71, PT ;  /* 0x000000718200780c */ /* 0x000fe40003f64270 */
[----:B--2---:R-:W-:Y:S01]  /*83f0*/  FSEL R195, R110, -INF , P2 ;  /* 0xff8000006ec37808 */ /* 0x004fe20001000000 */
[----:B------:R-:W-:Y:S01]  /*8400*/  MUFU.TANH R116, R116 ;  /* 0x0000007400747308 */ /* 0x000fe20000002400 */
[----:B------:R-:W-:-:S02]  /*8410*/  FMNMX.FTZ R106, R107, R104, !PT ;  /* 0x000000686b6a7209 */ /* 0x000fc40007810000 */
[----:B------:R-:W-:Y:S02]  /*8420*/  ISETP.GT.AND P2, PT, R130, 0x78, PT ;  /* 0x000000788200780c */ /* 0x000fe40003f44270 */
[----:B------:R-:W-:-:S03]  /*8430*/  FMNMX.FTZ R106, R195, R106, !PT ;  /* 0x0000006ac36a7209 */ /* 0x000fc60007810000 */
[----:B------:R-:W1:Y:S08]  /*8440*/  MUFU.TANH R118, R118 ;  /* 0x0000007600767308 */ /* 0x000e700000002400 */
[----:B------:R-:W2:Y:S08]  /*8450*/  MUFU.TANH R132, R132 ;  /* 0x0000008400847308 */ /* 0x000eb00000002400 */
[----:B------:R3:W-:Y:S08]  /*8460*/  MUFU.EX2 R99, R197 ;  /* 0x000000c500637308 */ /* 0x0007f00000000800 */
[----:B------:R-:W4:Y:S01]  /*8470*/  MUFU.TANH R134, R134 ;  /* 0x0000008600867308 */ /* 0x000f220000002400 */
[----:B---3--:R-:W-:Y:S01]  /*8480*/  FSEL R197, R112, -INF , P3 ;  /* 0xff80000070c57808 */ /* 0x008fe20001800000 */
[----:B------:R-:W-:Y:S01]  /*8490*/  FFMA.FTZ R112, R129, R10, -R88 ;  /* 0x0000000a81707223 */ /* 0x000fe20000010858 */
[----:B------:R-:W-:-:S02]  /*84a0*/  ISETP.GT.AND P3, PT, R130, 0x79, PT ;  /* 0x000000798200780c */ /* 0x000fc40003f64270 */
[----:B------:R-:W-:-:S03]  /*84b0*/  FMNMX.FTZ R106, R197, R106, !PT ;  /* 0x0000006ac56a7209 */ /* 0x000fc60007810000 */
[----:B------:R0:W-:Y:S08]  /*84c0*/  MUFU.EX2 R12, R199 ;  /* 0x000000c7000c7308 */ /* 0x0001f00000000800 */
[----:B------:R3:W-:Y:S01]  /*84d0*/  MUFU.EX2 R100, R13 ;  /* 0x0000000d00647308 */ /* 0x0007e20000000800 */
[----:B0-----:R-:W-:Y:S02]  /*84e0*/  FSEL R199, R114, -INF , P2 ;  /* 0xff80000072c77808 */ /* 0x001fe40001000000 */
[----:B------:R-:W-:-:S02]  /*84f0*/  ISETP.GT.AND P2, PT, R130, 0x80, PT ;  /* 0x000000808200780c */ /* 0x000fc40003f44270 */
[----:B------:R-:W-:Y:S02]  /*8500*/  FMNMX.FTZ R106, R199, R106, !PT ;  /* 0x0000006ac76a7209 */ /* 0x000fe40007810000 */
[----:B-1----:R-:W-:Y:S01]  /*8510*/  FSEL R201, R118, -INF , P2 ;  /* 0xff80000076c97808 */ /* 0x002fe20001000000 */
[----:B------:R-:W-:Y:S01]  /*8520*/  MUFU.TANH R142, R142 ;  /* 0x0000008e008e7308 */ /* 0x000fe20000002400 */
[----:B---3--:R-:W-:-:S01]  /*8530*/  FFMA.FTZ R13, R109, R10, -R88 ;  /* 0x0000000a6d0d7223 */ /* 0x008fc20000010858 */
[-CC-:B------:R-:W-:Y:S01]  /*8540*/  FFMA.FTZ R109, R113, R10.reuse, -R88.reuse ;  /* 0x0000000a716d7223 */ /* 0x180fe20000010858 */
[----:B------:R-:W-:Y:S01]  /*8550*/  FSEL R113, R116, -INF , P3 ;  /* 0xff80000074717808 */ /* 0x000fe20001800000 */
[-CC-:B------:R-:W-:Y:S01]  /*8560*/  FFMA.FTZ R116, R151, R10.reuse, -R88.reuse ;  /* 0x0000000a97747223 */ /* 0x180fe20000010858 */
[C---:B------:R-:W-:Y:S01]  /*8570*/  ISETP.GT.AND P3, PT, R130.reuse, 0x81, PT ;  /* 0x000000818200780c */ /* 0x040fe20003f64270 */
[----:B------:R-:W-:Y:S01]  /*8580*/  FFMA.FTZ R118, R153, R10, -R88 ;  /* 0x0000000a99767223 */ /* 0x000fe20000010858 */
[----:B------:R-:W-:Y:S01]  /*8590*/  FMNMX.FTZ R106, R113, R106, !PT ;  /* 0x0000006a716a7209 */ /* 0x000fe20007810000 */
[----:B------:R-:W0:Y:S01]  /*85a0*/  MUFU.TANH R144, R144 ;  /* 0x0000009000907308 */ /* 0x000e220000002400 */
[----:B------:R-:W-:-:S02]  /*85b0*/  ISETP.GT.AND P2, PT, R130, 0x88, PT ;  /* 0x000000888200780c */ /* 0x000fc40003f44270 */
[----:B--2---:R-:W-:Y:S02]  /*85c0*/  FSEL R203, R132, -INF , P3 ;  /* 0xff80000084cb7808 */ /* 0x004fe40001800000 */
[----:B------:R-:W-:Y:S02]  /*85d0*/  FMNMX.FTZ R106, R201, R106, !PT ;  /* 0x0000006ac96a7209 */ /* 0x000fe40007810000 */
[----:B------:R-:W-:Y:S01]  /*85e0*/  ISETP.GT.AND P3, PT, R130, 0x89, PT ;  /* 0x000000898200780c */ /* 0x000fe20003f64270 */
[----:B------:R-:W1:Y:S01]  /*85f0*/  MUFU.TANH R146, R146 ;  /* 0x0000009200927308 */ /* 0x000e620000002400 */
[----:B----4-:R-:W-:Y:S02]  /*8600*/  FSEL R205, R134, -INF , P2 ;  /* 0xff80000086cd7808 */ /* 0x010fe40001000000 */
[----:B------:R-:W-:Y:S02]  /*8610*/  FMNMX.FTZ R108, R203, R106, !PT ;  /* 0x0000006acb6c7209 */ /* 0x000fe40007810000 */
[----:B------:R-:W-:-:S02]  /*8620*/  ISETP.GT.AND P2, PT, R130, 0x90, PT ;  /* 0x000000908200780c */ /* 0x000fc40003f44270 */
[----:B------:R-:W-:Y:S01]  /*8630*/  FMNMX.FTZ R108, R205, R108, !PT ;  /* 0x0000006ccd6c7209 */ /* 0x000fe20007810000 */
[----:B------:R-:W2:Y:S01]  /*8640*/  MUFU.TANH R102, R102 ;  /* 0x0000006600667308 */ /* 0x000ea20000002400 */
[----:B0-----:R-:W-:Y:S02]  /*8650*/  FSEL R207, R144, -INF , P2 ;  /* 0xff80000090cf7808 */ /* 0x001fe40001000000 */
[----:B------:R-:W-:-:S05]  /*8660*/  ISETP.GT.AND P2, PT, R130, 0x98, PT ;  /* 0x000000988200780c */ /* 0x000fca0003f44270 */
[----:B------:R0:W-:Y:S08]  /*8670*/  MUFU.EX2 R104, R13 ;  /* 0x0000000d00687308 */ /* 0x0001f00000000800 */
[----:B------:R-:W3:Y:S01]  /*8680*/  MUFU.TANH R148, R148 ;  /* 0x0000009400947308 */ /* 0x000ee20000002400 */
[----:B0-----:R-:W-:-:S01]  /*8690*/  FFMA.FTZ R13, R117, R10, -R88 ;  /* 0x0000000a750d7223 */ /* 0x001fc20000010858 */
[----:B------:R-:W-:-:S02]  /*86a0*/  FSEL R117, R142, -INF , P3 ;  /* 0xff8000008e757808 */ /* 0x000fc40001800000 */
[----:B------:R-:W-:Y:S02]  /*86b0*/  ISETP.GT.AND P3, PT, R130, 0x91, PT ;  /* 0x000000918200780c */ /* 0x000fe40003f64270 */
[----:B------:R-:W-:Y:S02]  /*86c0*/  FMNMX.FTZ R110, R117, R108, !PT ;  /* 0x0000006c756e7209 */ /* 0x000fe40007810000 */
[----:B-1----:R-:W-:Y:S01]  /*86d0*/  FSEL R129, R146, -INF , P3 ;  /* 0xff80000092817808 */ /* 0x002fe20001800000 */
[----:B------:R0:W-:Y:S01]  /*86e0*/  MUFU.EX2 R106, R13 ;  /* 0x0000000d006a7308 */ /* 0x0001e20000000800 */
[----:B------:R-:W-:Y:S02]  /*86f0*/  FMNMX.FTZ R110, R207, R110, !PT ;  /* 0x0000006ecf6e7209 */ /* 0x000fe40007810000 */
[----:B------:R-:W-:Y:S02]  /*8700*/  ISETP.GT.AND P3, PT, R130, 0x99, PT ;  /* 0x000000998200780c */ /* 0x000fe40003f64270 */
[----:B--2---:R-:W-:Y:S01]  /*8710*/  FSEL R209, R102, -INF , P2 ;  /* 0xff80000066d17808 */ /* 0x004fe20001000000 */
[--C-:B------:R-:W-:Y:S01]  /*8720*/  FFMA.FTZ R102, R133, R10, -R88.reuse ;  /* 0x0000000a85667223 */ /* 0x100fe20000010858 */
[----:B------:R-:W-:Y:S01]  /*8730*/  FMNMX.FTZ R110, R129, R110, !PT ;  /* 0x0000006e816e7209 */ /* 0x000fe20007810000 */
[----:B------:R1:W-:Y:S01]  /*8740*/  MUFU.EX2 R108, R112 ;  /* 0x00000070006c7308 */ /* 0x0003e20000000800 */
[----:B---3--:R-:W-:Y:S01]  /*8750*/  FSEL R131, R148, -INF , P3 ;  /* 0xff80000094837808 */ /* 0x008fe20001800000 */
[--C-:B------:R-:W-:Y:S01]  /*8760*/  FFMA.FTZ R133, R143, R10, -R88.reuse ;  /* 0x0000000a8f857223 */ /* 0x100fe20000010858 */
[----:B------:R-:W-:Y:S01]  /*8770*/  FMNMX.FTZ R110, R209, R110, !PT ;  /* 0x0000006ed16e7209 */ /* 0x000fe20007810000 */
[----:B------:R-:W-:-:S03]  /*8780*/  FFMA.FTZ R143, R155, R10, -R88 ;  /* 0x0000000a9b8f7223 */ /* 0x000fc60000010858 */
[----:B0-----:R-:W-:Y:S01]  /*8790*/  FMNMX.FTZ R13, R131, R110, !PT ;  /* 0x0000006e830d7209 */ /* 0x001fe20007810000 */
[----:B------:R-:W-:-:S01]  /*87a0*/  FFMA.FTZ R110, R135, R10, -R88 ;  /* 0x0000000a876e7223 */ /* 0x000fc20000010858 */
[-CC-:B------:R-:W-:Y:S01]  /*87b0*/  FFMA.FTZ R135, R147, R10.reuse, -R88.reuse ;  /* 0x0000000a93877223 */ /* 0x180fe20000010858 */
[----:B------:R-:W-:Y:S01]  /*87c0*/  FSEL R147, R11, RZ, P1 ;  /* 0x000000ff0b937208 */ /* 0x000fe20000800000 */
[----:B-1----:R-:W-:Y:S01]  /*87d0*/  FFMA.FTZ R112, R145, R10, -R88 ;  /* 0x0000000a91707223 */ /* 0x002fe20000010858 */
[----:B------:R-:W0:Y:S01]  /*87e0*/  SHFL.BFLY PT, R114, R13, 0x2, 0x1f ;  /* 0x0c401f000d727f89 */ /* 0x000e2200000e0000 */
[----:B------:R-:W-:Y:S02]  /*87f0*/  MUFU.EX2 R90, R90 ;  /* 0x0000005a005a7308 */ /* 0x000fe40000000800 */
[----:B------:R-:W-:-:S04]  /*8800*/  FADD.FTZ R147, -R147, R8 ;  /* 0x0000000893937221 */ /* 0x000fc80000010100 */
[----:B------:R-:W-:Y:S02]  /*8810*/  FMUL.FTZ R142, R147, R10 ;  /* 0x0000000a938e7220 */ /* 0x000fe40000410000 */
[----:B------:R-:W-:Y:S08]  /*8820*/  MUFU.EX2 R91, R91 ;  /* 0x0000005b005b7308 */ /* 0x000ff00000000800 */
[----:B------:R-:W-:Y:S01]  /*8830*/  MUFU.EX2 R92, R92 ;  /* 0x0000005c005c7308 */ /* 0x000fe20000000800 */
[----:B0-----:R-:W-:Y:S01]  /*8840*/  FMNMX.FTZ R120, R13, R114, !PT ;  /* 0x000000720d787209 */ /* 0x001fe20007810000 */
[----:B------:R-:W-:-:S06]  /*8850*/  FFMA.FTZ R114, R149, R10, -R88 ;  /* 0x0000000a95727223 */ /* 0x000fcc0000010858 */
[----:B------:R-:W-:Y:S01]  /*8860*/  MUFU.EX2 R95, R95 ;  /* 0x0000005f005f7308 */ /* 0x000fe20000000800 */
[----:B------:R-:W0:Y:S07]  /*8870*/  SHFL.BFLY PT, R13, R120, 0x1, 0x1f ;  /* 0x0c201f00780d7f89 */ /* 0x000e2e00000e0000 */
[----:B------:R-:W-:Y:S08]  /*8880*/  MUFU.EX2 R94, R94 ;  /* 0x0000005e005e7308 */ /* 0x000ff00000000800 */
[----:B------:R-:W-:Y:S08]  /*8890*/  MUFU.EX2 R115, R115 ;  /* 0x0000007300737308 */ /* 0x000ff00000000800 */
[----:B------:R-:W-:Y:S01]  /*88a0*/  MUFU.EX2 R14, R14 ;  /* 0x0000000e000e7308 */ /* 0x000fe20000000800 */
[----:B0-----:R-:W-:Y:S01]  /*88b0*/  FMNMX.FTZ R13, R120, R13, !PT ;  /* 0x0000000d780d7209 */ /* 0x001fe20007810000 */
[----:B------:R-:W-:-:S03]  /*88c0*/  FFMA.FTZ R120, R157, R10, -R88 ;  /* 0x0000000a9d787223 */ /* 0x000fc60000010858 */
[C---:B------:R-:W-:Y:S01]  /*88d0*/  FSETP.NEU.FTZ.AND P2, PT, R13.reuse, -INF , PT ;  /* 0xff8000000d00780b */ /* 0x040fe20003f5d000 */
[----:B------:R-:W-:-:S02]  /*88e0*/  FFMA.FTZ R122, R13, R10, -8 ;  /* 0xc10000000d7a7423 */ /* 0x000fc4000001000a */
[----:B------:R-:W-:Y:S01]  /*88f0*/  MUFU.EX2 R161, R161 ;  /* 0x000000a100a17308 */ /* 0x000fe20000000800 */
        /* <DEDUP_REMOVED lines=31> */
[----:B------:R-:W-:Y:S01]  /*8af0*/  FFMA.FTZ R173, R173, R10, -R88 ;  /* 0x0000000aadad7223 */ /* 0x000fe20000010858 */
[----:B------:R-:W-:-:S01]  /*8b00*/  FADD.FTZ R149, R91, R144 ;  /* 0x000000905b957221 */ /* 0x000fc20000010000 */
[-CC-:B------:R-:W-:Y:S01]  /*8b10*/  FFMA.FTZ R127, R127, R10.reuse, -R88.reuse ;  /* 0x0000000a7f7f7223 */ /* 0x180fe20000010858 */
[----:B------:R-:W-:-:S01]  /*8b20*/  FFMA.FTZ R107, R107, R10, -R88 ;  /* 0x0000000a6b6b7223 */ /* 0x000fc20000010858 */
[----:B------:R-:W0:Y:S01]  /*8b30*/  MUFU.EX2 R96, R96 ;  /* 0x0000006000607308 */ /* 0x000e220000000800 */
[----:B------:R-:W-:-:S01]  /*8b40*/  FADD.FTZ R144, R92, R149 ;  /* 0x000000955c907221 */ /* 0x000fc20000010000 */
[-CC-:B------:R-:W-:Y:S01]  /*8b50*/  FFMA.FTZ R117, R117, R10.reuse, -R88.reuse ;  /* 0x0000000a75757223 */ /* 0x180fe20000010858 */
[----:B------:R-:W-:-:S01]  /*8b60*/  FFMA.FTZ R205, R205, R10, -R88 ;  /* 0x0000000acdcd7223 */ /* 0x000fc20000010858 */
[----:B------:R-:W-:Y:S01]  /*8b70*/  FFMA.FTZ R207, R207, R10, -R88 ;  /* 0x0000000acfcf7223 */ /* 0x000fe20000010858 */
[----:B------:R-:W-:-:S01]  /*8b80*/  FADD.FTZ R149, R95, R144 ;  /* 0x000000905f957221 */ /* 0x000fc20000010000 */
[-CC-:B------:R-:W-:Y:S01]  /*8b90*/  FFMA.FTZ R144, R171, R10.reuse, -R88.reuse ;  /* 0x0000000aab907223 */ /* 0x180fe20000010858 */
[----:B------:R-:W-:-:S01]  /*8ba0*/  FFMA.FTZ R129, R129, R10, -R88 ;  /* 0x0000000a81817223 */ /* 0x000fc20000010858 */
[----:B------:R-:W2:Y:S01]  /*8bb0*/  MUFU.EX2 R15, R15 ;  /* 0x0000000f000f7308 */ /* 0x000ea20000000800 */
[----:B-1----:R-:W-:-:S01]  /*8bc0*/  FFMA.FTZ R5, R138, R4, R145 ;  /* 0x000000048a057223 */ /* 0x002fc20000010091 */
[----:B------:R-:W-:Y:S01]  /*8bd0*/  FADD.FTZ R146, R94, R149 ;  /* 0x000000955e927221 */ /* 0x000fe20000010000 */
[----:B------:R-:W-:-:S01]  /*8be0*/  FFMA.FTZ R149, R169, R10, -R88 ;  /* 0x0000000aa9957223 */ /* 0x000fc20000010858 */
[----:B------:R-:W-:-:S02]  /*8bf0*/  FFMA.FTZ R209, R209, R10, -R88 ;  /* 0x0000000ad1d17223 */ /* 0x000fc40000010858 */
[----:B------:R-:W-:-:S02]  /*8c00*/  FADD.FTZ R151, R99, R146 ;  /* 0x0000009263977221 */ /* 0x000fc40000010000 */
[----:B------:R-:W1:Y:S01]  /*8c10*/  MUFU.EX2 R122, R122 ;  /* 0x0000007a007a7308 */ /* 0x000e620000000800 */
[----:B0-----:R-:W-:-:S01]  /*8c20*/  FADD.FTZ R4, R96, R5 ;  /* 0x0000000560047221 */ /* 0x001fc20000010000 */
[----:B------:R-:W-:-:S04]  /*8c30*/  FADD.FTZ R146, R12, R151 ;  /* 0x000000970c927221 */ /* 0x000fc80000010000 */
[----:B------:R-:W-:Y:S01]  /*8c40*/  FADD.FTZ R151, R115, R146 ;  /* 0x0000009273977221 */ /* 0x000fe20000010000 */
[----:B------:R-:W-:-:S01]  /*8c50*/  FFMA.FTZ R146, R193, R10, -R88 ;  /* 0x0000000ac1927223 */ /* 0x000fc20000010858 */
[----:B------:R-:W0:Y:S01]  /*8c60*/  MUFU.EX2 R19, R19 ;  /* 0x0000001300137308 */ /* 0x000e220000000800 */
[----:B--2---:R-:W-:-:S01]  /*8c70*/  FADD.FTZ R5, R15, R4 ;  /* 0x000000040f057221 */ /* 0x004fc20000010000 */
[----:B------:R-:W-:-:S04]  /*8c80*/  FADD.FTZ R148, R14, R151 ;  /* 0x000000970e947221 */ /* 0x000fc80000010000 */
[----:B------:R-:W-:Y:S02]  /*8c90*/  FADD.FTZ R151, R161, R148 ;  /* 0x00000094a1977221 */ /* 0x000fe40000010000 */
        /* <DEDUP_REMOVED lines=19> */
[----:B------:R-:W-:-:S06]  /*8dd0*/  FFMA.FTZ R148, R195, R10, -R88 ;  /* 0x0000000ac3947223 */ /* 0x000fcc0000010858 */
[----:B------:R-:W2:Y:S01]  /*8de0*/  MUFU.EX2 R119, R119 ;  /* 0x0000007700777308 */ /* 0x000ea20000000800 */
[----:B-1----:R-:W-:-:S07]  /*8df0*/  FADD.FTZ R4, R130, R5 ;  /* 0x0000000582047221 */ /* 0x002fce0000010000 */
[----:B------:R-:W1:Y:S01]  /*8e00*/  MUFU.EX2 R139, R139 ;  /* 0x0000008b008b7308 */ /* 0x000e620000000800 */
[----:B0-----:R-:W-:-:S01]  /*8e10*/  FADD.FTZ R150, R20, R151 ;  /* 0x0000009714967221 */ /* 0x001fc20000010000 */
[----:B------:R-:W-:-:S06]  /*8e20*/  FFMA.FTZ R151, R197, R10, -R88 ;  /* 0x0000000ac5977223 */ /* 0x000fcc0000010858 */
        /* <DEDUP_REMOVED lines=11> */
[----:B0-----:R-:W-:-:S04]  /*8ee0*/  FADD.FTZ R5, R121, R4 ;  /* 0x0000000479057221 */ /* 0x001fc80000010000 */
[----:B------:R-:W-:-:S03]  /*8ef0*/  FADD.FTZ R4, R98, R5 ;  /* 0x0000000562047221 */ /* 0x000fc60000010000 */
[----:B------:R-:W0:Y:S01]  /*8f00*/  MUFU.EX2 R123, R123 ;  /* 0x0000007b007b7308 */ /* 0x000e220000000800 */
[----:B--2---:R-:W-:-:S01]  /*8f10*/  FADD.FTZ R153, R137, R150 ;  /* 0x0000009689997221 */ /* 0x004fc20000010000 */
[----:B------:R-:W-:-:S06]  /*8f20*/  FFMA.FTZ R150, R199, R10, -R88 ;  /* 0x0000000ac7967223 */ /* 0x000fcc0000010858 */
[----:B------:R-:W2:Y:S01]  /*8f30*/  MUFU.EX2 R141, R141 ;  /* 0x0000008d008d7308 */ /* 0x000ea20000000800 */
[----:B-1----:R-:W-:-:S01]  /*8f40*/  FADD.FTZ R152, R136, R153 ;  /* 0x0000009988987221 */ /* 0x002fc20000010000 */
[-CC-:B------:R-:W-:Y:S01]  /*8f50*/  FFMA.FTZ R153, R113, R10.reuse, -R88.reuse ;  /* 0x0000000a71997223 */ /* 0x180fe20000010858 */
[----:B------:R-:W-:-:S05]  /*8f60*/  FFMA.FTZ R113, R201, R10, -R88 ;  /* 0x0000000ac9717223 */ /* 0x000fca0000010858 */
[----:B------:R-:W1:Y:S01]  /*8f70*/  MUFU.EX2 R8, R8 ;  /* 0x0000000800087308 */ /* 0x000e620000000800 */
[----:B0-----:R-:W-:-:S04]  /*8f80*/  FADD.FTZ R5, R123, R4 ;  /* 0x000000047b057221 */ /* 0x001fc80000010000 */
[----:B------:R-:W-:-:S03]  /*8f90*/  FADD.FTZ R4, R100, R5 ;  /* 0x0000000564047221 */ /* 0x000fc60000010000 */
        /* <DEDUP_REMOVED lines=15> */
[-CC-:B------:R-:W-:Y:S01]  /*9090*/  FFMA.FTZ R152, R203, R10.reuse, -R88.reuse ;  /* 0x0000000acb987223 */ /* 0x180fe20000010858 */
[----:B------:R-:W-:-:S05]  /*90a0*/  FFMA.FTZ R88, R131, R10, -R88 ;  /* 0x0000000a83587223 */ /* 0x000fca0000010858 */
[----:B------:R-:W2:Y:S01]  /*90b0*/  MUFU.EX2 R127, R127 ;  /* 0x0000007f007f7308 */ /* 0x000ea20000000800 */
[----:B-1----:R-:W-:-:S04]  /*90c0*/  FADD.FTZ R155, R89, R4 ;  /* 0x00000004599b7221 */ /* 0x002fc80000010000 */
[----:B------:R-:W-:-:S03]  /*90d0*/  FADD.FTZ R155, R106, R155 ;  /* 0x0000009b6a9b7221 */ /* 0x000fc60000010000 */
[----:B------:R-:W1:Y:S01]  /*90e0*/  MUFU.EX2 R144, R144 ;  /* 0x0000009000907308 */ /* 0x000e620000000800 */
[----:B0-----:R-:W-:-:S07]  /*90f0*/  FADD.FTZ R4, R142, R5 ;  /* 0x000000058e047221 */ /* 0x001fce0000010000 */
[----:B------:R-:W0:Y:S01]  /*9100*/  MUFU.EX2 R211, R211 ;  /* 0x000000d300d37308 */ /* 0x000e220000000800 */
[----:B--2---:R-:W-:-:S01]  /*9110*/  FADD.FTZ R5, R127, R4 ;  /* 0x000000047f057221 */ /* 0x004fc20000010000 */
[----:B------:R-:W-:-:S06]  /*9120*/  FADD.FTZ R4, R108, R155 ;  /* 0x0000009b6c047221 */ /* 0x000fcc0000010000 */
        /* <DEDUP_REMOVED lines=22> */
[----:B------:R-:W0:Y:S08]  /*9290*/  MUFU.EX2 R112, R112 ;  /* 0x0000007000707308 */ /* 0x000e300000000800 */
[----:B------:R-:W3:Y:S08]  /*92a0*/  MUFU.EX2 R153, R153 ;  /* 0x0000009900997308 */ /* 0x000ef00000000800 */
[----:B------:R-:W4:Y:S08]  /*92b0*/  MUFU.EX2 R114, R114 ;  /* 0x0000007200727308 */ /* 0x000f300000000800 */
[----:B------:R-:W5:Y:S08]  /*92c0*/  MUFU.EX2 R113, R113 ;  /* 0x0000007100717308 */ /* 0x000f700000000800 */
[----:B------:R-:W5:Y:S08]  /*92d0*/  MUFU.EX2 R135, R135 ;  /* 0x0000008700877308 */ /* 0x000f700000000800 */
[----:B------:R-:W5:Y:S08]  /*92e0*/  MUFU.EX2 R152, R152 ;  /* 0x0000009800987308 */ /* 0x000f700000000800 */
[----:B------:R-:W5:Y:S08]  /*92f0*/  MUFU.EX2 R101, R101 ;  /* 0x0000006500657308 */ /* 0x000f700000000800 */
[----:B------:R2:W-:Y:S08]  /*9300*/  MUFU.EX2 R157, R117 ;  /* 0x00000075009d7308 */ /* 0x0005f00000000800 */
[----:B------:R-:W5:Y:S01]  /*9310*/  MUFU.EX2 R156, R205 ;  /* 0x000000cd009c7308 */ /* 0x000f620000000800 */
[----:B--2---:R-:W-:-:S01]  /*9320*/  FADD.FTZ R117, R97, R4 ;  /* 0x0000000461757221 */ /* 0x004fc20000010000 */
[----:B-1----:R-:W-:-:S03]  /*9330*/  FADD.FTZ R4, R150, R5 ;  /* 0x0000000596047221 */ /* 0x002fc60000010000 */
[----:B0-----:R-:W-:Y:S01]  /*9340*/  FADD.FTZ R117, R112, R117 ;  /* 0x0000007570757221 */ /* 0x001fe20000010000 */
[----:B---3--:R-:W-:-:S02]  /*9350*/  FADD.FTZ R4, R153, R4 ;  /* 0x0000000499047221 */ /* 0x008fc40000010000 */
[----:B------:R-:W0:Y:S01]  /*9360*/  MUFU.EX2 R116, R116 ;  /* 0x0000007400747308 */ /* 0x000e220000000800 */
[----:B----4-:R-:W-:-:S01]  /*9370*/  FADD.FTZ R154, R114, R117 ;  /* 0x00000075729a7221 */ /* 0x010fc20000010000 */
[----:B-----5:R-:W-:-:S03]  /*9380*/  FADD.FTZ R5, R113, R4 ;  /* 0x0000000471057221 */ /* 0x020fc60000010000 */
[----:B------:R-:W-:Y:S01]  /*9390*/  FADD.FTZ R154, R135, R154 ;  /* 0x0000009a879a7221 */ /* 0x000fe20000010000 */
[----:B------:R-:W-:-:S02]  /*93a0*/  FADD.FTZ R5, R152, R5 ;  /* 0x0000000598057221 */ /* 0x000fc40000010000 */
[----:B------:R-:W1:Y:S01]  /*93b0*/  MUFU.EX2 R118, R118 ;  /* 0x0000007600767308 */ /* 0x000e620000000800 */
[----:B------:R-:W-:-:S01]  /*93c0*/  FADD.FTZ R117, R101, R154 ;  /* 0x0000009a65757221 */ /* 0x000fc20000010000 */
[----:B------:R-:W-:-:S04]  /*93d0*/  FADD.FTZ R5, R156, R5 ;  /* 0x000000059c057221 */ /* 0x000fc80000010000 */
[----:B------:R-:W-:Y:S02]  /*93e0*/  FADD.FTZ R5, R157, R5 ;  /* 0x000000059d057221 */ /* 0x000fe40000010000 */
        /* <DEDUP_REMOVED lines=14> */
[----:B-1----:R-:W-:-:S03]  /*94d0*/  FADD.FTZ R5, R111, R4 ;  /* 0x000000046f057221 */ /* 0x002fc60000010000 */
[----:B--2---:R-:W-:Y:S01]  /*94e0*/  FADD.FTZ R4, R129, R117 ;  /* 0x0000007581047221 */ /* 0x004fe20000010000 */
[----:B------:R-:W-:Y:S06]  /*94f0*/  @!P0 BRA `(.L_x_2255) ;  /* 0x0000000000048947 */ /* 0x000fec0003800000 */
[----:B------:R-:W-:Y:S01]  /*9500*/  BPT.TRAP 0x1 ;  /* 0x000000040000795c */ /* 0x000fe20000300000 */
.L_x_2255:
[----:B------:R-:W-:Y:S01]  /*9510*/  ULEA UR6, UR6, UR38, 0x3 ;  /* 0x0000002606067291 */ /* 0x000fe2000f8e183f */
[----:B------:R-:W-:Y:S01]  /*9520*/  F2FP.SATFINITE.E4M3.F32.PACK_AB_MERGE_C R92, R95, R92, RZ ;  /* 0x0000005c5f5c723e */ /* 0x000fe200048070ff */
[----:B------:R-:W-:Y:S01]  /*9530*/  UISETP.GT.AND UP0, UPT, UR39, UR53, UPT ;  /* 0x000000352700728c */ /* 0x000fe2000bf04270 */
[----:B------:R-:W-:Y:S01]  /*9540*/  F2FP.SATFINITE.E4M3.F32.PACK_AB_MERGE_C R8, R147, R8, RZ ;  /* 0x000000089308723e */ /* 0x000fe200048070ff */
[----:B------:R-:W-:Y:S01]  /*9550*/  UIADD3 UR6, UR6, 0x29860, URZ ;  /* 0x0002986006067890 */ /* 0x000fe2000fffe03f */
[----:B------:R-:W-:Y:S01]  /*9560*/  F2FP.SATFINITE.E4M3.F32.PACK_AB_MERGE_C R15, R122, R15, RZ ;  /* 0x0000000f7a0f723e */ /* 0x000fe200048070ff */
[----:B------:R-:W-:Y:S01]  /*9570*/  UIADD3 UR39, UR39, -0x1, URZ ;  /* 0xffffffff27277890 */ /* 0x000fe2000fffe03f */
[----:B------:R-:W-:Y:S01]  /*9580*/  F2FP.SATFINITE.E4M3.F32.PACK_AB_MERGE_C R12, R115, R12, RZ ;  /* 0x0000000c730c723e */ /* 0x000fe200048070ff */
[----:B------:R-:W-:Y:S01]  /*9590*/  UPRMT UR6, UR60, 0x654, UR6 ;  /* 0x000006543c067896 */ /* 0x000fe20008000006 */
[----:B------:R-:W-:Y:S01]  /*95a0*/  PLOP3.LUT P1, PT, PT, PT, UP0, 0x80, 0x0 ;  /* 0x000000000000781c */ /* 0x000fe20003f2f008 */
[----:B------:R-:W-:Y:S01]  /*95b0*/  UMOV UR7, UR5 ;  /* 0x0000000500077c82 */ /* 0x000fe20008000000 */
[----:B------:R-:W-:Y:S01]  /*95c0*/  F2FP.SATFINITE.E4M3.F32.PACK_AB_MERGE_C R21, R126, R21, RZ ;  /* 0x000000157e15723e */ /* 0x000fe200048070ff */
        /* <DEDUP_REMOVED lines=8> */
[----:B------:R-:W-:Y:S01]  /*9650*/  UMOV UR6, UR4 ;  /* 0x0000000400067c82 */ /* 0x000fe20008000000 */
        /* <DEDUP_REMOVED lines=92> */
[----:B------:R-:W-:-:S02]  /*9c20*/  IMAD.MOV.U32 R9, RZ, RZ, R13 ;  /* 0x000000ffff097224 */ /* 0x000fc400078e000d */
[----:B------:R-:W-:Y:S01]  /*9c30*/  IMAD.MOV.U32 R8, RZ, RZ, R11 ;  /* 0x000000ffff087224 */ /* 0x000fe200078e000b */
[----:B------:R-:W-:Y:S06]  /*9c40*/  @P1 BRA `(.L_x_2256) ;  /* 0xffffffbc00741947 */ /* 0x000fec000383ffff */
[----:B------:R-:W-:-:S05]  /*9c50*/  UMOV UR6, UR39 ;  /* 0x0000002700067c82 */ /* 0x000fca0008000000 */
.L_x_2245:
[----:B------:R-:W-:-:S06]  /*9c60*/  UISETP.GE.AND UP0, UPT, UR6, UR58, UPT ;  /* 0x0000003a0600728c */ /* 0x000fcc000bf06270 */
[----:B------:R-:W-:-:S13]  /*9c70*/  PLOP3.LUT P1, PT, PT, PT, UP0, 0x80, 0x0 ;  /* 0x000000000000781c */ /* 0x000fda0003f2f008 */
[----:B------:R-:W-:Y:S05]  /*9c80*/  @!P1 BRA `(.L_x_2257) ;  /* 0x0000003400bc9947 */ /* 0x000fea0003800000 */
[C---:B------:R-:W-:Y:S01]  /*9c90*/  VIADD R7, R16.reuse, 0x8 ;  /* 0x0000000810077836 */ /* 0x040fe20000000000 */
[----:B------:R-:W-:Y:S01]  /*9ca0*/  IADD3 R16, -R16, 0xb, RZ ;  /* 0x0000000b10107810 */ /* 0x000fe20007ffe1ff */
[----:B------:R-:W-:Y:S01]  /*9cb0*/  IMAD.MOV.U32 R8, RZ, RZ, R13 ;  /* 0x000000ffff087224 */ /* 0x000fe200078e000d */
[----:B------:R-:W-:Y:S01]  /*9cc0*/  UMOV UR39, UR5 ;  /* 0x0000000500277c82 */ /* 0x000fe20008000000 */
[----:B------:R-:W-:Y:S01]  /*9cd0*/  IMAD.MOV.U32 R6, RZ, RZ, R11 ;  /* 0x000000ffff067224 */ /* 0x000fe200078e000b */
[----:B------:R-:W-:-:S06]  /*9ce0*/  UMOV UR7, UR4 ;  /* 0x0000000400077c82 */ /* 0x000fcc0008000000 */
.L_x_2268:
[----:B------:R-:W-:Y:S01]  /*9cf0*/  UIADD3 UR4, UR7, 0x1, URZ ;  /* 0x0000000107047890 */ /* 0x000fe2000fffe03f */
[----:B------:R-:W-:-:S03]  /*9d00*/  ISETP.NE.AND P2, PT, RZ, UR54, PT ;  /* 0x00000036ff007c0c */ /* 0x000fc6000bf45270 */
[----:B------:R-:W-:-:S04]  /*9d10*/  UISETP.NE.AND UP0, UPT, UR4, 0x2, UPT ;  /* 0x000000020400788c */ /* 0x000fc8000bf05270 */
[----:B------:R-:W-:Y:S02]  /*9d20*/  USEL UR5, URZ, 0x1, UP0 ;  /* 0x000000013f057887 */ /* 0x000fe40008000000 */
[----:B------:R-:W-:Y:S02]  /*9d30*/  USEL UR4, UR4, URZ, UP0 ;  /* 0x0000003f04047287 */ /* 0x000fe40008000000 */
[----:B------:R-:W-:Y:S02]  /*9d40*/  ULOP3.LUT UR5, UR39, UR5, URZ, 0x3c, !UPT ;  /* 0x0000000527057292 */ /* 0x000fe4000f8e3c3f */
[----:B--2---:R-:W-:Y:S10]  /*9d50*/  @P2 BRA `(.L_x_2258) ;  /* 0x00000000002c2947 */ /* 0x004ff40003800000 */
[----:B------:R-:W-:Y:S05]  /*9d60*/  @!P0 BRA `(.L_x_2259) ;  /* 0x0000000000048947 */ /* 0x000fea0003800000 */
[----:B------:R-:W-:Y:S01]  /*9d70*/  BPT.TRAP 0x1 ;  /* 0x000000040000795c */ /* 0x000fe20000300000 */
.L_x_2259:
[----:B------:R-:W-:Y:S01]  /*9d80*/  ULEA UR10, UR4, UR38, 0x3 ;  /* 0x00000026040a7291 */ /* 0x000fe2000f8e183f */
[----:B------:R-:W-:-:S05]  /*9d90*/  IMAD.U32 R9, RZ, RZ, UR5 ;  /* 0x00000005ff097e24 */ /* 0x000fca000f8e00ff */
[----:B------:R-:W-:-:S04]  /*9da0*/  SHF.L.U32 R9, R9, 0x1f, RZ ;  /* 0x0000001f09097819 */ /* 0x000fc800000006ff */
[----:B------:R0:W1:Y:S01]  /*9db0*/  SYNCS.PHASECHK.TRANS64.TRYWAIT P1, [UR10+0x29830], R9 ;  /* 0x02983009ff0075a7 */ /* 0x000062000802014a */
[----:B------:R-:W-:Y:S05]  /*9dc0*/  @!P0 BRA `(.L_x_2260) ;  /* 0x0000000000048947 */ /* 0x000fea0003800000 */
[----:B------:R-:W-:Y:S01]  /*9dd0*/  BPT.TRAP 0x1 ;  /* 0x000000040000795c */ /* 0x000fe20000300000 */
.L_x_2260:
[----:B-1----:R-:W-:Y:S05]  /*9de0*/  @P1 BRA `(.L_x_2258) ;  /* 0x0000000000081947 */ /* 0x002fea0003800000 */
[----:B------:R-:W1:Y:S02]  /*9df0*/  SYNCS.PHASECHK.TRANS64.TRYWAIT P1, [UR10+0x29830], R9 ;  /* 0x02983009ff0075a7 */ /* 0x000e64000802014a */
[----:B-1----:R-:W-:Y:S05]  /*9e00*/  @!P1 BRA `(.L_x_2261) ;  /* 0x000000b000d89947 */ /* 0x002fea0003800000 */
.L_x_2258:
[----:B------:R2:W-:Y:S01]  /*9e10*/  BAR.SYNC.DEFER_BLOCKING R7, 0x100 ;  /* 0x000400070000751d */ /* 0x0005e20000010000 */
[C---:B------:R-:W-:Y:S01]  /*9e20*/  R2UR UR28, R2.reuse ;  /* 0x00000000021c72ca */ /* 0x040fe200000e0000 */
[----:B------:R-:W-:Y:S01]  /*9e30*/  UIMAD UR10, UR4, 0x780, UR52 ;  /* 0x00000780040a78a4 */ /* 0x000fe2000f8e0234 */
[C---:B------:R-:W-:Y:S02]  /*9e40*/  R2UR UR29, R3.reuse ;  /* 0x00000000031d72ca */ /* 0x040fe400000e0000 */
[C---:B------:R-:W-:Y:S01]  /*9e50*/  R2UR UR32, R2.reuse ;  /* 0x00000000022072ca */ /* 0x040fe200000e0000 */
[----:B------:R-:W-:Y:S01]  /*9e60*/  UMOV UR31, 0x80000020 ;  /* 0x80000020001f7882 */ /* 0x000fe20000000000 */
[C---:B------:R-:W-:Y:S01]  /*9e70*/  R2UR UR33, R3.reuse ;  /* 0x00000000032172ca */ /* 0x040fe200000e0000 */
[----:B------:R-:W-:Y:S01]  /*9e80*/  UIADD3 UR34, UR10, 0x80, URZ ;  /* 0x000000800a227890 */ /* 0x000fe2000fffe03f */
[C---:B------:R-:W-:Y:S01]  /*9e90*/  R2UR UR40, R2.reuse ;  /* 0x00000000022872ca */ /* 0x040fe200000e0000 */
[----:B------:R-:W-:Y:S01]  /*9ea0*/  UMOV UR30, UR10 ;  /* 0x0000000a001e7c82 */ /* 0x000fe20008000000 */
[----:B------:R-:W-:Y:S01]  /*9eb0*/  UMOV UR35, 0x80000020 ;  /* 0x8000002000237882 */ /* 0x000fe20000000000 */
[C---:B------:R-:W-:Y:S01]  /*9ec0*/  R2UR UR41, R3.reuse ;  /* 0x00000000032972ca */ /* 0x040fe200000e0000 */
[----:B------:R-:W-:Y:S01]  /*9ed0*/  UIADD3 UR42, UR10, 0x100, URZ ;  /* 0x000001000a2a7890 */ /* 0x000fe2000fffe03f */
[C---:B------:R-:W-:Y:S01]  /*9ee0*/  R2UR UR44, R2.reuse ;  /* 0x00000000022c72ca */ /* 0x040fe200000e0000 */
[----:B------:R-:W-:Y:S01]  /*9ef0*/  UMOV UR43, 0x80000020 ;  /* 0x80000020002b7882 */ /* 0x000fe20000000000 */
[C---:B------:R-:W-:Y:S01]  /*9f00*/  R2UR UR45, R3.reuse ;  /* 0x00000000032d72ca */ /* 0x040fe200000e0000 */
[----:B------:R-:W-:Y:S01]  /*9f10*/  UIADD3 UR46, UR10, 0x180, URZ ;  /* 0x000001800a2e7890 */ /* 0x000fe2000fffe03f */
[----:B------:R-:W-:Y:S01]  /*9f20*/  R2UR UR48, R2 ;  /* 0x00000000023072ca */ /* 0x000fe200000e0000 */
[----:B------:R-:W-:Y:S01]  /*9f30*/  UMOV UR47, 0x80000020 ;  /* 0x80000020002f7882 */ /* 0x000fe20000000000 */
[----:B------:R-:W-:Y:S01]  /*9f40*/  R2UR UR49, R3 ;  /* 0x00000000033172ca */ /* 0x000fe200000e0000 */
        /* <DEDUP_REMOVED lines=145> */
[----:B------:R-:W-:Y:S01]  /*a860*/  QGMMA.64x32x32.F32.E4M3.E4M3 R88, gdesc[UR12], R88, gsb0 ;  /* 0x006000000c5879f3 */ /* 0x000fe20008000858 */
[----:B------:R-:W-:Y:S02]  /*a870*/  UIADD3 UR14, UR10, 0x602, URZ ;  /* 0x000006020a0e7890 */ /* 0x000fe4000fffe03f */
[----:B------:R-:W-:-:S05]  /*a880*/  UIADD3 UR15, UR10, 0x682, URZ ;  /* 0x000006820a0f7890 */ /* 0x000fca000fffe03f */
        /* <DEDUP_REMOVED lines=21> */
[----:B--2---:R-:W-:Y:S05]  /*a9e0*/  @P2 BRA `(.L_x_2262) ;  /* 0x00000000002c2947 */ /* 0x004fea0003800000 */
[----:B------:R-:W-:Y:S05]  /*a9f0*/  @!P0 BRA `(.L_x_2263) ;  /* 0x0000000000048947 */ /* 0x000fea0003800000 */
[----:B------:R-:W-:Y:S01]  /*aa00*/  BPT.TRAP 0x1 ;  /* 0x000000040000795c */ /* 0x000fe20000300000 */
.L_x_2263:
[----:B------:R-:W-:Y:S01]  /*aa10*/  ULEA UR10, UR7, UR38, 0x3 ;  /* 0x00000026070a7291 */ /* 0x000fe2000f8e183f */
[----:B01----:R-:W-:-:S05]  /*aa20*/  IMAD.U32 R9, RZ, RZ, UR39 ;  /* 0x00000027ff097e24 */ /* 0x003fca000f8e00ff */
[----:B------:R-:W-:-:S04]  /*aa30*/  SHF.L.U32 R9, R9, 0x1f, RZ ;  /* 0x0000001f09097819 */ /* 0x000fc800000006ff */
[----:B------:R0:W1:Y:S01]  /*aa40*/  SYNCS.PHASECHK.TRANS64.TRYWAIT P1, [UR10+0x29850], R9 ;  /* 0x02985009ff0075a7 */ /* 0x000062000802014a */
[----:B------:R-:W-:Y:S05]  /*aa50*/  @!P0 BRA `(.L_x_2264) ;  /* 0x0000000000048947 */ /* 0x000fea0003800000 */
[----:B------:R-:W-:Y:S01]  /*aa60*/  BPT.TRAP 0x1 ;  /* 0x000000040000795c */ /* 0x000fe20000300000 */
.L_x_2264:
[----:B-1----:R-:W-:Y:S05]  /*aa70*/  @P1 BRA `(.L_x_2262) ;  /* 0x0000000000081947 */ /* 0x002fea0003800000 */
[----:B------:R-:W1:Y:S02]  /*aa80*/  SYNCS.PHASECHK.TRANS64.TRYWAIT P1, [UR10+0x29850], R9 ;  /* 0x02985009ff0075a7 */ /* 0x000e64000802014a */
[----:B-1----:R-:W-:Y:S05]  /*aa90*/  @!P1 BRA `(.L_x_2265) ;  /* 0x000000a400cc9947 */ /* 0x002fea0003800000 */
.L_x_2262:
[----:B------:R-:W-:Y:S01]  /*aaa0*/  UIADD3 UR10, UR38, 0x400, URZ ;  /* 0x00000400260a7890 */ /* 0x000fe2000fffe03f */
[----:B------:R-:W-:Y:S01]  /*aab0*/  WARPGROUP.ARRIVE ;  /* 0x00000000000079c5 */ /* 0x000fe20000000000 */
[----:B------:R-:W-:Y:S02]  /*aac0*/  UMOV UR11, 0xc0000010 ;  /* 0xc0000010000b7882 */ /* 0x000fe40000000000 */
        /* <DEDUP_REMOVED lines=30> */
.L_x_2266:
[C---:B------:R-:W-:Y:S01]  /*acb0*/  FMUL.FTZ R19, R0.reuse, R152 ;  /* 0x0000009800137220 */ /* 0x040fe20000410000 */
[C---:B------:R-:W-:Y:S01]  /*acc0*/  FMUL.FTZ R21, R0.reuse, R153 ;  /* 0x0000009900157220 */ /* 0x040fe20000410000 */
[C---:B01----:R-:W-:Y:S01]  /*acd0*/  FMUL.FTZ R9, R0.reuse, R154 ;  /* 0x0000009a00097220 */ /* 0x043fe20000410000 */
        /* <DEDUP_REMOVED lines=36> */
[----:B---3--:R-:W-:Y:S01]  /*af20*/  FMNMX.FTZ R12, R9, R8, !PT ;  /* 0x00000008090c7209 */ /* 0x008fe20007810000 */
        /* <DEDUP_REMOVED lines=64> */
[----:B------:R-:W-:-:S04]  /*b330*/  ULEA UR10, UR4, UR38, 0x3 ;  /* 0x00000026040a7291 */ /* 0x000fc8000f8e183f */
[----:B------:R-:W-:Y:S02]  /*b340*/  UIADD3 UR10, UR10, 0x29840, URZ ;  /* 0x000298400a0a7890 */ /* 0x000fe4000fffe03f */
[----:B------:R-:W1:Y:S01]  /*b350*/  MUFU.TANH R165, R165 ;  /* 0x000000a500a57308 */ /* 0x000e620000002400 */
[----:B---3--:R-:W-:Y:S01]  /*b360*/  FMNMX.FTZ R10, R171, R10, !PT ;  /* 0x0000000aab0a7209 */ /* 0x008fe20007810000 */
[----:B------:R-:W-:-:S06]  /*b370*/  UPRMT UR10, UR60, 0x654, UR10 ;  /* 0x000006543c0a7896 */ /* 0x000fcc000800000a */
[----:B------:R-:W3:Y:S01]  /*b380*/  MUFU.TANH R173, R173 ;  /* 0x000000ad00ad7308 */ /* 0x000ee20000002400 */
[----:B0-----:R-:W-:Y:S02]  /*b390*/  FMNMX.FTZ R12, R163, R12, !PT ;  /* 0x0000000ca30c7209 */ /* 0x001fe40007810000 */
[----:B------:R-:W-:Y:S05]  /*b3a0*/  SYNCS.ARRIVE.TRANS64.RED.A1T0 RZ, [UR10], RZ ;  /* 0x000000ffffff79a7 */ /* 0x000fea000810040a */
[----:B------:R-:W0:Y:S01]  /*b3b0*/  MUFU.TANH R175, R175 ;  /* 0x000000af00af7308 */ /* 0x000e220000002400 */
[----:B-1----:R-:W-:-:S07]  /*b3c0*/  FMNMX.FTZ R10, R165, R10, !PT ;  /* 0x0000000aa50a7209 */ /* 0x002fce0007810000 */
[----:B------:R-:W1:Y:S01]  /*b3d0*/  MUFU.TANH R167, R167 ;  /* 0x000000a700a77308 */ /* 0x000e620000002400 */
[----:B---3--:R-:W-:-:S07]  /*b3e0*/  FMNMX.FTZ R12, R173, R12, !PT ;  /* 0x0000000cad0c7209 */ /* 0x008fce0007810000 */
[----:B------:R-:W3:Y:S01]  /*b3f0*/  MUFU.TANH R137, R137 ;  /* 0x0000008900897308 */ /* 0x000ee20000002400 */
[----:B0-----:R-:W-:-:S07]  /*b400*/  FMNMX.FTZ R10, R175, R10, !PT ;  /* 0x0000000aaf0a7209 */ /* 0x001fce0007810000 */
        /* <DEDUP_REMOVED lines=103> */
[----:B-1----:R-:W-:Y:S02]  /*ba80*/  FMNMX.FTZ R11, R229, R10, !PT ;  /* 0x0000000ae50b7209 */ /* 0x002fe40007810000 */
[----:B------:R-:W1:Y:S05]  /*ba90*/  LDC R10, c[0x0][0x988] ;  /* 0x00026200ff0a7b82 */ /* 0x000e6a0000000800 */
[----:B------:R-:W4:Y:S01]  /*baa0*/  MUFU.TANH R93, R93 ;  /* 0x0000005d005d7308 */ /* 0x000f220000002400 */
[----:B---3--:R-:W-:-:S07]  /*bab0*/  FMNMX.FTZ R12, R91, R12, !PT ;  /* 0x0000000c5b0c7209 */ /* 0x008fce0007810000 */
[----:B------:R-:W3:Y:S01]  /*bac0*/  MUFU.TANH R18, R18 ;  /* 0x0000001200127308 */ /* 0x000ee20000002400 */
[----:B0-----:R-:W-:-:S07]  /*bad0*/  FMNMX.FTZ R11, R14, R11, !PT ;  /* 0x0000000b0e0b7209 */ /* 0x001fce0007810000 */
[----:B------:R-:W0:Y:S01]  /*bae0*/  MUFU.TANH R95, R95 ;  /* 0x0000005f005f7308 */ /* 0x000e220000002400 */
[----:B----4-:R-:W-:-:S07]  /*baf0*/  FMNMX.FTZ R12, R93, R12, !PT ;  /* 0x0000000c5d0c7209 */ /* 0x010fce0007810000 */
        /* <DEDUP_REMOVED lines=13> */
[----:B---3--:R-:W-:-:S05]  /*bbd0*/  FMNMX.FTZ R90, R88, R11, !PT ;  /* 0x0000000b585a7209 */ /* 0x008fca0007810000 */
[----:B------:R-:W3:Y:S01]  /*bbe0*/  SHFL.BFLY PT, R11, R90, 0x2, 0x1f ;  /* 0x0c401f005a0b7f89 */ /* 0x000ee200000e0000 */
[----:B0-----:R-:W-:-:S04]  /*bbf0*/  FMNMX.FTZ R12, R101, R12, !PT ;  /* 0x0000000c650c7209 */ /* 0x001fc80007810000 */
[----:B----4-:R-:W-:-:S05]  /*bc00*/  FMNMX.FTZ R12, R103, R12, !PT ;  /* 0x0000000c670c7209 */ /* 0x010fca0007810000 */
[----:B------:R-:W0:Y:S01]  /*bc10*/  SHFL.BFLY PT, R13, R12, 0x2, 0x1f ;  /* 0x0c401f000c0d7f89 */ /* 0x000e2200000e0000 */
[----:B---3--:R-:W-:-:S05]  /*bc20*/  FMNMX.FTZ R92, R90, R11, !PT ;  /* 0x0000000b5a5c7209 */ /* 0x008fca0007810000 */
[----:B------:R-:W3:Y:S01]  /*bc30*/  SHFL.BFLY PT, R11, R92, 0x1, 0x1f ;  /* 0x0c201f005c0b7f89 */ /* 0x000ee200000e0000 */
[----:B0-----:R-:W-:-:S05]  /*bc40*/  FMNMX.FTZ R94, R12, R13, !PT ;  /* 0x0000000d0c5e7209 */ /* 0x001fca0007810000 */
[----:B------:R-:W0:Y:S01]  /*bc50*/  SHFL.BFLY PT, R13, R94, 0x1, 0x1f ;  /* 0x0c201f005e0d7f89 */ /* 0x000e2200000e0000 */
[----:B---3--:R-:W-:-:S05]  /*bc60*/  FMNMX.FTZ R11, R92, R11, !PT ;  /* 0x0000000b5c0b7209 */ /* 0x008fca0007810000 */
[C---:B-1----:R-:W-:Y:S01]  /*bc70*/  FFMA.FTZ R104, R11.reuse, R10, -8 ;  /* 0xc10000000b687423 */ /* 0x042fe2000001000a */
[----:B------:R-:W-:-:S03]  /*bc80*/  FADD.FTZ R183, -R11, R6 ;  /* 0x000000060bb77221 */ /* 0x000fc60000010100 */
[-CC-:B------:R-:W-:Y:S01]  /*bc90*/  FFMA.FTZ R106, R197, R10.reuse, -R104.reuse ;  /* 0x0000000ac56a7223 */ /* 0x180fe20000010868 */
[-C--:B------:R-:W-:Y:S01]  /*bca0*/  FMUL.FTZ R6, R183, R10.reuse ;  /* 0x0000000ab7067220 */ /* 0x080fe20000410000 */
[-CC-:B------:R-:W-:Y:S01]  /*bcb0*/  FFMA.FTZ R92, R171, R10.reuse, -R104.reuse ;  /* 0x0000000aab5c7223 */ /* 0x180fe20000010868 */
[----:B------:R-:W-:-:S01]  /*bcc0*/  FFMA.FTZ R197, R20, R10, -R104 ;  /* 0x0000000a14c57223 */ /* 0x000fc20000010868 */
[-CC-:B------:R-:W-:Y:S01]  /*bcd0*/  FFMA.FTZ R171, R195, R10.reuse, -R104.reuse ;  /* 0x0000000ac3ab7223 */ /* 0x180fe20000010868 */
[----:B------:R-:W-:-:S01]  /*bce0*/  FFMA.FTZ R195, R14, R10, -R104 ;  /* 0x0000000a0ec37223 */ /* 0x000fc20000010868 */
[-CC-:B------:R-:W-:Y:S01]  /*bcf0*/  FFMA.FTZ R14, R18, R10.reuse, -R104.reuse ;  /* 0x0000000a120e7223 */ /* 0x180fe20000010868 */
[----:B0-----:R-:W-:Y:S01]  /*bd00*/  FMNMX.FTZ R13, R94, R13, !PT ;  /* 0x0000000d5e0d7209 */ /* 0x001fe20007810000 */
[-CC-:B------:R-:W-:Y:S01]  /*bd10*/  FFMA.FTZ R19, R19, R10.reuse, -R104.reuse ;  /* 0x0000000a13137223 */ /* 0x180fe20000010868 */
[----:B------:R-:W-:-:S01]  /*bd20*/  FFMA.FTZ R18, R22, R10, -R104 ;  /* 0x0000000a16127223 */ /* 0x000fc20000010868 */
[----:B------:R-:W-:Y:S01]  /*bd30*/  MUFU.EX2 R6, R6 ;  /* 0x0000000600067308 */ /* 0x000fe20000000800 */
[----:B------:R-:W-:-:S01]  /*bd40*/  FFMA.FTZ R12, R23, R10, -R104 ;  /* 0x0000000a170c7223 */ /* 0x000fc20000010868 */
[C---:B------:R-:W-:Y:S01]  /*bd50*/  FADD.FTZ R183, -R13.reuse, R8 ;  /* 0x000000080db77221 */ /* 0x040fe20000010100 */
[----:B------:R-:W-:-:S01]  /*bd60*/  FFMA.FTZ R20, R13, R10, -8 ;  /* 0xc10000000d147423 */ /* 0x000fc2000001000a */
[-CC-:B------:R-:W-:Y:S01]  /*bd70*/  FFMA.FTZ R8, R21, R10.reuse, -R104.reuse ;  /* 0x0000000a15087223 */ /* 0x180fe20000010868 */
[----:B------:R-:W-:-:S01]  /*bd80*/  FFMA.FTZ R94, R175, R10, -R104 ;  /* 0x0000000aaf5e7223 */ /* 0x000fc20000010868 */
[-C--:B------:R-:W-:Y:S01]  /*bd90*/  FMUL.FTZ R183, R183, R10.reuse ;  /* 0x0000000ab7b77220 */ /* 0x080fe20000410000 */
[----:B------:R-:W-:-:S01]  /*bda0*/  FFMA.FTZ R22, R9, R10, -R20 ;  /* 0x0000000a09167223 */ /* 0x000fc20000010814 */
[-CC-:B------:R-:W-:Y:S01]  /*bdb0*/  FFMA.FTZ R9, R15, R10.reuse, -R20.reuse ;  /* 0x0000000a0f097223 */ /* 0x180fe20000010814 */
[----:B------:R-:W0:Y:S01]  /*bdc0*/  MUFU.EX2 R19, R19 ;  /* 0x0000001300137308 */ /* 0x000e220000000800 */
[----:B------:R-:W-:-:S01]  /*bdd0*/  FFMA.FTZ R15, R155, R10, -R20 ;  /* 0x0000000a9b0f7223 */ /* 0x000fc20000010814 */
[-CC-:B------:R-:W-:Y:S01]  /*bde0*/  FFMA.FTZ R175, R199, R10.reuse, -R104.reuse ;  /* 0x0000000ac7af7223 */ /* 0x180fe20000010868 */
[----:B------:R-:W-:-:S01]  /*bdf0*/  FFMA.FTZ R21, R153, R10, -R104 ;  /* 0x0000000a99157223 */ /* 0x000fc20000010868 */
[-C--:B------:R-:W-:Y:S01]  /*be00*/  FFMA.FTZ R199, R88, R10.reuse, -R104 ;  /* 0x0000000a58c77223 */ /* 0x080fe20000010868 */
        /* <DEDUP_REMOVED lines=20> */
[----:B------:R-:W-:-:S01]  /*bf50*/  FFMA.FTZ R185, R211, R10, -R104 ;  /* 0x0000000ad3b97223 */ /* 0x000fc20000010868 */
[-CC-:B------:R-:W-:Y:S01]  /*bf60*/  FFMA.FTZ R114, R213, R10.reuse, -R104.reuse ;  /* 0x0000000ad5727223 */ /* 0x180fe20000010868 */
[----:B------:R-:W-:-:S01]  /*bf70*/  FFMA.FTZ R187, R215, R10, -R104 ;  /* 0x0000000ad7bb7223 */ /* 0x000fc20000010868 */
[-CC-:B------:R-:W-:Y:S01]  /*bf80*/  FFMA.FTZ R116, R217, R10.reuse, -R104.reuse ;  /* 0x0000000ad9747223 */ /* 0x180fe20000010868 */
[----:B------:R-:W-:-:S01]  /*bf90*/  FFMA.FTZ R189, R219, R10, -R104 ;  /* 0x0000000adbbd7223 */ /* 0x000fc20000010868 */
[-CC-:B------:R-:W-:Y:S01]  /*bfa0*/  FFMA.FTZ R118, R221, R10.reuse, -R104.reuse ;  /* 0x0000000add767223 */ /* 0x180fe20000010868 */
[----:B------:R-:W-:-:S01]  /*bfb0*/  FFMA.FTZ R191, R223, R10, -R104 ;  /* 0x0000000adfbf7223 */ /* 0x000fc20000010868 */
[----:B------:R-:W4:Y:S01]  /*bfc0*/  MUFU.EX2 R9, R9 ;  /* 0x0000000900097308 */ /* 0x000f220000000800 */
[----:B------:R-:W-:-:S01]  /*bfd0*/  FFMA.FTZ R120, R225, R10, -R104 ;  /* 0x0000000ae1787223 */ /* 0x000fc20000010868 */
[-CC-:B------:R-:W-:Y:S01]  /*bfe0*/  FFMA.FTZ R193, R227, R10.reuse, -R104.reuse ;  /* 0x0000000ae3c17223 */ /* 0x180fe20000010868 */
[----:B------:R-:W-:-:S01]  /*bff0*/  FFMA.FTZ R122, R229, R10, -R104 ;  /* 0x0000000ae57a7223 */ /* 0x000fc20000010868 */
[-CC-:B------:R-:W-:Y:S01]  /*c000*/  FFMA.FTZ R104, R169, R10.reuse, -R20.reuse ;  /* 0x0000000aa9687223 */ /* 0x180fe20000010814 */
[----:B------:R-:W-:-:S01]  /*c010*/  FFMA.FTZ R155, R163, R10, -R20 ;  /* 0x0000000aa39b7223 */ /* 0x000fc20000010814 */
[----:B0-----:R-:W-:Y:S01]  /*c020*/  FFMA.FTZ R5, R6, R5, R19 ;  /* 0x0000000506057223 */ /* 0x001fe20000010013 */
[----:B-1----:R-:W-:-:S01]  /*c030*/  FFMA.FTZ R4, R183, R4, R22 ;  /* 0x00000004b7047223 */ /* 0x002fc20000010016 */
[----:B------:R-:W0:Y:S01]  /*c040*/  MUFU.EX2 R12, R12 ;  /* 0x0000000c000c7308 */ /* 0x000e220000000800 */
[----:B------:R-:W-:-:S01]  /*c050*/  FFMA.FTZ R124, R173, R10, -R20 ;  /* 0x0000000aad7c7223 */ /* 0x000fc20000010814 */
[----:B---3--:R-:W-:Y:S01]  /*c060*/  FADD.FTZ R5, R8, R5 ;  /* 0x0000000508057221 */ /* 0x008fe20000010000 */
[----:B------:R-:W-:-:S01]  /*c070*/  FFMA.FTZ R157, R167, R10, -R20 ;  /* 0x0000000aa79d7223 */ /* 0x000fc20000010814 */
[-CC-:B------:R-:W-:Y:S01]  /*c080*/  FFMA.FTZ R126, R177, R10.reuse, -R20.reuse ;  /* 0x0000000ab17e7223 */ /* 0x180fe20000010814 */
[----:B------:R-:W-:-:S01]  /*c090*/  FFMA.FTZ R134, R123, R10, -R20 ;  /* 0x0000000a7b867223 */ /* 0x000fc20000010814 */
[-CC-:B------:R-:W-:Y:S01]  /*c0a0*/  FFMA.FTZ R139, R139, R10.reuse, -R20.reuse ;  /* 0x0000000a8b8b7223 */ /* 0x180fe20000010814 */
[----:B------:R-:W-:-:S01]  /*c0b0*/  FFMA.FTZ R123, R125, R10, -R20 ;  /* 0x0000000a7d7b7223 */ /* 0x000fc20000010814 */
[----:B------:R-:W1:Y:S01]  /*c0c0*/  MUFU.EX2 R15, R15 ;  /* 0x0000000f000f7308 */ /* 0x000e620000000800 */
[----:B----4-:R-:W-:-:S01]  /*c0d0*/  FADD.FTZ R4, R9, R4 ;  /* 0x0000000409047221 */ /* 0x010fc20000010000 */
[-CC-:B------:R-:W-:Y:S01]  /*c0e0*/  FFMA.FTZ R125, R129, R10.reuse, -R20.reuse ;  /* 0x0000000a817d7223 */ /* 0x180fe20000010814 */
[----:B------:R-:W-:-:S01]  /*c0f0*/  FFMA.FTZ R128, R141, R10, -R20 ;  /* 0x0000000a8d807223 */ /* 0x000fc20000010814 */
[-CC-:B------:R-:W-:Y:S01]  /*c100*/  FFMA.FTZ R141, R143, R10.reuse, -R20.reuse ;  /* 0x0000000a8f8d7223 */ /* 0x180fe20000010814 */
[----:B------:R-:W-:-:S01]  /*c110*/  FFMA.FTZ R130, R145, R10, -R20 ;  /* 0x0000000a91827223 */ /* 0x000fc20000010814 */
[-CC-:B------:R-:W-:Y:S01]  /*c120*/  FFMA.FTZ R143, R147, R10.reuse, -R20.reuse ;  /* 0x0000000a938f7223 */ /* 0x180fe20000010814 */
[----:B------:R-:W-:-:S01]  /*c130*/  FFMA.FTZ R132, R149, R10, -R20 ;  /* 0x0000000a95847223 */ /* 0x000fc20000010814 */
[----:B------:R-:W3:Y:S01]  /*c140*/  MUFU.EX2 R21, R21 ;  /* 0x0000001500157308 */ /* 0x000ee20000000800 */
        /* <DEDUP_REMOVED lines=16> */
[----:B---3--:R-:W-:-:S01]  /*c250*/  FADD.FTZ R142, R21, R142 ;  /* 0x0000008e158e7221 */ /* 0x008fc20000010000 */
[-CC-:B------:R-:W-:Y:S01]  /*c260*/  FFMA.FTZ R99, R99, R10.reuse, -R20.reuse ;  /* 0x0000000a63637223 */ /* 0x180fe20000010814 */
[----:B------:R-:W-:-:S05]  /*c270*/  FFMA.FTZ R101, R101, R10, -R20 ;  /* 0x0000000a65657223 */ /* 0x000fca0000010814 */
[----:B------:R-:W3:Y:S01]  /*c280*/  MUFU.EX2 R104, R104 ;  /* 0x0000006800687308 */ /* 0x000ee20000000800 */
[----:B0-----:R-:W-:-:S07]  /*c290*/  FADD.FTZ R5, R88, R5 ;  /* 0x0000000558057221 */ /* 0x001fce0000010000 */
[----:B------:R-:W0:Y:S01]  /*c2a0*/  MUFU.EX2 R90, R90 ;  /* 0x0000005a005a7308 */ /* 0x000e220000000800 */
[----:B-1----:R-:W-:-:S01]  /*c2b0*/  FADD.FTZ R129, R23, R142 ;  /* 0x0000008e17817221 */ /* 0x002fc20000010000 */
[-CC-:B------:R-:W-:Y:S01]  /*c2c0*/  FFMA.FTZ R142, R107, R10.reuse, -R20.reuse ;  /* 0x0000000a6b8e7223 */ /* 0x180fe20000010814 */
[----:B------:R-:W-:-:S05]  /*c2d0*/  FFMA.FTZ R107, R109, R10, -R20 ;  /* 0x0000000a6d6b7223 */ /* 0x000fca0000010814 */
        /* <DEDUP_REMOVED lines=22> */
[----:B------:R-:W-:-:S06]  /*c440*/  FFMA.FTZ R144, R111, R10, -R20 ;  /* 0x0000000a6f907223 */ /* 0x000fcc0000010814 */
[----:B------:R-:W0:Y:S01]  /*c450*/  MUFU.EX2 R159, R159 ;  /* 0x0000009f009f7308 */ /* 0x000e220000000800 */
[----:B-1----:R-:W-:-:S07]  /*c460*/  FADD.FTZ R4, R96, R5 ;  /* 0x0000000560047221 */ /* 0x002fce0000010000 */
[----:B------:R-:W1:Y:S01]  /*c470*/  MUFU.EX2 R141, R141 ;  /* 0x0000008d008d7308 */ /* 0x000e620000000800 */
[----:B---3--:R-:W-:-:S01]  /*c480*/  FADD.FTZ R146, R128, R109 ;  /* 0x0000006d80927221 */ /* 0x008fc20000010000 */
[----:B------:R-:W-:-:S06]  /*c490*/  FFMA.FTZ R109, R113, R10, -R20 ;  /* 0x0000000a716d7223 */ /* 0x000fcc0000010814 */
        /* <DEDUP_REMOVED lines=16> */
[----:B-1----:R-:W-:-:S01]  /*c5a0*/  FADD.FTZ R148, R132, R111 ;  /* 0x0000006f84947221 */ /* 0x002fc20000010000 */
[----:B------:R-:W-:-:S06]  /*c5b0*/  FFMA.FTZ R111, R117, R10, -R20 ;  /* 0x0000000a756f7223 */ /* 0x000fcc0000010814 */
        /* <DEDUP_REMOVED lines=26> */
[-CC-:B------:R-:W-:Y:S01]  /*c760*/  FFMA.FTZ R148, R91, R10.reuse, -R20.reuse ;  /* 0x0000000a5b947223 */ /* 0x180fe20000010814 */
[----:B------:R-:W-:-:S05]  /*c770*/  FFMA.FTZ R20, R103, R10, -R20 ;  /* 0x0000000a67147223 */ /* 0x000fca0000010814 */
        /* <DEDUP_REMOVED lines=69> */
[----:B-1----:R-:W-:-:S01]  /*cbd0*/  FADD.FTZ R91, R160, R5 ;  /* 0x00000005a05b7221 */ /* 0x002fc20000010000 */
[----:B---3--:R-:W-:-:S03]  /*cbe0*/  FADD.FTZ R5, R199, R4 ;  /* 0x00000004c7057221 */ /* 0x008fc60000010000 */
[----:B0-----:R-:W-:Y:S01]  /*cbf0*/  FADD.FTZ R4, R93, R91 ;  /* 0x0000005b5d047221 */ /* 0x001fe20000010000 */
[----:B------:R-:W-:Y:S06]  /*cc00*/  @!P0 BRA `(.L_x_2267) ;  /* 0x0000000000048947 */ /* 0x000fec0003800000 */
[----:B------:R-:W-:Y:S01]  /*cc10*/  BPT.TRAP 0x1 ;  /* 0x000000040000795c */ /* 0x000fe20000300000 */
.L_x_2267:
        /* <DEDUP_REMOVED lines=12> */
[----:B------:R-:W-:Y:S01]  /*cce0*/  FMUL.FTZ R24, R24, R6 ;  /* 0x0000000618187220 */ /* 0x000fe20000410000 */
[----:B------:R-:W-:Y:S01]  /*ccf0*/  F2FP.SATFINITE.E4M3.F32.PACK_AB_MERGE_C R114, R187, R114, RZ ;  /* 0x00000072bb72723e */ /* 0x000fe200048070ff */
[----:B------:R-:W-:Y:S01]  /*cd00*/  FMUL.FTZ R25, R25, R6 ;  /* 0x0000000619197220 */ /* 0x000fe20000410000 */
[----:B------:R-:W-:Y:S01]  /*cd10*/  F2FP.SATFINITE.E4M3.F32.PACK_AB_MERGE_C R15, R9, R22, R15 ;  /* 0x00000016090f723e */ /* 0x000fe2000480700f */
[----:B------:R-:W-:Y:S01]  /*cd20*/  FMUL.FTZ R28, R28, R6 ;  /* 0x000000061c1c7220 */ /* 0x000fe20000410000 */
[----:B------:R-:W-:Y:S01]  /*cd30*/  F2FP.SATFINITE.E4M3.F32.PACK_AB_MERGE_C R132, R143, R130, R132 ;  /* 0x000000828f84723e */ /* 0x000fe20004807084 */
[----:B------:R-:W-:Y:S01]  /*cd40*/  SYNCS.ARRIVE.TRANS64.RED.A1T0 RZ, [UR7], RZ ;  /* 0x000000ffffff79a7 */ /* 0x000fe20008100407 */
[----:B------:R-:W-:Y:S01]  /*cd50*/  F2FP.SATFINITE.E4M3.F32.PACK_AB_MERGE_C R92, R153, R92, RZ ;  /* 0x0000005c995c723e */ /* 0x000fe200048070ff */
[----:B------:R-:W-:Y:S01]  /*cd60*/  UMOV UR7, UR4 ;  /* 0x0000000400077c82 */ /* 0x000fe20008000000 */
        /* <DEDUP_REMOVED lines=95> */
[----:B------:R-:W-:Y:S01]  /*d360*/  F2FP.SATFINITE.E4M3.F32.PACK_AB_MERGE_C R171, R158, R156, R21 ;  /* 0x0000009c9eab723e */ /* 0x000fe20004807015 */
[----:B------:R-:W-:Y:S06]  /*d370*/  @P1 BRA `(.L_x_2268) ;  /* 0xffffffc8005c1947 */ /* 0x000fec000383ffff */
.L_x_2257:
[----:B------:R-:W-:Y:S06]  /*d380*/  BAR.ARV 0x8, 0x180 ;  /* 0x0206000000007b1d */ /* 0x000fec0000002000 */
[----:B------:R-:W-:Y:S05]  /*d390*/  @!P0 BRA `(.L_x_2269) ;  /* 0x0000000000048947 */ /* 0x000fea0003800000 */
[----:B------:R-:W-:Y:S01]  /*d3a0*/  BPT.TRAP 0x1 ;  /* 0x000000040000795c */ /* 0x000fe20000300000 */
.L_x_2269:
[----:B------:R-:W-:Y:S01]  /*d3b0*/  ULEA UR9, UR4, UR38, 0x3 ;  /* 0x0000002604097291 */ /* 0x000fe2000f8e183f */
[----:B------:R-:W-:-:S05]  /*d3c0*/  IMAD.U32 R0, RZ, RZ, UR5 ;  /* 0x00000005ff007e24 */ /* 0x000fca000f8e00ff */
[----:B------:R-:W-:-:S04]  /*d3d0*/  SHF.L.U32 R0, R0, 0x1f, RZ ;  /* 0x0000001f00007819 */ /* 0x000fc800000006ff */
[----:B------:R0:W1:Y:S01]  /*d3e0*/  SYNCS.PHASECHK.TRANS64.TRYWAIT P1, [UR9+0x29850], R0 ;  /* 0x02985000ff0075a7 */ /* 0x0000620008020149 */
[----:B------:R-:W-:Y:S05]  /*d3f0*/  @!P0 BRA `(.L_x_2270) ;  /* 0x0000000000048947 */ /* 0x000fea0003800000 */
[----:B------:R-:W-:Y:S01]  /*d400*/  BPT.TRAP 0x1 ;  /* 0x000000040000795c */ /* 0x000fe20000300000 */
.L_x_2270:
[----:B-1----:R-:W-:Y:S05]  /*d410*/  @P1 BRA `(.L_x_2271) ;  /* 0x0000000000081947 */ /* 0x002fea0003800000 */
[----:B------:R-:W1:Y:S02]  /*d420*/  SYNCS.PHASECHK.TRANS64.TRYWAIT P1, [UR9+0x29850], R0 ;  /* 0x02985000ff0075a7 */ /* 0x000e640008020149 */
[----:B-1----:R-:W-:Y:S05]  /*d430*/  @!P1 BRA `(.L_x_2272) ;  /* 0x0000007c007c9947 */ /* 0x002fea0003800000 */
.L_x_2271:
[----:B------:R-:W-:Y:S01]  /*d440*/  UIADD3 UR38, UR38, 0x400, URZ ;  /* 0x0000040026267890 */ /* 0x000fe2000fffe03f */
[----:B------:R-:W-:Y:S01]  /*d450*/  WARPGROUP.ARRIVE ;  /* 0x00000000000079c5 */ /* 0x000fe20000000000 */
[----:B------:R-:W-:-:S05]  /*d460*/  UMOV UR7, 0xc0000010 ;  /* 0xc000001000077882 */ /* 0x000fca0000000000 */
[----:B------:R-:W3:Y:S01]  /*d470*/  S2UR UR5, SR_CTAID.Z ;  /* 0x00000000000579c3 */ /* 0x000ee20000002700 */
[----:B------:R-:W-:Y:S01]  /*d480*/  USHF.R.U32.HI UR38, URZ, 0x4, UR38 ;  /* 0x000000043f267899 */ /* 0x000fe20008011626 */
[----:B------:R-:W-:Y:S01]  /*d490*/  IMAD.MOV.U32 R6, RZ, RZ, 0x3f800000 ;  /* 0x3f800000ff067424 */ /* 0x000fe200078e00ff */
[----:B------:R-:W-:Y:S02]  /*d4a0*/  ULDC.64 UR10, c[0x0][0x9a0] ;  /* 0x00026800000a7ab9 */ /* 0x000fe40000000a00 */
[----:B------:R-:W-:Y:S02]  /*d4b0*/  ULOP3.LUT UR38, UR38, 0x3fff, URZ, 0xc0, !UPT ;  /* 0x00003fff26267892 */ /* 0x000fe4000f8ec03f */
[----:B------:R-:W-:Y:S01]  /*d4c0*/  UISETP.NE.U32.AND UP0, UPT, UR10, URZ, UPT ;  /* 0x0000003f0a00728c */ /* 0x000fe2000bf05070 */
[----:B------:R-:W4:Y:S01]  /*d4d0*/  S2UR UR14, SR_CTAID.Z ;  /* 0x00000000000e79c3 */ /* 0x000f220000002700 */
[----:B------:R-:W-:Y:S02]  /*d4e0*/  ULOP3.LUT UR8, UR38, 0x10000, URZ, 0xfc, !UPT ;  /* 0x0001000026087892 */ /* 0x000fe4000f8efc3f */
[----:B------:R-:W-:-:S02]  /*d4f0*/  UISETP.NE.AND.EX UP0, UPT, UR11, URZ, UPT, UP0 ;  /* 0x0000003f0b00728c */ /* 0x000fc4000bf05300 */
[----:B------:R-:W-:-:S04]  /*d500*/  UIMAD UR8, UR4, 0x500, UR8 ;  /* 0x00000500040878a4 */ /* 0x000fc8000f8e0208 */
[----:B------:R-:W-:Y:S01]  /*d510*/  UIADD3 UR4, UR8, 0x100, URZ ;  /* 0x0000010008047890 */ /* 0x000fe2000fffe03f */
[----:B------:R-:W-:Y:S02]  /*d520*/  PLOP3.LUT P1, PT, PT, PT, UP0, 0x80, 0x0 ;  /* 0x000000000000781c */ /* 0x000fe40003f2f008 */
[----:B------:R-:W-:-:S06]  /*d530*/  UMOV UR6, UR8 ;  /* 0x0000000800067c82 */ /* 0x000fcc0008000000 */
[----:B---3--:R-:W-:Y:S01]  /*d540*/  QGMMA.64x128x32.F32.E4M3.E4M3 R24, R184, gdesc[UR4], R24, gsb0 ;  /* 0x01e00004b8187df3 */ /* 0x008fe20008000818 */
[----:B------:R-:W-:Y:S01]  /*d550*/  UMOV UR7, 0xc0000010 ;  /* 0xc000001000077882 */ /* 0x000fe20000000000 */
[----:B------:R-:W-:Y:S01]  /*d560*/  UMOV UR6, UR4 ;  /* 0x0000000400067c82 */ /* 0x000fe20008000000 */
[----:B------:R-:W-:Y:S01]  /*d570*/  USHF.R.S32.HI UR5, URZ, 0x1f, UR5 ;  /* 0x0000001f3f057899 */ /* 0x000fe20008011405 */
[----:B------:R-:W-:Y:S01]  /*d580*/  @UP0 ULDC.64 UR12, c[0x0][0x9c8] ;  /* 0x00027200000c0ab9 */ /* 0x000fe20000000a00 */
[----:B------:R-:W-:Y:S02]  /*d590*/  WARPGROUP.DEPBAR.LE gsb0, 0x0 ;  /* 0x00008000000079c5 */ /* 0x000fe40000010000 */
[----:B------:R-:W-:-:S06]  /*d5a0*/  WARPGROUP.ARRIVE ;  /* 0x00000000000079c5 */ /* 0x000fcc0000000000 */
[----:B------:R-:W-:Y:S01]  /*d5b0*/  QGMMA.64x128x32.F32.E4M3.E4M3 R24, R180, gdesc[UR4], R24, gsb0 ;  /* 0x01e00004b4187df3 */ /* 0x000fe20008000818 */
[----:B------:R-:W-:Y:S02]  /*d5c0*/  @UP0 UIMAD UR6, UR5, UR12, URZ ;  /* 0x0000000c050602a4 */ /* 0x000fe4000f8e023f */
[----:B----4-:R-:W-:Y:S02]  /*d5d0*/  @UP0 UIMAD.WIDE.U32 UR4, UR14, UR12, URZ ;  /* 0x0000000c0e0402a5 */ /* 0x010fe4000f8e003f */
[----:B------:R-:W-:Y:S02]  /*d5e0*/  @UP0 UIMAD UR6, UR14, UR13, UR6 ;  /* 0x0000000d0e0602a4 */ /* 0x000fe4000f8e0206 */
[----:B------:R-:W-:Y:S01]  /*d5f0*/  @UP0 USHF.R.S32.HI UR7, URZ, 0x1f, UR57 ;  /* 0x0000001f3f070899 */ /* 0x000fe20008011439 */
[----:B------:R-:W-:Y:S01]  /*d600*/  @UP0 ULDC.64 UR12, c[0x0][0x9d0] ;  /* 0x00027400000c0ab9 */ /* 0x000fe20000000a00 */
[----:B------:R-:W-:Y:S02]  /*d610*/  @UP0 UIADD3 UR5, UR5, UR6, URZ ;  /* 0x0000000605050290 */ /* 0x000fe4000fffe03f */
[----:B------:R-:W-:-:S02]  /*d620*/  @UP0 UIMAD UR6, UR7, UR12, URZ ;  /* 0x0000000c070602a4 */ /* 0x000fc4000f8e023f */
[----:B------:R-:W-:Y:S02]  /*d630*/  @UP0 UIMAD.WIDE.U32 UR4, UR57, UR12, UR4 ;  /* 0x0000000c390402a5 */ /* 0x000fe4000f8e0004 */
[----:B------:R-:W-:-:S04]  /*d640*/  @UP0 UIMAD UR6, UR57, UR13, UR6 ;  /* 0x0000000d390602a4 */ /* 0x000fc8000f8e0206 */
[----:B------:R-:W-:Y:S02]  /*d650*/  @UP0 UIADD3 UR5, UR5, UR6, URZ ;  /* 0x0000000605050290 */ /* 0x000fe4000fffe03f */
[----:B------:R-:W-:-:S04]  /*d660*/  @UP0 ULEA UR6, UP1, UR4, UR10, 0x2 ;  /* 0x0000000a04060291 */ /* 0x000fc8000f82103f */
[----:B------:R-:W-:Y:S02]  /*d670*/  @UP0 ULEA.HI.X UR7, UR4, UR11, UR5, 0x2, UP1 ;  /* 0x0000000b04070291 */ /* 0x000fe400088f1405 */
[----:B------:R-:W-:Y:S01]  /*d680*/  UIADD3 UR4, UR8, 0x200, URZ ;  /* 0x0000020008047890 */ /* 0x000fe2000fffe03f */
[----:B------:R-:W-:-:S03]  /*d690*/  IMAD.U32 R2, RZ, RZ, UR6 ;  /* 0x00000006ff027e24 */ /* 0x000fc6000f8e00ff */
[----:B-1----:R-:W-:Y:S01]  /*d6a0*/  IMAD.U32 R3, RZ, RZ, UR7 ;  /* 0x00000007ff037e24 */ /* 0x002fe2000f8e00ff */
        /* <DEDUP_REMOVED lines=10> */
[----:B0-----:R-:W0:Y:S04]  /*d750*/  SHFL.BFLY PT, R0, R5, 0x2, 0x1f ;  /* 0x0c401f0005007f89 */ /* 0x001e2800000e0000 */
[----:B------:R-:W4:Y:S01]  /*d760*/  SHFL.BFLY PT, R7, R4, 0x2, 0x1f ;  /* 0x0c401f0004077f89 */ /* 0x000f2200000e0000 */
[----:B------:R-:W-:Y:S02]  /*d770*/  WARPGROUP.DEPBAR.LE gsb0, 0x0 ;  /* 0x00008000000079c5 */ /* 0x000fe40000010000 */
[----:B------:R-:W-:-:S06]  /*d780*/  WARPGROUP.ARRIVE ;  /* 0x00000000000079c5 */ /* 0x000fcc0000000000 */
[----:B------:R-:W-:Y:S01]  /*d790*/  QGMMA.64x128x32.F32.E4M3.E4M3 R24, R172, gdesc[UR4], R24, gsb0 ;  /* 0x01e00004ac187df3 */ /* 0x000fe20008000818 */
[----:B------:R-:W-:Y:S01]  /*d7a0*/  UMOV UR6, UR8 ;  /* 0x0000000800067c82 */ /* 0x000fe20008000000 */
[----:B------:R-:W-:Y:S01]  /*d7b0*/  UMOV UR7, 0xc0000010 ;  /* 0xc000001000077882 */ /* 0x000fe20000000000 */
[----:B0-----:R-:W-:Y:S01]  /*d7c0*/  FADD.FTZ R0, R0, R5 ;  /* 0x0000000500007221 */ /* 0x001fe20000010000 */
[----:B----4-:R-:W-:-:S04]  /*d7d0*/  FADD.FTZ R7, R7, R4 ;  /* 0x0000000407077221 */ /* 0x010fc80000010000 */
[----:B-1----:R-:W0:Y:S04]  /*d7e0*/  SHFL.BFLY PT, R3, R0, 0x1, 0x1f ;  /* 0x0c201f0000037f89 */ /* 0x002e2800000e0000 */
[----:B------:R-:W1:Y:S01]  /*d7f0*/  SHFL.BFLY PT, R2, R7, 0x1, 0x1f ;  /* 0x0c201f0007027f89 */ /* 0x000e6200000e0000 */
[----:B0-----:R-:W-:Y:S01]  /*d800*/  FADD.FTZ R9, R0, R3 ;  /* 0x0000000300097221 */ /* 0x001fe20000010000 */
[----:B-1----:R-:W-:-:S04]  /*d810*/  FADD.FTZ R12, R7, R2 ;  /* 0x00000002070c7221 */ /* 0x002fc80000010000 */
[C---:B------:R-:W-:Y:S01]  /*d820*/  FSETP.NE.FTZ.AND P1, PT, R9.reuse, RZ, PT ;  /* 0x000000ff0900720b */ /* 0x040fe20003f35000 */
[----:B------:R-:W-:Y:S01]  /*d830*/  FMUL.FTZ R14, R9, 0.00390625 ;  /* 0x3b800000090e7820 */ /* 0x000fe20000410000 */
[----:B------:R-:W-:Y:S01]  /*d840*/  FMUL.FTZ R15, R12, 0.00390625 ;  /* 0x3b8000000c0f7820 */ /* 0x000fe20000410000 */
[----:B------:R-:W-:-:S03]  /*d850*/  IMAD.MOV.U32 R3, RZ, RZ, RZ ;  /* 0x000000ffff037224 */ /* 0x000fc600078e00ff */
[----:B------:R-:W-:Y:S02]  /*d860*/  FSETP.NE.FTZ.AND P2, PT, R14, RZ, PT ;  /* 0x000000ff0e00720b */ /* 0x000fe40003f55000 */
[----:B------:R-:W-:-:S05]  /*d870*/  FSETP.NE.FTZ.AND P3, PT, R15, RZ, PT ;  /* 0x000000ff0f00720b */ /* 0x000fca0003f75000 */
[----:B------:R-:W-:Y:S01]  /*d880*/  @P1 MUFU.RCP R3, R9 ;  /* 0x0000000900031308 */ /* 0x000fe20000001000 */
[----:B------:R-:W-:Y:S02]  /*d890*/  FSETP.NE.FTZ.AND P1, PT, R12, RZ, PT ;  /* 0x000000ff0c00720b */ /* 0x000fe40003f35000 */
[----:B------:R-:W-:Y:S01]  /*d8a0*/  MOV R7, RZ ;  /* 0x000000ff00077202 */ /* 0x000fe20000000f00 */
[----:B------:R-:W-:Y:S02]  /*d8b0*/  WARPGROUP.DEPBAR.LE gsb0, 0x0 ;  /* 0x00008000000079c5 */ /* 0x000fe40000010000 */
[----:B------:R-:W-:-:S06]  /*d8c0*/  WARPGROUP.ARRIVE ;  /* 0x00000000000079c5 */ /* 0x000fcc0000000000 */
[----:B------:R-:W-:Y:S01]  /*d8d0*/  QGMMA.64x128x32.F32.E4M3.E4M3 R24, R168, gdesc[UR4], R24, gsb0 ;  /* 0x01e00004a8187df3 */ /* 0x000fe20008000818 */
[----:B------:R-:W0:Y:S08]  /*d8e0*/  @P2 MUFU.LG2 R5, R14 ;  /* 0x0000000e00052308 */ /* 0x000e300000000c00 */
[----:B------:R-:W1:Y:S08]  /*d8f0*/  @P3 MUFU.LG2 R8, R15 ;  /* 0x0000000f00083308 */ /* 0x000e700000000c00 */
[----:B------:R-:W4:Y:S01]  /*d900*/  @P1 MUFU.RCP R7, R12 ;  /* 0x0000000c00071308 */ /* 0x000f220000001000 */
[C---:B------:R-:W-:Y:S01]  /*d910*/  @P2 FMUL.FTZ R4, R10.reuse, 0.69314718246459960938 ;  /* 0x3f3172180a042820 */ /* 0x040fe20000410000 */
[----:B------:R-:W-:Y:S01]  /*d920*/  @P3 FMUL.FTZ R19, R10, 0.69314718246459960938 ;  /* 0x3f3172180a133820 */ /* 0x000fe20000410000 */
[----:B0-----:R-:W-:Y:S01]  /*d930*/  @P2 FMUL.FTZ R5, R5, 0.69314718246459960938 ;  /* 0x3f31721805052820 */ /* 0x001fe20000410000 */
        /* <DEDUP_REMOVED lines=10> */
.L_x_2273:
        /* <DEDUP_REMOVED lines=68> */
.L_x_2237:
        /* <DEDUP_REMOVED lines=11> */
[----:B------:R0:W3:Y:S01]  /*ded0*/  LDG.E.CONSTANT R5, desc[UR36][R4.64] ;  /* 0x0000002404057981 */ /* 0x0000e2000c1e9900 */
[C---:B------:R-:W-:Y:S01]  /*dee0*/  LOP3.LUT P0, R3, R7.reuse, 0x3, RZ, 0xc0, !PT ;  /* 0x0000000307037812 */ /* 0x040fe2000780c0ff */
[----:B------:R-:W-:Y:S01]  /*def0*/  VIADD R7, R7, 0xffffff80 ;  /* 0xffffff8007077836 */ /* 0x000fe20000000000 */
[----:B------:R-:W1:Y:S01]  /*df00*/  S2UR UR12, SR_CTAID.Z ;  /* 0x00000000000c79c3 */ /* 0x000e620000002700 */
[----:B------:R-:W-:Y:S01]  /*df10*/  UIMAD.WIDE.U32 UR4, UR57, UR8, URZ ;  /* 0x00000008390472a5 */ /* 0x000fe2000f8e003f */
[----:B------:R-:W-:Y:S01]  /*df20*/  ISETP.EQ.OR P0, PT, R3, 0x3, !P0 ;  /* 0x000000030300780c */ /* 0x000fe20004702670 */
[----:B------:R-:W-:Y:S01]  /*df30*/  UIMAD UR6, UR7, UR8, URZ ;  /* 0x00000008070672a4 */ /* 0x000fe2000f8e023f */
[----:B------:R-:W-:Y:S01]  /*df40*/  BSSY B0, `(.L_x_2275) ;  /* 0x0000192000007945 */ /* 0x000fe20003800000 */
[----:B------:R-:W-:Y:S01]  /*df50*/  UIMAD UR8, UR7, UR10, URZ ;  /* 0x0000000a070872a4 */ /* 0x000fe2000f8e023f */
[----:B------:R-:W-:Y:S01]  /*df60*/  SEL R6, R24, R25, P0 ;  /* 0x0000001918067207 */ /* 0x000fe20000000000 */
[----:B------:R-:W-:Y:S01]  /*df70*/  UIMAD UR9, UR57, UR9, UR6 ;  /* 0x00000009390972a4 */ /* 0x000fe2000f8e0206 */
[----:B0-----:R-:W-:Y:S01]  /*df80*/  SHF.R.S32.HI R4, RZ, 0x1f, R7 ;  /* 0x0000001fff047819 */ /* 0x001fe20000011407 */
[----:B------:R-:W-:Y:S01]  /*df90*/  UIMAD.WIDE.U32 UR6, UR57, UR10, URZ ;  /* 0x0000000a390672a5 */ /* 0x000fe2000f8e003f */
[----:B------:R-:W-:Y:S01]  /*dfa0*/  SEL R9, R25, R24, P0 ;  /* 0x0000001819097207 */ /* 0x000fe20000000000 */
[----:B------:R-:W-:Y:S01]  /*dfb0*/  UIADD3 UR9, UR5, UR9, URZ ;  /* 0x0000000905097290 */ /* 0x000fe2000fffe03f */
[----:B------:R-:W-:Y:S01]  /*dfc0*/  LEA.HI R3, R4, R7, RZ, 0x7 ;  /* 0x0000000704037211 */ /* 0x000fe200078f38ff */
[----:B------:R-:W-:Y:S01]  /*dfd0*/  UIMAD UR8, UR57, UR11, UR8 ;  /* 0x0000000b390872a4 */ /* 0x000fe2000f8e0208 */
[----:B------:R-:W-:-:S02]  /*dfe0*/  SEL R24, R48, R49, P0 ;  /* 0x0000003130187207 */ /* 0x000fc40000000000 */
[----:B------:R-:W-:Y:S01]  /*dff0*/  SEL R21, R49, R48, P0 ;  /* 0x0000003031157207 */ /* 0x000fe20000000000 */
[----:B------:R-:W-:Y:S01]  /*e000*/  UIADD3 UR8, UR7, UR8, URZ ;  /* 0x0000000807087290 */ /* 0x000fe2000fffe03f */
[----:B------:R-:W-:Y:S02]  /*e010*/  SEL R20, R80, R81, P0 ;  /* 0x0000005150147207 */ /* 0x000fe40000000000 */
[----:B------:R-:W-:Y:S02]  /*e020*/  SEL R91, R81, R80, P0 ;  /* 0x00000050515b7207 */ /* 0x000fe40000000000 */
[----:B------:R-:W-:Y:S02]  /*e030*/  SEL R48, R26, R27, P0 ;  /* 0x0000001b1a307207 */ /* 0x000fe40000000000 */
[----:B------:R-:W-:Y:S01]  /*e040*/  SEL R81, R27, R26, P0 ;  /* 0x0000001a1b517207 */ /* 0x000fe20000000000 */
[----:B-1----:R-:W-:Y:S01]  /*e050*/  USHF.R.S32.HI UR13, URZ, 0x1f, UR12 ;  /* 0x0000001f3f0d7899 */ /* 0x002fe2000801140c */
[----:B------:R-:W-:Y:S01]  /*e060*/  LOP3.LUT R26, R3, 0xffffff80, RZ, 0xc0, !PT ;  /* 0xffffff80031a7812 */ /* 0x000fe200078ec0ff */
[----:B------:R-:W0:Y:S01]  /*e070*/  S2UR UR12, SR_CTAID.Z ;  /* 0x00000000000c79c3 */ /* 0x000e220000002700 */
        /* <DEDUP_REMOVED lines=10> */
[----:B------:R-:W-:Y:S01]  /*e120*/  IMAD.IADD R66, R7, 0x1, -R26 ;  /* 0x0000000107427824 */ /* 0x000fe200078e0a1a */
[----:B------:R-:W-:Y:S02]  /*e130*/  SEL R102, R36, R37, P0 ;  /* 0x0000002524667207 */ /* 0x000fe40000000000 */
[----:B------:R-:W-:Y:S02]  /*e140*/  SEL R109, R37, R36, P0 ;  /* 0x00000024256d7207 */ /* 0x000fe40000000000 */
[----:B------:R-:W-:-:S02]  /*e150*/  SHF.R.S32.HI R13, RZ, 0x1f, R66 ;  /* 0x0000001fff0d7819 */ /* 0x000fc40000011442 */
[----:B------:R-:W-:Y:S02]  /*e160*/  SEL R36, R74, R75, P0 ;  /* 0x0000004b4a247207 */ /* 0x000fe40000000000 */
[----:B------:R-:W-:Y:S02]  /*e170*/  SEL R41, R75, R74, P0 ;  /* 0x0000004a4b297207 */ /* 0x000fe40000000000 */
[----:B------:R-:W1:Y:S01]  /*e180*/  S2R R75, SR_CTAID.X ;  /* 0x00000000004b7919 */ /* 0x000e620000002500 */
[----:B------:R-:W-:Y:S02]  /*e190*/  LEA.HI R4, R4, R7, RZ, 0x2 ;  /* 0x0000000704047211 */ /* 0x000fe400078f10ff */
[----:B------:R-:W-:Y:S02]  /*e1a0*/  LEA.HI R19, R13, R66, RZ, 0x2 ;  /* 0x000000420d137211 */ /* 0x000fe400078f10ff */
[----:B------:R-:W-:Y:S02]  /*e1b0*/  SEL R12, R30, R31, P0 ;  /* 0x0000001f1e0c7207 */ /* 0x000fe40000000000 */
[----:B------:R-:W-:-:S02]  /*e1c0*/  SEL R89, R31, R30, P0 ;  /* 0x0000001e1f597207 */ /* 0x000fc40000000000 */
[----:B------:R-:W-:Y:S02]  /*e1d0*/  LOP3.LUT R30, R4, 0xfffffffc, RZ, 0xc0, !PT ;  /* 0xfffffffc041e7812 */ /* 0x000fe400078ec0ff */
[--C-:B------:R-:W-:Y:S02]  /*e1e0*/  SHF.R.S32.HI R4, RZ, 0x2, R19.reuse ;  /* 0x00000002ff047819 */ /* 0x100fe40000011413 */
[----:B------:R-:W-:Y:S01]  /*e1f0*/  SHF.R.S32.HI R25, RZ, 0x1f, R19 ;  /* 0x0000001fff197819 */ /* 0x000fe20000011413 */
[----:B------:R-:W-:Y:S01]  /*e200*/  IMAD.IADD R30, R7, 0x1, -R30 ;  /* 0x00000001071e7824 */ /* 0x000fe200078e0a1e */
[----:B------:R-:W-:Y:S02]  /*e210*/  SHF.R.S32.HI R26, RZ, 0x7, R3 ;  /* 0x00000007ff1a7819 */ /* 0x000fe40000011403 */
[----:B------:R-:W-:Y:S02]  /*e220*/  LEA.HI R25, R25, R4, RZ, 0x3 ;  /* 0x0000000419197211 */ /* 0x000fe400078f18ff */
[----:B------:R-:W-:-:S02]  /*e230*/  LEA.HI R3, R3, R26, RZ, 0x1 ;  /* 0x0000001a03037211 */ /* 0x000fc400078f08ff */
[----:B------:R-:W-:Y:S02]  /*e240*/  LOP3.LUT R25, R25, 0xfffffff8, RZ, 0xc0, !PT ;  /* 0xfffffff819197812 */ /* 0x000fe400078ec0ff */
[----:B------:R-:W-:Y:S02]  /*e250*/  LEA.HI R13, R13, R66, RZ, 0x5 ;  /* 0x000000420d0d7211 */ /* 0x000fe400078f28ff */
[----:B------:R-:W-:Y:S01]  /*e260*/  LOP3.LUT R3, R3, 0x3fffffe, RZ, 0xc0, !PT ;  /* 0x03fffffe03037812 */ /* 0x000fe200078ec0ff */
[----:B------:R-:W-:Y:S01]  /*e270*/  IMAD.IADD R4, R4, 0x1, -R25 ;  /* 0x0000000104047824 */ /* 0x000fe200078e0a19 */
[----:B------:R-:W-:Y:S02]  /*e280*/  SHF.R.S32.HI R13, RZ, 0x5, R13 ;  /* 0x00000005ff0d7819 */ /* 0x000fe4000001140d */
[----:B------:R-:W-:Y:S01]  /*e290*/  LEA.HI R7, R30, R30, RZ, 0x1 ;  /* 0x0000001e1e077211 */ /* 0x000fe200078f08ff */
[----:B------:R-:W-:Y:S01]  /*e2a0*/  IMAD.IADD R3, R26, 0x1, -R3 ;  /* 0x000000011a037824 */ /* 0x000fe200078e0a03 */
[----:B------:R-:W-:Y:S01]  /*e2b0*/  SEL R92, R68, R69, P0 ;  /* 0x00000045445c7207 */ /* 0x000fe20000000000 */
[----:B------:R-:W-:Y:S01]  /*e2c0*/  IMAD R4, R13, 0x10, R4 ;  /* 0x000000100d047824 */ /* 0x000fe200078e0204 */
[----:B------:R-:W-:-:S02]  /*e2d0*/  SEL R99, R69, R68, P0 ;  /* 0x0000004445637207 */ /* 0x000fc40000000000 */
[----:B------:R-:W-:Y:S01]  /*e2e0*/  SEL R68, R72, R73, P0 ;  /* 0x0000004948447207 */ /* 0x000fe20000000000 */
[----:B------:R-:W-:Y:S01]  /*e2f0*/  IMAD R3, R3, 0x40, R4 ;  /* 0x0000004003037824 */ /* 0x000fe200078e0204 */
[----:B------:R-:W-:Y:S02]  /*e300*/  SEL R69, R73, R72, P0 ;  /* 0x0000004849457207 */ /* 0x000fe40000000000 */
[----:B------:R-:W-:Y:S02]  /*e310*/  SEL R72, R84, R85, P0 ;  /* 0x0000005554487207 */ /* 0x000fe40000000000 */
[----:B------:R-:W-:Y:S02]  /*e320*/  SEL R93, R85, R84, P0 ;  /* 0x00000054555d7207 */ /* 0x000fe40000000000 */
[----:B------:R-:W-:Y:S02]  /*e330*/  LOP3.LUT R7, R7, 0x1ffffffe, RZ, 0xc0, !PT ;  /* 0x1ffffffe07077812 */ /* 0x000fe400078ec0ff */
[----:B------:R-:W-:-:S02]  /*e340*/  SEL R18, R38, R39, P0 ;  /* 0x0000002726127207 */ /* 0x000fc40000000000 */
[----:B------:R-:W-:Y:S02]  /*e350*/  SEL R85, R39, R38, P0 ;  /* 0x0000002627557207 */ /* 0x000fe40000000000 */
[----:B--2---:R-:W-:Y:S02]  /*e360*/  SEL R16, R82, R83, P0 ;  /* 0x0000005352107207 */ /* 0x004fe40000000000 */
[----:B------:R-:W-:Y:S02]  /*e370*/  SEL R39, R83, R82, P0 ;  /* 0x0000005253277207 */ /* 0x000fe40000000000 */
[----:B------:R-:W2:Y:S01]  /*e380*/  LDC R82, c[0x0][0xbe8] ;  /* 0x0002fa00ff527b82 */ /* 0x000ea20000000800 */
[----:B------:R-:W-:Y:S02]  /*e390*/  IADD3 R30, R30, -R7, RZ ;  /* 0x800000071e1e7210 */ /* 0x000fe40007ffe0ff */
[----:B------:R-:W-:Y:S02]  /*e3a0*/  SEL R8, R86, R87, P0 ;  /* 0x0000005756087207 */ /* 0x000fe40000000000 */
[----:B------:R-:W-:Y:S01]  /*e3b0*/  SEL R90, R64, R65, P0 ;  /* 0x00000041405a7207 */ /* 0x000fe20000000000 */
[----:B------:R-:W-:Y:S01]  /*e3c0*/  IMAD R4, R30, 0x8, R3 ;  /* 0x000000081e047824 */ /* 0x000fe200078e0203 */
[----:B------:R-:W-:-:S02]  /*e3d0*/  SEL R97, R65, R64, P0 ;  /* 0x0000004041617207 */ /* 0x000fc40000000000 */
[----:B------:R-:W-:Y:S02]  /*e3e0*/  SEL R87, R87, R86, P0 ;  /* 0x0000005657577207 */ /* 0x000fe40000000000 */
[----:B------:R-:W-:Y:S02]  /*e3f0*/  SEL R64, R42, R43, P0 ;  /* 0x0000002b2a407207 */ /* 0x000fe40000000000 */
[----:B------:R-:W-:Y:S02]  /*e400*/  SEL R11, R43, R42, P0 ;  /* 0x0000002a2b0b7207 */ /* 0x000fe40000000000 */
[----:B------:R-:W-:Y:S02]  /*e410*/  SEL R38, R70, R71, P0 ;  /* 0x0000004746267207 */ /* 0x000fe40000000000 */
[----:B------:R-:W-:Y:S01]  /*e420*/  SEL R43, R71, R70, P0 ;  /* 0x00000046472b7207 */ /* 0x000fe20000000000 */
[C---:B-1----:R-:W-:Y:S01]  /*e430*/  IMAD R70, R75.reuse, 0x80, R3 ;  /* 0x000000804b467824 */ /* 0x042fe200078e0203 */
[----:B------:R-:W-:Y:S01]  /*e440*/  SEL R10, R54, R55, P0 ;  /* 0x00000037360a7207 */ /* 0x000fe20000000000 */
[----:B------:R-:W-:Y:S01]  /*e450*/  IMAD R75, R75, 0x80, R4 ;  /* 0x000000804b4b7824 */ /* 0x000fe200078e0204 */
[----:B------:R-:W-:-:S02]  /*e460*/  SEL R14, R32, R33, P0 ;  /* 0x00000021200e7207 */ /* 0x000fc40000000000 */
[----:B------:R-:W-:Y:S01]  /*e470*/  SEL R15, R33, R32, P0 ;  /* 0x00000020210f7207 */ /* 0x000fe20000000000 */
[----:B------:R-:W-:Y:S01]  /*e480*/  IMAD.U32 R32, RZ, RZ, UR4 ;  /* 0x00000004ff207e24 */ /* 0x000fe2000f8e00ff */
[----:B------:R-:W-:Y:S01]  /*e490*/  SEL R61, R55, R54, P0 ;  /* 0x00000036373d7207 */ /* 0x000fe20000000000 */
[----:B------:R-:W1:Y:S01]  /*e4a0*/  S2UR UR4, SR_CTAID.Y ;  /* 0x00000000000479c3 */ /* 0x000e620000002600 */
[----:B------:R-:W-:Y:S01]  /*e4b0*/  SEL R94, R56, R57, P0 ;  /* 0x00000039385e7207 */ /* 0x000fe20000000000 */
[----:B------:R-:W-:Y:S01]  /*e4c0*/  IMAD.U32 R33, RZ, RZ, UR5 ;  /* 0x00000005ff217e24 */ /* 0x000fe2000f8e00ff */
[----:B------:R-:W-:Y:S01]  /*e4d0*/  SEL R101, R57, R56, P0 ;  /* 0x0000003839657207 */ /* 0x000fe20000000000 */
[----:B------:R-:W-:Y:S01]  /*e4e0*/  IMAD.U32 R33, RZ, RZ, UR9 ;  /* 0x00000009ff217e24 */ /* 0x000fe2000f8e00ff */
[----:B------:R-:W-:Y:S02]  /*e4f0*/  LOP3.LUT R19, R19, 0x7ffffffc, RZ, 0xc0, !PT ;  /* 0x7ffffffc13137812 */ /* 0x000fe400078ec0ff */
[----:B------:R-:W-:-:S02]  /*e500*/  SEL R100, R44, R45, P0 ;  /* 0x0000002d2c647207 */ /* 0x000fc40000000000 */
[----:B------:R-:W-:Y:S01]  /*e510*/  SEL R107, R45, R44, P0 ;  /* 0x0000002c2d6b7207 */ /* 0x000fe20000000000 */
[----:B------:R-:W-:Y:S01]  /*e520*/  IMAD.U32 R45, RZ, RZ, UR7 ;  /* 0x00000007ff2d7e24 */ /* 0x000fe2000f8e00ff */
[----:B------:R-:W-:Y:S01]  /*e530*/  SEL R98, R52, R53, P0 ;  /* 0x0000003534627207 */ /* 0x000fe20000000000 */
[----:B------:R-:W-:Y:S01]  /*e540*/  IMAD.U32 R44, RZ, RZ, UR6 ;  /* 0x00000006ff2c7e24 */ /* 0x000fe2000f8e00ff */
[----:B------:R-:W-:Y:S01]  /*e550*/  SEL R105, R53, R52, P0 ;  /* 0x0000003435697207 */ /* 0x000fe20000000000 */
[----:B------:R-:W-:Y:S01]  /*e560*/  IMAD.U32 R45, RZ, RZ, UR8 ;  /* 0x00000008ff2d7e24 */ /* 0x000fe2000f8e00ff */
[C---:B------:R-:W-:Y:S01]  /*e570*/  LOP3.LUT P1, RZ, R66.reuse, 0x3, RZ, 0xc0, !PT ;  /* 0x0000000342ff7812 */ /* 0x040fe2000782c0ff */
[----:B------:R-:W-:Y:S01]  /*e580*/  IMAD.IADD R66, R66, 0x1, -R19 ;  /* 0x0000000142427824 */ /* 0x000fe200078e0a13 */
[----:B------:R-:W-:Y:S01]  /*e590*/  SEL R88, R76, R77, P0 ;  /* 0x0000004d4c587207 */ /* 0x000fe20000000000 */
[----:B------:R-:W-:Y:S01]  /*e5a0*/  ULDC.64 UR6, c[0x0][0xb48] ;  /* 0x0002d20000067ab9 */ /* 0x000fe20000000a00 */
[----:B------:R-:W-:Y:S01]  /*e5b0*/  SEL R95, R77, R76, P0 ;  /* 0x0000004c4d5f7207 */ /* 0x000fe20000000000 */
[----:B------:R-:W-:Y:S01]  /*e5c0*/  ULDC.64 UR8, c[0x0][0xb28] ;  /* 0x0002ca0000087ab9 */ /* 0x000fe20000000a00 */
[----:B------:R-:W-:-:S02]  /*e5d0*/  SEL R52, R34, R35, P0 ;  /* 0x0000002322347207 */ /* 0x000fc40000000000 */
[----:B------:R-:W-:Y:S02]  /*e5e0*/  SEL R77, R35, R34, P0 ;  /* 0x00000022234d7207 */ /* 0x000fe40000000000 */
[----:B------:R-:W-:Y:S02]  /*e5f0*/  SEL R56, R50, R51, P0 ;  /* 0x0000003332387207 */ /* 0x000fe40000000000 */
[----:B------:R-:W-:Y:S02]  /*e600*/  SEL R65, R51, R50, P0 ;  /* 0x0000003233417207 */ /* 0x000fe40000000000 */
[----:B------:R-:W-:Y:S02]  /*e610*/  SEL R46, R58, R59, P0 ;  /* 0x0000003b3a2e7207 */ /* 0x000fe40000000000 */
[----:B------:R-:W-:Y:S02]  /*e620*/  SEL R57, R59, R58, P0 ;  /* 0x0000003a3b397207 */ /* 0x000fe40000000000 */
[----:B--2---:R-:W-:-:S02]  /*e630*/  ISETP.NE.AND P2, PT, R82, 0x1, PT ;  /* 0x000000015200780c */ /* 0x004fc40003f45270 */
[----:B------:R-:W-:Y:S02]  /*e640*/  SEL R42, R62, R63, P0 ;  /* 0x0000003f3e2a7207 */ /* 0x000fe40000000000 */
[----:B------:R-:W-:Y:S02]  /*e650*/  SEL R28, R78, R79, P0 ;  /* 0x0000004f4e1c7207 */ /* 0x000fe40000000000 */
[----:B------:R-:W-:Y:S02]  /*e660*/  SEL R55, R63, R62, P0 ;  /* 0x0000003e3f377207 */ /* 0x000fe40000000000 */
[----:B------:R-:W-:-:S05]  /*e670*/  SEL R37, R79, R78, P0 ;  /* 0x0000004e4f257207 */ /* 0x000fca0000000000 */
[----:B------:R-:W2:Y:S01]  /*e680*/  @P2 LDC R76, c[0x0][0xbec] ;  /* 0x0002fb00ff4c2b82 */ /* 0x000ea20000000800 */
[----:B---3--:R3:W-:Y:S04]  /*e690*/  SHFL.IDX PT, R49, R12, R5, 0x1c1f ;  /* 0x001c1f050c317589 */ /* 0x0087e800000e0000 */
[----:B------:R-:W-:Y:S04]  /*e6a0*/  SHFL.IDX PT, R3, R8, R5, 0x1c1f ;  /* 0x001c1f0508037589 */ /* 0x000fe800000e0000 */
[----:B------:R-:W-:Y:S01]  /*e6b0*/  SHFL.IDX PT, R6, R6, R5, 0x1c1f ;  /* 0x001c1f0506067589 */ /* 0x000fe200000e0000 */
[----:B---3--:R-:W-:-:S03]  /*e6c0*/  LOP3.LUT R12, R5, 0x2, RZ, 0x3c, !PT ;  /* 0x00000002050c7812 */ /* 0x008fc600078e3cff */
[----:B------:R-:W-:Y:S04]  /*e6d0*/  SHFL.IDX PT, R54, R10, R5, 0x1c1f ;  /* 0x001c1f050a367589 */ /* 0x000fe800000e0000 */
[----:B------:R3:W-:Y:S04]  /*e6e0*/  SHFL.IDX PT, R8, R87, R12, 0x1c1f ;  /* 0x001c1f0c57087589 */ /* 0x0007e800000e0000 */
[----:B------:R-:W-:Y:S04]  /*e6f0*/  SHFL.IDX PT, R9, R9, R12, 0x1c1f ;  /* 0x001c1f0c09097589 */ /* 0x000fe800000e0000 */
[----:B------:R-:W-:Y:S01]  /*e700*/  SHFL.IDX PT, R7, R104, R5, 0x1c1f ;  /* 0x001c1f0568077589 */ /* 0x000fe200000e0000 */
[----:B---3--:R-:W0:Y:S03]  /*e710*/  LDC.64 R86, c[0x0][0xb40] ;  /* 0x0002d000ff567b82 */ /* 0x008e260000000a00 */
        /* <DEDUP_REMOVED lines=22> */
[----:B------:R5:W-:Y:S04]  /*e880*/  SHFL.IDX PT, R51, R90, R5, 0x1c1f ;  /* 0x001c1f055a337589 */ /* 0x000be800000e0000 */
[----:B------:R-:W-:Y:S04]  /*e890*/  SHFL.IDX PT, R58, R97, R12, 0x1c1f ;  /* 0x001c1f0c613a7589 */ /* 0x000fe800000e0000 */
[----:B------:R-:W-:Y:S01]  /*e8a0*/  SHFL.IDX PT, R68, R68, R5, 0x1c1f ;  /* 0x001c1f0544447589 */ /* 0x000fe200000e0000 */
[----:B-----5:R-:W5:Y:S03]  /*e8b0*/  @P2 LDC R90, c[0x0][0xbec] ;  /* 0x0002fb00ff5a2b82 */ /* 0x020f660000000800 */
[----:B------:R-:W-:Y:S04]  /*e8c0*/  SHFL.IDX PT, R69, R69, R12, 0x1c1f ;  /* 0x001c1f0c45457589 */ /* 0x000fe800000e0000 */
[----:B------:R1:W-:Y:S04]  /*e8d0*/  SHFL.IDX PT, R63, R88, R5, 0x1c1f ;  /* 0x001c1f05583f7589 */ /* 0x0003e800000e0000 */
[----:B------:R-:W-:Y:S04]  /*e8e0*/  SHFL.IDX PT, R35, R92, R5, 0x1c1f ;  /* 0x001c1f055c237589 */ /* 0x000fe800000e0000 */
[----:B------:R-:W-:Y:S01]  /*e8f0*/  SHFL.IDX PT, R50, R72, R5, 0x1c1f ;  /* 0x001c1f0548327589 */ /* 0x000fe200000e0000 */
[----:B-1----:R-:W1:Y:S03]  /*e900*/  LDC R88, c[0x0][0xc50] ;  /* 0x00031400ff587b82 */ /* 0x002e660000000800 */
[----:B------:R-:W-:Y:S04]  /*e910*/  SHFL.IDX PT, R48, R48, R5, 0x1c1f ;  /* 0x001c1f0530307589 */ /* 0x000fe800000e0000 */
[----:B------:R-:W-:Y:S01]  /*e920*/  SHFL.IDX PT, R52, R52, R5, 0x1c1f ;  /* 0x001c1f0534347589 */ /* 0x000fe200000e0000 */
[----:B-----5:R-:W-:-:S03]  /*e930*/  @P2 IMAD.HI.U32 R90, R75, R90, RZ ;  /* 0x0000005a4b5a2227 */ /* 0x020fc600078e00ff */
        /* <DEDUP_REMOVED lines=10> */
[----:B------:R-:W2:Y:S01]  /*e9e0*/  SHFL.IDX PT, R62, R99, R12, 0x1c1f ;  /* 0x001c1f0c633e7589 */ /* 0x000ea200000e0000 */
[----:B0-----:R-:W-:-:S03]  /*e9f0*/  SEL R28, R30, R31, P0 ;  /* 0x0000001f1e1c7207 */ /* 0x001fc60000000000 */
[----:B------:R-:W0:Y:S01]  /*ea00*/  SHFL.IDX PT, R72, R95, R12, 0x1c1f ;  /* 0x001c1f0c5f487589 */ /* 0x000e2200000e0000 */
[----:B------:R-:W-:Y:S02]  /*ea10*/  SEL R30, R31, R30, P0 ;  /* 0x0000001e1f1e7207 */ /* 0x000fe40000000000 */
[----:B-----5:R-:W-:Y:S01]  /*ea20*/  SEL R5, R3, R8, P0 ;  /* 0x0000000803057207 */ /* 0x020fe20000000000 */
[----:B------:R-:W-:Y:S01]  /*ea30*/  SHFL.IDX PT, R79, R93, R12, 0x1c1f ;  /* 0x001c1f0c5d4f7589 */ /* 0x000fe200000e0000 */
[----:B------:R-:W-:Y:S02]  /*ea40*/  SEL R3, R8, R3, P0 ;  /* 0x0000000308037207 */ /* 0x000fe40000000000 */
[----:B------:R-:W-:Y:S01]  /*ea50*/  SEL R8, R6, R9, P0 ;  /* 0x0000000906087207 */ /* 0x000fe20000000000 */
[----:B------:R-:W5:Y:S01]  /*ea60*/  SHFL.IDX PT, R74, R91, R12, 0x1c1f ;  /* 0x001c1f0c5b4a7589 */ /* 0x000f6200000e0000 */
[----:B------:R-:W-:Y:S02]  /*ea70*/  SEL R6, R9, R6, P0 ;  /* 0x0000000609067207 */ /* 0x000fe40000000000 */
[----:B------:R-:W-:Y:S01]  /*ea80*/  SEL R9, R7, R10, P0 ;  /* 0x0000000a07097207 */ /* 0x000fe20000000000 */
[----:B------:R4:W-:Y:S01]  /*ea90*/  SHFL.IDX PT, R78, R89, R12, 0x1c1f ;  /* 0x001c1f0c594e7589 */ /* 0x0009e200000e0000 */
[----:B------:R-:W-:-:S02]  /*eaa0*/  SEL R7, R10, R7, P0 ;  /* 0x000000070a077207 */ /* 0x000fc40000000000 */
[----:B------:R-:W-:Y:S01]  /*eab0*/  SEL R10, R14, R15, P0 ;  /* 0x0000000f0e0a7207 */ /* 0x000fe20000000000 */
[----:B------:R-:W5:Y:S01]  /*eac0*/  SHFL.IDX PT, R81, R81, R12, 0x1c1f ;  /* 0x001c1f0c51517589 */ /* 0x000f6200000e0000 */
[----:B------:R-:W-:Y:S02]  /*ead0*/  SEL R14, R15, R14, P0 ;  /* 0x0000000e0f0e7207 */ /* 0x000fe40000000000 */
[----:B------:R-:W-:Y:S01]  /*eae0*/  SEL R15, R18, R13, P0 ;  /* 0x0000000d120f7207 */ /* 0x000fe20000000000 */
[----:B------:R1:W5:Y:S01]  /*eaf0*/  SHFL.IDX PT, R83, R77, R12, 0x1c1f ;  /* 0x001c1f0c4d537589 */ /* 0x00036200000e0000 */
[----:B---3--:R-:W-:Y:S01]  /*eb00*/  SEL R31, R34, R27, P0 ;  /* 0x0000001b221f7207 */ /* 0x008fe20000000000 */
[----:B----4-:R-:W3:Y:S02]  /*eb10*/  @P2 LDC R89, c[0x0][0xbf0] ;  /* 0x0002fc00ff592b82 */ /* 0x010ee40000000800 */
[----:B------:R4:W-:Y:S04]  /*eb20*/  SHFL.IDX PT, R67, R29, R12, 0x1c1f ;  /* 0x001c1f0c1d437589 */ /* 0x0009e800000e0000 */
[----:B------:R0:W-:Y:S02]  /*eb30*/  SHFL.IDX PT, R71, R11, R12, 0x1c1f ;  /* 0x001c1f0c0b477589 */ /* 0x0001e400000e0000 */
[----:B-1----:R-:W1:Y:S02]  /*eb40*/  @P2 LDC R77, c[0x0][0xbf0] ;  /* 0x0002fc00ff4d2b82 */ /* 0x002e640000000800 */
[----:B------:R-:W-:Y:S01]  /*eb50*/  SHFL.IDX PT, R61, R61, R12, 0x1c1f ;  /* 0x001c1f0c3d3d7589 */ /* 0x000fe200000e0000 */
[----:B----4-:R-:W-:Y:S01]  /*eb60*/  SEL R29, R27, R34, P0 ;  /* 0x000000221b1d7207 */ /* 0x010fe20000000000 */
[----:B------:R-:W-:-:S02]  /*eb70*/  IMAD R34, R84, UR13, RZ ;  /* 0x0000000d54227c24 */ /* 0x000fc4000f8e02ff */
[----:B------:R-:W-:Y:S01]  /*eb80*/  SHFL.IDX PT, R65, R65, R12, 0x1c1f ;  /* 0x001c1f0c41417589 */ /* 0x000fe200000e0000 */
[----:B--2---:R-:W-:Y:S02]  /*eb90*/  SEL R27, R62, R35, P0 ;  /* 0x000000233e1b7207 */ /* 0x004fe40000000000 */
[----:B0-----:R-:W-:Y:S01]  /*eba0*/  SEL R11, R13, R18, P0 ;  /* 0x000000120d0b7207 */ /* 0x001fe20000000000 */
[----:B------:R-:W-:Y:S01]  /*ebb0*/  SHFL.IDX PT, R55, R55, R12, 0x1c1f ;  /* 0x001c1f0c37377589 */ /* 0x000fe200000e0000 */
[----:B------:R-:W-:Y:S02]  /*ebc0*/  SEL R13, R19, R20, P0 ;  /* 0x00000014130d7207 */ /* 0x000fe40000000000 */
[----:B------:R-:W-:Y:S01]  /*ebd0*/  SEL R18, R51, R58, P0 ;  /* 0x0000003a33127207 */ /* 0x000fe20000000000 */
        /* <DEDUP_REMOVED lines=19> */
[----:B------:R-:W-:Y:S01]  /*ed10*/  IMAD R69, RZ, RZ, -UR57 ;  /* 0x80000039ff457e24 */ /* 0x000fe2000f8e02ff */
[----:B------:R-:W-:Y:S01]  /*ed20*/  SEL R33, R63, R72, P0 ;  /* 0x000000483f217207 */ /* 0x000fe20000000000 */
[----:B------:R-:W-:Y:S01]  /*ed30*/  IMAD R68, R86, UR13, RZ ;  /* 0x0000000d56447c24 */ /* 0x000fe2000f8e02ff */
[----:B------:R-:W-:Y:S01]  /*ed40*/  SEL R35, R72, R63, P0 ;  /* 0x0000003f48237207 */ /* 0x000fe20000000000 */
[----:B------:R-:W-:Y:S01]  /*ed50*/  IMAD R85, R88, R69, UR4 ;  /* 0x0000000458557e24 */ /* 0x000fe2000f8e0245 */
[----:B------:R-:W-:Y:S01]  /*ed60*/  ULDC.64 UR4, c[0x0][0xbe0] ;  /* 0x0002f80000047ab9 */ /* 0x000fe20000000a00 */
[----:B------:R-:W-:-:S02]  /*ed70*/  IMAD R63, R87, UR12, R68 ;  /* 0x0000000c573f7c24 */ /* 0x000fc4000f8e0244 */
[----:B------:R-:W-:Y:S01]  /*ed80*/  @P2 IMAD.HI.U32 R62, R75, R76, RZ ;  /* 0x0000004c4b3e2227 */ /* 0x000fe200078e00ff */
[----:B------:R-:W-:-:S03]  /*ed90*/  SHF.R.S32.HI R72, RZ, 0x1f, R85 ;  /* 0x0000001fff487819 */ /* 0x000fc60000011455 */
[----:B------:R-:W-:Y:S02]  /*eda0*/  IMAD.IADD R63, R45, 0x1, R63 ;  /* 0x000000012d3f7824 */ /* 0x000fe400078e023f */
[----:B------:R-:W-:Y:S02]  /*edb0*/  IMAD R45, R72, UR4, RZ ;  /* 0x00000004482d7c24 */ /* 0x000fe4000f8e02ff */
[----:B------:R-:W-:Y:S02]  /*edc0*/  IMAD.IADD R59, R59, 0x1, R51 ;  /* 0x000000013b3b7824 */ /* 0x000fe400078e0233 */
[----:B------:R-:W-:Y:S01]  /*edd0*/  IMAD.MOV.U32 R51, RZ, RZ, R75 ;  /* 0x000000ffff337224 */ /* 0x000fe200078e004b */
[----:B-1----:R-:W-:Y:S01]  /*ede0*/  @P2 SHF.R.U32.HI R51, RZ, R77, R62 ;  /* 0x0000004dff332219 */ /* 0x002fe2000001163e */
[----:B------:R-:W-:Y:S02]  /*edf0*/  IMAD.MOV.U32 R62, RZ, RZ, R44 ;  /* 0x000000ffff3e7224 */ /* 0x000fe400078e002c */
[----:B------:R-:W-:-:S02]  /*ee00*/  IMAD R68, R85, UR5, R45 ;  /* 0x0000000555447c24 */ /* 0x000fc4000f8e022d */
[----:B------:R-:W-:Y:S01]  /*ee10*/  IMAD.MOV.U32 R69, RZ, RZ, R75 ;  /* 0x000000ffff457224 */ /* 0x000fe200078e004b */
[----:B---3--:R-:W-:Y:S01]  /*ee20*/  @P2 SHF.R.U32.HI R69, RZ, R89, R90 ;  /* 0x00000059ff452219 */ /* 0x008fe2000001165a */
        /* <DEDUP_REMOVED lines=29> */
[----:B-----5:R-:W-:Y:S01]  /*f000*/  SEL R62, R74, R73, P0 ;  /* 0x000000494a3e7207 */ /* 0x020fe20000000000 */
[----:B------:R-:W-:Y:S01]  /*f010*/  IMAD.WIDE.U32 R68, R63, UR8, R58 ;  /* 0x000000083f447c25 */ /* 0x000fe2000f8e003a */
[----:B------:R-:W-:Y:S01]  /*f020*/  SEL R58, R73, R74, P0 ;  /* 0x0000004a493a7207 */ /* 0x000fe20000000000 */
[----:B------:R-:W-:Y:S01]  /*f030*/  ULDC.64 UR8, c[0x0][0xb00] ;  /* 0x0002c00000087ab9 */ /* 0x000fe20000000a00 */
[C---:B------:R-:W-:Y:S01]  /*f040*/  LEA R73, P2, R44.reuse, UR6, 0x2 ;  /* 0x000000062c497c11 */ /* 0x040fe2000f8410ff */
[----:B------:R-:W-:Y:S01]  /*f050*/  IMAD.IADD R51, R45, 0x1, R75 ;  /* 0x000000012d337824 */ /* 0x000fe200078e024b */
[----:B------:R-:W-:Y:S01]  /*f060*/  IADD3 R45, R69, R77, RZ ;  /* 0x0000004d452d7210 */ /* 0x000fe20007ffe0ff */
[----:B------:R-:W-:Y:S01]  /*f070*/  ULDC UR6, c[0x0][0xa88] ;  /* 0x0002a20000067ab9 */ /* 0x000fe20000000800 */
        /* <DEDUP_REMOVED lines=12> */
[----:B------:R2:W3:Y:S01]  /*f140*/  SHFL.IDX PT, R77, R51, 0x1, 0x1c1f ;  /* 0x003c1f00334d7f89 */ /* 0x0004e200000e0000 */
[----:B------:R-:W-:Y:S01]  /*f150*/  LEA.HI.X R86, R68, UR9, R45, 0x2, P3 ;  /* 0x0000000944567c11 */ /* 0x000fe200098f142d */
[----:B0-----:R-:W-:Y:S01]  /*f160*/  IMAD.SHL.U32 R73, R66, 0x2, RZ ;  /* 0x0000000242497824 */ /* 0x001fe200078e00ff */
[----:B------:R-:W-:Y:S01]  /*f170*/  ISETP.GE.AND P3, PT, R70, R85, PT ;  /* 0x000000554600720c */ /* 0x000fe20003f66270 */
[----:B------:R-:W-:Y:S01]  /*f180*/  SYNCS.ARRIVE.TRANS64.RED.A1T0 RZ, [UR4], RZ ;  /* 0x000000ffffff79a7 */ /* 0x000fe20008100404 */
[----:B------:R0:W4:Y:S01]  /*f190*/  SHFL.IDX PT, R68, R84, RZ, 0x1c1f ;  /* 0x001c1fff54447589 */ /* 0x00012200000e0000 */
[----:B------:R-:W-:Y:S02]  /*f1a0*/  SEL R59, R50, R79, P0 ;  /* 0x0000004f323b7207 */ /* 0x000fe40000000000 */
[----:B------:R-:W-:Y:S01]  /*f1b0*/  SEL R63, R79, R50, P0 ;  /* 0x000000324f3f7207 */ /* 0x000fe20000000000 */
[----:B------:R0:W0:Y:S01]  /*f1c0*/  SHFL.IDX PT, R69, R86, RZ, 0x1c1f ;  /* 0x001c1fff56457589 */ /* 0x00002200000e0000 */
[----:B------:R-:W-:-:S02]  /*f1d0*/  SEL R44, R48, R81, P0 ;  /* 0x00000051302c7207 */ /* 0x000fc40000000000 */
[----:B------:R-:W-:Y:S02]  /*f1e0*/  SEL R45, R49, R78, P0 ;  /* 0x0000004e312d7207 */ /* 0x000fe40000000000 */
[----:B------:R-:W-:Y:S02]  /*f1f0*/  SEL R50, R52, R83, P0 ;  /* 0x0000005334327207 */ /* 0x000fe40000000000 */
[----:B--2---:R-:W-:Y:S02]  /*f200*/  SEL R51, R53, R80, P0 ;  /* 0x0000005035337207 */ /* 0x004fe40000000000 */
[----:B------:R-:W-:Y:S01]  /*f210*/  SEL R48, R81, R48, P0 ;  /* 0x0000003051307207 */ /* 0x000fe20000000000 */
[----:B-1----:R1:W-:Y:S01]  /*f220*/  @!P2 ST.E desc[UR36][R74.64], R0 ;  /* 0x000000004a00a985 */ /* 0x0023e2000c101924 */
[----:B------:R-:W-:Y:S02]  /*f230*/  SEL R49, R78, R49, P0 ;  /* 0x000000314e317207 */ /* 0x000fe40000000000 */
[----:B------:R-:W-:Y:S01]  /*f240*/  SEL R52, R83, R52, P0 ;  /* 0x0000003453347207 */ /* 0x000fe20000000000 */
[----:B---3--:R1:W-:Y:S01]  /*f250*/  @!P1 ST.E desc[UR36][R76.64], R2 ;  /* 0x000000024c009985 */ /* 0x0083e2000c101924 */
        /* <DEDUP_REMOVED lines=13> */
[C-C-:B0---4-:R-:W-:Y:S02]  /*f330*/  @!P2 IMAD.WIDE R74, R73.reuse, 0x4, R68.reuse ;  /* 0x00000004494aa825 */ /* 0x151fe400078e0244 */
        /* <DEDUP_REMOVED lines=12> */
[----:B------:R-:W-:Y:S01]  /*f400*/  @!P4 IMAD.WIDE R78, R79, 0x4, R68 ;  /* 0x000000044f4ec825 */ /* 0x000fe200078e0244 */
[----:B------:R-:W-:Y:S02]  /*f410*/  ISETP.GE.AND P3, PT, R0, UR4, PT ;  /* 0x0000000400007c0c */ /* 0x000fe4000bf66270 */
[----:B0-----:R-:W-:Y:S01]  /*f420*/  @!P1 LOP3.LUT R9, R70, 0xfffffffe, RZ, 0xc0, !PT ;  /* 0xfffffffe46099812 */ /* 0x001fe200078ec0ff */
[C---:B------:R-:W-:Y:S01]  /*f430*/  VIADD R74, R73.reuse, 0x40 ;  /* 0x00000040494a7836 */ /* 0x040fe20000000000 */
[----:B------:R-:W-:Y:S01]  /*f440*/  ISETP.GE.AND P6, PT, R66, UR4, PT ;  /* 0x0000000442007c0c */ /* 0x000fe2000bfc6270 */
[----:B------:R-:W-:Y:S01]  /*f450*/  VIADD R70, R73, 0x48 ;  /* 0x0000004849467836 */ /* 0x000fe20000000000 */
[----:B------:R0:W-:Y:S01]  /*f460*/  @!P4 ST.E.64 desc[UR36][R78.64], R10 ;  /* 0x0000000a4e00c985 */ /* 0x0001e2000c101b24 */
[----:B------:R-:W-:-:S02]  /*f470*/  @!P2 LEA.HI R80, R80, R80, RZ, 0x1 ;  /* 0x000000505050a211 */ /* 0x000fc400078f08ff */
[----:B------:R-:W-:Y:S01]  /*f480*/  ISETP.GE.AND P4, PT, R74, UR4, PT ;  /* 0x000000044a007c0c */ /* 0x000fe2000bf86270 */
[--C-:B-1----:R-:W-:Y:S01]  /*f490*/  @!P1 IMAD.WIDE R6, R9, 0x4, R68.reuse ;  /* 0x0000000409069825 */ /* 0x102fe200078e0244 */
[----:B------:R-:W-:Y:S02]  /*f4a0*/  @!P2 LOP3.LUT R9, R80, 0xfffffffe, RZ, 0xc0, !PT ;  /* 0xfffffffe5009a812 */ /* 0x000fe400078ec0ff */
[----:B------:R-:W-:Y:S02]  /*f4b0*/  @!P3 LEA.HI R0, R0, R0, RZ, 0x1 ;  /* 0x000000000000b211 */ /* 0x000fe400078f08ff */
[----:B------:R1:W-:Y:S01]  /*f4c0*/  @!P1 ST.E.64 desc[UR36][R6.64], R14 ;  /* 0x0000000e06009985 */ /* 0x0003e2000c101b24 */
[----:B------:R-:W-:Y:S01]  /*f4d0*/  ISETP.GE.AND P1, PT, R70, UR4, PT ;  /* 0x0000000446007c0c */ /* 0x000fe2000bf26270 */
[--C-:B------:R-:W-:Y:S01]  /*f4e0*/  @!P2 IMAD.WIDE R8, R9, 0x4, R68.reuse ;  /* 0x000000040908a825 */ /* 0x100fe200078e0244 */
[----:B------:R-:W-:Y:S02]  /*f4f0*/  @!P6 LEA.HI R66, R66, R66, RZ, 0x1 ;  /* 0x000000424242e211 */ /* 0x000fe400078f08ff */
[----:B0-----:R-:W-:Y:S01]  /*f500*/  @!P3 LOP3.LUT R11, R0, 0xfffffffe, RZ, 0xc0, !PT ;  /* 0xfffffffe000bb812 */ /* 0x001fe200078ec0ff */
[----:B------:R-:W-:Y:S01]  /*f510*/  VIADD R0, R73, 0x50 ;  /* 0x0000005049007836 */ /* 0x000fe20000000000 */
[----:B------:R-:W-:Y:S01]  /*f520*/  @!P6 LOP3.LUT R75, R66, 0xfffffffe, RZ, 0xc0, !PT ;  /* 0xfffffffe424be812 */ /* 0x000fe200078ec0ff */
[----:B------:R0:W-:Y:S01]  /*f530*/  @!P2 ST.E.64 desc[UR36][R8.64], R12 ;  /* 0x0000000c0800a985 */ /* 0x0001e2000c101b24 */
[----:B------:R-:W-:Y:S01]  /*f540*/  @!P4 LEA.HI R74, R74, R74, RZ, 0x1 ;  /* 0x0000004a4a4ac211 */ /* 0x000fe200078f08ff */
[----:B------:R-:W-:-:S04]  /*f550*/  @!P3 IMAD.WIDE R10, R11, 0x4, R68 ;  /* 0x000000040b0ab825 */ /* 0x000fc800078e0244 */
[----:B------:R-:W-:Y:S01]  /*f560*/  @!P1 LEA.HI R70, R70, R70, RZ, 0x1 ;  /* 0x0000004646469211 */ /* 0x000fe200078f08ff */
[----:B-1----:R-:W-:Y:S01]  /*f570*/  @!P6 IMAD.WIDE R6, R75, 0x4, R68 ;  /* 0x000000044b06e825 */ /* 0x002fe200078e0244 */
[----:B------:R-:W-:Y:S01]  /*f580*/  @!P5 LOP3.LUT R15, R81, 0xfffffffe, RZ, 0xc0, !PT ;  /* 0xfffffffe510fd812 */ /* 0x000fe200078ec0ff */
[----:B------:R1:W-:Y:S01]  /*f590*/  @!P3 ST.E.64 desc[UR36][R10.64], R22 ;  /* 0x000000160a00b985 */ /* 0x0003e2000c101b24 */
[----:B------:R-:W-:-:S03]  /*f5a0*/  @!P4 LOP3.LUT R75, R74, 0xfffffffe, RZ, 0xc0, !PT ;  /* 0xfffffffe4a4bc812 */ /* 0x000fc600078ec0ff */
[--C-:B------:R-:W-:Y:S01]  /*f5b0*/  @!P5 IMAD.WIDE R14, R15, 0x4, R68.reuse ;  /* 0x000000040f0ed825 */ /* 0x100fe200078e0244 */
[----:B0-----:R-:W-:Y:S01]  /*f5c0*/  @!P1 LOP3.LUT R13, R70, 0xfffffffe, RZ, 0xc0, !PT ;  /* 0xfffffffe460d9812 */ /* 0x001fe200078ec0ff */
[----:B------:R0:W-:Y:S02]  /*f5d0*/  @!P6 ST.E.64 desc[UR36][R6.64], R20 ;  /* 0x000000140600e985 */ /* 0x0001e4000c101b24 */
[--C-:B------:R-:W-:Y:S02]  /*f5e0*/  @!P4 IMAD.WIDE R8, R75, 0x4, R68.reuse ;  /* 0x000000044b08c825 */ /* 0x100fe400078e0244 */
[----:B------:R-:W-:Y:S02]  /*f5f0*/  @!P5 ST.E.64 desc[UR36][R14.64], R24 ;  /* 0x000000180e00d985 */ /* 0x000fe4000c101b24 */
[----:B------:R-:W-:Y:S02]  /*f600*/  VIADD R12, R73, 0x58 ;  /* 0x00000058490c7836 */ /* 0x000fe40000000000 */
[----:B-1----:R-:W-:Y:S01]  /*f610*/  @!P1 IMAD.WIDE R10, R13, 0x4, R68 ;  /* 0x000000040d0a9825 */ /* 0x002fe200078e0244 */
[----:B------:R1:W-:Y:S02]  /*f620*/  @!P4 ST.E.64 desc[UR36][R8.64], R28 ;  /* 0x0000001c0800c985 */ /* 0x0003e4000c101b24 */
[----:B------:R-:W-:Y:S01]  /*f630*/  ISETP.GE.AND P2, PT, R12, UR4, PT ;  /* 0x000000040c007c0c */ /* 0x000fe2000bf46270 */
[C---:B------:R-:W-:Y:S01]  /*f640*/  VIADD R13, R73.reuse, 0x60 ;  /* 0x00000060490d7836 */ /* 0x040fe20000000000 */
[----:B------:R2:W-:Y:S01]  /*f650*/  @!P1 ST.E.64 desc[UR36][R10.64], R30 ;  /* 0x0000001e0a009985 */ /* 0x0005e2000c101b24 */
[C---:B------:R-:W-:Y:S01]  /*f660*/  VIADD R22, R73.reuse, 0x68 ;  /* 0x0000006849167836 */ /* 0x040fe20000000000 */
[C---:B0-----:R-:W-:Y:S01]  /*f670*/  IADD3 R7, R73.reuse, 0x78, RZ ;  /* 0x0000007849077810 */ /* 0x041fe20007ffe0ff */
[----:B------:R-:W-:Y:S01]  /*f680*/  VIADD R6, R73, 0x70 ;  /* 0x0000007049067836 */ /* 0x000fe20000000000 */
[----:B------:R-:W-:-:S02]  /*f690*/  ISETP.GE.AND P1, PT, R0, UR4, PT ;  /* 0x0000000400007c0c */ /* 0x000fc4000bf26270 */
[----:B------:R-:W-:Y:S02]  /*f6a0*/  ISETP.GE.AND P3, PT, R13, UR4, PT ;  /* 0x000000040d007c0c */ /* 0x000fe4000bf66270 */
[----:B------:R-:W-:Y:S02]  /*f6b0*/  ISETP.GE.AND P4, PT, R22, UR4, PT ;  /* 0x0000000416007c0c */ /* 0x000fe4000bf86270 */
[----:B------:R-:W-:Y:S02]  /*f6c0*/  ISETP.GE.AND P6, PT, R7, UR4, PT ;  /* 0x0000000407007c0c */ /* 0x000fe4000bfc6270 */
[----:B------:R-:W-:Y:S02]  /*f6d0*/  ISETP.GE.AND P5, PT, R6, UR4, PT ;  /* 0x0000000406007c0c */ /* 0x000fe4000bfa6270 */
[----:B------:R-:W-:-:S03]  /*f6e0*/  @!P2 LEA.HI R12, R12, R12, RZ, 0x1 ;  /* 0x0000000c0c0ca211 */ /* 0x000fc600078f08ff */
[----:B------:R-:W-:Y:S02]  /*f6f0*/  @!P1 LEA.HI R0, R0, R0, RZ, 0x1 ;  /* 0x0000000000009211 */ /* 0x000fe400078f08ff */
[----:B------:R-:W-:Y:S02]  /*f700*/  @!P3 LEA.HI R13, R13, R13, RZ, 0x1 ;  /* 0x0000000d0d0db211 */ /* 0x000fe400078f08ff */
[----:B------:R-:W-:Y:S02]  /*f710*/  @!P4 LEA.HI R22, R22, R22, RZ, 0x1 ;  /* 0x000000161616c211 */ /* 0x000fe400078f08ff */
[----:B-1----:R-:W-:Y:S02]  /*f720*/  @!P6 LEA.HI R8, R7, R7, RZ, 0x1 ;  /* 0x000000070708e211 */ /* 0x002fe400078f08ff */
[----:B------:R-:W-:Y:S02]  /*f730*/  @!P5 LEA.HI R6, R6, R6, RZ, 0x1 ;  /* 0x000000060606d211 */ /* 0x000fe400078f08ff */
[----:B------:R-:W-:-:S02]  /*f740*/  @!P1 LOP3.LUT R7, R0, 0xfffffffe, RZ, 0xc0, !PT ;  /* 0xfffffffe00079812 */ /* 0x000fc400078ec0ff */
[----:B------:R-:W-:Y:S02]  /*f750*/  @!P2 LOP3.LUT R9, R12, 0xfffffffe, RZ, 0xc0, !PT ;  /* 0xfffffffe0c09a812 */ /* 0x000fe400078ec0ff */
[----:B--2---:R-:W-:Y:S02]  /*f760*/  @!P3 LOP3.LUT R11, R13, 0xfffffffe, RZ, 0xc0, !PT ;  /* 0xfffffffe0d0bb812 */ /* 0x004fe400078ec0ff */
        /* <DEDUP_REMOVED lines=15> */
.L_x_2276:
[----:B------:R-:W-:Y:S05]  /*f860*/  BSYNC B0 ;  /* 0x0000000000007941 */ /* 0x000fea0003800000 */
.L_x_2275:
[----:B------:R-:W-:Y:S01]  /*f870*/  ISETP.GE.AND P1, PT, R72, R85, PT ;  /* 0x000000554800720c */ /* 0x000fe20003f26270 */
[----:B--2---:R2:W3:Y:S01]  /*f880*/  SHFL.IDX PT, R35, R86, 0x1, 0x1c1f ;  /* 0x003c1f0056237f89 */ /* 0x0044e200000e0000 */
        /* <DEDUP_REMOVED lines=23> */
[----:B0-23--:R-:W-:Y:S06]  /*fa00*/  @P1 BRA `(.L_x_2235) ;  /* 0x0000005400701947 */ /* 0x00dfec0003800000 */
[C---:B------:R-:W-:Y:S01]  /*fa10*/  VIADD R0, R73.reuse, 0x8 ;  /* 0x0000000849007836 */ /* 0x040fe20000000000 */
[----:B------:R-:W-:Y:S01]  /*fa20*/  ULDC UR4, c[0x0][0xac8] ;  /* 0x0002b20000047ab9 */ /* 0x000fe20000000800 */
[C---:B------:R-:W-:Y:S01]  /*fa30*/  VIADD R11, R73.reuse, 0x18 ;  /* 0x00000018490b7836 */ /* 0x040fe20000000000 */
[C---:B------:R-:W-:Y:S01]  /*fa40*/  ISETP.GE.AND P0, PT, R73.reuse, UR4, PT ;  /* 0x0000000449007c0c */ /* 0x040fe2000bf06270 */
[C---:B------:R-:W-:Y:S01]  /*fa50*/  VIADD R10, R73.reuse, 0x10 ;  /* 0x00000010490a7836 */ /* 0x040fe20000000000 */
[----:B------:R-:W-:Y:S01]  /*fa60*/  ISETP.GE.AND P4, PT, R0, UR4, PT ;  /* 0x0000000400007c0c */ /* 0x000fe2000bf86270 */
[----:B------:R-:W-:Y:S01]  /*fa70*/  VIADD R16, R73, 0x28 ;  /* 0x0000002849107836 */ /* 0x000fe20000000000 */
[----:B------:R-:W-:Y:S01]  /*fa80*/  ISETP.GE.AND P2, PT, R11, UR4, PT ;  /* 0x000000040b007c0c */ /* 0x000fe2000bf46270 */
[C---:B------:R-:W-:Y:S01]  /*fa90*/  VIADD R12, R73.reuse, 0x20 ;  /* 0x00000020490c7836 */ /* 0x040fe20000000000 */
[----:B------:R-:W-:Y:S01]  /*faa0*/  ISETP.GE.AND P1, PT, R10, UR4, PT ;  /* 0x000000040a007c0c */ /* 0x000fe2000bf26270 */
[C---:B------:R-:W-:Y:S01]  /*fab0*/  VIADD R38, R73.reuse, 0x30 ;  /* 0x0000003049267836 */ /* 0x040fe20000000000 */
[----:B------:R-:W-:Y:S01]  /*fac0*/  ISETP.GE.AND P5, PT, R16, UR4, PT ;  /* 0x0000000410007c0c */ /* 0x000fe2000bfa6270 */
[----:B------:R-:W-:Y:S01]  /*fad0*/  VIADD R39, R73, 0x38 ;  /* 0x0000003849277836 */ /* 0x000fe20000000000 */
[----:B------:R-:W-:-:S03]  /*fae0*/  ISETP.GE.AND P3, PT, R12, UR4, PT ;  /* 0x000000040c007c0c */ /* 0x000fc6000bf66270 */
[----:B------:R-:W-:Y:S02]  /*faf0*/  @!P0 IMAD.WIDE R6, R73, 0x4, R34 ;  /* 0x0000000449068825 */ /* 0x000fe400078e0222 */
[----:B------:R-:W-:-:S03]  /*fb00*/  @!P4 LEA.HI R0, R0, R0, RZ, 0x1 ;  /* 0x000000000000c211 */ /* 0x000fc600078f08ff */
[----:B------:R0:W-:Y:S01]  /*fb10*/  @!P0 ST.E.64 desc[UR36][R6.64], R44 ;  /* 0x0000002c06008985 */ /* 0x0001e2000c101b24 */
[----:B------:R-:W-:Y:S02]  /*fb20*/  @!P4 LOP3.LUT R9, R0, 0xfffffffe, RZ, 0xc0, !PT ;  /* 0xfffffffe0009c812 */ /* 0x000fe400078ec0ff */
[----:B------:R-:W-:Y:S02]  /*fb30*/  ISETP.GE.AND P0, PT, R39, UR4, PT ;  /* 0x0000000427007c0c */ /* 0x000fe4000bf06270 */
[----:B------:R-:W-:Y:S01]  /*fb40*/  @!P2 LEA.HI R0, R11, R11, RZ, 0x1 ;  /* 0x0000000b0b00a211 */ /* 0x000fe200078f08ff */
[----:B------:R-:W-:Y:S01]  /*fb50*/  @!P4 IMAD.WIDE R8, R9, 0x4, R34 ;  /* 0x000000040908c825 */ /* 0x000fe200078e0222 */
[----:B------:R-:W-:Y:S02]  /*fb60*/  @!P1 LEA.HI R10, R10, R10, RZ, 0x1 ;  /* 0x0000000a0a0a9211 */ /* 0x000fe400078f08ff */
[----:B------:R-:W-:Y:S02]  /*fb70*/  @!P2 LOP3.LUT R13, R0, 0xfffffffe, RZ, 0xc0, !PT ;  /* 0xfffffffe000da812 */ /* 0x000fe400078ec0ff */
[----:B------:R1:W-:Y:S01]  /*fb80*/  @!P4 ST.E.64 desc[UR36][R8.64], R48 ;  /* 0x000000300800c985 */ /* 0x0003e2000c101b24 */
[----:B------:R-:W-:-:S02]  /*fb90*/  ISETP.GE.AND P4, PT, R38, UR4, PT ;  /* 0x0000000426007c0c */ /* 0x000fc4000bf86270 */
[----:B------:R-:W-:Y:S02]  /*fba0*/  @!P1 LOP3.LUT R11, R10, 0xfffffffe, RZ, 0xc0, !PT ;  /* 0xfffffffe0a0b9812 */ /* 0x000fe400078ec0ff */
[----:B------:R-:W-:Y:S02]  /*fbb0*/  @!P5 LEA.HI R16, R16, R16, RZ, 0x1 ;  /* 0x000000101010d211 */ /* 0x000fe400078f08ff */
[----:B------:R-:W-:Y:S01]  /*fbc0*/  @!P3 LEA.HI R12, R12, R12, RZ, 0x1 ;  /* 0x0000000c0c0cb211 */ /* 0x000fe200078f08ff */
[--C-:B0-----:R-:W-:Y:S01]  /*fbd0*/  @!P1 IMAD.WIDE R6, R11, 0x4, R34.reuse ;  /* 0x000000040b069825 */ /* 0x101fe200078e0222 */
[----:B------:R-:W-:Y:S02]  /*fbe0*/  @!P0 LEA.HI R0, R39, R39, RZ, 0x1 ;  /* 0x0000002727008211 */ /* 0x000fe400078f08ff */
[----:B------:R-:W-:Y:S02]  /*fbf0*/  @!P3 LOP3.LUT R11, R12, 0xfffffffe, RZ, 0xc0, !PT ;  /* 0xfffffffe0c0bb812 */ /* 0x000fe400078ec0ff */
[----:B------:R0:W-:Y:S01]  /*fc00*/  @!P1 ST.E.64 desc[UR36][R6.64], R50 ;  /* 0x0000003206009985 */ /* 0x0001e2000c101b24 */
[----:B-1----:R-:W-:Y:S01]  /*fc10*/  @!P2 IMAD.WIDE R8, R13, 0x4, R34 ;  /* 0x000000040d08a825 */ /* 0x002fe200078e0222 */
[----:B------:R-:W-:-:S02]  /*fc20*/  @!P5 LOP3.LUT R13, R16, 0xfffffffe, RZ, 0xc0, !PT ;  /* 0xfffffffe100dd812 */ /* 0x000fc400078ec0ff */
[----:B------:R-:W-:Y:S01]  /*fc30*/  @!P4 LEA.HI R38, R38, R38, RZ, 0x1 ;  /* 0x000000262626c211 */ /* 0x000fe200078f08ff */
[----:B------:R-:W-:Y:S01]  /*fc40*/  VIADD R16, R73, 0x40 ;  /* 0x0000004049107836 */ /* 0x000fe20000000000 */
[----:B------:R-:W-:Y:S01]  /*fc50*/  @!P0 LOP3.LUT R41, R0, 0xfffffffe, RZ, 0xc0, !PT ;  /* 0xfffffffe00298812 */ /* 0x000fe200078ec0ff */
[--C-:B------:R-:W-:Y:S01]  /*fc60*/  @!P3 IMAD.WIDE R10, R11, 0x4, R34.reuse ;  /* 0x000000040b0ab825 */ /* 0x100fe200078e0222 */
[----:B------:R-:W-:Y:S01]  /*fc70*/  @!P4 LOP3.LUT R39, R38, 0xfffffffe, RZ, 0xc0, !PT ;  /* 0xfffffffe2627c812 */ /* 0x000fe200078ec0ff */
[----:B------:R1:W-:Y:S01]  /*fc80*/  @!P2 ST.E.64 desc[UR36][R8.64], R52 ;  /* 0x000000340800a985 */ /* 0x0003e2000c101b24 */
[----:B------:R-:W-:Y:S01]  /*fc90*/  ISETP.GE.AND P1, PT, R16, UR4, PT ;  /* 0x0000000410007c0c */ /* 0x000fe2000bf26270 */
[----:B------:R-:W-:Y:S02]  /*fca0*/  VIADD R0, R73, 0x50 ;  /* 0x0000005049007836 */ /* 0x000fe40000000000 */
[--C-:B------:R-:W-:Y:S01]  /*fcb0*/  @!P5 IMAD.WIDE R12, R13, 0x4, R34.reuse ;  /* 0x000000040d0cd825 */ /* 0x100fe200078e0222 */
[----:B------:R2:W-:Y:S02]  /*fcc0*/  @!P3 ST.E.64 desc[UR36][R10.64], R14 ;  /* 0x0000000e0a00b985 */ /* 0x0005e4000c101b24 */
[----:B------:R-:W-:Y:S01]  /*fcd0*/  ISETP.GE.AND P3, PT, R0, UR4, PT ;  /* 0x0000000400007c0c */ /* 0x000fe2000bf66270 */
[----:B------:R-:W-:Y:S01]  /*fce0*/  VIADD R38, R73, 0x48 ;  /* 0x0000004849267836 */ /* 0x000fe20000000000 */
[----:B------:R3:W-:Y:S01]  /*fcf0*/  @!P5 ST.E.64 desc[UR36][R12.64], R18 ;  /* 0x000000120c00d985 */ /* 0x0007e2000c101b24 */
[----:B0-----:R-:W-:-:S03]  /*fd00*/  @!P4 IMAD.WIDE R6, R39, 0x4, R34 ;  /* 0x000000042706c825 */ /* 0x001fc600078e0222 */
[----:B------:R-:W-:Y:S01]  /*fd10*/  ISETP.GE.AND P2, PT, R38, UR4, PT ;  /* 0x0000000426007c0c */ /* 0x000fe2000bf46270 */
[--C-:B-1----:R-:W-:Y:S01]  /*fd20*/  @!P0 IMAD.WIDE R8, R41, 0x4, R34.reuse ;  /* 0x0000000429088825 */ /* 0x102fe200078e0222 */
[----:B------:R0:W-:Y:S01]  /*fd30*/  @!P4 ST.E.64 desc[UR36][R6.64], R20 ;  /* 0x000000140600c985 */ /* 0x0001e2000c101b24 */
[----:B------:R-:W-:Y:S02]  /*fd40*/  @!P1 LEA.HI R16, R16, R16, RZ, 0x1 ;  /* 0x0000001010109211 */ /* 0x000fe400078f08ff */
[C---:B--2---:R-:W-:Y:S01]  /*fd50*/  VIADD R10, R73.reuse, 0x58 ;  /* 0x00000058490a7836 */ /* 0x044fe20000000000 */
[----:B------:R1:W-:Y:S01]  /*fd60*/  @!P0 ST.E.64 desc[UR36][R8.64], R22 ;  /* 0x0000001608008985 */ /* 0x0003e2000c101b24 */
[C---:B------:R-:W-:Y:S01]  /*fd70*/  VIADD R14, R73.reuse, 0x68 ;  /* 0x00000068490e7836 */ /* 0x040fe20000000000 */
[----:B------:R-:W-:Y:S01]  /*fd80*/  @!P1 LOP3.LUT R11, R16, 0xfffffffe, RZ, 0xc0, !PT ;  /* 0xfffffffe100b9812 */ /* 0x000fe200078ec0ff */
[C---:B---3--:R-:W-:Y:S01]  /*fd90*/  VIADD R12, R73.reuse, 0x60 ;  /* 0x00000060490c7836 */ /* 0x048fe20000000000 */
[----:B------:R-:W-:Y:S01]  /*fda0*/  ISETP.GE.AND P0, PT, R10, UR4, PT ;  /* 0x000000040a007c0c */ /* 0x000fe2000bf06270 */
[C---:B------:R-:W-:Y:S01]  /*fdb0*/  VIADD R15, R73.reuse, 0x70 ;  /* 0x00000070490f7836 */ /* 0x040fe20000000000 */
[----:B------:R-:W-:Y:S01]  /*fdc0*/  ISETP.GE.AND P5, PT, R14, UR4, PT ;  /* 0x000000040e007c0c */ /* 0x000fe2000bfa6270 */
[----:B------:R-:W-:Y:S01]  /*fdd0*/  VIADD R73, R73, 0x78 ;  /* 0x0000007849497836 */ /* 0x000fe20000000000 */
[----:B------:R-:W-:Y:S01]  /*fde0*/  ISETP.GE.AND P4, PT, R12, UR4, PT ;  /* 0x000000040c007c0c */ /* 0x000fe2000bf86270 */
[----:B0-----:R-:W-:Y:S01]  /*fdf0*/  @!P1 IMAD.WIDE R6, R11, 0x4, R34 ;  /* 0x000000040b069825 */ /* 0x001fe200078e0222 */
[----:B------:R-:W-:-:S02]  /*fe00*/  ISETP.GE.AND P6, PT, R15, UR4, PT ;  /* 0x000000040f007c0c */ /* 0x000fc4000bfc6270 */
[----:B------:R-:W-:Y:S02]  /*fe10*/  @!P3 LEA.HI R0, R0, R0, RZ, 0x1 ;  /* 0x000000000000b211 */ /* 0x000fe400078f08ff */
[----:B------:R-:W-:Y:S01]  /*fe20*/  @!P2 LEA.HI R38, R38, R38, RZ, 0x1 ;  /* 0x000000262626a211 */ /* 0x000fe200078f08ff */
[----:B------:R0:W-:Y:S01]  /*fe30*/  @!P1 ST.E.64 desc[UR36][R6.64], R24 ;  /* 0x0000001806009985 */ /* 0x0001e2000c101b24 */
[----:B------:R-:W-:Y:S02]  /*fe40*/  @!P3 LOP3.LUT R11, R0, 0xfffffffe, RZ, 0xc0, !PT ;  /* 0xfffffffe000bb812 */ /* 0x000fe400078ec0ff */
[----:B------:R-:W-:Y:S02]  /*fe50*/  @!P0 LEA.HI R0, R10, R10, RZ, 0x1 ;  /* 0x0000000a0a008211 */ /* 0x000fe400078f08ff */
[----:B-1----:R-:W-:Y:S01]  /*fe60*/  @!P2 LOP3.LUT R9, R38, 0xfffffffe, RZ, 0xc0, !PT ;  /* 0xfffffffe2609a812 */ /* 0x002fe200078ec0ff */
[----:B------:R-:W-:Y:S01]  /*fe70*/  @!P3 IMAD.WIDE R10, R11, 0x4, R34 ;  /* 0x000000040b0ab825 */ /* 0x000fe200078e0222 */
[----:B------:R-:W-:-:S02]  /*fe80*/  @!P4 LEA.HI R12, R12, R12, RZ, 0x1 ;  /* 0x0000000c0c0cc211 */ /* 0x000fc400078f08ff */
[----:B------:R-:W-:Y:S01]  /*fe90*/  @!P0 LOP3.LUT R13, R0, 0xfffffffe, RZ, 0xc0, !PT ;  /* 0xfffffffe000d8812 */ /* 0x000fe200078ec0ff */
[--C-:B------:R-:W-:Y:S01]  /*fea0*/  @!P2 IMAD.WIDE R8, R9, 0x4, R34.reuse ;  /* 0x000000040908a825 */ /* 0x100fe200078e0222 */
[----:B------:R-:W-:Y:S02]  /*feb0*/  @!P5 LEA.HI R14, R14, R14, RZ, 0x1 ;  /* 0x0000000e0e0ed211 */ /* 0x000fe400078f08ff */
[----:B------:R-:W-:Y:S02]  /*fec0*/  @!P6 LEA.HI R0, R15, R15, RZ, 0x1 ;  /* 0x0000000f0f00e211 */ /* 0x000fe400078f08ff */
[----:B------:R-:W-:Y:S01]  /*fed0*/  @!P4 LOP3.LUT R15, R12, 0xfffffffe, RZ, 0xc0, !PT ;  /* 0xfffffffe0c0fc812 */ /* 0x000fe200078ec0ff */
[--C-:B------:R-:W-:Y:S01]  /*fee0*/  @!P0 IMAD.WIDE R12, R13, 0x4, R34.reuse ;  /* 0x000000040d0c8825 */ /* 0x100fe200078e0222 */
[----:B------:R-:W-:Y:S01]  /*fef0*/  @!P5 LOP3.LUT R19, R14, 0xfffffffe, RZ, 0xc0, !PT ;  /* 0xfffffffe0e13d812 */ /* 0x000fe200078ec0ff */
[----:B------:R1:W-:Y:S01]  /*ff00*/  @!P2 ST.E.64 desc[UR36][R8.64], R26 ;  /* 0x0000001a0800a985 */ /* 0x0003e2000c101b24 */
[----:B------:R-:W-:Y:S01]  /*ff10*/  @!P6 LOP3.LUT R21, R0, 0xfffffffe, RZ, 0xc0, !PT ;  /* 0xfffffffe0015e812 */ /* 0x000fe200078ec0ff */
[----:B0-----:R-:W-:-:S02]  /*ff20*/  @!P4 IMAD.WIDE R6, R15, 0x4, R34 ;  /* 0x000000040f06c825 */ /* 0x001fc400078e0222 */
[----:B------:R0:W-:Y:S02]  /*ff30*/  @!P3 ST.E.64 desc[UR36][R10.64], R28 ;  /* 0x0000001c0a00b985 */ /* 0x0001e4000c101b24 */
[----:B------:R-:W-:Y:S02]  /*ff40*/  @!P6 IMAD.WIDE R14, R21, 0x4, R34 ;  /* 0x00000004150ee825 */ /* 0x000fe400078e0222 */
[----:B------:R0:W-:Y:S01]  /*ff50*/  @!P0 ST.E.64 desc[UR36][R12.64], R30 ;  /* 0x0000001e0c008985 */ /* 0x0001e2000c101b24 */
[----:B------:R-:W-:-:S03]  /*ff60*/  ISETP.GE.AND P0, PT, R73, UR4, PT ;  /* 0x0000000449007c0c */ /* 0x000fc6000bf06270 */
[----:B------:R0:W-:Y:S01]  /*ff70*/  @!P4 ST.E.64 desc[UR36][R6.64], R32 ;  /* 0x000000200600c985 */ /* 0x0001e2000c101b24 */
[----:B-1----:R-:W-:-:S05]  /*ff80*/  @!P5 IMAD.WIDE R8, R19, 0x4, R34 ;  /* 0x000000041308d825 */ /* 0x002fca00078e0222 */
[----:B------:R0:W-:Y:S04]  /*ff90*/  @!P5 ST.E.64 desc[UR36][R8.64], R36 ;  /* 0x000000240800d985 */ /* 0x0001e8000c101b24 */
[----:B------:R0:W-:Y:S01]  /*ffa0*/  @!P6 ST.E.64 desc[UR36][R14.64], R4 ;  /* 0x000000040e00e985 */ /* 0x0001e2000c101b24 */
[----:B------:R-:W-:Y:S05]  /*ffb0*/  @P0 BRA `(.L_x_2235) ;  /* 0x0000005000040947 */ /* 0x000fea0003800000 */
[----:B------:R-:W-:-:S04]  /*ffc0*/  LEA.HI R73, R73, R73, RZ, 0x1 ;  /* 0x0000004949497211 */ /* 0x000fc800078f08ff */
[----:B0-----:R-:W-:-:S05]  /*ffd0*/  LOP3.LUT R5, R73, 0xfffffffe, RZ, 0xc0, !PT ;  /* 0xfffffffe49057812 */ /* 0x001fca00078ec0ff */
[----:B------:R-:W-:-:S05]  /*ffe0*/  IMAD.WIDE R4, R5, 0x4, R34 ;  /* 0x0000000405047825 */ /* 0x000fca00078e0222 */
[----:B------:R0:W-:Y:S01]  /*fff0*/  ST.E.64 desc[UR36][R4.64], R2 ;  /* 0x0000000204007985 */ /* 0x0001e2000c101b24 */
[----:B------:R-:W-:Y:S05]  /*10000*/  BRA `(.L_x_2235) ;  /* 0x0000004c00f07947 */ /* 0x000fea0003800000 */
.L_x_2274:
[----:B------:R-:W0:Y:S02]  /*10010*/  S2R R0, SR_TID.X ;  /* 0x0000000000007919 */ /* 0x000e240000002100 */
[----:B0-----:R-:W-:-:S05]  /*10020*/  VIADD R2, R0, 0xffffff80 ;  /* 0xffffff8000027836 */ /* 0x001fca0000000000 */
[----:B------:R-:W-:-:S13]  /*10030*/  ISETP.GT.AND P0, PT, R2, 0x7f, PT ;  /* 0x0000007f0200780c */ /* 0x000fda0003f04270 */
[----:B------:R-:W-:Y:S05]  /*10040*/  @P0 BRA `(.L_x_2235) ;  /* 0x0000004c00e00947 */ /* 0x000fea0003800000 */
[----:B------:R-:W0:Y:S01]  /*10050*/  S2R R3, SR_CTAID.X ;  /* 0x0000000000037919 */ /* 0x000e220000002500 */
[----:B------:R-:W1:Y:S01]  /*10060*/  LDC R6, c[0x0][0xbe8] ;  /* 0x0002fa00ff067b82 */ /* 0x000e620000000800 */
[----:B------:R-:W-:Y:S01]  /*10070*/  ULDC UR4, c[0x0][0xa88] ;  /* 0x0002a20000047ab9 */ /* 0x000fe20000000800 */
[----:B0-----:R-:W-:Y:S01]  /*10080*/  LEA R0, R3, R0, 0x7 ;  /* 0x0000000003007211 */ /* 0x001fe200078e38ff */
[----:B-1----:R-:W-:-:S04]  /*10090*/  IMAD R3, R6, UR4, RZ ;  /* 0x0000000406037c24 */ /* 0x002fc8000f8e02ff */
[----:B------:R-:W-:-:S05]  /*100a0*/  VIADD R0, R0, 0xffffff80 ;  /* 0xffffff8000007836 */ /* 0x000fca0000000000 */
[----:B------:R-:W-:-:S13]  /*100b0*/  ISETP.GE.AND P0, PT, R0, R3, PT ;  /* 0x000000030000720c */ /* 0x000fda0003f06270 */
[----:B------:R-:W-:Y:S05]  /*100c0*/  @P0 BRA `(.L_x_2235) ;  /* 0x0000004c00c00947 */ /* 0x000fea0003800000 */
[----:B------:R-:W0:Y:S01]  /*100d0*/  S2UR UR10, SR_CTAID.Z ;  /* 0x00000000000a79c3 */ /* 0x000e220000002700 */
[----:B------:R-:W-:Y:S01]  /*100e0*/  ISETP.NE.AND P0, PT, R6, 0x1, PT ;  /* 0x000000010600780c */ /* 0x000fe20003f05270 */
[----:B------:R-:W-:Y:S01]  /*100f0*/  USHF.R.S32.HI UR6, URZ, 0x1f, UR57 ;  /* 0x0000001f3f067899 */ /* 0x000fe20008011439 */
[----:B------:R-:W-:Y:S01]  /*10100*/  IMAD.MOV.U32 R5, RZ, RZ, R0 ;  /* 0x000000ffff057224 */ /* 0x000fe200078e0000 */
[----:B------:R-:W-:Y:S02]  /*10110*/  ULDC.64 UR8, c[0x0][0xbd0] ;  /* 0x0002f40000087ab9 */ /* 0x000fe40000000a00 */
[----:B------:R-:W-:Y:S02]  /*10120*/  UIMAD UR6, UR6, UR8, URZ ;  /* 0x00000008060672a4 */ /* 0x000fe4000f8e023f */
[----:B------:R-:W1:Y:S01]  /*10130*/  LDC.64 R10, c[0x0][0xbd8] ;  /* 0x0002f600ff0a7b82 */ /* 0x000e620000000a00 */
[----:B------:R-:W-:Y:S02]  /*10140*/  UIMAD.WIDE.U32 UR4, UR57, UR8, URZ ;  /* 0x00000008390472a5 */ /* 0x000fe4000f8e003f */
[----:B------:R-:W-:-:S04]  /*10150*/  UIMAD UR6, UR57, UR9, UR6 ;  /* 0x00000009390672a4 */ /* 0x000fc8000f8e0206 */
[----:B------:R-:W-:Y:S01]  /*10160*/  UIADD3 UR6, UR5, UR6, URZ ;  /* 0x0000000605067290 */ /* 0x000fe2000fffe03f */
[----:B------:R-:W3:Y:S01]  /*10170*/  @P0 LDC R7, c[0x0][0xbec] ;  /* 0x0002fb00ff070b82 */ /* 0x000ee20000000800 */
[----:B------:R-:W-:Y:S02]  /*10180*/  IMAD.U32 R3, RZ, RZ, UR5 ;  /* 0x00000005ff037e24 */ /* 0x000fe4000f8e00ff */
[----:B------:R-:W-:Y:S01]  /*10190*/  IMAD.U32 R2, RZ, RZ, UR4 ;  /* 0x00000004ff027e24 */ /* 0x000fe2000f8e00ff */
[----:B------:R-:W-:Y:S01]  /*101a0*/  ULDC.64 UR4, c[0x0][0xbe0] ;  /* 0x0002f80000047ab9 */ /* 0x000fe20000000a00 */
[----:B------:R-:W-:Y:S01]  /*101b0*/  IMAD.U32 R3, RZ, RZ, UR6 ;  /* 0x00000006ff037e24 */ /* 0x000fe2000f8e00ff */
[----:B0-----:R-:W-:Y:S02]  /*101c0*/  USHF.R.S32.HI UR10, URZ, 0x1f, UR10 ;  /* 0x0000001f3f0a7899 */ /* 0x001fe4000801140a */
[----:B------:R-:W0:Y:S04]  /*101d0*/  @P0 LDC R9, c[0x0][0xbf0] ;  /* 0x0002fc00ff090b82 */ /* 0x000e280000000800 */
[----:B-1----:R-:W-:-:S04]  /*101e0*/  IMAD R12, R10, UR10, RZ ;  /* 0x0000000a0a0c7c24 */ /* 0x002fc8000f8e02ff */
[----:B------:R-:W1:Y:S01]  /*101f0*/  S2UR UR7, SR_CTAID.Y ;  /* 0x00000000000779c3 */ /* 0x000e620000002600 */
[----:B---3--:R-:W-:-:S07]  /*10200*/  @P0 IMAD.HI.U32 R4, R0, R7, RZ ;  /* 0x0000000700040227 */ /* 0x008fce00078e00ff */
[----:B------:R-:W1:Y:S01]  /*10210*/  LDC R8, c[0x0][0xc50] ;  /* 0x00031400ff087b82 */ /* 0x000e620000000800 */
[----:B------:R-:W-:-:S07]  /*10220*/  IMAD R7, RZ, RZ, -UR57 ;  /* 0x80000039ff077e24 */ /* 0x000fce000f8e02ff */
[----:B------:R-:W3:Y:S01]  /*10230*/  S2UR UR10, SR_CTAID.Z ;  /* 0x00000000000a79c3 */ /* 0x000ee20000002700 */
[----:B0-----:R-:W-:Y:S01]  /*10240*/  @P0 SHF.R.U32.HI R5, RZ, R9, R4 ;  /* 0x00000009ff050219 */ /* 0x001fe20000011604 */
[----:B-1----:R-:W-:-:S04]  /*10250*/  IMAD R9, R8, R7, UR7 ;  /* 0x0000000708097e24 */ /* 0x002fc8000f8e0207 */
[----:B------:R-:W-:Y:S01]  /*10260*/  IMAD.MOV R7, RZ, RZ, -R5 ;  /* 0x000000ffff077224 */ /* 0x000fe200078e0a05 */
[----:B------:R-:W-:-:S03]  /*10270*/  SHF.R.S32.HI R4, RZ, 0x1f, R9 ;  /* 0x0000001fff047819 */ /* 0x000fc60000011409 */
[----:B------:R-:W-:Y:S02]  /*10280*/  IMAD R7, R6, R7, R0 ;  /* 0x0000000706077224 */ /* 0x000fe400078e0200 */
[----:B---3--:R-:W-:Y:S02]  /*10290*/  IMAD R11, R11, UR10, R12 ;  /* 0x0000000a0b0b7c24 */ /* 0x008fe4000f8e020c */
[----:B------:R-:W-:Y:S01]  /*102a0*/  IMAD.WIDE.U32 R2, R10, UR10, R2 ;  /* 0x0000000a0a027c25 */ /* 0x000fe2000f8e0002 */
[----:B------:R-:W-:-:S03]  /*102b0*/  SHF.R.S32.HI R0, RZ, 0x1f, R7 ;  /* 0x0000001fff007819 */ /* 0x000fc60000011407 */
[----:B------:R-:W-:Y:S02]  /*102c0*/  IMAD.IADD R3, R11, 0x1, R3 ;  /* 0x000000010b037824 */ /* 0x000fe400078e0203 */
[----:B------:R-:W-:Y:S02]  /*102d0*/  IMAD R4, R4, UR4, RZ ;  /* 0x0000000404047c24 */ /* 0x000fe4000f8e02ff */
[----:B------:R-:W-:-:S04]  /*102e0*/  IMAD.WIDE.U32 R2, R9, UR4, R2 ;  /* 0x0000000409027c25 */ /* 0x000fc8000f8e0002 */
[----:B------:R-:W-:Y:S01]  /*102f0*/  IMAD R4, R9, UR5, R4 ;  /* 0x0000000509047c24 */ /* 0x000fe2000f8e0204 */
[----:B------:R-:W-:Y:S01]  /*10300*/  SHF.R.S32.HI R9, RZ, 0x1f, R5 ;  /* 0x0000001fff097819 */ /* 0x000fe20000011405 */
[----:B------:R-:W-:Y:S01]  /*10310*/  ULDC.64 UR4, c[0x0][0xbc8] ;  /* 0x0002f20000047ab9 */ /* 0x000fe20000000a00 */
[----:B------:R-:W-:Y:S01]  /*10320*/  IADD3 R2, P0, R5, R2, RZ ;  /* 0x0000000205027210 */ /* 0x000fe20007f1e0ff */
[----:B------:R-:W-:-:S03]  /*10330*/  IMAD R0, R0, UR4, RZ ;  /* 0x0000000400007c24 */ /* 0x000fc6000f8e02ff */
[----:B------:R-:W-:Y:S01]  /*10340*/  IADD3.X R3, R9, R3, R4, P0, !PT ;  /* 0x0000000309037210 */ /* 0x000fe200007fe404 */
[C---:B------:R-:W-:Y:S02]  /*10350*/  IMAD R5, R7.reuse, UR5, R0 ;  /* 0x0000000507057c24 */ /* 0x040fe4000f8e0200 */
[----:B------:R-:W-:Y:S01]  /*10360*/  IMAD.WIDE.U32 R2, R7, UR4, R2 ;  /* 0x0000000407027c25 */ /* 0x000fe2000f8e0002 */
[----:B------:R-:W-:-:S03]  /*10370*/  ULDC.64 UR4, c[0x0][0xba8] ;  /* 0x0002ea0000047ab9 */ /* 0x000fc60000000a00 */
[----:B------:R-:W-:Y:S01]  /*10380*/  IMAD.IADD R3, R3, 0x1, R5 ;  /* 0x0000000103037824 */ /* 0x000fe200078e0205 */
[----:B------:R-:W-:-:S04]  /*10390*/  LEA R4, P0, R2, UR4, 0x2 ;  /* 0x0000000402047c11 */ /* 0x000fc8000f8010ff */
[----:B------:R-:W-:Y:S01]  /*103a0*/  LEA.HI.X R5, R2, UR5, R3, 0x2, P0 ;  /* 0x0000000502057c11 */ /* 0x000fe200080f1403 */
[----:B------:R-:W-:-:S05]  /*103b0*/  IMAD.MOV.U32 R3, RZ, RZ, -0x800000 ;  /* 0xff800000ff037424 */ /* 0x000fca00078e00ff */
[----:B------:R0:W-:Y:S01]  /*103c0*/  STG.E desc[UR36][R4.64], R3 ;  /* 0x0000000304007986 */ /* 0x0001e2000c101924 */
[----:B------:R-:W-:Y:S05]  /*103d0*/  BRA `(.L_x_2235) ;  /* 0x0000004800fc7947 */ /* 0x000fea0003800000 */
.L_x_2233:
[----:B------:R-:W-:-:S08]  /*103e0*/  NOP ;  /* 0x0000000000007918 */ /* 0x000fd00000000000 */
[----:B0-----:R-:W0:-:S00]  /*103f0*/  USETMAXREG.DEALLOC.CTAPOOL 0x28 ;  /* 0x00000028000079c8 */ /* 0x001e0000080e0500 */
        /* <DEDUP_REMOVED lines=16> */
.L_x_2277:
[----:B------:R-:W-:Y:S01]  /*10500*/  ULDC UR43, c[0x0][0xc50] ;  /* 0x00031400002b7ab9 */ /* 0x000fe20000000800 */
[----:B------:R-:W-:Y:S01]  /*10510*/  UMOV UR41, UR6 ;  /* 0x0000000600297c82 */ /* 0x000fe20008000000 */
[----:B------:R-:W-:-:S11]  /*10520*/  UISETP.NE.AND UP0, UPT, UR43, 0x1, UPT ;  /* 0x000000012b00788c */ /* 0x000fd6000bf05270 */
[----:B------:R-:W-:Y:S01]  /*10530*/  @UP0 ULDC UR4, c[0x0][0xc54] ;  /* 0x0003150000040ab9 */ /* 0x000fe20000000800 */
[----:B------:R-:W-:Y:S01]  /*10540*/  @UP0 ULDC UR7, c[0x0][0xc58] ;  /* 0x0003160000070ab9 */ /* 0x000fe20000000800 */
[----:B------:R-:W-:-:S04]  /*10550*/  UIMAD.WIDE.U32 UR4, UR6, UR4, URZ ;  /* 0x00000004060472a5 */ /* 0x000fc8000f8e003f */
[----:B------:R-:W-:-:S12]  /*10560*/  @UP0 USHF.R.U32.HI UR41, URZ, UR7, UR5 ;  /* 0x000000073f290299 */ /* 0x000fd80008011605 */
.L_x_2278:
        /* <DEDUP_REMOVED lines=8> */
[----:B------:R-:W-:Y:S01]  /*105f0*/  ULDC UR4, c[0x0][0x448] ;  /* 0x0001120000047ab9 */ /* 0x000fe20000000800 */
[----:B------:R-:W-:Y:S01]  /*10600*/  ULDC UR7, c[0x0][0x2f0] ;  /* 0x0000bc0000077ab9 */ /* 0x000fe20000000800 */
[----:B------:R-:W-:-:S05]  /*10610*/  IMAD.MOV.U32 R17, RZ, RZ, RZ ;  /* 0x000000ffff117224 */ /* 0x000fca00078e00ff */
[----:B------:R-:W1:Y:S01]  /*10620*/  S2UR UR47, SR_CTAID.X ;  /* 0x00000000002f79c3 */ /* 0x000e620000002500 */
[----:B------:R-:W-:Y:S01]  /*10630*/  UISETP.NE.AND UP1, UPT, UR4, 0x1, UPT ;  /* 0x000000010400788c */ /* 0x000fe2000bf25270 */
[----:B------:R-:W-:Y:S02]  /*10640*/  ULDC UR8, c[0x0][0x288] ;  /* 0x0000a20000087ab9 */ /* 0x000fe40000000800 */
[----:B------:R-:W-:Y:S02]  /*10650*/  ULDC.64 UR4, c[0x0][0x418] ;  /* 0x0001060000047ab9 */ /* 0x000fe40000000a00 */
[----:B------:R-:W-:-:S03]  /*10660*/  UISETP.NE.U32.AND UP0, UPT, UR4, URZ, UPT ;  /* 0x0000003f0400728c */ /* 0x000fc6000bf05070 */
[----:B------:R-:W-:Y:S01]  /*10670*/  ULDC UR4, c[0x0][0x424] ;  /* 0x0001090000047ab9 */ /* 0x000fe20000000800 */
[----:B------:R-:W-:-:S03]  /*10680*/  UISETP.NE.AND.EX UP0, UPT, UR5, URZ, UPT, UP0 ;  /* 0x0000003f0500728c */ /* 0x000fc6000bf05300 */
[----:B------:R-:W-:Y:S01]  /*10690*/  @UP1 ULDC UR5, c[0x0][0x44c] ;  /* 0x0001130000051ab9 */ /* 0x000fe20000000800 */
[----:B0-----:R-:W-:Y:S01]  /*106a0*/  ISETP.NE.U32.AND P0, PT, R2, RZ, PT ;  /* 0x000000ff0200720c */ /* 0x001fe20003f05070 */
[----:B------:R-:W-:-:S03]  /*106b0*/  USEL UR38, UR4, 0x1, UP0 ;  /* 0x0000000104267887 */ /* 0x000fc60008000000 */
[----:B------:R-:W-:Y:S01]  /*106c0*/  ISETP.NE.AND.EX P0, PT, R3, RZ, PT, P0 ;  /* 0x000000ff0300720c */ /* 0x000fe20003f05300 */
[----:B-1----:R-:W-:Y:S02]  /*106d0*/  ULEA UR6, UR47, 0x7f, 0x7 ;  /* 0x0000007f2f067891 */ /* 0x002fe4000f8e383f */
[----:B------:R-:W-:Y:S02]  /*106e0*/  UIMAD UR38, UR38, UR7, URZ ;  /* 0x00000007262672a4 */ /* 0x000fe4000f8e023f */
[----:B------:R-:W-:Y:S01]  /*106f0*/  UIMAD.WIDE.U32 UR4, UR6, UR5, URZ ;  /* 0x00000005060472a5 */ /* 0x000fe2000f8e003f */
[----:B------:R-:W-:-:S03]  /*10700*/  @UP1 ULDC UR7, c[0x0][0x450] ;  /* 0x0001140000071ab9 */ /* 0x000fc60000000800 */
[----:B------:R-:W-:-:S04]  /*10710*/  @UP1 USHF.R.U32.HI UR6, URZ, UR7, UR5 ;  /* 0x000000073f061299 */ /* 0x000fc80008011605 */
[----:B------:R-:W0:Y:S01]  /*10720*/  @P0 LDC.64 R2, c[0x0][0xa28] ;  /* 0x00028a00ff020b82 */ /* 0x000e220000000a00 */
[----:B------:R-:W-:Y:S02]  /*10730*/  UIADD3 UR5, UR38, 0xa0, -UR8 ;  /* 0x000000a026057890 */ /* 0x000fe4000fffe808 */
[----:B------:R-:W-:Y:S02]  /*10740*/  UIADD3 UR4, UR38, 0x9f, URZ ;  /* 0x0000009f26047890 */ /* 0x000fe4000fffe03f */
[----:B------:R-:W-:Y:S02]  /*10750*/  UIADD3 UR6, UR5, UR6, URZ ;  /* 0x0000000605067290 */ /* 0x000fe4000fffe03f */
[----:B------:R-:W-:Y:S02]  /*10760*/  UIMAD.WIDE UR4, UR4, 0x66666667, URZ ;  /* 0x66666667040478a5 */ /* 0x000fe4000f8e023f */
[----:B------:R-:W-:Y:S02]  /*10770*/  UIMAD.WIDE UR6, UR6, 0x66666667, URZ ;  /* 0x66666667060678a5 */ /* 0x000fe4000f8e023f */
[----:B------:R-:W-:-:S02]  /*10780*/  USHF.R.U32.HI UR42, URZ, 0x1f, UR5 ;  /* 0x0000001f3f2a7899 */ /* 0x000fc40008011605 */
[----:B------:R-:W-:Y:S02]  /*10790*/  USHF.R.U32.HI UR44, URZ, 0x1f, UR7 ;  /* 0x0000001f3f2c7899 */ /* 0x000fe40008011607 */
[----:B------:R-:W-:Y:S02]  /*107a0*/  ULEA.HI.SX32 UR42, UR5, UR42, 0x1a ;  /* 0x0000002a052a7291 */ /* 0x000fe4000f8fd23f */
[----:B------:R-:W-:-:S04]  /*107b0*/  ULEA.HI.SX32 UR44, UR7, UR44, 0x1a ;  /* 0x0000002c072c7291 */ /* 0x000fc8000f8fd23f */
[----:B------:R-:W-:Y:S02]  /*107c0*/  UISETP.LT.AND UP0, UPT, UR42, UR44, UPT ;  /* 0x0000002c2a00728c */ /* 0x000fe4000bf01270 */
[----:B------:R-:W-:Y:S01]  /*107d0*/  UP2UR UR48, UPR, URZ, 0x2 ;  /* 0x000000023f307883 */ /* 0x000fe20008000000 */
[----:B0-----:R-:W-:Y:S01]  /*107e0*/  @P0 IMAD.WIDE R2, R18, 0x4, R2 ;  /* 0x0000000412020825 */ /* 0x001fe200078e0202 */
[----:B------:R-:W-:-:S04]  /*107f0*/  USEL UR11, UR42, UR44, UP0 ;  /* 0x0000002c2a0b7287 */ /* 0x000fc80008000000 */
[----:B------:R-:W-:Y:S01]  /*10800*/  UISETP.GE.AND UP1, UPT, UR11, 0x1, UPT ;  /* 0x000000010b00788c */ /* 0x000fe2000bf26270 */
[----:B------:R0:W5:Y:S01]  /*10810*/  @P0 LDG.E R17, desc[UR36][R2.64] ;  /* 0x0000002402110981 */ /* 0x000162000c1e1900 */
[----:B------:R-:W-:Y:S02]  /*10820*/  USHF.R.U32.HI UR9, URZ, 0x10, UR43 ;  /* 0x000000103f097899 */ /* 0x000fe4000801162b */
[----:B------:R-:W-:Y:S02]  /*10830*/  ULOP3.LUT UR43, UR43, 0xffff, URZ, 0xc0, !UPT ;  /* 0x0000ffff2b2b7892 */ /* 0x000fe4000f8ec03f */
[----:B------:R-:W-:Y:S01]  /*10840*/  PLOP3.LUT P0, PT, PT, PT, UP1, 0x80, 0x0 ;  /* 0x000000000000781c */ /* 0x000fe20003f0f018 */
[----:B------:R-:W-:Y:S01]  /*10850*/  UISETP.NE.AND UP0, UPT, UR9, URZ, UPT ;  /* 0x0000003f0900728c */ /* 0x000fe2000bf05270 */
[----:B------:R-:W-:-:S10]  /*10860*/  UMOV UR40, URZ ;  /* 0x0000003f00287c82 */ /* 0x000fd40008000000 */
[----:B------:R-:W-:Y:S01]  /*10870*/  @!UP0 ULDC UR9, c[0x0][0x9f0] ;  /* 0x00027c0000098ab9 */ /* 0x000fe20000000800 */
[----:B0-----:R-:W-:Y:S05]  /*10880*/  @!P0 BRA `(.L_x_2280) ;  /* 0x0000000000788947 */ /* 0x001fea0003800000 */
[----:B------:R-:W-:Y:S01]  /*10890*/  IABS R2, UR9 ;  /* 0x0000000900027c13 */ /* 0x000fe20008000000 */
[----:B------:R-:W-:Y:S02]  /*108a0*/  UIADD3 UR6, UR9, -0x1, UR11 ;  /* 0xffffffff09067890 */ /* 0x000fe4000fffe00b */
[----:B------:R-:W-:Y:S01]  /*108b0*/  IABS R5, UR9 ;  /* 0x0000000900057c13 */ /* 0x000fe20008000000 */
[----:B------:R-:W-:Y:S01]  /*108c0*/  UMOV UR4, URZ ;  /* 0x0000003f00047c82 */ /* 0x000fe20008000000 */
        /* <DEDUP_REMOVED lines=26> */
.L_x_2280:
[----:B------:R-:W-:Y:S02]  /*10a70*/  UIMAD UR49, UR43, UR40, URZ ;  /* 0x000000282b3172a4 */ /* 0x000fe4000f8e023f */
[----:B------:R-:W-:-:S04]  /*10a80*/  MOV R3, UR40 ;  /* 0x0000002800037c02 */ /* 0x000fc80008000f00 */
[----:B------:R-:W-:-:S05]  /*10a90*/  IMAD.U32 R2, RZ, RZ, UR49 ;  /* 0x00000031ff027e24 */ /* 0x000fca000f8e00ff */
[----:B------:R-:W-:Y:S01]  /*10aa0*/  VIADDMNMX R2, R2, R3, UR11, PT ;  /* 0x0000000b02027e46 */ /* 0x000fe2000b800103 */
[----:B------:R-:W-:-:S03]  /*10ab0*/  IMAD.MOV.U32 R3, RZ, RZ, 0x1 ;  /* 0x00000001ff037424 */ /* 0x000fc600078e00ff */
[----:B------:R-:W-:Y:S01]  /*10ac0*/  R2UR UR50, R2 ;  /* 0x00000000023272ca */ /* 0x000fe200000e0000 */
[----:B------:R-:W-:-:S12]  /*10ad0*/  IMAD.MOV.U32 R2, RZ, RZ, RZ ;  /* 0x000000ffff027224 */ /* 0x000fd800078e00ff */
        /* <DEDUP_REMOVED lines=27> */
.L_x_2281:
        /* <DEDUP_REMOVED lines=12> */
[----:B------:R-:W-:Y:S02]  /*10d50*/  IMAD.U32 R6, RZ, RZ, UR6 ;  /* 0x00000006ff067e24 */ /* 0x000fe4000f8e00ff */
[----:B------:R-:W-:-:S02]  /*10d60*/  IMAD.U32 R10, RZ, RZ, UR4 ;  /* 0x00000004ff0a7e24 */ /* 0x000fc4000f8e00ff */
[----:B------:R-:W-:Y:S02]  /*10d70*/  IMAD.U32 R11, RZ, RZ, UR5 ;  /* 0x00000005ff0b7e24 */ /* 0x000fe4000f8e00ff */
[----:B------:R-:W-:Y:S02]  /*10d80*/  IMAD.MOV.U32 R8, RZ, RZ, 0x70 ;  /* 0x00000070ff087424 */ /* 0x000fe400078e00ff */
[----:B------:R-:W-:Y:S02]  /*10d90*/  IMAD.MOV.U32 R12, RZ, RZ, 0x1 ;  /* 0x00000001ff0c7424 */ /* 0x000fe400078e00ff */
[----:B------:R-:W-:-:S07]  /*10da0*/  IMAD.MOV.U32 R13, RZ, RZ, RZ ;  /* 0x000000ffff0d7224 */ /* 0x000fce00078e00ff */
[----:B------:R-:W-:-:S07]  /*10db0*/  LEPC R20, `(.L_x_2282) ;  /* 0x000000001014794e */ /* 0x000fce0000000000 */
[----:B0----5:R-:W-:Y:S05]  /*10dc0*/  CALL.ABS.NOINC R2 ;  /* 0x0000000002007343 */ /* 0x021fea0003c00000 */
.L_x_2282:
        /* <DEDUP_REMOVED lines=20> */
.L_x_2283:
[----:B------:R-:W-:-:S13]  /*10f10*/  LOP3.LUT P6, RZ, R16, 0x3ff, RZ, 0xc0, !PT ;  /* 0x000003ff10ff7812 */ /* 0x000fda00078cc0ff */
[----:B------:R-:W-:Y:S05]  /*10f20*/  @!P6 BRA `(.L_x_2284) ;  /* 0x000000000040e947 */ /* 0x000fea0003800000 */
[----:B------:R-:W-:Y:S01]  /*10f30*/  MOV R2, 0x0 ;  /* 0x0000000000027802 */ /* 0x000fe20000000f00 */
[----:B------:R-:W-:Y:S01]  /*10f40*/  ULDC.64 UR4, c[0x4][0xc8] ;  /* 0x0100320000047ab9 */ /* 0x000fe20000000a00 */
[----:B------:R-:W-:Y:S01]  /*10f50*/  ULDC.64 UR6, c[0x4][0xd0] ;  /* 0x0100340000067ab9 */ /* 0x000fe20000000a00 */
[----:B------:R-:W-:Y:S01]  /*10f60*/  IMAD.U32 R4, RZ, RZ, UR4 ;  /* 0x00000004ff047e24 */ /* 0x000fe2000f8e00ff */
[----:B------:R-:W-:Y:S01]  /*10f70*/  MOV R5, UR5 ;  /* 0x0000000500057c02 */ /* 0x000fe20008000f00 */
[----:B------:R-:W-:Y:S01]  /*10f80*/  ULDC.64 UR4, c[0x4][0x20] ;  /* 0x0100080000047ab9 */ /* 0x000fe20000000a00 */
        /* <DEDUP_REMOVED lines=10> */
.L_x_2284:
[----:B------:R-:W0:Y:S01]  /*11030*/  LDC.64 R2, c[0x0][0x9f8] ;  /* 0x00027e00ff027b82 */ /* 0x000e220000000a00 */
[----:B------:R-:W-:Y:S01]  /*11040*/  IMAD.SHL.U32 R31, R29, 0x10, RZ ;  /* 0x000000101d1f7824 */ /* 0x000fe200078e00ff */
[----:B------:R-:W-:Y:S01]  /*11050*/  ULDC UR4, c[0x0][0x2f4] ;  /* 0x0000bd0000047ab9 */ /* 0x000fe20000000800 */
[----:B------:R-:W-:Y:S01]  /*11060*/  IMAD.MOV.U32 R30, RZ, RZ, R18 ;  /* 0x000000ffff1e7224 */ /* 0x000fe200078e0012 */
[----:B------:R-:W-:-:S04]  /*11070*/  ULDC UR5, c[0x0][0x320] ;  /* 0x0000c80000057ab9 */ /* 0x000fc80000000800 */
[----:B------:R-:W1:Y:S01]  /*11080*/  LDC R19, c[0x0][0x430] ;  /* 0x00010c00ff137b82 */ /* 0x000e620000000800 */
        /* <DEDUP_REMOVED lines=32> */
.L_x_2339:
[----:B------:R-:W2:Y:S01]  /*11290*/  LDL R0, [R1+0x14] ;  /* 0x0000140001007983 */ /* 0x000ea20000100800 */
[----:B------:R-:W-:Y:S01]  /*112a0*/  UMOV UR4, 0xa0 ;  /* 0x000000a000047882 */ /* 0x000fe20000000000 */
[----:B------:R-:W-:Y:S01]  /*112b0*/  LOP3.LUT R15, R27, 0x80, RZ, 0xfc, !PT ;  /* 0x000000801b0f7812 */ /* 0x000fe200078efcff */
[----:B------:R-:W-:Y:S01]  /*112c0*/  UIMAD UR4, UR50, UR4, -0xa0 ;  /* 0xffffff60320474a4 */ /* 0x000fe2000f8e0204 */
[----:B------:R-:W0:Y:S01]  /*112d0*/  @P2 LDC R2, c[0x0][0x434] ;  /* 0x00010d00ff022b82 */ /* 0x000e220000000800 */
[----:B-----5:R-:W-:-:S07]  /*112e0*/  SHF.R.S32.HI R37, RZ, 0x1f, R30 ;  /* 0x0000001fff257819 */ /* 0x020fce000001141e */
[----:B------:R-:W1:Y:S01]  /*112f0*/  @P2 LDC R3, c[0x0][0x438] ;  /* 0x00010e00ff032b82 */ /* 0x000e620000000800 */
[----:B------:R-:W-:Y:S01]  /*11300*/  IMAD.MOV.U32 R33, RZ, RZ, 0x40 ;  /* 0x00000040ff217424 */ /* 0x000fe200078e00ff */
[----:B------:R-:W-:Y:S01]  /*11310*/  STL [R1+0x10], R15 ;  /* 0x0000100f01007387 */ /* 0x000fe20000100800 */
[----:B------:R-:W-:Y:S01]  /*11320*/  LOP3.LUT R16, R16, 0xffffffdf, RZ, 0xc0, !PT ;  /* 0xffffffdf10107812 */ /* 0x000fe200078ec0ff */
[----:B------:R-:W-:-:S05]  /*11330*/  IMAD.U32 R32, RZ, RZ, UR41 ;  /* 0x00000029ff207e24 */ /* 0x000fca000f8e00ff */
[----:B------:R-:W-:Y:S02]  /*11340*/  SHF.R.S32.HI R32, RZ, 0x1f, R32 ;  /* 0x0000001fff207819 */ /* 0x000fe40000011420 */
[----:B--2---:R-:W-:Y:S01]  /*11350*/  R2UR UR5, R0 ;  /* 0x00000000000572ca */ /* 0x004fe200000e0000 */
[----:B------:R-:W-:-:S04]  /*11360*/  VIADD R0, R15, UR4 ;  /* 0x000000040f007c36 */ /* 0x000fc80008000000 */
[C---:B------:R-:W-:Y:S01]  /*11370*/  IMAD.IADD R9, R0.reuse, 0x1, R17 ;  /* 0x0000000100097824 */ /* 0x040fe200078e0211 */
[----:B------:R-:W-:-:S03]  /*11380*/  ISETP.GE.AND P0, PT, R0, UR38, PT ;  /* 0x0000002600007c0c */ /* 0x000fc6000bf06270 */
[----:B0-----:R-:W-:Y:S01]  /*11390*/  @P2 IMAD.HI.U32 R0, R9, R2, RZ ;  /* 0x0000000209002227 */ /* 0x001fe200078e00ff */
[----:B------:R-:W-:-:S03]  /*113a0*/  ISETP.GT.U32.OR P0, PT, R15, 0x9f, P0 ;  /* 0x0000009f0f00780c */ /* 0x000fc60000704470 */
[----:B------:R-:W-:Y:S01]  /*113b0*/  IMAD.MOV.U32 R12, RZ, RZ, R9 ;  /* 0x000000ffff0c7224 */ /* 0x000fe200078e0009 */
[----:B-1----:R-:W-:-:S09]  /*113c0*/  @P2 SHF.R.U32.HI R12, RZ, R3, R0 ;  /* 0x00000003ff0c2219 */ /* 0x002fd20000011600 */
[----:B------:R-:W0:Y:S01]  /*113d0*/  @!P0 LDC.64 R6, c[0x0][0x428] ;  /* 0x00010a00ff068b82 */ /* 0x000e220000000a00 */
[--C-:B------:R-:W-:Y:S01]  /*113e0*/  @!P0 SHF.R.S32.HI R3, RZ, 0x1f, R12.reuse ;  /* 0x0000001fff038819 */ /* 0x100fe2000001140c */
[----:B------:R-:W-:-:S06]  /*113f0*/  @!P0 IMAD.MOV.U32 R2, RZ, RZ, R12 ;  /* 0x000000ffff028224 */ /* 0x000fcc00078e000c */
[----:B------:R-:W1:Y:S01]  /*11400*/  @!P0 LDC.64 R4, c[0x0][0x418] ;  /* 0x00010600ff048b82 */ /* 0x000e620000000a00 */
[-C--:B0-----:R-:W-:Y:S02]  /*11410*/  @!P0 IMAD R0, R37, R6.reuse, RZ ;  /* 0x0000000625008224 */ /* 0x081fe400078e02ff */
[----:B------:R-:W-:-:S04]  /*11420*/  @!P0 IMAD.WIDE.U32 R2, R30, R6, R2 ;  /* 0x000000061e028225 */ /* 0x000fc800078e0002 */
[----:B------:R-:W-:Y:S01]  /*11430*/  @!P0 IMAD R7, R30, R7, R0 ;  /* 0x000000071e078224 */ /* 0x000fe200078e0200 */
[----:B-1----:R-:W-:-:S03]  /*11440*/  @!P0 LEA R4, P1, R2, R4, 0x2 ;  /* 0x0000000402048211 */ /* 0x002fc600078210ff */
[----:B------:R-:W-:Y:S02]  /*11450*/  @!P0 IMAD.IADD R0, R7, 0x1, R3 ;  /* 0x0000000107008824 */ /* 0x000fe400078e0203 */
[----:B------:R-:W0:Y:S03]  /*11460*/  @P2 LDC R3, c[0x0][0x438] ;  /* 0x00010e00ff032b82 */ /* 0x000e260000000800 */
[----:B------:R-:W-:Y:S02]  /*11470*/  @!P0 LEA.HI.X R5, R2, R5, R0, 0x2, P1 ;  /* 0x0000000502058211 */ /* 0x000fe400008f1400 */
[----:B------:R-:W-:-:S03]  /*11480*/  IADD3 R2, R27, UR4, RZ ;  /* 0x000000041b027c10 */ /* 0x000fc6000fffe0ff */
        /* <DEDUP_REMOVED lines=8> */
[--C-:B------:R-:W-:Y:S01]  /*11510*/  @!P1 SHF.R.S32.HI R3, RZ, 0x1f, R14.reuse ;  /* 0x0000001fff039819 */ /* 0x100fe2000001140e */
[----:B------:R-:W-:Y:S02]  /*11520*/  @!P1 IMAD.MOV.U32 R2, RZ, RZ, R14 ;  /* 0x000000ffff029224 */ /* 0x000fe400078e000e */
[-C--:B--2---:R-:W-:Y:S02]  /*11530*/  @!P1 IMAD R0, R37, R10.reuse, RZ ;  /* 0x0000000a25009224 */ /* 0x084fe400078e02ff */
[----:B------:R-:W-:-:S04]  /*11540*/  @!P1 IMAD.WIDE.U32 R2, R30, R10, R2 ;  /* 0x0000000a1e029225 */ /* 0x000fc800078e0002 */
[----:B------:R-:W-:Y:S01]  /*11550*/  @!P1 IMAD R11, R30, R11, R0 ;  /* 0x0000000b1e0b9224 */ /* 0x000fe200078e0200 */
[----:B---3--:R-:W-:-:S03]  /*11560*/  @!P1 LEA R6, P2, R2, R6, 0x2 ;  /* 0x0000000602069211 */ /* 0x008fc600078410ff */
[----:B------:R-:W-:-:S05]  /*11570*/  @!P1 IMAD.IADD R0, R3, 0x1, R11 ;  /* 0x0000000103009824 */ /* 0x000fca00078e020b */
[----:B------:R-:W-:Y:S01]  /*11580*/  @!P1 LEA.HI.X R7, R2, R7, R0, 0x2, P2 ;  /* 0x0000000702079211 */ /* 0x000fe200010f1400 */
[----:B------:R-:W-:-:S06]  /*11590*/  IMAD.MOV.U32 R0, RZ, RZ, RZ ;  /* 0x000000ffff007224 */ /* 0x000fcc00078e00ff */
[----:B------:R0:W5:Y:S01]  /*115a0*/  @!P0 LDG.E R0, desc[UR36][R4.64] ;  /* 0x0000002404008981 */ /* 0x000162000c1e1900 */
[----:B------:R-:W-:-:S04]  /*115b0*/  LOP3.LUT P0, RZ, R29, 0x4, RZ, 0xc0, !PT ;  /* 0x000000041dff7812 */ /* 0x000fc8000780c0ff */
[----:B------:R-:W-:Y:S01]  /*115c0*/  SEL R2, R33, 0xffffffc0, !P0 ;  /* 0xffffffc021027807 */ /* 0x000fe20004000000 */
[----:B0-----:R-:W-:-:S04]  /*115d0*/  IMAD.MOV.U32 R5, RZ, RZ, RZ ;  /* 0x000000ffff057224 */ /* 0x001fc800078e00ff */
[----:B------:R0:W-:Y:S01]  /*115e0*/  STL [R1+0x8], R2 ;  /* 0x0000080201007387 */ /* 0x0001e20000100800 */
[----:B------:R-:W-:-:S03]  /*115f0*/  IMAD.MOV R10, RZ, RZ, -R12 ;  /* 0x000000ffff0a7224 */ /* 0x000fc600078e0a0c */
[----:B------:R1:W5:Y:S01]  /*11600*/  @!P1 LDG.E R5, desc[UR36][R6.64] ;  /* 0x0000002406059981 */ /* 0x000362000c1e1900 */
[----:B------:R-:W-:Y:S01]  /*11610*/  IMAD R4, R19, R10, R9 ;  /* 0x0000000a13047224 */ /* 0x000fe200078e0209 */
[----:B------:R-:W-:Y:S01]  /*11620*/  ISETP.GT.U32.AND P0, PT, R15, 0x9f, PT ;  /* 0x0000009f0f00780c */ /* 0x000fe20003f04070 */
[C---:B------:R-:W-:Y:S01]  /*11630*/  IMAD.SHL.U32 R9, R29.reuse, 0x4, RZ ;  /* 0x000000041d097824 */ /* 0x040fe200078e00ff */
[----:B------:R-:W-:Y:S01]  /*11640*/  ULOP3.LUT UR4, UR5, 0x2, URZ, 0xfc, !UPT ;  /* 0x0000000205047892 */ /* 0x000fe2000f8efc3f */
[----:B0-----:R-:W-:Y:S01]  /*11650*/  IMAD.MOV R2, RZ, RZ, -R14 ;  /* 0x000000ffff027224 */ /* 0x001fe200078e0a0e */
[----:B------:R-:W-:Y:S01]  /*11660*/  LOP3.LUT R12, R29, 0x10, RZ, 0xc0, !PT ;  /* 0x000000101d0c7812 */ /* 0x000fe200078ec0ff */
[----:B------:R-:W-:Y:S02]  /*11670*/  IMAD.U32 R11, RZ, RZ, UR50 ;  /* 0x00000032ff0b7e24 */ /* 0x000fe4000f8e00ff */
[----:B-1----:R-:W-:Y:S01]  /*11680*/  IMAD R6, R19, R2, R13 ;  /* 0x0000000213067224 */ /* 0x002fe200078e020d */
[----:B------:R-:W-:Y:S01]  /*11690*/  SHF.R.U32.HI R7, RZ, 0x5, R18 ;  /* 0x00000005ff077819 */ /* 0x000fe20000011612 */
[----:B------:R-:W-:Y:S01]  /*116a0*/  IMAD.SHL.U32 R2, R29, 0x80, RZ ;  /* 0x000000801d027824 */ /* 0x000fe200078e00ff */
[----:B------:R-:W-:-:S03]  /*116b0*/  IADD3 R11, R11, -0x1, RZ ;  /* 0xffffffff0b0b7810 */ /* 0x000fc60007ffe0ff */
[----:B------:R-:W-:Y:S01]  /*116c0*/  @P0 LOP3.LUT R16, R16, 0x20, RZ, 0xfc, !PT ;  /* 0x0000002010100812 */ /* 0x000fe200078efcff */
[----:B------:R-:W-:Y:S01]  /*116d0*/  IMAD.SHL.U32 R36, R7, 0x200, RZ ;  /* 0x0000020007247824 */ /* 0x000fe200078e00ff */
[----:B------:R-:W-:Y:S02]  /*116e0*/  LOP3.LUT R10, R2, 0x380, RZ, 0xc0, !PT ;  /* 0x00000380020a7812 */ /* 0x000fe400078ec0ff */
[----:B------:R-:W-:-:S03]  /*116f0*/  LOP3.LUT R16, R16, 0xffffffbf, RZ, 0xc0, !PT ;  /* 0xffffffbf10107812 */ /* 0x000fc600078ec0ff */
[----:B------:R-:W-:-:S05]  /*11700*/  IMAD R10, R7, 0x10, R10 ;  /* 0x00000010070a7824 */ /* 0x000fca00078e020a */
[----:B------:R-:W-:-:S04]  /*11710*/  LOP3.LUT R3, R10, 0x70, R31, 0x78, !PT ;  /* 0x000000700a037812 */ /* 0x000fc800078e781f */
[----:B------:R-:W-:Y:S02]  /*11720*/  LOP3.LUT R3, R3, 0xc00, R2, 0xf8, !PT ;  /* 0x00000c0003037812 */ /* 0x000fe400078ef802 */
[----:B------:R-:W-:-:S03]  /*11730*/  LOP3.LUT R2, R8, 0x80, RZ, 0xc0, !PT ;  /* 0x0000008008027812 */ /* 0x000fc600078ec0ff */
[----:B------:R0:W-:Y:S01]  /*11740*/  STL [R1+0x4], R3 ;  /* 0x0000040301007387 */ /* 0x0001e20000100800 */
[----:B------:R-:W-:-:S04]  /*11750*/  LOP3.LUT R2, R2, 0x10, R29, 0xf8, !PT ;  /* 0x0000001002027812 */ /* 0x000fc800078ef81d */
[----:B------:R-:W-:Y:S02]  /*11760*/  LOP3.LUT R2, R2, 0x10, R9, 0x78, !PT ;  /* 0x0000001002027812 */ /* 0x000fe400078e7809 */
[----:B0-----:R-:W-:-:S04]  /*11770*/  LOP3.LUT R3, R36, 0x60, R8, 0xf8, !PT ;  /* 0x0000006024037812 */ /* 0x001fc800078ef808 */
[----:B------:R-:W-:-:S04]  /*11780*/  LOP3.LUT R3, R3, 0x100, R8, 0xf8, !PT ;  /* 0x0000010003037812 */ /* 0x000fc800078ef808 */
[----:B------:R-:W-:-:S05]  /*11790*/  LOP3.LUT R2, R3, R2, RZ, 0xfc, !PT ;  /* 0x0000000203027212 */ /* 0x000fca00078efcff */
[----:B------:R0:W-:Y:S02]  /*117a0*/  STL [R1], R2 ;  /* 0x0000000201007387 */ /* 0x0001e40000100800 */
[----:B0-----:R-:W-:-:S05]  /*117b0*/  IMAD.U32 R2, RZ, RZ, UR4 ;  /* 0x00000004ff027e24 */ /* 0x001fca000f8e00ff */
[----:B------:R-:W-:-:S13]  /*117c0*/  ISETP.NE.AND P0, PT, R2, 0x3, PT ;  /* 0x000000030200780c */ /* 0x000fda0003f05270 */
[----:B------:R-:W-:Y:S01]  /*117d0*/  @P0 LOP3.LUT R16, R16, 0x40, RZ, 0xfc, !PT ;  /* 0x0000004010100812 */ /* 0x000fe200078efcff */
[----:B------:R-:W-:Y:S06]  /*117e0*/  @!P0 BRA `(.L_x_2286) ;  /* 0x0000000000048947 */ /* 0x000fec0003800000 */
[----:B------:R-:W-:Y:S01]  /*117f0*/  BPT.TRAP 0x1 ;  /* 0x000000040000795c */ /* 0x000fe20000300000 */
.L_x_2286:
[----:B------:R-:W-:Y:S01]  /*11800*/  IMAD.MOV.U32 R2, RZ, RZ, 0x1 ;  /* 0x00000001ff027424 */ /* 0x000fe200078e00ff */
[----:B------:R-:W-:-:S04]  /*11810*/  SHF.R.S32.HI R21, RZ, 0x1f, R6 ;  /* 0x0000001fff157819 */ /* 0x000fc80000011406 */
[----:B------:R-:W-:-:S04]  /*11820*/  SHF.L.U32 R3, R2, 0x1f, RZ ;  /* 0x0000001f02037819 */ /* 0x000fc800000006ff */
[----:B------:R-:W0:Y:S02]  /*11830*/  SYNCS.PHASECHK.TRANS64.TRYWAIT P0, [UR45+0x29880], R3 ;  /* 0x02988003ff0075a7 */ /* 0x000e24000800016d */
[----:B0-----:R-:W-:Y:S05]  /*11840*/  @!P0 BRA `(.L_x_2287) ;  /* 0x0000003800b08947 */ /* 0x001fea0003800000 */
.L_x_2340:
[----:B------:R-:W-:Y:S01]  /*11850*/  ULDC.64 UR4, c[0x0][0x328] ;  /* 0x0000ca0000047ab9 */ /* 0x000fe20000000a00 */
        /* <DEDUP_REMOVED lines=18> */
[----:B------:R-:W-:Y:S02]  /*11980*/  IMAD R7, R7, 0x400, R8 ;  /* 0x0000040007077824 */ /* 0x000fe400078e0208 */
[----:B------:R-:W-:Y:S02]  /*11990*/  IMAD.IADD R9, R3, 0x1, R9 ;  /* 0x0000000103097824 */ /* 0x000fe400078e0209 */
[----:B------:R-:W-:Y:S02]  /*119a0*/  IMAD.MOV.U32 R8, RZ, RZ, R2 ;  /* 0x000000ffff087224 */ /* 0x000fe400078e0002 */
        /* <DEDUP_REMOVED lines=18> */
[----:B------:R-:W-:Y:S01]  /*11ad0*/  IADD3 R20, P0, R2, UR6, RZ ;  /* 0x0000000602147c10 */ /* 0x000fe2000ff1e0ff */
[----:B------:R-:W-:-:S03]  /*11ae0*/  IMAD.MOV.U32 R2, RZ, RZ, -0xa0 ;  /* 0xffffff60ff027424 */ /* 0x000fc600078e00ff */
[----:B------:R-:W-:Y:S01]  /*11af0*/  IADD3.X R19, R19, UR4, R3, P0, !PT ;  /* 0x0000000413137c10 */ /* 0x000fe200087fe403 */
[----:B------:R-:W-:Y:S01]  /*11b00*/  IMAD R9, R11, R2, UR38 ;  /* 0x000000260b097e24 */ /* 0x000fe2000f8e0202 */
[----:B------:R-:W-:-:S03]  /*11b10*/  UMOV UR4, 0xffffffff ;  /* 0xffffffff00047882 */ /* 0x000fc60000000000 */
        /* <DEDUP_REMOVED lines=46> */
.L_x_2352:
        /* <DEDUP_REMOVED lines=15> */
[----:B------:R-:W-:-:S13]  /*11ef0*/  LOP3.LUT P6, RZ, R16, 0x40, RZ, 0xc0, !PT ;  /* 0x0000004010ff7812 */ /* 0x000fda00078cc0ff */
[----:B-1----:R-:W-:Y:S05]  /*11f00*/  @!P6 BRA `(.L_x_2289) ;  /* 0x000000000004e947 */ /* 0x002fea0003800000 */
[----:B------:R-:W-:Y:S01]  /*11f10*/  BPT.TRAP 0x1 ;  /* 0x000000040000795c */ /* 0x000fe20000300000 */
.L_x_2289:
[----:B------:R-:W-:Y:S01]  /*11f20*/  SYNCS.ARRIVE.TRANS64.A1T0 RZ, [UR45+0x29870], RZ ;  /* 0x029870ffffff79a7 */ /* 0x000fe2000810002d */
[----:B------:R-:W-:Y:S05]  /*11f30*/  @!P6 BRA `(.L_x_2290) ;  /* 0x000000000004e947 */ /* 0x000fea0003800000 */
[----:B------:R-:W-:Y:S01]  /*11f40*/  BPT.TRAP 0x1 ;  /* 0x000000040000795c */ /* 0x000fe20000300000 */
.L_x_2290:
[----:B------:R-:W-:-:S05]  /*11f50*/  IMAD.MOV.U32 R2, RZ, RZ, 0x1 ;  /* 0x00000001ff027424 */ /* 0x000fca00078e00ff */
[----:B------:R-:W-:-:S04]  /*11f60*/  SHF.L.U32 R2, R2, 0x1f, RZ ;  /* 0x0000001f02027819 */ /* 0x000fc800000006ff */
[----:B------:R-:W1:Y:S02]  /*11f70*/  SYNCS.PHASECHK.TRANS64.TRYWAIT P0, [UR45+0x29840], R2 ;  /* 0x02984002ff0075a7 */ /* 0x000e64000800016d */
[----:B-1----:R-:W-:Y:S05]  /*11f80*/  @!P0 BRA `(.L_x_2291) ;  /* 0x0000003800c88947 */ /* 0x002fea0003800000 */
.L_x_2353:
        /* <DEDUP_REMOVED lines=8> */
[----:B------:R-:W-:-:S02]  /*12010*/  IMAD R22, R22, UR10, RZ ;  /* 0x0000000a16167c24 */ /* 0x000fc4000f8e02ff */
[----:B------:R-:W-:Y:S02]  /*12020*/  IMAD.IADD R3, R3, 0x1, R21 ;  /* 0x0000000103037824 */ /* 0x000fe400078e0215 */
        /* <DEDUP_REMOVED lines=8> */
[----:B------:R-:W-:Y:S02]  /*120b0*/  UIMAD UR4, UR41, UR5, UR4 ;  /* 0x00000005290472a4 */ /* 0x000fe4000f8e0204 */
[----:B------:R-:W-:Y:S01]  /*120c0*/  IMAD.U32 R7, RZ, RZ, UR7 ;  /* 0x00000007ff077e24 */ /* 0x000fe2000f8e00ff */
[----:B------:R-:W-:Y:S01]  /*120d0*/  IADD3 R5, P0, R2, UR6, RZ ;  /* 0x0000000602057c10 */ /* 0x000fe2000ff1e0ff */
[----:B------:R-:W-:-:S02]  /*120e0*/  IMAD R23, R4, UR9, R23 ;  /* 0x0000000904177c24 */ /* 0x000fc4000f8e0217 */
[----:B------:R-:W-:Y:S01]  /*120f0*/  IMAD R9, R24, UR10, RZ ;  /* 0x0000000a18097c24 */ /* 0x000fe2000f8e02ff */
[----:B------:R-:W-:Y:S01]  /*12100*/  IADD3.X R6, R7, UR4, R3, P0, !PT ;  /* 0x0000000407067c10 */ /* 0x000fe200087fe403 */
[----:B------:R-:W-:Y:S01]  /*12110*/  IMAD.WIDE.U32 R2, R4, UR8, RZ ;  /* 0x0000000804027c25 */ /* 0x000fe2000f8e00ff */
[----:B-1----:R-:W-:-:S03]  /*12120*/  SHF.R.U32.HI R10, RZ, 0x3, R10 ;  /* 0x00000003ff0a7819 */ /* 0x002fc6000001160a */
[----:B------:R-:W-:Y:S02]  /*12130*/  IMAD.IADD R3, R3, 0x1, R23 ;  /* 0x0000000103037824 */ /* 0x000fe400078e0217 */
[C---:B------:R-:W-:Y:S02]  /*12140*/  IMAD R9, R0.reuse, UR11, R9 ;  /* 0x0000000b00097c24 */ /* 0x040fe4000f8e0209 */
[----:B------:R-:W-:-:S04]  /*12150*/  IMAD.WIDE.U32 R2, R0, UR10, R2 ;  /* 0x0000000a00027c25 */ /* 0x000fc8000f8e0002 */
[----:B------:R-:W-:Y:S02]  /*12160*/  IMAD.IADD R3, R3, 0x1, R9 ;  /* 0x0000000103037824 */ /* 0x000fe400078e0209 */
[----:B------:R-:W-:Y:S02]  /*12170*/  IMAD.SHL.U32 R29, R29, 0x40, RZ ;  /* 0x000000401d1d7824 */ /* 0x000fe400078e00ff */
[----:B------:R-:W-:-:S03]  /*12180*/  IMAD.WIDE.U32 R2, R8, UR41, R2 ;  /* 0x0000002908027c25 */ /* 0x000fc6000f8e0002 */
[----:B------:R-:W-:Y:S02]  /*12190*/  LOP3.LUT R29, R29, 0x40, RZ, 0xc0, !PT ;  /* 0x000000401d1d7812 */ /* 0x000fe400078ec0ff */
[----:B------:R-:W-:Y:S01]  /*121a0*/  IADD3 R0, P0, R2, UR6, RZ ;  /* 0x0000000602007c10 */ /* 0x000fe2000ff1e0ff */
[----:B------:R-:W-:-:S03]  /*121b0*/  IMAD.SHL.U32 R2, R10, 0x80, RZ ;  /* 0x000000800a027824 */ /* 0x000fc600078e00ff */
[----:B------:R-:W-:Y:S01]  /*121c0*/  IADD3.X R7, R7, UR4, R3, P0, !PT ;  /* 0x0000000407077c10 */ /* 0x000fe200087fe403 */
[----:B------:R-:W-:Y:S01]  /*121d0*/  IMAD.SHL.U32 R3, R10, 0x10, RZ ;  /* 0x000000100a037824 */ /* 0x000fe200078e00ff */
[----:B------:R-:W-:Y:S01]  /*121e0*/  LOP3.LUT R2, R2, 0x180, RZ, 0xc0, !PT ;  /* 0x0000018002027812 */ /* 0x000fe200078ec0ff */
[----:B------:R-:W-:-:S03]  /*121f0*/  UMOV UR4, 0xffffffff ;  /* 0xffffffff00047882 */ /* 0x000fc60000000000 */
        /* <DEDUP_REMOVED lines=9> */
[----:B------:R-:W-:Y:S02]  /*12290*/  LOP3.LUT P6, RZ, R16, 0x4, RZ, 0xc0, !PT ;  /* 0x0000000410ff7812 */ /* 0x000fe400078cc0ff */
[----:B------:R-:W-:Y:S01]  /*122a0*/  @P4 IADD3 R9, R36, UR45, RZ ;  /* 0x0000002d24094c10 */ /* 0x000fe2000fffe0ff */
        /* <DEDUP_REMOVED lines=11> */
[----:B-1----:R-:W-:-:S05]  /*12360*/  @P3 IADD3 R14, P0, R35, R14, RZ ;  /* 0x0000000e230e3210 */ /* 0x002fca0007f1e0ff */
[----:B------:R-:W-:Y:S02]  /*12370*/  @P3 IMAD.X R19, RZ, RZ, R8, P0 ;  /* 0x000000ffff133224 */ /* 0x000fe400000e0608 */
[----:B--2---:R-:W-:Y:S01]  /*12380*/  @P3 IMAD.MOV.U32 R2, RZ, RZ, R14 ;  /* 0x000000ffff023224 */ /* 0x004fe200078e000e */
[----:B------:R-:W-:Y:S01]  /*12390*/  SHFL.IDX PT, R8, R6, 0x2, 0x1c1f ;  /* 0x005c1f0006087f89 */ /* 0x000fe200000e0000 */
[----:B------:R-:W-:Y:S02]  /*123a0*/  @P3 IMAD.MOV.U32 R3, RZ, RZ, R19 ;  /* 0x000000ffff033224 */ /* 0x000fe400078e0013 */
[C---:B------:R-:W-:Y:S01]  /*123b0*/  @P2 VIADD R19, R36.reuse, UR45 ;  /* 0x0000002d24132c36 */ /* 0x040fe20008000000 */
        /* <DEDUP_REMOVED lines=15> */
[----:B--2---:R-:W-:Y:S02]  /*124b0*/  @P1 IMAD.X R9, RZ, RZ, R8, P0 ;  /* 0x000000ffff091224 */ /* 0x004fe400000e0608 */
[----:B---3--:R-:W-:Y:S02]  /*124c0*/  @P1 IMAD.MOV.U32 R2, RZ, RZ, R14 ;  /* 0x000000ffff021224 */ /* 0x008fe400078e000e */
[----:B------:R-:W-:Y:S01]  /*124d0*/  @P1 IMAD.MOV.U32 R3, RZ, RZ, R9 ;  /* 0x000000ffff031224 */ /* 0x000fe200078e0009 */
[----:B------:R1:W2:Y:S04]  /*124e0*/  SHFL.IDX PT, R14, R0, RZ, 0x1c1f ;  /* 0x001c1fff000e7589 */ /* 0x0002a800000e0000 */
[----:B------:R1:W-:Y:S04]  /*124f0*/  @P1 LDGSTS.E.BYPASS.LTC128B.128 [R21+0x1bc00], desc[UR36][R2.64], !P4 ;  /* 0x1bc0000002151fae */ /* 0x0003e8000e101d64 */
[----:B------:R1:W-:Y:S01]  /*12500*/  @P1 LDGSTS.E.BYPASS.LTC128B.128 [R21+0x1e400], desc[UR36][R2.64+0x40], !P5 ;  /* 0x1e40004002151fae */ /* 0x0003e2000e901d64 */
[----:B------:R-:W-:-:S03]  /*12510*/  ISETP.NE.AND P5, PT, R4, RZ, PT ;  /* 0x000000ff0400720c */ /* 0x000fc60003fa5270 */
[----:B------:R1:W-:Y:S10]  /*12520*/  @P1 LDGSTS.E.BYPASS.LTC128B.128 [R21+0x20c00], desc[UR36][R2.64+0x80], !P6 ;  /* 0x20c0008002151fae */ /* 0x0003f4000f101d64 */
.L_x_2365:
        /* <DEDUP_REMOVED lines=14> */
.L_x_2294:
[----:B------:R-:W-:Y:S05]  /*12610*/  BSYNC B0 ;  /* 0x0000000000007941 */ /* 0x000fea0003800000 */
.L_x_2293:
[----:B------:R-:W-:Y:S01]  /*12620*/  NOP ;  /* 0x0000000000007918 */ /* 0x000fe20000000000 */
[----:B------:R-:W-:Y:S01]  /*12630*/  SYNCS.ARRIVE.TRANS64.RED.A0T1 RZ, [UR45+0x29830], RZ ;  /* 0x029830ffffff79a7 */ /* 0x000fe2000820042d */
[----:B------:R-:W-:Y:S01]  /*12640*/  ARRIVES.LDGSTSBAR.64.TRANSCNT [UR45+0x29830] ;  /* 0x02983000ff0079b0 */ /* 0x000fe20008000aad */
[----:B------:R-:W-:Y:S01]  /*12650*/  NOP ;  /* 0x0000000000007918 */ /* 0x000fe20000000000 */
[----:B------:R-:W-:-:S13]  /*12660*/  LOP3.LUT P0, RZ, R16, 0x40, RZ, 0xc0, !PT ;  /* 0x0000004010ff7812 */ /* 0x000fda000780c0ff */
[----:B------:R-:W-:Y:S05]  /*12670*/  @!P0 BRA `(.L_x_2295) ;  /* 0x0000000000048947 */ /* 0x000fea0003800000 */
[----:B------:R-:W-:Y:S01]  /*12680*/  BPT.TRAP 0x1 ;  /* 0x000000040000795c */ /* 0x000fe20000300000 */
.L_x_2295:
[----:B------:R-:W-:Y:S01]  /*12690*/  SYNCS.ARRIVE.TRANS64.A1T0 RZ, [UR45+0x29830], RZ ;  /* 0x029830ffffff79a7 */ /* 0x000fe2000810002d */
[----:B------:R-:W-:Y:S05]  /*126a0*/  WARPSYNC.ALL ;  /* 0x0000000000007948 */ /* 0x000fea0003800000 */
[----:B------:R-:W4:Y:S01]  /*126b0*/  S2R R19, SR_CTAID.Z ;  /* 0x0000000000137919 */ /* 0x000f220000002700 */
        /* <DEDUP_REMOVED lines=10> */
[----:B----4-:R-:W-:Y:S01]  /*12760*/  SHF.R.S32.HI R18, RZ, 0x1f, R19 ;  /* 0x0000001fff127819 */ /* 0x010fe20000011413 */
[----:B------:R-:W-:Y:S10]  /*12770*/  @!P0 BRA `(.L_x_2296) ;  /* 0x0000000000408947 */ /* 0x000ff40003800000 */
[----:B-1-3--:R-:W-:Y:S01]  /*12780*/  MOV R2, 0x0 ;  /* 0x0000000000027802 */ /* 0x00afe20000000f00 */
[----:B------:R-:W-:Y:S01]  /*12790*/  ULDC.64 UR6, c[0x4][0xc8] ;  /* 0x0100320000067ab9 */ /* 0x000fe20000000a00 */
[----:B------:R-:W-:Y:S01]  /*127a0*/  ULDC.64 UR8, c[0x4][0xd0] ;  /* 0x0100340000087ab9 */ /* 0x000fe20000000a00 */
[----:B------:R-:W-:Y:S01]  /*127b0*/  ULDC.64 UR4, c[0x4][0x28] ;  /* 0x01000a0000047ab9 */ /* 0x000fe20000000a00 */
[----:B------:R-:W-:Y:S01]  /*127c0*/  MOV R4, UR6 ;  /* 0x0000000600047c02 */ /* 0x000fe20008000f00 */
[----:B------:R-:W-:Y:S01]  /*127d0*/  IMAD.U32 R5, RZ, RZ, UR7 ;  /* 0x00000007ff057e24 */ /* 0x000fe2000f8e00ff */
[----:B------:R-:W1:Y:S01]  /*127e0*/  LDC.64 R2, c[0x4][R2] ;  /* 0x0100000002027b82 */ /* 0x000e620000000a00 */
[----:B------:R-:W-:Y:S02]  /*127f0*/  IMAD.U32 R6, RZ, RZ, UR8 ;  /* 0x00000008ff067e24 */ /* 0x000fe4000f8e00ff */
[----:B------:R-:W-:Y:S02]  /*12800*/  IMAD.U32 R7, RZ, RZ, UR9 ;  /* 0x00000009ff077e24 */ /* 0x000fe4000f8e00ff */
[----:B------:R-:W-:-:S02]  /*12810*/  IMAD.U32 R10, RZ, RZ, UR4 ;  /* 0x00000004ff0a7e24 */ /* 0x000fc4000f8e00ff */
[----:B------:R-:W-:Y:S02]  /*12820*/  IMAD.U32 R11, RZ, RZ, UR5 ;  /* 0x00000005ff0b7e24 */ /* 0x000fe4000f8e00ff */
[----:B------:R-:W-:Y:S02]  /*12830*/  IMAD.MOV.U32 R8, RZ, RZ, 0x70 ;  /* 0x00000070ff087424 */ /* 0x000fe400078e00ff */
[----:B------:R-:W-:Y:S02]  /*12840*/  IMAD.MOV.U32 R12, RZ, RZ, 0x1 ;  /* 0x00000001ff0c7424 */ /* 0x000fe400078e00ff */
[----:B------:R-:W-:-:S07]  /*12850*/  IMAD.MOV.U32 R13, RZ, RZ, RZ ;  /* 0x000000ffff0d7224 */ /* 0x000fce00078e00ff */
[----:B0-----:R-:W-:-:S07]  /*12860*/  LEPC R20, `(.L_x_2296) ;  /* 0x000000001014794e */ /* 0x001fce0000000000 */
[----:B-12---:R-:W-:Y:S05]  /*12870*/  CALL.ABS.NOINC R2 ;  /* 0x0000000002007343 */ /* 0x006fea0003c00000 */
.L_x_2296:
[----:B------:R-:W-:Y:S01]  /*12880*/  UISETP.NE.AND UP0, UPT, UR48, URZ, UPT ;  /* 0x0000003f3000728c */ /* 0x000fe2000bf05270 */
[----:B-1----:R-:W-:Y:S02]  /*12890*/  IMAD.U32 R0, RZ, RZ, UR47 ;  /* 0x0000002fff007e24 */ /* 0x002fe4000f8e00ff */
[----:B------:R-:W-:Y:S02]  /*128a0*/  IMAD.U32 R4, RZ, RZ, UR38 ;  /* 0x00000026ff047e24 */ /* 0x000fe4000f8e00ff */
[----:B------:R-:W-:Y:S01]  /*128b0*/  IMAD R27, R0, 0x80, R27 ;  /* 0x00000080001b7824 */ /* 0x000fe200078e021b */
[----:B------:R-:W-:Y:S01]  /*128c0*/  PLOP3.LUT P0, PT, PT, PT, UP0, 0x80, 0x0 ;  /* 0x000000000000781c */ /* 0x000fe20003f0f008 */
[----:B---3--:R-:W-:Y:S02]  /*128d0*/  IMAD.U32 R3, RZ, RZ, UR46 ;  /* 0x0000002eff037e24 */ /* 0x008fe4000f8e00ff */
[----:B------:R-:W-:Y:S02]  /*128e0*/  IMAD.MOV.U32 R7, RZ, RZ, R27 ;  /* 0x000000ffff077224 */ /* 0x000fe400078e001b */
[----:B------:R-:W-:Y:S01]  /*128f0*/  @UP0 ULDC UR4, c[0x0][0x44c] ;  /* 0x0001130000040ab9 */ /* 0x000fe20000000800 */
[----:B------:R-:W-:-:S02]  /*12900*/  IMAD.MOV.U32 R2, RZ, RZ, R4 ;  /* 0x000000ffff027224 */ /* 0x000fc400078e0004 */
[----:B------:R-:W-:-:S05]  /*12910*/  IMAD.U32 R5, RZ, RZ, UR39 ;  /* 0x00000027ff057e24 */ /* 0x000fca000f8e00ff */
[----:B------:R-:W-:Y:S01]  /*12920*/  @P0 IMAD.HI.U32 R0, R27, UR4, RZ ;  /* 0x000000041b000c27 */ /* 0x000fe2000f8e00ff */
[----:B------:R-:W-:Y:S01]  /*12930*/  PLOP3.LUT P0, PT, PT, PT, UP0, 0x80, 0x0 ;  /* 0x000000000000781c */ /* 0x000fe20003f0f008 */
[----:B------:R-:W-:-:S12]  /*12940*/  @UP0 ULDC UR4, c[0x0][0x450] ;  /* 0x0001140000040ab9 */ /* 0x000fd80000000800 */
[----:B------:R-:W-:Y:S01]  /*12950*/  @P0 SHF.R.U32.HI R7, RZ, UR4, R0 ;  /* 0x00000004ff070c19 */ /* 0x000fe20008011600 */
[----:B------:R-:W-:Y:S01]  /*12960*/  ULDC.64 UR4, c[0x0][0x2e0] ;  /* 0x0000b80000047ab9 */ /* 0x000fe20000000a00 */
[----:B------:R-:W1:Y:S01]  /*12970*/  LDC R0, c[0x0][0x448] ;  /* 0x00011200ff007b82 */ /* 0x000e620000000800 */
[----:B------:R-:W-:Y:S01]  /*12980*/  IMAD R18, R18, UR4, RZ ;  /* 0x0000000412127c24 */ /* 0x000fe2000f8e02ff */
[----:B------:R-:W-:Y:S01]  /*12990*/  SHF.R.S32.HI R4, RZ, 0x1f, R7 ;  /* 0x0000001fff047819 */ /* 0x000fe20000011407 */
[----:B------:R-:W-:-:S04]  /*129a0*/  IMAD.WIDE.U32 R2, R19, UR4, R2 ;  /* 0x0000000413027c25 */ /* 0x000fc8000f8e0002 */
[----:B------:R-:W-:Y:S01]  /*129b0*/  IMAD R5, R19, UR5, R18 ;  /* 0x0000000513057c24 */ /* 0x000fe2000f8e0212 */
[----:B------:R-:W-:Y:S02]  /*129c0*/  ULDC.64 UR4, c[0x0][0x2d0] ;  /* 0x0000b40000047ab9 */ /* 0x000fe40000000a00 */
[----:B------:R-:W-:Y:S02]  /*129d0*/  IMAD R4, R4, UR4, RZ ;  /* 0x0000000404047c24 */ /* 0x000fe4000f8e02ff */
[----:B------:R-:W-:Y:S02]  /*129e0*/  IADD3 R3, R3, R5, RZ ;  /* 0x0000000503037210 */ /* 0x000fe40007ffe0ff */
[C---:B------:R-:W-:Y:S02]  /*129f0*/  IMAD R5, R7.reuse, UR5, R4 ;  /* 0x0000000507057c24 */ /* 0x040fe4000f8e0204 */
[----:B------:R-:W-:Y:S02]  /*12a00*/  IMAD.MOV R4, RZ, RZ, -R7 ;  /* 0x000000ffff047224 */ /* 0x000fe400078e0a07 */
[----:B------:R-:W-:Y:S01]  /*12a10*/  IMAD.WIDE.U32 R2, R7, UR4, R2 ;  /* 0x0000000407027c25 */ /* 0x000fe2000f8e0002 */
[----:B------:R-:W-:-:S03]  /*12a20*/  ULDC.64 UR4, c[0x0][0x2c8] ;  /* 0x0000b20000047ab9 */ /* 0x000fc60000000a00 */
[----:B------:R-:W-:Y:S02]  /*12a30*/  IMAD.IADD R3, R3, 0x1, R5 ;  /* 0x0000000103037824 */ /* 0x000fe400078e0205 */
[----:B-1----:R-:W-:-:S04]  /*12a40*/  IMAD R27, R0, R4, R27 ;  /* 0x00000004001b7224 */ /* 0x002fc800078e021b */
        /* <DEDUP_REMOVED lines=14> */
[----:B------:R-:W-:Y:S01]  /*12b30*/  IMAD.U32 R3, RZ, RZ, UR47 ;  /* 0x0000002fff037e24 */ /* 0x000fe2000f8e00ff */
[----:B------:R-:W-:Y:S02]  /*12b40*/  ULDC UR4, c[0x0][0x288] ;  /* 0x0000a20000047ab9 */ /* 0x000fe40000000800 */
[----:B------:R-:W2:Y:S01]  /*12b50*/  SHFL.IDX PT, R2, R5, RZ, 0x1c1f ;  /* 0x001c1fff05027589 */ /* 0x000ea200000e0000 */
[----:B------:R-:W-:Y:S02]  /*12b60*/  IMAD R7, R0, UR4, RZ ;  /* 0x0000000400077c24 */ /* 0x000fe4000f8e02ff */
[----:B------:R-:W-:Y:S01]  /*12b70*/  IMAD R0, R3, 0x80, R28 ;  /* 0x0000008003007824 */ /* 0x000fe200078e021c */
[----:B------:R-:W-:Y:S03]  /*12b80*/  SHFL.IDX PT, R6, R5, 0x1, 0x1c1f ;  /* 0x003c1f0005067f89 */ /* 0x000fe600000e0000 */
[C---:B------:R-:W-:Y:S01]  /*12b90*/  VIADD R8, R0.reuse, 0x20 ;  /* 0x0000002000087836 */ /* 0x040fe20000000000 */
[----:B------:R-:W-:-:S13]  /*12ba0*/  ISETP.GE.AND P0, PT, R0, R7, PT ;  /* 0x000000070000720c */ /* 0x000fda0003f06270 */
[----:B-1----:R-:W-:Y:S01]  /*12bb0*/  @!P0 IADD3 R14, P4, R35, R14, RZ ;  /* 0x0000000e230e8210 */ /* 0x002fe20007f9e0ff */
[----:B------:R-:W-:-:S04]  /*12bc0*/  @!P0 VIADD R19, R36, UR45 ;  /* 0x0000002d24138c36 */ /* 0x000fc80008000000 */
[----:B--2---:R-:W-:Y:S02]  /*12bd0*/  @!P0 IMAD.X R3, RZ, RZ, R2, P4 ;  /* 0x000000ffff038224 */ /* 0x004fe400020e0602 */
[----:B------:R-:W-:Y:S02]  /*12be0*/  @!P0 IMAD.MOV.U32 R2, RZ, RZ, R14 ;  /* 0x000000ffff028224 */ /* 0x000fe400078e000e */
[----:B------:R-:W1:Y:S04]  /*12bf0*/  SHFL.IDX PT, R14, R4, 0x1, 0x1c1f ;  /* 0x003c1f00040e7f89 */ /* 0x000e6800000e0000 */
[----:B------:R-:W-:Y:S04]  /*12c00*/  @!P0 LDGSTS.E.BYPASS.LTC128B.128 [R19+0x14400], desc[UR36][R2.64], !P3 ;  /* 0x1440000002138fae */ /* 0x000fe8000d901d64 */
[----:B------:R-:W-:Y:S04]  /*12c10*/  @!P0 LDGSTS.E.BYPASS.LTC128B.128 [R19+0x16400], desc[UR36][R2.64+0x40], !P2 ;  /* 0x1640004002138fae */ /* 0x000fe8000d101d64 */
[----:B------:R2:W-:Y:S01]  /*12c20*/  @!P0 LDGSTS.E.BYPASS.LTC128B.128 [R19+0x18400], desc[UR36][R2.64+0x80], !P1 ;  /* 0x1840008002138fae */ /* 0x0005e2000c901d64 */
[----:B------:R-:W-:Y:S01]  /*12c30*/  ISETP.GE.AND P0, PT, R8, R7, PT ;  /* 0x000000070800720c */ /* 0x000fe20003f06270 */
[----:B------:R-:W-:-:S12]  /*12c40*/  VIADD R8, R0, 0x40 ;  /* 0x0000004000087836 */ /* 0x000fd80000000000 */
[----:B-1----:R-:W-:Y:S01]  /*12c50*/  @!P0 IADD3 R14, P4, R35, R14, RZ ;  /* 0x0000000e230e8210 */ /* 0x002fe20007f9e0ff */
[----:B------:R-:W-:-:S04]  /*12c60*/  @!P0 VIADD R21, R36, UR45 ;  /* 0x0000002d24158c36 */ /* 0x000fc80008000000 */
[----:B------:R-:W-:Y:S02]  /*12c70*/  @!P0 IMAD.X R9, RZ, RZ, R6, P4 ;  /* 0x000000ffff098224 */ /* 0x000fe400020e0606 */
[----:B--2---:R-:W-:Y:S01]  /*12c80*/  @!P0 IMAD.MOV.U32 R2, RZ, RZ, R14 ;  /* 0x000000ffff028224 */ /* 0x004fe200078e000e */
[----:B------:R-:W-:Y:S01]  /*12c90*/  SHFL.IDX PT, R6, R5, 0x2, 0x1c1f ;  /* 0x005c1f0005067f89 */ /* 0x000fe200000e0000 */
[----:B------:R-:W-:-:S03]  /*12ca0*/  @!P0 IMAD.MOV.U32 R3, RZ, RZ, R9 ;  /* 0x000000ffff038224 */ /* 0x000fc600078e0009 */
[----:B------:R-:W1:Y:S04]  /*12cb0*/  SHFL.IDX PT, R14, R4, 0x2, 0x1c1f ;  /* 0x005c1f00040e7f89 */ /* 0x000e6800000e0000 */
[----:B------:R-:W-:Y:S04]  /*12cc0*/  @!P0 LDGSTS.E.BYPASS.LTC128B.128 [R21+0x14c00], desc[UR36][R2.64], !P3 ;  /* 0x14c0000002158fae */ /* 0x000fe8000d901d64 */
[----:B------:R-:W-:Y:S04]  /*12cd0*/  @!P0 LDGSTS.E.BYPASS.LTC128B.128 [R21+0x16c00], desc[UR36][R2.64+0x40], !P2 ;  /* 0x16c0004002158fae */ /* 0x000fe8000d101d64 */
[----:B------:R2:W-:Y:S01]  /*12ce0*/  @!P0 LDGSTS.E.BYPASS.LTC128B.128 [R21+0x18c00], desc[UR36][R2.64+0x80], !P1 ;  /* 0x18c0008002158fae */ /* 0x0005e2000c901d64 */
[----:B------:R-:W-:-:S03]  /*12cf0*/  ISETP.GE.AND P0, PT, R8, R7, PT ;  /* 0x000000070800720c */ /* 0x000fc60003f06270 */
[----:B------:R-:W3:Y:S10]  /*12d00*/  SHFL.IDX PT, R5, R5, 0x3, 0x1c1f ;  /* 0x007c1f0005057f89 */ /* 0x000ef400000e0000 */
[----:B-1----:R-:W-:Y:S01]  /*12d10*/  @!P0 IADD3 R14, P4, R35, R14, RZ ;  /* 0x0000000e230e8210 */ /* 0x002fe20007f9e0ff */
[----:B------:R-:W-:-:S03]  /*12d20*/  @!P0 VIADD R19, R36, UR45 ;  /* 0x0000002d24138c36 */ /* 0x000fc60008000000 */
[----:B--2---:R-:W-:Y:S01]  /*12d30*/  @!P0 MOV R2, R14 ;  /* 0x0000000e00028202 */ /* 0x004fe20000000f00 */
[----:B------:R-:W-:Y:S01]  /*12d40*/  @!P0 IMAD.X R9, RZ, RZ, R6, P4 ;  /* 0x000000ffff098224 */ /* 0x000fe200020e0606 */
[----:B------:R1:W2:Y:S03]  /*12d50*/  SHFL.IDX PT, R14, R4, 0x3, 0x1c1f ;  /* 0x007c1f00040e7f89 */ /* 0x0002a600000e0000 */
[----:B------:R-:W-:-:S05]  /*12d60*/  @!P0 IMAD.MOV.U32 R3, RZ, RZ, R9 ;  /* 0x000000ffff038224 */ /* 0x000fca00078e0009 */
[----:B------:R1:W-:Y:S04]  /*12d70*/  @!P0 LDGSTS.E.BYPASS.LTC128B.128 [R19+0x15400], desc[UR36][R2.64], !P3 ;  /* 0x1540000002138fae */ /* 0x0003e8000d901d64 */
[----:B------:R1:W-:Y:S04]  /*12d80*/  @!P0 LDGSTS.E.BYPASS.LTC128B.128 [R19+0x17400], desc[UR36][R2.64+0x40], !P2 ;  /* 0x1740004002138fae */ /* 0x0003e8000d101d64 */
[----:B---3--:R1:W-:Y:S02]  /*12d90*/  @!P0 LDGSTS.E.BYPASS.LTC128B.128 [R19+0x19400], desc[UR36][R2.64+0x80], !P1 ;  /* 0x1940008002138fae */ /* 0x0083e4000c901d64 */
.L_x_2374:
[----:B------:R-:W-:Y:S01]  /*12da0*/  VIADD R0, R0, 0x60 ;  /* 0x0000006000007836 */ /* 0x000fe20000000000 */
[----:B------:R-:W-:Y:S04]  /*12db0*/  BSSY B0, `(.L_x_2298) ;  /* 0x000000c000007945 */ /* 0x000fe80003800000 */
[----:B------:R-:W-:-:S13]  /*12dc0*/  ISETP.GE.AND P0, PT, R0, R7, PT ;  /* 0x000000070000720c */ /* 0x000fda0003f06270 */
[----:B------:R-:W-:Y:S05]  /*12dd0*/  @P0 BRA `(.L_x_2299) ;  /* 0x0000000000240947 */ /* 0x000fea0003800000 */
[----:B-12---:R-:W-:-:S05]  /*12de0*/  IADD3 R2, P0, R35, R14, RZ ;  /* 0x0000000e23027210 */ /* 0x006fca0007f1e0ff */
        /* <DEDUP_REMOVED lines=8> */
.L_x_2299:
[----:B------:R-:W-:Y:S05]  /*12e70*/  BSYNC B0 ;  /* 0x0000000000007941 */ /* 0x000fea0003800000 */
.L_x_2298:
[----:B------:R-:W-:Y:S01]  /*12e80*/  NOP ;  /* 0x0000000000007918 */ /* 0x000fe20000000000 */
[----:B------:R-:W-:Y:S01]  /*12e90*/  SYNCS.ARRIVE.TRANS64.RED.A0T1 RZ, [UR45+0x29800], RZ ;  /* 0x029800ffffff79a7 */ /* 0x000fe2000820042d */
[----:B------:R-:W-:Y:S01]  /*12ea0*/  IMAD.MOV.U32 R0, RZ, RZ, 0x1 ;  /* 0x00000001ff007424 */ /* 0x000fe200078e00ff */
[----:B------:R-:W-:Y:S04]  /*12eb0*/  ARRIVES.LDGSTSBAR.64.TRANSCNT [UR45+0x29800] ;  /* 0x02980000ff0079b0 */ /* 0x000fe80008000aad */
[----:B------:R-:W-:Y:S01]  /*12ec0*/  SHF.L.U32 R0, R0, 0x1f, RZ ;  /* 0x0000001f00007819 */ /* 0x000fe200000006ff */
[----:B------:R-:W-:Y:S01]  /*12ed0*/  NOP ;  /* 0x0000000000007918 */ /* 0x000fe20000000000 */
[----:B------:R-:W-:Y:S02]  /*12ee0*/  SYNCS.ARRIVE.TRANS64.A1T0 RZ, [UR45+0x29800], RZ ;  /* 0x029800ffffff79a7 */ /* 0x000fe4000810002d */
[----:B------:R-:W4:Y:S02]  /*12ef0*/  SYNCS.PHASECHK.TRANS64.TRYWAIT P0, [UR45+0x29820], R0 ;  /* 0x02982000ff0075a7 */ /* 0x000f24000800016d */
[----:B----4-:R-:W-:Y:S05]  /*12f00*/  @!P0 BRA `(.L_x_2300) ;  /* 0x0000003800248947 */ /* 0x010fea0003800000 */
.L_x_2375:
[----:B------:R-:W-:Y:S01]  /*12f10*/  UIADD3 UR4, UR50, -0x2, URZ ;  /* 0xfffffffe32047890 */ /* 0x000fe2000fffe03f */
[----:B------:R-:W-:-:S03]  /*12f20*/  IMAD.MOV.U32 R29, RZ, RZ, 0x1 ;  /* 0x00000001ff1d7424 */ /* 0x000fc600078e00ff */
[----:B------:R-:W-:-:S06]  /*12f30*/  UISETP.GE.AND UP0, UPT, UR4, UR49, UPT ;  /* 0x000000310400728c */ /* 0x000fcc000bf06270 */
[----:B------:R-:W-:-:S13]  /*12f40*/  PLOP3.LUT P0, PT, PT, PT, UP0, 0x40, 0x0 ;  /* 0x000000000000781c */ /* 0x000fda0003f0e808 */
[----:B------:R-:W-:Y:S05]  /*12f50*/  @P0 BRA `(.L_x_2301) ;  /* 0x00000014007c0947 */ /* 0x000fea0003800000 */
[----:B-1-3--:R-:W3:Y:S01]  /*12f60*/  LDL R3, [R1+0x14] ;  /* 0x0000140001037983 */ /* 0x00aee20000100800 */
[----:B------:R-:W-:Y:S01]  /*12f70*/  UIADD3 UR4, UR43, 0x1, URZ ;  /* 0x000000012b047890 */ /* 0x000fe2000fffe03f */
[----:B------:R-:W-:Y:S01]  /*12f80*/  LOP3.LUT R0, RZ, UR42, RZ, 0x33, !PT ;  /* 0x0000002aff007c12 */ /* 0x000fe2000f8e33ff */
[----:B------:R-:W-:Y:S01]  /*12f90*/  ULOP3.LUT UR5, URZ, UR44, URZ, 0x33, !UPT ;  /* 0x0000002c3f057292 */ /* 0x000fe2000f8e333f */
[----:B------:R-:W1:Y:S01]  /*12fa0*/  S2R R2, SR_TID.X ;  /* 0x0000000000027919 */ /* 0x000e620000002100 */
[----:B------:R-:W-:Y:S01]  /*12fb0*/  UIMAD UR4, UR4, UR40, URZ ;  /* 0x00000028040472a4 */ /* 0x000fe2000f8e023f */
[----:B0-----:R-:W-:Y:S02]  /*12fc0*/  IMAD.MOV.U32 R20, RZ, RZ, 0x1 ;  /* 0x00000001ff147424 */ /* 0x001fe400078e00ff */
[----:B-1----:R-:W-:-:S05]  /*12fd0*/  IMAD.SHL.U32 R2, R2, 0x20, RZ ;  /* 0x0000002002027824 */ /* 0x002fca00078e00ff */
[----:B------:R-:W-:-:S04]  /*12fe0*/  LOP3.LUT R2, R2, 0x60, RZ, 0xc0, !PT ;  /* 0x0000006002027812 */ /* 0x000fc800078ec0ff */
[----:B------:R-:W-:-:S05]  /*12ff0*/  IADD3 R17, R2, R17, R28 ;  /* 0x0000001102117210 */ /* 0x000fca0007ffe01c */
[----:B------:R-:W-:Y:S02]  /*13000*/  VIADD R2, R17, 0xfffffe20 ;  /* 0xfffffe2011027836 */ /* 0x000fe40000000000 */
[----:B------:R-:W-:Y:S01]  /*13010*/  IMAD.MOV.U32 R17, RZ, RZ, RZ ;  /* 0x000000ffff117224 */ /* 0x000fe200078e00ff */
[----:B---3--:R-:W-:Y:S02]  /*13020*/  R2UR UR6, R3 ;  /* 0x00000000030672ca */ /* 0x008fe400000e0000 */
[----:B------:R-:W-:-:S04]  /*13030*/  LOP3.LUT R3, RZ, UR4, RZ, 0x33, !PT ;  /* 0x00000004ff037c12 */ /* 0x000fc8000f8e33ff */
[----:B------:R-:W-:-:S04]  /*13040*/  VIMNMX3 R3, R0, UR5, R3, !PT ;  /* 0x0000000500037c0f */ /* 0x000fc8000f800103 */
[C---:B------:R-:W-:Y:S01]  /*13050*/  IADD3 R31, -R3.reuse, -0x2, RZ ;  /* 0xfffffffe031f7810 */ /* 0x040fe20007ffe1ff */
[----:B------:R-:W-:Y:S02]  /*13060*/  IMAD R0, R3, -0xa0, R2 ;  /* 0xffffff6003007824 */ /* 0x000fe400078e0202 */
[----:B------:R-:W-:-:S05]  /*13070*/  IMAD.U32 R4, RZ, RZ, UR6 ;  /* 0x00000006ff047e24 */ /* 0x000fca000f8e00ff */
[----:B------:R-:W-:-:S05]  /*13080*/  LOP3.LUT R4, R4, 0x1, RZ, 0xfc, !PT ;  /* 0x0000000104047812 */ /* 0x000fca00078efcff */
[----:B------:R0:W-:Y:S02]  /*13090*/  STL [R1+0xc], R4 ;  /* 0x00000c0401007387 */ /* 0x0001e40000100800 */
.L_x_2316:
[----:B-1----:R-:W1:Y:S01]  /*130a0*/  LDC R2, c[0x0][0x430] ;  /* 0x00010c00ff027b82 */ /* 0x002e620000000800 */
[----:B0-----:R-:W3:Y:S01]  /*130b0*/  LDL R4, [R1+0x10] ;  /* 0x0000100001047983 */ /* 0x001ee20000100800 */
[----:B------:R-:W-:Y:S01]  /*130c0*/  IMAD.MOV.U32 R5, RZ, RZ, R0 ;  /* 0x000000ffff057224 */ /* 0x000fe200078e0000 */
[----:B------:R-:W-:Y:S01]  /*130d0*/  ULDC.64 UR4, c[0x0][0x428] ;  /* 0x00010a0000047ab9 */ /* 0x000fe20000000a00 */
[----:B------:R-:W-:Y:S01]  /*130e0*/  ULDC.64 UR6, c[0x0][0x418] ;  /* 0x0001060000067ab9 */ /* 0x000fe20000000a00 */
[----:B------:R-:W-:Y:S01]  /*130f0*/  IMAD R9, R37, UR4, RZ ;  /* 0x0000000425097c24 */ /* 0x000fe2000f8e02ff */
[----:B------:R-:W-:Y:S01]  /*13100*/  LOP3.LUT P1, RZ, R16, 0x40, RZ, 0xc0, !PT ;  /* 0x0000004010ff7812 */ /* 0x000fe2000782c0ff */
[----:B------:R-:W-:Y:S02]  /*13110*/  VIADD R11, R0, 0x80 ;  /* 0x00000080000b7836 */ /* 0x000fe40000000000 */
[----:B------:R-:W-:Y:S02]  /*13120*/  IMAD R9, R30, UR5, R9 ;  /* 0x000000051e097c24 */ /* 0x000fe4000f8e0209 */
[----:B------:R-:W-:Y:S01]  /*13130*/  VIADD R18, R17, 0x1 ;  /* 0x0000000111127836 */ /* 0x000fe20000000000 */
[----:B-1----:R-:W-:-:S13]  /*13140*/  ISETP.NE.AND P3, PT, R2, 0x1, PT ;  /* 0x000000010200780c */ /* 0x002fda0003f65270 */
        /* <DEDUP_REMOVED lines=8> */
[----:B------:R-:W-:-:S04]  /*131d0*/  LEA R6, P0, R2, UR6, 0x2 ;  /* 0x0000000602067c11 */ /* 0x000fc8000f8010ff */
[----:B------:R-:W-:Y:S02]  /*131e0*/  LEA.HI.X R7, R2, UR7, R3, 0x2, P0 ;  /* 0x0000000702077c11 */ /* 0x000fe400080f1403 */
[----:B------:R-:W0:Y:S03]  /*131f0*/  @P3 LDC R2, c[0x0][0x434] ;  /* 0x00010d00ff023b82 */ /* 0x000e260000000800 */
[----:B------:R-:W4:Y:S05]  /*13200*/  LDG.E R6, desc[UR36][R6.64] ;  /* 0x0000002406067981 */ /* 0x000f2a000c1e1900 */
[----:B------:R-:W1:Y:S01]  /*13210*/  @P3 LDC R3, c[0x0][0x438] ;  /* 0x00010e00ff033b82 */ /* 0x000e620000000800 */
[----:B0-----:R-:W-:-:S05]  /*13220*/  @P3 IMAD.HI.U32 R2, R11, R2, RZ ;  /* 0x000000020b023227 */ /* 0x001fca00078e00ff */
[----:B-1----:R-:W-:Y:S01]  /*13230*/  @P3 SHF.R.U32.HI R11, RZ, R3, R2 ;  /* 0x00000003ff0b3219 */ /* 0x002fe20000011602 */
[----:B------:R-:W-:Y:S01]  /*13240*/  VIADD R31, R31, 0xffffffff ;  /* 0xffffffff1f1f7836 */ /* 0x000fe20000000000 */
[----:B---3--:R-:W-:-:S13]  /*13250*/  ISETP.GT.U32.AND P2, PT, R4, 0x9f, PT ;  /* 0x0000009f0400780c */ /* 0x008fda0003f44070 */
        /* <DEDUP_REMOVED lines=9> */
[----:B------:R-:W-:Y:S02]  /*132f0*/  SEL R29, RZ, 0x1, P0 ;  /* 0x00000001ff1d7807 */ /* 0x000fe40000000000 */
[----:B------:R-:W-:Y:S02]  /*13300*/  SEL R18, R18, RZ, P0 ;  /* 0x000000ff12127207 */ /* 0x000fe40000000000 */
[----:B------:R-:W-:Y:S02]  /*13310*/  LOP3.LUT R29, R20, R29, RZ, 0x3c, !PT ;  /* 0x0000001d141d7212 */ /* 0x000fe400078e3cff */
[----:B------:R-:W-:Y:S02]  /*13320*/  ISETP.GT.AND P2, PT, R31, UR49, PT ;  /* 0x000000311f007c0c */ /* 0x000fe4000bf44270 */
[----:B----4-:R-:W-:Y:S01]  /*13330*/  SHF.R.S32.HI R24, RZ, 0x1f, R6 ;  /* 0x0000001fff187819 */ /* 0x010fe20000011406 */
[----:B0-----:R-:W-:Y:S10]  /*13340*/  @!P1 BRA `(.L_x_2302) ;  /* 0x0000000000049947 */ /* 0x001ff40003800000 */
[----:B------:R-:W-:Y:S01]  /*13350*/  BPT.TRAP 0x1 ;  /* 0x000000040000795c */ /* 0x000fe20000300000 */
.L_x_2302:
[----:B------:R-:W-:Y:S02]  /*13360*/  LEA R10, R18, UR45, 0x3 ;  /* 0x0000002d120a7c11 */ /* 0x000fe4000f8e18ff */
[----:B------:R-:W-:-:S04]  /*13370*/  SHF.L.U32 R26, R29, 0x1f, RZ ;  /* 0x0000001f1d1a7819 */ /* 0x000fc800000006ff */
[----:B------:R-:W0:Y:S02]  /*13380*/  SYNCS.PHASECHK.TRANS64.TRYWAIT P0, [R10+URZ+0x29880], R26 ;  /* 0x0298801a0a0075a7 */ /* 0x000e24000800017f */
[----:B0-----:R-:W-:Y:S05]  /*13390*/  @!P0 BRA `(.L_x_2303) ;  /* 0x0000003400188947 */ /* 0x001fea0003800000 */
.L_x_2376:
        /* <DEDUP_REMOVED lines=67> */
[----:B-1----:R-:W-:-:S04]  /*137d0*/  IADD3 R2, P0, R35, R2, RZ ;  /* 0x0000000223027210 */ /* 0x002fc80007f1e0ff */
[----:B------:R-:W-:-:S05]  /*137e0*/  IADD3.X R3, RZ, R25, RZ, P0, !PT ;  /* 0x00000019ff037210 */ /* 0x000fca00007fe4ff */
[----:B------:R1:W-:Y:S04]  /*137f0*/  LDGSTS.E.BYPASS.LTC128B.128 [R9+0x3000], desc[UR36][R2.64], !P3 ;  /* 0x0300000002097fae */ /* 0x0003e8000d901d64 */
[----:B------:R1:W-:Y:S02]  /*13800*/  LDGSTS.E.BYPASS.LTC128B.128 [R21+0x3000], desc[UR36][R2.64+0x40], !P1 ;  /* 0x0300004002157fae */ /* 0x0003e4000c901d64 */
.L_x_2388:
        /* <DEDUP_REMOVED lines=15> */
.L_x_2305:
[----:B------:R1:W-:Y:S01]  /*13900*/  SYNCS.ARRIVE.TRANS64.A1T0 RZ, [R10+URZ+0x29870], RZ ;  /* 0x029870ff0aff79a7 */ /* 0x0003e2000810003f */
[----:B------:R-:W-:Y:S05]  /*13910*/  @!P1 BRA `(.L_x_2306) ;  /* 0x0000000000049947 */ /* 0x000fea0003800000 */
[----:B------:R-:W-:Y:S01]  /*13920*/  BPT.TRAP 0x1 ;  /* 0x000000040000795c */ /* 0x000fe20000300000 */
.L_x_2306:
[----:B------:R-:W2:Y:S02]  /*13930*/  SYNCS.PHASECHK.TRANS64.TRYWAIT P0, [R10+URZ+0x29840], R26 ;  /* 0x0298401a0a0075a7 */ /* 0x000ea4000800017f */
[----:B--2---:R-:W-:Y:S05]  /*13940*/  @!P0 BRA `(.L_x_2307) ;  /* 0x0000003400308947 */ /* 0x004fea0003800000 */
.L_x_2389:
        /* <DEDUP_REMOVED lines=11> */
[----:B------:R-:W-:Y:S02]  /*13a00*/  IMAD.IADD R3, R3, 0x1, R9 ;  /* 0x0000000103037824 */ /* 0x000fe400078e0209 */
[----:B------:R-:W-:Y:S02]  /*13a10*/  IMAD R7, R24, UR10, RZ ;  /* 0x0000000a18077c24 */ /* 0x000fe4000f8e02ff */
[----:B------:R-:W-:-:S04]  /*13a20*/  IMAD.WIDE.U32 R2, R6, UR10, R2 ;  /* 0x0000000a06027c25 */ /* 0x000fc8000f8e0002 */
[----:B------:R-:W-:Y:S02]  /*13a30*/  IMAD R7, R6, UR11, R7 ;  /* 0x0000000b06077c24 */ /* 0x000fe4000f8e0207 */
        /* <DEDUP_REMOVED lines=8> */
[----:B------:R-:W-:Y:S02]  /*13ac0*/  IMAD R7, R5, UR9, R28 ;  /* 0x0000000905077c24 */ /* 0x000fe4000f8e021c */
[----:B------:R-:W-:Y:S01]  /*13ad0*/  IMAD R27, R27, UR10, RZ ;  /* 0x0000000a1b1b7c24 */ /* 0x000fe2000f8e02ff */
[----:B------:R-:W-:Y:S01]  /*13ae0*/  IADD3.X R21, R24, UR4, R3, P0, !PT ;  /* 0x0000000418157c10 */ /* 0x000fe200087fe403 */
[----:B------:R-:W-:-:S04]  /*13af0*/  IMAD.WIDE.U32 R2, R5, UR8, RZ ;  /* 0x0000000805027c25 */ /* 0x000fc8000f8e00ff */
[----:B------:R-:W-:Y:S02]  /*13b00*/  IMAD.IADD R3, R3, 0x1, R7 ;  /* 0x0000000103037824 */ /* 0x000fe400078e0207 */
[C---:B------:R-:W-:Y:S02]  /*13b10*/  IMAD R27, R4.reuse, UR11, R27 ;  /* 0x0000000b041b7c24 */ /* 0x040fe4000f8e021b */
[----:B------:R-:W-:-:S04]  /*13b20*/  IMAD.WIDE.U32 R2, R4, UR10, R2 ;  /* 0x0000000a04027c25 */ /* 0x000fc8000f8e0002 */
[----:B------:R-:W-:Y:S02]  /*13b30*/  IMAD.IADD R3, R3, 0x1, R27 ;  /* 0x0000000103037824 */ /* 0x000fe400078e021b */
[----:B------:R-:W-:Y:S02]  /*13b40*/  IMAD R23, R18, 0x7800, R36 ;  /* 0x0000780012177824 */ /* 0x000fe400078e0224 */
[----:B------:R-:W-:-:S03]  /*13b50*/  IMAD.WIDE.U32 R2, R6, UR41, R2 ;  /* 0x0000002906027c25 */ /* 0x000fc6000f8e0002 */
[----:B------:R-:W-:-:S04]  /*13b60*/  IADD3 R22, P0, R2, UR6, RZ ;  /* 0x0000000602167c10 */ /* 0x000fc8000ff1e0ff */
[----:B------:R-:W-:Y:S01]  /*13b70*/  IADD3.X R24, R24, UR4, R3, P0, !PT ;  /* 0x0000000418187c10 */ /* 0x000fe200087fe403 */
[----:B------:R-:W-:-:S03]  /*13b80*/  UMOV UR4, 0xffffffff ;  /* 0xffffffff00047882 */ /* 0x000fc60000000000 */
[----:B------:R-:W-:Y:S05]  /*13b90*/  BRA.DIV UR4, `(.L_x_2308) ;  /* 0x0000003204b07947 */ /* 0x000fea000b800000 */
[----:B------:R-:W3:Y:S01]  /*13ba0*/  SHFL.IDX PT, R14, R19, RZ, 0x1c1f ;  /* 0x001c1fff130e7589 */ /* 0x000ee200000e0000 */
[----:B------:R-:W-:-:S03]  /*13bb0*/  VIADD R23, R23, UR45 ;  /* 0x0000002d17177c36 */ /* 0x000fc60008000000 */
        /* <DEDUP_REMOVED lines=29> */
.L_x_2401:
        /* <DEDUP_REMOVED lines=13> */
[----:B------:R-:W-:-:S13]  /*13e60*/  LOP3.LUT P1, RZ, R16, 0x40, RZ, 0xc0, !PT ;  /* 0x0000004010ff7812 */ /* 0x000fda000782c0ff */
[----:B0-----:R-:W-:Y:S05]  /*13e70*/  @!P1 BRA `(.L_x_2309) ;  /* 0x0000000000049947 */ /* 0x001fea0003800000 */
[----:B------:R-:W-:Y:S01]  /*13e80*/  BPT.TRAP 0x1 ;  /* 0x000000040000795c */ /* 0x000fe20000300000 */
.L_x_2309:
[----:B------:R-:W3:Y:S01]  /*13e90*/  LDL R2, [R1+0xc] ;  /* 0x00000c0001027983 */ /* 0x000ee20000100800 */
[----:B------:R0:W-:Y:S01]  /*13ea0*/  SYNCS.ARRIVE.TRANS64.A1T0 RZ, [R10+URZ+0x29830], RZ ;  /* 0x029830ff0aff79a7 */ /* 0x0001e2000810003f */
[----:B---3--:R-:W-:-:S13]  /*13eb0*/  ISETP.NE.AND P1, PT, R2, 0x3, PT ;  /* 0x000000030200780c */ /* 0x008fda0003f25270 */
[----:B0-----:R-:W-:Y:S05]  /*13ec0*/  @!P1 BRA `(.L_x_2310) ;  /* 0x0000000000049947 */ /* 0x001fea0003800000 */
[----:B------:R-:W-:Y:S01]  /*13ed0*/  BPT.TRAP 0x1 ;  /* 0x000000040000795c */ /* 0x000fe20000300000 */
.L_x_2310:
[----:B------:R-:W-:Y:S02]  /*13ee0*/  LOP3.LUT R2, R20, 0x1, RZ, 0x3c, !PT ;  /* 0x0000000114027812 */ /* 0x000fe400078e3cff */
[----:B------:R-:W-:Y:S02]  /*13ef0*/  LEA R19, R17, UR45, 0x3 ;  /* 0x0000002d11137c11 */ /* 0x000fe4000f8e18ff */
[----:B------:R-:W-:-:S04]  /*13f00*/  SHF.L.U32 R2, R2, 0x1f, RZ ;  /* 0x0000001f02027819 */ /* 0x000fc800000006ff */
[----:B------:R-:W0:Y:S02]  /*13f10*/  SYNCS.PHASECHK.TRANS64.TRYWAIT P0, [R19+URZ+0x29870], R2 ;  /* 0x02987002130075a7 */ /* 0x000e24000800017f */
[----:B0-----:R-:W-:Y:S05]  /*13f20*/  @!P0 BRA `(.L_x_2311) ;  /* 0x0000003400388947 */ /* 0x001fea0003800000 */
.L_x_2402:
[----:B------:R-:W-:-:S13]  /*13f30*/  LOP3.LUT P0, RZ, R16, 0x40, RZ, 0xc0, !PT ;  /* 0x0000004010ff7812 */ /* 0x000fda000780c0ff */
[----:B------:R-:W-:Y:S05]  /*13f40*/  @!P0 BRA `(.L_x_2312) ;  /* 0x0000000000048947 */ /* 0x000fea0003800000 */
[----:B------:R-:W-:Y:S01]  /*13f50*/  BPT.TRAP 0x1 ;  /* 0x000000040000795c */ /* 0x000fe20000300000 */
.L_x_2312:
[----:B0-----:R-:W-:Y:S01]  /*13f60*/  SHF.L.U32 R2, R20, 0x1f, RZ ;  /* 0x0000001f14027819 */ /* 0x001fe200000006ff */
[----:B-12---:R-:W-:-:S03]  /*13f70*/  IMAD R10, R17, 0x5000, RZ ;  /* 0x00005000110a7824 */ /* 0x006fc600078e02ff */
[----:B------:R-:W0:Y:S02]  /*13f80*/  SYNCS.PHASECHK.TRANS64.TRYWAIT P0, [R19+URZ+0x29860], R2 ;  /* 0x02986002130075a7 */ /* 0x000e24000800017f */
[----:B0-----:R-:W-:Y:S05]  /*13f90*/  @!P0 BRA `(.L_x_2313) ;  /* 0x0000003400308947 */ /* 0x001fea0003800000 */
.L_x_2403:
[----:B------:R-:W2:Y:S04]  /*13fa0*/  LDL R3, [R1+0x4] ;  /* 0x0000040001037983 */ /* 0x000ea80000100800 */
[----:B------:R-:W3:Y:S04]  /*13fb0*/  LDL R4, [R1+0x8] ;  /* 0x0000080001047983 */ /* 0x000ee80000100800 */
[----:B------:R-:W4:Y:S01]  /*13fc0*/  LDL R11, [R1] ;  /* 0x00000000010b7983 */ /* 0x000f220000100800 */
[----:B------:R-:W-:Y:S05]  /*13fd0*/  WARPSYNC.ALL ;  /* 0x0000000000007948 */ /* 0x000fea0003800000 */
[----:B------:R-:W-:-:S02]  /*13fe0*/  LOP3.LUT P0, RZ, R16, 0x40, RZ, 0xc0, !PT ;  /* 0x0000004010ff7812 */ /* 0x000fc4000780c0ff */
[----:B--2---:R-:W-:-:S05]  /*13ff0*/  LOP3.LUT R3, R10, R3, RZ, 0xfc, !PT ;  /* 0x000000030a037212 */ /* 0x004fca00078efcff */
[----:B0-----:R-:W-:Y:S01]  /*14000*/  VIADD R2, R3, UR45 ;  /* 0x0000002d03027c36 */ /* 0x001fe20008000000 */
[----:B------:R-:W0:Y:S01]  /*14010*/  LDSM.16.MT88.4 R12, [R3+UR45+0xa400] ;  /* 0x00a4002d030c783b */ /* 0x000e220008004200 */
[----:B----4-:R-:W-:Y:S02]  /*14020*/  LOP3.LUT R17, R10, R11, RZ, 0xfc, !PT ;  /* 0x0000000b0a117212 */ /* 0x010fe400078efcff */
[----:B---3--:R-:W-:Y:S02]  /*14030*/  IMAD.IADD R2, R4, 0x1, R2 ;  /* 0x0000000104027824 */ /* 0x008fe400078e0202 */
[----:B------:R-:W-:-:S03]  /*14040*/  IADD3 R17, R17, UR45, RZ ;  /* 0x0000002d11117c10 */ /* 0x000fc6000fffe0ff */
        /* <DEDUP_REMOVED lines=67> */
.L_x_2314:
[----:B-1----:R1:W-:Y:S01]  /*14480*/  SYNCS.ARRIVE.TRANS64.A1T0 RZ, [R19+URZ+0x29850], RZ ;  /* 0x029850ff13ff79a7 */ /* 0x0023e2000810003f */
[----:B------:R-:W-:Y:S06]  /*14490*/  BAR.SYNC.DEFER_BLOCKING 0x2, 0x80 ;  /* 0x0082000000007b1d */ /* 0x000fec0000010000 */
[----:B------:R-:W-:Y:S05]  /*144a0*/  @!P1 BRA `(.L_x_2315) ;  /* 0x0000000000049947 */ /* 0x000fea0003800000 */
[----:B------:R-:W-:Y:S01]  /*144b0*/  BPT.TRAP 0x1 ;  /* 0x000000040000795c */ /* 0x000fe20000300000 */
.L_x_2315:
[----:B------:R-:W2:Y:S01]  /*144c0*/  S2R R2, SR_CgaCtaId ;  /* 0x0000000000027919 */ /* 0x000ea20000008800 */
[----:B-1----:R-:W-:Y:S02]  /*144d0*/  VIADD R19, R19, 0x29880 ;  /* 0x0002988013137836 */ /* 0x002fe40000000000 */
[----:B------:R-:W-:Y:S02]  /*144e0*/  VIADD R0, R0, 0xffffff60 ;  /* 0xffffff6000007836 */ /* 0x000fe40000000000 */
[----:B0-----:R-:W-:Y:S02]  /*144f0*/  IMAD.MOV.U32 R17, RZ, RZ, R18 ;  /* 0x000000ffff117224 */ /* 0x001fe400078e0012 */
[----:B------:R-:W-:Y:S01]  /*14500*/  IMAD.MOV.U32 R20, RZ, RZ, R29 ;  /* 0x000000ffff147224 */ /* 0x000fe200078e001d */
[----:B--2---:R-:W-:-:S04]  /*14510*/  PRMT R19, R2, 0x654, R19 ;  /* 0x0000065402137816 */ /* 0x004fc80000000013 */
[----:B------:R1:W-:Y:S01]  /*14520*/  SYNCS.ARRIVE.TRANS64.RED.A1T0 RZ, [R19+URZ], RZ ;  /* 0x000000ff13ff79a7 */ /* 0x0003e2000810043f */
[----:B------:R-:W-:Y:S05]  /*14530*/  @P2 BRA `(.L_x_2316) ;  /* 0xffffffe800d82947 */ /* 0x000fea000383ffff */
[----:B------:R-:W-:Y:S05]  /*14540*/  BRA `(.L_x_2317) ;  /* 0x0000000000047947 */ /* 0x000fea0003800000 */
.L_x_2301:
[----:B------:R-:W-:-:S07]  /*14550*/  IMAD.MOV.U32 R18, RZ, RZ, RZ ;  /* 0x000000ffff127224 */ /* 0x000fce00078e00ff */
.L_x_2317:
[----:B-1----:R-:W4:Y:S02]  /*14560*/  LDL R0, [R1+0x14] ;  /* 0x0000140001007983 */ /* 0x002f240000100800 */
[----:B----4-:R-:W-:-:S13]  /*14570*/  R2UR UR4, R0 ;  /* 0x00000000000472ca */ /* 0x010fda00000e0000 */
[----:B------:R-:W-:-:S06]  /*14580*/  ULOP3.LUT UR4, UR4, 0x1, URZ, 0xfc, !UPT ;  /* 0x0000000104047892 */ /* 0x000fcc000f8efc3f */
[----:B------:R-:W-:-:S05]  /*14590*/  IMAD.U32 R0, RZ, RZ, UR4 ;  /* 0x00000004ff007e24 */ /* 0x000fca000f8e00ff */
[----:B------:R-:W-:-:S13]  /*145a0*/  ISETP.NE.AND P1, PT, R0, 0x3, PT ;  /* 0x000000030000780c */ /* 0x000fda0003f25270 */
[----:B------:R-:W-:Y:S05]  /*145b0*/  @!P1 BRA `(.L_x_2318) ;  /* 0x0000000000049947 */ /* 0x000fea0003800000 */
[----:B------:R-:W-:Y:S01]  /*145c0*/  BPT.TRAP 0x1 ;  /* 0x000000040000795c */ /* 0x000fe20000300000 */
.L_x_2318:
[----:B------:R-:W-:Y:S01]  /*145d0*/  LOP3.LUT R0, R29, 0x1, RZ, 0x3c, !PT ;  /* 0x000000011d007812 */ /* 0x000fe200078e3cff */
[----:B------:R-:W-:Y:S01]  /*145e0*/  BSSY B0, `(.L_x_2319) ;  /* 0x0000005000007945 */ /* 0x000fe20003800000 */
[----:B------:R-:W-:Y:S02]  /*145f0*/  LEA R17, R18, UR45, 0x3 ;  /* 0x0000002d12117c11 */ /* 0x000fe4000f8e18ff */
[----:B------:R-:W-:-:S04]  /*14600*/  SHF.L.U32 R0, R0, 0x1f, RZ ;  /* 0x0000001f00007819 */ /* 0x000fc800000006ff */
[----:B------:R-:W1:Y:S02]  /*14610*/  SYNCS.PHASECHK.TRANS64.TRYWAIT P0, [R17+URZ+0x29870], R0 ;  /* 0x02987000110075a7 */ /* 0x000e64000800017f */
[----:B-1----:R-:W-:Y:S05]  /*14620*/  @!P0 BRA `(.L_x_2320) ;  /* 0x0000002c00a08947 */ /* 0x002fea0003800000 */
.L_x_2404:
[----:B------:R-:W-:Y:S05]  /*14630*/  BSYNC B0 ;  /* 0x0000000000007941 */ /* 0x000fea0003800000 */
.L_x_2319:
[----:B------:R-:W-:-:S13]  /*14640*/  LOP3.LUT P0, RZ, R16, 0x40, RZ, 0xc0, !PT ;  /* 0x0000004010ff7812 */ /* 0x000fda000780c0ff */
[----:B------:R-:W-:Y:S05]  /*14650*/  @!P0 BRA `(.L_x_2321) ;  /* 0x0000000000048947 */ /* 0x000fea0003800000 */
[----:B------:R-:W-:Y:S01]  /*14660*/  BPT.TRAP 0x1 ;  /* 0x000000040000795c */ /* 0x000fe20000300000 */
.L_x_2321:
[----:B-1----:R-:W4:Y:S04]  /*14670*/  LDL.LU R0, [R1+0x4] ;  /* 0x0000040001007983 */ /* 0x002f280000300800 */
[----:B---3--:R-:W3:Y:S01]  /*14680*/  LDL.LU R5, [R1+0x8] ;  /* 0x0000080001057983 */ /* 0x008ee20000300800 */
[----:B------:R-:W-:Y:S01]  /*14690*/  SHF.L.U32 R4, R29, 0x1f, RZ ;  /* 0x0000001f1d047819 */ /* 0x000fe200000006ff */
[----:B------:R-:W-:-:S03]  /*146a0*/  IMAD R3, R18, 0x5000, RZ ;  /* 0x0000500012037824 */ /* 0x000fc600078e02ff */
[----:B------:R-:W1:Y:S02]  /*146b0*/  SYNCS.PHASECHK.TRANS64.TRYWAIT P0, [R17+URZ+0x29860], R4 ;  /* 0x02986004110075a7 */ /* 0x000e64000800017f */
[----:B----4-:R-:W-:-:S05]  /*146c0*/  LOP3.LUT R0, R3, R0, RZ, 0xfc, !PT ;  /* 0x0000000003007212 */ /* 0x010fca00078efcff */
[----:B------:R-:W-:-:S04]  /*146d0*/  VIADD R2, R0, UR45 ;  /* 0x0000002d00027c36 */ /* 0x000fc80008000000 */
[----:B---3--:R-:W-:Y:S01]  /*146e0*/  IMAD.IADD R2, R5, 0x1, R2 ;  /* 0x0000000105027824 */ /* 0x008fe200078e0202 */
[----:B-1----:R-:W-:Y:S06]  /*146f0*/  @!P0 BRA `(.L_x_2322) ;  /* 0x0000002c00808947 */ /* 0x002fec0003800000 */
.L_x_2405:
[----:B------:R-:W3:Y:S01]  /*14700*/  LDL.LU R12, [R1] ;  /* 0x00000000010c7983 */ /* 0x000ee20000300800 */
[----:B------:R-:W-:Y:S05]  /*14710*/  WARPSYNC.ALL ;  /* 0x0000000000007948 */ /* 0x000fea0003800000 */
[----:B------:R-:W4:Y:S01]  /*14720*/  LDSM.16.MT88.4 R8, [R0+UR45+0xa400] ;  /* 0x00a4002d0008783b */ /* 0x000f220008004200 */
[----:B------:R-:W-:-:S03]  /*14730*/  LOP3.LUT P0, RZ, R16, 0x40, RZ, 0xc0, !PT ;  /* 0x0000004010ff7812 */ /* 0x000fc6000780c0ff */
[----:B-1----:R-:W1:Y:S01]  /*14740*/  LDSM.16.MT88.4 R4, [R2+0xa400] ;  /* 0x00a400000204783b */ /* 0x002e620000004200 */
[----:B----4-:R-:W-:Y:S02]  /*14750*/  PRMT R13, R8, 0x7531, R9 ;  /* 0x00007531080d7816 */ /* 0x010fe40000000009 */
[C-C-:B--2---:R-:W-:Y:S02]  /*14760*/  PRMT R14, R10.reuse, 0x6420, R11.reuse ;  /* 0x000064200a0e7816 */ /* 0x144fe4000000000b */
[----:B------:R-:W-:Y:S02]  /*14770*/  PRMT R15, R10, 0x7531, R11 ;  /* 0x000075310a0f7816 */ /* 0x000fe4000000000b */
[C-C-:B-1----:R-:W-:Y:S02]  /*14780*/  PRMT R10, R6.reuse, 0x6420, R7.reuse ;  /* 0x00006420060a7816 */ /* 0x142fe40000000007 */
[----:B------:R-:W-:Y:S02]  /*14790*/  PRMT R11, R6, 0x7531, R7 ;  /* 0x00007531060b7816 */ /* 0x000fe40000000007 */
[----:B---3--:R-:W-:-:S02]  /*147a0*/  LOP3.LUT R3, R3, R12, RZ, 0xfc, !PT ;  /* 0x0000000c03037212 */ /* 0x008fc400078efcff */
        /* <DEDUP_REMOVED lines=62> */
.L_x_2323:
[----:B--2---:R2:W-:Y:S01]  /*14b90*/  SYNCS.ARRIVE.TRANS64.A1T0 RZ, [R17+URZ+0x29850], RZ ;  /* 0x029850ff11ff79a7 */ /* 0x0045e2000810003f */
[----:B------:R-:W-:Y:S06]  /*14ba0*/  BAR.SYNC.DEFER_BLOCKING 0x2, 0x80 ;  /* 0x0082000000007b1d */ /* 0x000fec0000010000 */
[----:B------:R-:W-:Y:S05]  /*14bb0*/  @!P1 BRA `(.L_x_2324) ;  /* 0x0000000000049947 */ /* 0x000fea0003800000 */
[----:B------:R-:W-:Y:S01]  /*14bc0*/  BPT.TRAP 0x1 ;  /* 0x000000040000795c */ /* 0x000fe20000300000 */
.L_x_2324:
[----:B------:R-:W3:Y:S01]  /*14bd0*/  S2R R0, SR_CgaCtaId ;  /* 0x0000000000007919 */ /* 0x000ee20000008800 */
[----:B--2---:R-:W-:Y:S02]  /*14be0*/  VIADD R17, R17, 0x29880 ;  /* 0x0002988011117836 */ /* 0x004fe40000000000 */
        /* <DEDUP_REMOVED lines=8> */
.L_x_2279:
[----:B------:R-:W2:Y:S01]  /*14c70*/  S2R R5, SR_CgaCtaId ;  /* 0x0000000000057919 */ /* 0x000ea20000008800 */
[----:B------:R-:W-:Y:S02]  /*14c80*/  MOV R4, 0x400 ;  /* 0x0000040000047802 */ /* 0x000fe40000000f00 */
[----:B------:R-:W-:Y:S02]  /*14c90*/  SHF.L.U32 R3, R3, 0x1f, RZ ;  /* 0x0000001f03037819 */ /* 0x000fe400000006ff */
[----:B--2---:R-:W-:-:S04]  /*14ca0*/  LEA R6, R5, R4, 0x18 ;  /* 0x0000000405067211 */ /* 0x004fc800078ec0ff */
[----:B------:R-:W2:Y:S02]  /*14cb0*/  SYNCS.PHASECHK.TRANS64.TRYWAIT P0, [R6+URZ+0x29820], R3 ;  /* 0x02982003060075a7 */ /* 0x000ea4000800017f */
[----:B--2---:R-:W-:Y:S05]  /*14cc0*/  @!P0 BRA `(.L_x_2325) ;  /* 0x0000002800208947 */ /* 0x004fea0003800000 */
.L_x_2406:
        /* <DEDUP_REMOVED lines=8> */
[----:B------:R-:W2:Y:S02]  /*14d50*/  LDL R4, [R1+0x14] ;  /* 0x0000140001047983 */ /* 0x000ea40000100800 */
[----:B--2---:R-:W-:-:S13]  /*14d60*/  R2UR UR4, R4 ;  /* 0x00000000040472ca */ /* 0x004fda00000e0000 */
[----:B------:R-:W-:-:S06]  /*14d70*/  ULOP3.LUT UR4, UR4, 0x2, URZ, 0xfc, !UPT ;  /* 0x0000000204047892 */ /* 0x000fcc000f8efc3f */
[----:B------:R-:W-:-:S05]  /*14d80*/  IMAD.U32 R3, RZ, RZ, UR4 ;  /* 0x00000004ff037e24 */ /* 0x000fca000f8e00ff */
[----:B------:R-:W-:-:S13]  /*14d90*/  ISETP.NE.AND P0, PT, R3, 0x3, PT ;  /* 0x000000030300780c */ /* 0x000fda0003f05270 */
[----:B------:R-:W-:Y:S05]  /*14da0*/  @!P0 BRA `(.L_x_2326) ;  /* 0x0000000000048947 */ /* 0x000fea0003800000 */
[----:B------:R-:W-:Y:S01]  /*14db0*/  BPT.TRAP 0x1 ;  /* 0x000000040000795c */ /* 0x000fe20000300000 */
.L_x_2326:
[----:B------:R-:W-:Y:S01]  /*14dc0*/  IMAD R5, R2, 0x8, R6 ;  /* 0x0000000802057824 */ /* 0x000fe200078e0206 */
[----:B------:R-:W-:Y:S01]  /*14dd0*/  SHF.L.U32 R4, R0, 0x1f, RZ ;  /* 0x0000001f00047819 */ /* 0x000fe200000006ff */
[----:B------:R-:W-:-:S03]  /*14de0*/  VIADD R2, R2, 0x1 ;  /* 0x0000000102027836 */ /* 0x000fc60000000000 */
[----:B------:R-:W2:Y:S02]  /*14df0*/  SYNCS.PHASECHK.TRANS64.TRYWAIT P1, [R5+URZ+0x29840], R4 ;  /* 0x02984004050075a7 */ /* 0x000ea4000802017f */
[----:B------:R-:W-:-:S04]  /*14e00*/  ISETP.NE.AND P2, PT, R2, 0x2, PT ;  /* 0x000000020200780c */ /* 0x000fc80003f45270 */
[----:B------:R-:W-:Y:S01]  /*14e10*/  SEL R3, RZ, 0x1, P2 ;  /* 0x00000001ff037807 */ /* 0x000fe20001000000 */
[----:B--2---:R-:W-:Y:S08]  /*14e20*/  @!P1 BRA `(.L_x_2327) ;  /* 0x0000002400dc9947 */ /* 0x004ff00003800000 */
.L_x_2407:
[----:B------:R-:W-:Y:S02]  /*14e30*/  SEL R2, R2, RZ, P2 ;  /* 0x000000ff02027207 */ /* 0x000fe40001000000 */
[----:B------:R-:W-:Y:S01]  /*14e40*/  LOP3.LUT R0, R0, R3, RZ, 0x3c, !PT ;  /* 0x0000000300007212 */ /* 0x000fe200078e3cff */
[----:B------:R-:W-:Y:S06]  /*14e50*/  @!P0 BRA `(.L_x_2328) ;  /* 0x0000000000048947 */ /* 0x000fec0003800000 */
[----:B------:R-:W-:Y:S01]  /*14e60*/  BPT.TRAP 0x1 ;  /* 0x000000040000795c */ /* 0x000fe20000300000 */
.L_x_2328:
[----:B------:R-:W-:Y:S02]  /*14e70*/  LEA R3, R2, R6, 0x3 ;  /* 0x0000000602037211 */ /* 0x000fe400078e18ff */
[----:B------:R-:W-:-:S04]  /*14e80*/  SHF.L.U32 R0, R0, 0x1f, RZ ;  /* 0x0000001f00007819 */ /* 0x000fc800000006ff */
[----:B------:R-:W3:Y:S02]  /*14e90*/  SYNCS.PHASECHK.TRANS64.TRYWAIT P1, [R3+URZ+0x29840], R0 ;  /* 0x02984000030075a7 */ /* 0x000ee4000802017f */
[----:B---3--:R-:W-:Y:S05]  /*14ea0*/  @!P1 BRA `(.L_x_2329) ;  /* 0x0000002400d09947 */ /* 0x008fea0003800000 */
.L_x_2408:
[----:B------:R-:W-:Y:S05]  /*14eb0*/  @!P0 BRA `(.L_x_2330) ;  /* 0x0000000000048947 */ /* 0x000fea0003800000 */
[----:B------:R-:W-:Y:S01]  /*14ec0*/  BPT.TRAP 0x1 ;  /* 0x000000040000795c */ /* 0x000fe20000300000 */
.L_x_2330:
[----:B------:R-:W4:Y:S02]  /*14ed0*/  SYNCS.PHASECHK.TRANS64.TRYWAIT P1, [R5+URZ+0x29860], R4 ;  /* 0x02986004050075a7 */ /* 0x000f24000802017f */
[----:B----4-:R-:W-:Y:S05]  /*14ee0*/  @!P1 BRA `(.L_x_2331) ;  /* 0x0000002400d49947 */ /* 0x010fea0003800000 */
.L_x_2409:
[----:B------:R-:W-:Y:S05]  /*14ef0*/  @!P0 BRA `(.L_x_2332) ;  /* 0x0000000000048947 */ /* 0x000fea0003800000 */
[----:B------:R-:W-:Y:S01]  /*14f00*/  BPT.TRAP 0x1 ;  /* 0x000000040000795c */ /* 0x000fe20000300000 */
.L_x_2332:
[----:B------:R-:W0:Y:S02]  /*14f10*/  SYNCS.PHASECHK.TRANS64.TRYWAIT P1, [R3+URZ+0x29860], R0 ;  /* 0x02986000030075a7 */ /* 0x000e24000802017f */
[----:B0-----:R-:W-:Y:S05]  /*14f20*/  @!P1 BRA `(.L_x_2333) ;  /* 0x0000002400d89947 */ /* 0x001fea0003800000 */
.L_x_2410:
[----:B------:R-:W-:Y:S05]  /*14f30*/  @!P0 BRA `(.L_x_2334) ;  /* 0x0000000000048947 */ /* 0x000fea0003800000 */
[----:B------:R-:W-:Y:S01]  /*14f40*/  BPT.TRAP 0x1 ;  /* 0x000000040000795c */ /* 0x000fe20000300000 */
.L_x_2334:
[----:B------:R-:W0:Y:S02]  /*14f50*/  SYNCS.PHASECHK.TRANS64.TRYWAIT P1, [R5+URZ+0x29880], R4 ;  /* 0x02988004050075a7 */ /* 0x000e24000802017f */
[----:B0-----:R-:W-:Y:S05]  /*14f60*/  @!P1 BRA `(.L_x_2335) ;  /* 0x0000002400dc9947 */ /* 0x001fea0003800000 */
.L_x_2411:
[----:B------:R-:W-:Y:S05]  /*14f70*/  @!P0 BRA `(.L_x_2336) ;  /* 0x0000000000048947 */ /* 0x000fea0003800000 */
[----:B------:R-:W-:Y:S01]  /*14f80*/  BPT.TRAP 0x1 ;  /* 0x000000040000795c */ /* 0x000fe20000300000 */
.L_x_2336:
[----:B------:R0:W0:Y:S02]  /*14f90*/  SYNCS.PHASECHK.TRANS64.TRYWAIT P0, [R3+URZ+0x29880], R0 ;  /* 0x02988000030075a7 */ /* 0x000024000800017f */
[----:B0-----:R-:W-:Y:S05]  /*14fa0*/  @!P0 NANOSLEEP.SYNCS 0x989680 ;  /* 0x009896800000895d */ /* 0x001fea0003900000 */
[----:B------:R-:W0:Y:S02]  /*14fb0*/  @!P0 SYNCS.PHASECHK.TRANS64 P0, [R3+URZ+0x29880], R0 ;  /* 0x02988000030085a7 */ /* 0x000e24000800007f */
[----:B0-----:R-:W-:Y:S05]  /*14fc0*/  @!P0 BRA `(.L_x_2336) ;  /* 0xfffffffc00f08947 */ /* 0x001fea000383ffff */
.L_x_2235:
[----:B------:R-:W-:Y:S05]  /*14fd0*/  BSYNC B6 ;  /* 0x0000000000067941 */ /* 0x000fea0003800000 */
.L_x_2232:
[----:B------:R-:W-:Y:S05]  /*14fe0*/  EXIT ;  /* 0x000000000000794d */ /* 0x000fea0003800000 */
.L_x_2239:
[----:B0-----:R-:W-:-:S04]  /*14ff0*/  IMAD.U32 R3, RZ, RZ, UR38 ;  /* 0x00000026ff037e24 */ /* 0x001fc8000f8e00ff */
[----:B------:R0:W1:Y:S03]  /*15000*/  SYNCS.PHASECHK.TRANS64.TRYWAIT P0, [R3+URZ+0x29800], R6 ;  /* 0x02980006030075a7 */ /* 0x000066000800017f */
[----:B-1----:R-:W-:Y:S05]  /*15010*/  @!P0 NANOSLEEP.SYNCS 0x989680 ;  /* 0x009896800000895d */ /* 0x002fea0003900000 */
[----:B------:R-:W1:Y:S02]  /*15020*/  @!P0 SYNCS.PHASECHK.TRANS64 P0, [R3+URZ+0x29800], R6 ;  /* 0x02980006030085a7 */ /* 0x000e64000800007f */
[----:B-1----:R-:W-:Y:S05]  /*15030*/  @!P0 BRA `(.L_x_2239) ;  /* 0xfffffffc00ec8947 */ /* 0x002fea000383ffff */
[----:B------:R-:W-:Y:S05]  /*15040*/  BRA `(.L_x_2337) ;  /* 0xfffffec400a47947 */ /* 0x000fea000383ffff */
.L_x_2243:
[----:B--2---:R-:W-:-:S04]  /*15050*/  IMAD.U32 R5, RZ, RZ, UR38 ;  /* 0x00000026ff057e24 */ /* 0x004fc8000f8e00ff */
[----:B------:R2:W3:Y:S03]  /*15060*/  SYNCS.PHASECHK.TRANS64.TRYWAIT P1, [R5+URZ+0x29830], R6 ;  /* 0x02983006050075a7 */ /* 0x0004e6000802017f */
[----:B---3--:R-:W-:Y:S05]  /*15070*/  @!P1 NANOSLEEP.SYNCS 0x989680 ;  /* 0x009896800000995d */ /* 0x008fea0003900000 */
[----:B------:R-:W3:Y:S02]  /*15080*/  @!P1 SYNCS.PHASECHK.TRANS64 P1, [R5+URZ+0x29830], R6 ;  /* 0x02983006050095a7 */ /* 0x000ee4000802007f */
[----:B---3--:R-:W-:Y:S05]  /*15090*/  @!P1 BRA `(.L_x_2243) ;  /* 0xfffffffc00ec9947 */ /* 0x008fea000383ffff */
[----:B------:R-:W-:Y:S05]  /*150a0*/  BRA `(.L_x_2242) ;  /* 0xfffffec400c87947 */ /* 0x000fea000383ffff */
.L_x_2249:
[----:B-1----:R-:W-:-:S04]  /*150b0*/  IMAD.U32 R11, RZ, RZ, UR4 ;  /* 0x00000004ff0b7e24 */ /* 0x002fc8000f8e00ff */
[----:B------:R1:W2:Y:S03]  /*150c0*/  SYNCS.PHASECHK.TRANS64.TRYWAIT P1, [R11+URZ+0x29830], R10 ;  /* 0x0298300a0b0075a7 */ /* 0x0002a6000802017f */
[----:B--2---:R-:W-:Y:S05]  /*150d0*/  @!P1 NANOSLEEP.SYNCS 0x989680 ;  /* 0x009896800000995d */ /* 0x004fea0003900000 */
[----:B------:R-:W2:Y:S02]  /*150e0*/  @!P1 SYNCS.PHASECHK.TRANS64 P1, [R11+URZ+0x29830], R10 ;  /* 0x0298300a0b0095a7 */ /* 0x000ea4000802007f */
[----:B--2---:R-:W-:Y:S05]  /*150f0*/  @!P1 BRA `(.L_x_2249) ;  /* 0xfffffffc00ec9947 */ /* 0x004fea000383ffff */
[----:B------:R-:W-:Y:S05]  /*15100*/  BRA `(.L_x_2246) ;  /* 0xffffff0800907947 */ /* 0x000fea000383ffff */
.L_x_2253:
[----:B-1----:R-:W-:-:S04]  /*15110*/  IMAD.U32 R11, RZ, RZ, UR10 ;  /* 0x0000000aff0b7e24 */ /* 0x002fc8000f8e00ff */
[----:B------:R1:W2:Y:S03]  /*15120*/  SYNCS.PHASECHK.TRANS64.TRYWAIT P1, [R11+URZ+0x29850], R10 ;  /* 0x0298500a0b0075a7 */ /* 0x0002a6000802017f */
[----:B--2---:R-:W-:Y:S05]  /*15130*/  @!P1 NANOSLEEP.SYNCS 0x989680 ;  /* 0x009896800000995d */ /* 0x004fea0003900000 */
[----:B------:R-:W2:Y:S02]  /*15140*/  @!P1 SYNCS.PHASECHK.TRANS64 P1, [R11+URZ+0x29850], R10 ;  /* 0x0298500a0b0095a7 */ /* 0x000ea4000802007f */
[----:B--2---:R-:W-:Y:S05]  /*15150*/  @!P1 BRA `(.L_x_2253) ;  /* 0xfffffffc00ec9947 */ /* 0x004fea000383ffff */
[----:B------:R-:W-:Y:S05]  /*15160*/  BRA `(.L_x_2250) ;  /* 0xffffff1400a47947 */ /* 0x000fea000383ffff */
.L_x_2261:
[----:B-1----:R-:W-:-:S04]  /*15170*/  IMAD.U32 R10, RZ, RZ, UR10 ;  /* 0x0000000aff0a7e24 */ /* 0x002fc8000f8e00ff */
[----:B------:R1:W2:Y:S03]  /*15180*/  SYNCS.PHASECHK.TRANS64.TRYWAIT P1, [R10+URZ+0x29830], R9 ;  /* 0x029830090a0075a7 */ /* 0x0002a6000802017f */
[----:B--2---:R-:W-:Y:S05]  /*15190*/  @!P1 NANOSLEEP.SYNCS 0x989680 ;  /* 0x009896800000995d */ /* 0x004fea0003900000 */
[----:B------:R-:W2:Y:S02]  /*151a0*/  @!P1 SYNCS.PHASECHK.TRANS64 P1, [R10+URZ+0x29830], R9 ;  /* 0x029830090a0095a7 */ /* 0x000ea4000802007f */
[----:B--2---:R-:W-:Y:S05]  /*151b0*/  @!P1 BRA `(.L_x_2261) ;  /* 0xfffffffc00ec9947 */ /* 0x004fea000383ffff */
[----:B------:R-:W-:Y:S05]  /*151c0*/  BRA `(.L_x_2258) ;  /* 0xffffff4c00107947 */ /* 0x000fea000383ffff */
.L_x_2265:
[----:B-1----:R-:W-:-:S04]  /*151d0*/  IMAD.U32 R10, RZ, RZ, UR10 ;  /* 0x0000000aff0a7e24 */ /* 0x002fc8000f8e00ff */
[----:B------:R1:W2:Y:S03]  /*151e0*/  SYNCS.PHASECHK.TRANS64.TRYWAIT P1, [R10+URZ+0x29850], R9 ;  /* 0x029850090a0075a7 */ /* 0x0002a6000802017f */
[----:B--2---:R-:W-:Y:S05]  /*151f0*/  @!P1 NANOSLEEP.SYNCS 0x989680 ;  /* 0x009896800000995d */ /* 0x004fea0003900000 */
[----:B------:R-:W2:Y:S02]  /*15200*/  @!P1 SYNCS.PHASECHK.TRANS64 P1, [R10+URZ+0x29850], R9 ;  /* 0x029850090a0095a7 */ /* 0x000ea4000802007f */
[----:B--2---:R-:W-:Y:S05]  /*15210*/  @!P1 BRA `(.L_x_2265) ;  /* 0xfffffffc00ec9947 */ /* 0x004fea000383ffff */
[----:B------:R-:W-:Y:S05]  /*15220*/  BRA `(.L_x_2262) ;  /* 0xffffff58001c7947 */ /* 0x000fea000383ffff */
.L_x_2272:
[----:B-1----:R-:W-:-:S04]  /*15230*/  IMAD.U32 R3, RZ, RZ, UR9 ;  /* 0x00000009ff037e24 */ /* 0x002fc8000f8e00ff */
[----:B------:R1:W3:Y:S03]  /*15240*/  SYNCS.PHASECHK.TRANS64.TRYWAIT P1, [R3+URZ+0x29850], R0 ;  /* 0x02985000030075a7 */ /* 0x0002e6000802017f */
[----:B---3--:R-:W-:Y:S05]  /*15250*/  @!P1 NANOSLEEP.SYNCS 0x989680 ;  /* 0x009896800000995d */ /* 0x008fea0003900000 */
[----:B------:R-:W3:Y:S02]  /*15260*/  @!P1 SYNCS.PHASECHK.TRANS64 P1, [R3+URZ+0x29850], R0 ;  /* 0x02985000030095a7 */ /* 0x000ee4000802007f */
[----:B---3--:R-:W-:Y:S05]  /*15270*/  @!P1 BRA `(.L_x_2272) ;  /* 0xfffffffc00ec9947 */ /* 0x008fea000383ffff */
[----:B------:R-:W-:Y:S05]  /*15280*/  BRA `(.L_x_2271) ;  /* 0xffffff80006c7947 */ /* 0x000fea000383ffff */
.L_x_2285:
[----:B------:R-:W-:Y:S02]  /*15290*/  IMAD.MOV.U32 R13, RZ, RZ, R22 ;  /* 0x000000ffff0d7224 */ /* 0x000fe400078e0016 */
[----:B------:R-:W-:Y:S02]  /*152a0*/  IMAD.MOV.U32 R12, RZ, RZ, RZ ;  /* 0x000000ffff0c7224 */ /* 0x000fe400078e00ff */
[----:B------:R-:W-:Y:S02]  /*152b0*/  IMAD.MOV.U32 R11, RZ, RZ, 0x1f ;  /* 0x0000001fff0b7424 */ /* 0x000fe400078e00ff */
[----:B------:R-:W-:-:S07]  /*152c0*/  IMAD.MOV.U32 R15, RZ, RZ, -0x1 ;  /* 0xffffffffff0f7424 */ /* 0x000fce00078e00ff */
[----:B-----5:R-:W-:Y:S05]  /*152d0*/  WARPSYNC.COLLECTIVE R15, `(.L_x_2338) ;  /* 0x000000000f087348 */ /* 0x020fea0003c00000 */
[----:B------:R0:W1:Y:S02]  /*152e0*/  SHFL.IDX P6, R14, R13, R12, R11 ;  /* 0x0000000c0d0e7389 */ /* 0x00006400000c000b */
[----:B01---5:R-:W-:Y:S01]  /*152f0*/  ENDCOLLECTIVE ;  /* 0x000000000000791b */ /* 0x023fe20003800000 */
.L_x_2338:
[----:B------:R-:W-:Y:S05]  /*15300*/  BRA `(.L_x_2339) ;  /* 0xffffffbc00e07947 */ /* 0x000fea000383ffff */
.L_x_2287:
        /* <DEDUP_REMOVED lines=8> */
.L_x_2288:
        /* <DEDUP_REMOVED lines=8> */
.L_x_2342:
[----:B------:R-:W-:Y:S05]  /*15410*/  BSYNC B0 ;  /* 0x0000000000007941 */ /* 0x000fea0003800000 */
.L_x_2341:
[----:B------:R-:W-:Y:S01]  /*15420*/  IMAD.MOV.U32 R13, RZ, RZ, R18 ;  /* 0x000000ffff0d7224 */ /* 0x000fe200078e0012 */
[C---:B------:R-:W-:Y:S01]  /*15430*/  LOP3.LUT P3, RZ, R16.reuse, 0x2, RZ, 0xc0, !PT ;  /* 0x0000000210ff7812 */ /* 0x040fe2000786c0ff */
[----:B------:R-:W-:Y:S01]  /*15440*/  IMAD.MOV.U32 R12, RZ, RZ, RZ ;  /* 0x000000ffff0c7224 */ /* 0x000fe200078e00ff */
[----:B------:R-:W-:Y:S01]  /*15450*/  LOP3.LUT P2, RZ, R16, 0x1, RZ, 0xc0, !PT ;  /* 0x0000000110ff7812 */ /* 0x000fe2000784c0ff */
[----:B------:R-:W-:Y:S01]  /*15460*/  IMAD.MOV.U32 R11, RZ, RZ, 0x1c1f ;  /* 0x00001c1fff0b7424 */ /* 0x000fe200078e00ff */
[C---:B------:R-:W-:Y:S01]  /*15470*/  ISETP.GE.AND P1, PT, R9.reuse, 0x61, PT ;  /* 0x000000610900780c */ /* 0x040fe20003f26270 */
[----:B------:R-:W-:Y:S01]  /*15480*/  IMAD.MOV.U32 R15, RZ, RZ, -0x1 ;  /* 0xffffffffff0f7424 */ /* 0x000fe200078e00ff */
[----:B------:R-:W-:Y:S01]  /*15490*/  ISETP.GE.AND P5, PT, R9, 0x81, PT ;  /* 0x000000810900780c */ /* 0x000fe20003fa6270 */
[----:B------:R-:W-:Y:S02]  /*154a0*/  IMAD.MOV.U32 R3, RZ, RZ, R14 ;  /* 0x000000ffff037224 */ /* 0x000fe400078e000e */
[----:B------:R-:W-:-:S10]  /*154b0*/  VIADD R8, R7, UR45 ;  /* 0x0000002d07087c36 */ /* 0x000fd40008000000 */
[----:B------:R-:W-:Y:S05]  /*154c0*/  WARPSYNC.COLLECTIVE R15, `(.L_x_2343) ;  /* 0x000000000f087348 */ /* 0x000fea0003c00000 */
[----:B------:R0:W1:Y:S02]  /*154d0*/  SHFL.IDX P6, R14, R13, R12, R11 ;  /* 0x0000000c0d0e7389 */ /* 0x00006400000c000b */
[----:B01----:R-:W-:Y:S01]  /*154e0*/  ENDCOLLECTIVE ;  /* 0x000000000000791b */ /* 0x003fe20003800000 */
.L_x_2343:
[----:B------:R-:W-:Y:S02]  /*154f0*/  IMAD.IADD R7, R33, 0x1, R8 ;  /* 0x0000000121077824 */ /* 0x000fe400078e0208 */
[----:B------:R-:W-:Y:S02]  /*15500*/  VIADD R34, R8, 0xa400 ;  /* 0x0000a40008227836 */ /* 0x000fe40000000000 */
[----:B------:R-:W-:Y:S02]  /*15510*/  IMAD.MOV.U32 R13, RZ, RZ, R10 ;  /* 0x000000ffff0d7224 */ /* 0x000fe400078e000a */
[----:B------:R-:W-:Y:S02]  /*15520*/  IMAD.MOV.U32 R12, RZ, RZ, 0x1 ;  /* 0x00000001ff0c7424 */ /* 0x000fe400078e00ff */
[----:B------:R-:W-:-:S07]  /*15530*/  IMAD.MOV.U32 R2, RZ, RZ, R14 ;  /* 0x000000ffff027224 */ /* 0x000fce00078e000e */
[----:B------:R-:W-:Y:S05]  /*15540*/  WARPSYNC.COLLECTIVE R15, `(.L_x_2344) ;  /* 0x000000000f087348 */ /* 0x000fea0003c00000 */
[----:B------:R0:W1:Y:S02]  /*15550*/  SHFL.IDX P6, R14, R13, R12, R11 ;  /* 0x0000000c0d0e7389 */ /* 0x00006400000c000b */
[----:B01----:R-:W-:Y:S01]  /*15560*/  ENDCOLLECTIVE ;  /* 0x000000000000791b */ /* 0x003fe20003800000 */
.L_x_2344:
        /* <DEDUP_REMOVED lines=14> */
.L_x_2345:
[----:B------:R-:W-:Y:S02]  /*15650*/  IMAD.MOV.U32 R13, RZ, RZ, R10 ;  /* 0x000000ffff0d7224 */ /* 0x000fe400078e000a */
[----:B------:R-:W-:Y:S02]  /*15660*/  IMAD.MOV.U32 R12, RZ, RZ, 0x2 ;  /* 0x00000002ff0c7424 */ /* 0x000fe400078e00ff */
[----:B------:R-:W-:-:S07]  /*15670*/  IMAD.MOV.U32 R2, RZ, RZ, R14 ;  /* 0x000000ffff027224 */ /* 0x000fce00078e000e */
[----:B------:R-:W-:Y:S05]  /*15680*/  WARPSYNC.COLLECTIVE R15, `(.L_x_2346) ;  /* 0x000000000f087348 */ /* 0x000fea0003c00000 */
[----:B------:R0:W1:Y:S02]  /*15690*/  SHFL.IDX P6, R14, R13, R12, R11 ;  /* 0x0000000c0d0e7389 */ /* 0x00006400000c000b */
[----:B01----:R-:W-:Y:S01]  /*156a0*/  ENDCOLLECTIVE ;  /* 0x000000000000791b */ /* 0x003fe20003800000 */
.L_x_2346:
[----:B------:R-:W-:-:S04]  /*156b0*/  IADD3 R2, P0, R35, R2, RZ ;  /* 0x0000000223027210 */ /* 0x000fc80007f1e0ff */
[----:B------:R-:W-:Y:S02]  /*156c0*/  IADD3.X R3, RZ, R3, RZ, P0, !PT ;  /* 0x00000003ff037210 */ /* 0x000fe400007fe4ff */
        /* <DEDUP_REMOVED lines=12> */
.L_x_2347:
[----:B------:R-:W-:Y:S02]  /*15790*/  IMAD.MOV.U32 R13, RZ, RZ, R10 ;  /* 0x000000ffff0d7224 */ /* 0x000fe400078e000a */
[----:B------:R-:W-:Y:S02]  /*157a0*/  IMAD.MOV.U32 R12, RZ, RZ, 0x3 ;  /* 0x00000003ff0c7424 */ /* 0x000fe400078e00ff */
[----:B------:R-:W-:-:S07]  /*157b0*/  IMAD.MOV.U32 R2, RZ, RZ, R14 ;  /* 0x000000ffff027224 */ /* 0x000fce00078e000e */
[----:B------:R-:W-:Y:S05]  /*157c0*/  WARPSYNC.COLLECTIVE R15, `(.L_x_2348) ;  /* 0x000000000f087348 */ /* 0x000fea0003c00000 */
[----:B------:R0:W1:Y:S02]  /*157d0*/  SHFL.IDX P6, R14, R13, R12, R11 ;  /* 0x0000000c0d0e7389 */ /* 0x00006400000c000b */
[----:B01----:R-:W-:Y:S01]  /*157e0*/  ENDCOLLECTIVE ;  /* 0x000000000000791b */ /* 0x003fe20003800000 */
.L_x_2348:
        /* <DEDUP_REMOVED lines=13> */
.L_x_2349:
[----:B------:R-:W-:Y:S01]  /*158c0*/  @!PT LDS RZ, [RZ] ;  /* 0x00000000fffff984 */ /* 0x000fe20000000800 */
[----:B------:R-:W-:Y:S01]  /*158d0*/  @!PT LDS RZ, [RZ] ;  /* 0x00000000fffff984 */ /* 0x000fe20000000800 */
[----:B------:R-:W-:Y:S01]  /*158e0*/  @!PT LDS RZ, [RZ] ;  /* 0x00000000fffff984 */ /* 0x000fe20000000800 */
[----:B------:R0:W-:Y:S01]  /*158f0*/  LDGSTS.E.BYPASS.LTC128B.128 [R7+0xc400], desc[UR36][R2.64+0x40], !P0 ;  /* 0x0c40004002077fae */ /* 0x0001e2000c101d64 */
[----:B------:R-:W-:Y:S02]  /*15900*/  IMAD.MOV.U32 R13, RZ, RZ, R19 ;  /* 0x000000ffff0d7224 */ /* 0x000fe400078e0013 */
[----:B------:R-:W-:Y:S02]  /*15910*/  IMAD.MOV.U32 R12, RZ, RZ, RZ ;  /* 0x000000ffff0c7224 */ /* 0x000fe400078e00ff */
[----:B0-----:R-:W-:-:S07]  /*15920*/  IMAD.MOV.U32 R2, RZ, RZ, R14 ;  /* 0x000000ffff027224 */ /* 0x001fce00078e000e */
[----:B------:R-:W-:Y:S05]  /*15930*/  WARPSYNC.COLLECTIVE R15, `(.L_x_2350) ;  /* 0x000000000f087348 */ /* 0x000fea0003c00000 */
[----:B------:R0:W1:Y:S02]  /*15940*/  SHFL.IDX P6, R14, R13, R12, R11 ;  /* 0x0000000c0d0e7389 */ /* 0x00006400000c000b */
[----:B01----:R-:W-:Y:S01]  /*15950*/  ENDCOLLECTIVE ;  /* 0x000000000000791b */ /* 0x003fe20003800000 */
.L_x_2350:
[----:B------:R-:W-:-:S05]  /*15960*/  IADD3 R2, P0, R35, R2, RZ ;  /* 0x0000000223027210 */ /* 0x000fca0007f1e0ff */
[----:B------:R-:W-:Y:S01]  /*15970*/  IMAD.X R3, RZ, RZ, R10, P0 ;  /* 0x000000ffff037224 */ /* 0x000fe200000e060a */
[C---:B------:R-:W-:Y:S02]  /*15980*/  ISETP.LT.OR P0, PT, R9.reuse, 0x61, P3 ;  /* 0x000000610900780c */ /* 0x040fe40001f01670 */
[----:B------:R-:W-:Y:S02]  /*15990*/  ISETP.GE.AND P3, PT, R9, 0x21, PT ;  /* 0x000000210900780c */ /* 0x000fe40003f66270 */
[----:B------:R-:W-:-:S09]  /*159a0*/  MOV R13, R20 ;  /* 0x00000014000d7202 */ /* 0x000fd20000000f00 */
        /* <DEDUP_REMOVED lines=10> */
.L_x_2351:
[----:B------:R-:W-:Y:S01]  /*15a50*/  @!PT LDS RZ, [RZ] ;  /* 0x00000000fffff984 */ /* 0x000fe20000000800 */
[----:B------:R-:W-:Y:S01]  /*15a60*/  @!PT LDS RZ, [RZ] ;  /* 0x00000000fffff984 */ /* 0x000fe20000000800 */
[----:B------:R-:W-:Y:S01]  /*15a70*/  @!PT LDS RZ, [RZ] ;  /* 0x00000000fffff984 */ /* 0x000fe20000000800 */
[----:B------:R0:W-:Y:S02]  /*15a80*/  LDGSTS.E.BYPASS.LTC128B.128 [R7+0xd400], desc[UR36][R2.64+0x40], !P0 ;  /* 0x0d40004002077fae */ /* 0x0001e4000c101d64 */
[----:B0-----:R-:W-:Y:S01]  /*15a90*/  IMAD.MOV.U32 R2, RZ, RZ, R14 ;  /* 0x000000ffff027224 */ /* 0x001fe200078e000e */
[----:B------:R-:W-:Y:S06]  /*15aa0*/  BRA `(.L_x_2352) ;  /* 0xffffffc000d47947 */ /* 0x000fec000383ffff */
.L_x_2291:
[----:B-1----:R-:W-:Y:S02]  /*15ab0*/  IMAD.MOV.U32 R3, RZ, RZ, 0x1 ;  /* 0x00000001ff037424 */ /* 0x002fe400078e00ff */
[----:B------:R-:W-:-:S03]  /*15ac0*/  IMAD.U32 R2, RZ, RZ, UR45 ;  /* 0x0000002dff027e24 */ /* 0x000fc6000f8e00ff */
[----:B------:R-:W-:-:S04]  /*15ad0*/  SHF.L.U32 R3, R3, 0x1f, RZ ;  /* 0x0000001f03037819 */ /* 0x000fc800000006ff */
[----:B------:R1:W2:Y:S03]  /*15ae0*/  SYNCS.PHASECHK.TRANS64.TRYWAIT P0, [R2+URZ+0x29840], R3 ;  /* 0x02984003020075a7 */ /* 0x0002a6000800017f */
[----:B--2---:R-:W-:Y:S05]  /*15af0*/  @!P0 NANOSLEEP.SYNCS 0x989680 ;  /* 0x009896800000895d */ /* 0x004fea0003900000 */
[----:B------:R-:W2:Y:S02]  /*15b00*/  @!P0 SYNCS.PHASECHK.TRANS64 P0, [R2+URZ+0x29840], R3 ;  /* 0x02984003020085a7 */ /* 0x000ea4000800007f */
[----:B--2---:R-:W-:Y:S05]  /*15b10*/  @!P0 BRA `(.L_x_2291) ;  /* 0xfffffffc00e48947 */ /* 0x004fea000383ffff */
[----:B------:R-:W-:Y:S05]  /*15b20*/  BRA `(.L_x_2353) ;  /* 0xffffffc400187947 */ /* 0x000fea000383ffff */
.L_x_2292:
        /* <DEDUP_REMOVED lines=8> */
.L_x_2355:
[----:B------:R-:W-:Y:S05]  /*15bb0*/  BSYNC B0 ;  /* 0x0000000000007941 */ /* 0x000fea0003800000 */
.L_x_2354:
        /* <DEDUP_REMOVED lines=11> */
.L_x_2356:
[----:B------:R-:W-:Y:S02]  /*15c70*/  @P3 VIADD R21, R36, UR45 ;  /* 0x0000002d24153c36 */ /* 0x000fe40008000000 */
[----:B------:R-:W-:Y:S02]  /*15c80*/  IMAD.MOV.U32 R13, RZ, RZ, R6 ;  /* 0x000000ffff0d7224 */ /* 0x000fe400078e0006 */
[----:B------:R-:W-:Y:S01]  /*15c90*/  IMAD.MOV.U32 R12, RZ, RZ, 0x1 ;  /* 0x00000001ff0c7424 */ /* 0x000fe200078e00ff */
[----:B------:R-:W-:Y:S02]  /*15ca0*/  @P4 IADD3 R14, P0, R35, R14, RZ ;  /* 0x0000000e230e4210 */ /* 0x000fe40007f1e0ff */
[----:B------:R-:W-:-:S03]  /*15cb0*/  LOP3.LUT P6, RZ, R16, 0x8, RZ, 0xc0, !PT ;  /* 0x0000000810ff7812 */ /* 0x000fc600078cc0ff */
[----:B------:R-:W-:Y:S01]  /*15cc0*/  @P4 IMAD.X R3, RZ, RZ, R2, P0 ;  /* 0x000000ffff034224 */ /* 0x000fe200000e0602 */
[----:B------:R-:W-:Y:S02]  /*15cd0*/  LOP3.LUT P0, RZ, R16, 0x10, RZ, 0xc0, !PT ;  /* 0x0000001010ff7812 */ /* 0x000fe4000780c0ff */
[----:B------:R-:W-:-:S11]  /*15ce0*/  @P4 MOV R2, R14 ;  /* 0x0000000e00024202 */ /* 0x000fd60000000f00 */
        /* <DEDUP_REMOVED lines=8> */
.L_x_2357:
        /* <DEDUP_REMOVED lines=10> */
.L_x_2358:
[----:B------:R-:W-:Y:S02]  /*15e10*/  IMAD.MOV.U32 R13, RZ, RZ, R6 ;  /* 0x000000ffff0d7224 */ /* 0x000fe400078e0006 */
[----:B------:R-:W-:Y:S01]  /*15e20*/  IMAD.MOV.U32 R12, RZ, RZ, 0x2 ;  /* 0x00000002ff0c7424 */ /* 0x000fe200078e00ff */
[----:B------:R-:W-:Y:S02]  /*15e30*/  @P3 IADD3 R14, P0, R35, R14, RZ ;  /* 0x0000000e230e3210 */ /* 0x000fe40007f1e0ff */
[----:B------:R-:W-:-:S03]  /*15e40*/  LOP3.LUT P6, RZ, R16, 0x10, RZ, 0xc0, !PT ;  /* 0x0000001010ff7812 */ /* 0x000fc600078cc0ff */
[----:B------:R-:W-:Y:S02]  /*15e50*/  @P3 IMAD.X R19, RZ, RZ, R8, P0 ;  /* 0x000000ffff133224 */ /* 0x000fe400000e0608 */
[----:B------:R-:W-:Y:S02]  /*15e60*/  @P3 IMAD.MOV.U32 R2, RZ, RZ, R14 ;  /* 0x000000ffff023224 */ /* 0x000fe400078e000e */
        /* <DEDUP_REMOVED lines=9> */
.L_x_2359:
[----:B------:R-:W-:Y:S01]  /*15f00*/  @!PT LDS RZ, [RZ] ;  /* 0x00000000fffff984 */ /* 0x000fe20000000800 */
[----:B------:R-:W-:Y:S01]  /*15f10*/  @!PT LDS RZ, [RZ] ;  /* 0x00000000fffff984 */ /* 0x000fe20000000800 */
[----:B------:R-:W-:Y:S01]  /*15f20*/  @!PT LDS RZ, [RZ] ;  /* 0x00000000fffff984 */ /* 0x000fe20000000800 */
[----:B------:R-:W-:Y:S04]  /*15f30*/  @P3 LDGSTS.E.BYPASS.LTC128B.128 [R21+0x1d400], desc[UR36][R2.64+0x40], !P4 ;  /* 0x1d40004002153fae */ /* 0x000fe8000e101d64 */
[----:B------:R0:W-:Y:S01]  /*15f40*/  @P3 LDGSTS.E.BYPASS.LTC128B.128 [R21+0x1fc00], desc[UR36][R2.64+0x80], !P5 ;  /* 0x1fc0008002153fae */ /* 0x0001e2000e901d64 */
[----:B------:R-:W-:Y:S01]  /*15f50*/  LOP3.LUT P3, RZ, R16, 0x10, RZ, 0xc0, !PT ;  /* 0x0000001010ff7812 */ /* 0x000fe2000786c0ff */
[----:B------:R-:W-:Y:S02]  /*15f60*/  IMAD.MOV.U32 R13, RZ, RZ, R5 ;  /* 0x000000ffff0d7224 */ /* 0x000fe400078e0005 */
[----:B0-----:R-:W-:Y:S02]  /*15f70*/  @P1 VIADD R21, R36, UR45 ;  /* 0x0000002d24151c36 */ /* 0x001fe40008000000 */
[----:B------:R-:W-:-:S08]  /*15f80*/  IMAD.MOV.U32 R8, RZ, RZ, R14 ;  /* 0x000000ffff087224 */ /* 0x000fd000078e000e */
[----:B------:R-:W-:Y:S05]  /*15f90*/  WARPSYNC.COLLECTIVE R15, `(.L_x_2360) ;  /* 0x000000000f087348 */ /* 0x000fea0003c00000 */
[----:B------:R0:W1:Y:S02]  /*15fa0*/  SHFL.IDX P6, R14, R13, R12, R11 ;  /* 0x0000000c0d0e7389 */ /* 0x00006400000c000b */
[----:B01----:R-:W-:Y:S01]  /*15fb0*/  ENDCOLLECTIVE ;  /* 0x000000000000791b */ /* 0x003fe20003800000 */
.L_x_2360:
[----:B------:R-:W-:Y:S02]  /*15fc0*/  IMAD.MOV.U32 R13, RZ, RZ, R6 ;  /* 0x000000ffff0d7224 */ /* 0x000fe400078e0006 */
[----:B------:R-:W-:Y:S01]  /*15fd0*/  IMAD.MOV.U32 R12, RZ, RZ, 0x3 ;  /* 0x00000003ff0c7424 */ /* 0x000fe200078e00ff */
[----:B------:R-:W-:-:S05]  /*15fe0*/  @P2 IADD3 R14, P0, R35, R14, RZ ;  /* 0x0000000e230e2210 */ /* 0x000fca0007f1e0ff */
[----:B------:R-:W-:-:S08]  /*15ff0*/  @P2 IMAD.MOV.U32 R2, RZ, RZ, R14 ;  /* 0x000000ffff022224 */ /* 0x000fd000078e000e */
[----:B------:R-:W-:Y:S05]  /*16000*/  WARPSYNC.COLLECTIVE R15, `(.L_x_2361) ;  /* 0x000000000f087348 */ /* 0x000fea0003c00000 */
[----:B------:R0:W1:Y:S02]  /*16010*/  SHFL.IDX P6, R14, R13, R12, R11 ;  /* 0x0000000c0d0e7389 */ /* 0x00006400000c000b */
[----:B01----:R-:W-:Y:S01]  /*16020*/  ENDCOLLECTIVE ;  /* 0x000000000000791b */ /* 0x003fe20003800000 */
.L_x_2361:
[----:B------:R-:W-:-:S05]  /*16030*/  @P2 IMAD.X R9, RZ, RZ, R8, P0 ;  /* 0x000000ffff092224 */ /* 0x000fca00000e0608 */
[----:B------:R-:W-:-:S05]  /*16040*/  @P2 MOV R3, R9 ;  /* 0x0000000900032202 */ /* 0x000fca0000000f00 */
        /* <DEDUP_REMOVED lines=11> */
.L_x_2362:
[----:B------:R-:W-:Y:S02]  /*16100*/  IMAD.MOV.U32 R13, RZ, RZ, R7 ;  /* 0x000000ffff0d7224 */ /* 0x000fe400078e0007 */
[----:B------:R-:W-:Y:S01]  /*16110*/  IMAD.MOV.U32 R12, RZ, RZ, RZ ;  /* 0x000000ffff0c7224 */ /* 0x000fe200078e00ff */
[----:B------:R-:W-:-:S05]  /*16120*/  @P1 IADD3 R14, P0, R35, R14, RZ ;  /* 0x0000000e230e1210 */ /* 0x000fca0007f1e0ff */
[----:B------:R-:W-:-:S08]  /*16130*/  @P1 IMAD.MOV.U32 R2, RZ, RZ, R14 ;  /* 0x000000ffff021224 */ /* 0x000fd000078e000e */
[----:B------:R-:W-:Y:S05]  /*16140*/  WARPSYNC.COLLECTIVE R15, `(.L_x_2363) ;  /* 0x000000000f087348 */ /* 0x000fea0003c00000 */
[----:B------:R0:W1:Y:S02]  /*16150*/  SHFL.IDX P6, R14, R13, R12, R11 ;  /* 0x0000000c0d0e7389 */ /* 0x00006400000c000b */
[----:B01----:R-:W-:Y:S01]  /*16160*/  ENDCOLLECTIVE ;  /* 0x000000000000791b */ /* 0x003fe20003800000 */
.L_x_2363:
        /* <DEDUP_REMOVED lines=9> */
[----:B------:R-:W-:Y:S01]  /*16200*/  ISETP.NE.AND P5, PT, R4, RZ, PT ;  /* 0x000000ff0400720c */ /* 0x000fe20003fa5270 */
[----:B------:R-:W-:-:S12]  /*16210*/  IMAD.MOV.U32 R7, RZ, RZ, R14 ;  /* 0x000000ffff077224 */ /* 0x000fd800078e000e */
[----:B0-----:R-:W-:Y:S05]  /*16220*/  WARPSYNC.COLLECTIVE R15, `(.L_x_2364) ;  /* 0x000000000f087348 */ /* 0x001fea0003c00000 */
[----:B------:R1:W2:Y:S02]  /*16230*/  SHFL.IDX P6, R14, R13, R12, R11 ;  /* 0x0000000c0d0e7389 */ /* 0x0002a400000c000b */
[----:B012---:R-:W-:Y:S01]  /*16240*/  ENDCOLLECTIVE ;  /* 0x000000000000791b */ /* 0x007fe20003800000 */
.L_x_2364:
[----:B------:R-:W-:Y:S05]  /*16250*/  BRA `(.L_x_2365) ;  /* 0xffffffc000b47947 */ /* 0x000fea000383ffff */
.L_x_2297:
[----:B------:R-:W-:Y:S01]  /*16260*/  IMAD.MOV.U32 R13, RZ, RZ, R5 ;  /* 0x000000ffff0d7224 */ /* 0x000fe200078e0005 */
[----:B------:R-:W-:Y:S01]  /*16270*/  MOV R15, 0xffffffff ;  /* 0xffffffff000f7802 */ /* 0x000fe20000000f00 */
[----:B------:R-:W-:Y:S02]  /*16280*/  IMAD.MOV.U32 R12, RZ, RZ, RZ ;  /* 0x000000ffff0c7224 */ /* 0x000fe400078e00ff */
[----:B------:R-:W-:Y:S02]  /*16290*/  IMAD.MOV.U32 R11, RZ, RZ, 0x1c1f ;  /* 0x00001c1fff0b7424 */ /* 0x000fe400078e00ff */
[----:B------:R-:W-:-:S07]  /*162a0*/  IMAD.U32 R3, RZ, RZ, UR47 ;  /* 0x0000002fff037e24 */ /* 0x000fce000f8e00ff */
[----:B0-2---:R-:W-:Y:S05]  /*162b0*/  WARPSYNC.COLLECTIVE R15, `(.L_x_2366) ;  /* 0x000000000f087348 */ /* 0x005fea0003c00000 */
[----:B--2---:R1:W2:Y:S02]  /*162c0*/  SHFL.IDX P6, R14, R13, R12, R11 ;  /* 0x0000000c0d0e7389 */ /* 0x0042a400000c000b */
[----:B012---:R-:W-:Y:S01]  /*162d0*/  ENDCOLLECTIVE ;  /* 0x000000000000791b */ /* 0x007fe20003800000 */
.L_x_2366:
[----:B------:R-:W-:Y:S02]  /*162e0*/  IMAD.MOV.U32 R13, RZ, RZ, R4 ;  /* 0x000000ffff0d7224 */ /* 0x000fe400078e0004 */
[----:B------:R-:W-:-:S07]  /*162f0*/  IMAD.MOV.U32 R2, RZ, RZ, R14 ;  /* 0x000000ffff027224 */ /* 0x000fce00078e000e */
[----:B------:R-:W-:Y:S05]  /*16300*/  WARPSYNC.COLLECTIVE R15, `(.L_x_2367) ;  /* 0x000000000f087348 */ /* 0x000fea0003c00000 */
[----:B------:R0:W1:Y:S02]  /*16310*/  SHFL.IDX P6, R14, R13, R12, R11 ;  /* 0x0000000c0d0e7389 */ /* 0x00006400000c000b */
[----:B01----:R-:W-:Y:S01]  /*16320*/  ENDCOLLECTIVE ;  /* 0x000000000000791b */ /* 0x003fe20003800000 */
.L_x_2367:
[----:B------:R-:W-:Y:S02]  /*16330*/  ULDC UR4, c[0x0][0x288] ;  /* 0x0000a20000047ab9 */ /* 0x000fe40000000800 */
[----:B------:R-:W-:Y:S02]  /*16340*/  IMAD R7, R0, UR4, RZ ;  /* 0x0000000400077c24 */ /* 0x000fe4000f8e02ff */
[----:B------:R-:W-:-:S04]  /*16350*/  IMAD R0, R3, 0x80, R28 ;  /* 0x0000008003007824 */ /* 0x000fc800078e021c */
        /* <DEDUP_REMOVED lines=11> */
.L_x_2368:
        /* <DEDUP_REMOVED lines=12> */
.L_x_2369:
        /* <DEDUP_REMOVED lines=8> */
.L_x_2370:
[----:B------:R-:W-:Y:S02]  /*16550*/  @!P0 IMAD.X R9, RZ, RZ, R6, P4 ;  /* 0x000000ffff098224 */ /* 0x000fe400020e0606 */
[----:B------:R-:W-:-:S03]  /*16560*/  VIADD R6, R0, 0x40 ;  /* 0x0000004000067836 */ /* 0x000fc60000000000 */
[----:B------:R-:W-:-:S05]  /*16570*/  @!P0 MOV R3, R9 ;  /* 0x0000000900038202 */ /* 0x000fca0000000f00 */
        /* <DEDUP_REMOVED lines=12> */
.L_x_2371:
        /* <DEDUP_REMOVED lines=8> */
.L_x_2372:
        /* <DEDUP_REMOVED lines=13> */
.L_x_2373:
[----:B------:R-:W-:Y:S05]  /*16790*/  BRA `(.L_x_2374) ;  /* 0xffffffc400807947 */ /* 0x000fea000383ffff */
.L_x_2300:
[----:B-1-3--:R-:W-:-:S04]  /*167a0*/  IMAD.U32 R3, RZ, RZ, UR45 ;  /* 0x0000002dff037e24 */ /* 0x00afc8000f8e00ff */
[----:B------:R1:W3:Y:S03]  /*167b0*/  SYNCS.PHASECHK.TRANS64.TRYWAIT P0, [R3+URZ+0x29820], R0 ;  /* 0x02982000030075a7 */ /* 0x0002e6000800017f */
[----:B---3--:R-:W-:Y:S05]  /*167c0*/  @!P0 NANOSLEEP.SYNCS 0x989680 ;  /* 0x009896800000895d */ /* 0x008fea0003900000 */
[----:B------:R-:W3:Y:S02]  /*167d0*/  @!P0 SYNCS.PHASECHK.TRANS64 P0, [R3+URZ+0x29820], R0 ;  /* 0x02982000030085a7 */ /* 0x000ee4000800007f */
[----:B---3--:R-:W-:Y:S05]  /*167e0*/  @!P0 BRA `(.L_x_2300) ;  /* 0xfffffffc00ec8947 */ /* 0x008fea000383ffff */
[----:B------:R-:W-:Y:S05]  /*167f0*/  BRA `(.L_x_2375) ;  /* 0xffffffc400c47947 */ /* 0x000fea000383ffff */
.L_x_2303:
[----:B0-----:R0:W1:Y:S02]  /*16800*/  SYNCS.PHASECHK.TRANS64.TRYWAIT P0, [R10+URZ+0x29880], R26 ;  /* 0x0298801a0a0075a7 */ /* 0x001064000800017f */
[----:B-1----:R-:W-:Y:S05]  /*16810*/  @!P0 NANOSLEEP.SYNCS 0x989680 ;  /* 0x009896800000895d */ /* 0x002fea0003900000 */
[----:B------:R-:W1:Y:S02]  /*16820*/  @!P0 SYNCS.PHASECHK.TRANS64 P0, [R10+URZ+0x29880], R26 ;  /* 0x0298801a0a0085a7 */ /* 0x000e64000800007f */
[----:B-1----:R-:W-:Y:S05]  /*16830*/  @!P0 BRA `(.L_x_2303) ;  /* 0xfffffffc00f08947 */ /* 0x002fea000383ffff */
[----:B------:R-:W-:Y:S05]  /*16840*/  BRA `(.L_x_2376) ;  /* 0xffffffc800d47947 */ /* 0x000fea000383ffff */
.L_x_2304:
[----:B------:R-:W-:Y:S01]  /*16850*/  BSSY B0, `(.L_x_2377) ;  /* 0x0000008000007945 */ /* 0x000fe20003800000 */
[----:B------:R-:W-:Y:S01]  /*16860*/  IMAD.MOV.U32 R13, RZ, RZ, R25 ;  /* 0x000000ffff0d7224 */ /* 0x000fe200078e0019 */
[----:B------:R-:W-:Y:S01]  /*16870*/  MOV R12, RZ ;  /* 0x000000ff000c7202 */ /* 0x000fe20000000f00 */
[----:B------:R-:W-:Y:S02]  /*16880*/  IMAD.MOV.U32 R11, RZ, RZ, 0x1c1f ;  /* 0x00001c1fff0b7424 */ /* 0x000fe400078e00ff */
[----:B------:R-:W-:-:S07]  /*16890*/  IMAD.MOV.U32 R15, RZ, RZ, -0x1 ;  /* 0xffffffffff0f7424 */ /* 0x000fce00078e00ff */
[----:B0-2---:R-:W-:Y:S05]  /*168a0*/  WARPSYNC.COLLECTIVE R15, `(.L_x_2378) ;  /* 0x000000000f087348 */ /* 0x005fea0003c00000 */
[----:B--2---:R1:W2:Y:S02]  /*168b0*/  SHFL.IDX P6, R14, R13, R12, R11 ;  /* 0x0000000c0d0e7389 */ /* 0x0042a400000c000b */
[----:B012---:R-:W-:Y:S01]  /*168c0*/  ENDCOLLECTIVE ;  /* 0x000000000000791b */ /* 0x007fe20003800000 */
.L_x_2378:
[----:B------:R-:W-:Y:S05]  /*168d0*/  BSYNC B0 ;  /* 0x0000000000007941 */ /* 0x000fea0003800000 */
.L_x_2377:
        /* <DEDUP_REMOVED lines=9> */
.L_x_2379:
[----:B------:R-:W-:Y:S02]  /*16970*/  IMAD.IADD R21, R33, 0x1, R9 ;  /* 0x0000000121157824 */ /* 0x000fe400078e0209 */
[----:B------:R-:W-:Y:S02]  /*16980*/  IMAD.MOV.U32 R13, RZ, RZ, R25 ;  /* 0x000000ffff0d7224 */ /* 0x000fe400078e0019 */
[----:B------:R-:W-:Y:S02]  /*16990*/  IMAD.MOV.U32 R12, RZ, RZ, 0x1 ;  /* 0x00000001ff0c7424 */ /* 0x000fe400078e00ff */
[----:B------:R-:W-:-:S07]  /*169a0*/  IMAD.MOV.U32 R2, RZ, RZ, R14 ;  /* 0x000000ffff027224 */ /* 0x000fce00078e000e */
[----:B------:R-:W-:Y:S05]  /*169b0*/  WARPSYNC.COLLECTIVE R15, `(.L_x_2380) ;  /* 0x000000000f087348 */ /* 0x000fea0003c00000 */
[----:B------:R0:W1:Y:S02]  /*169c0*/  SHFL.IDX P6, R14, R13, R12, R11 ;  /* 0x0000000c0d0e7389 */ /* 0x00006400000c000b */
[----:B01----:R-:W-:Y:S01]  /*169d0*/  ENDCOLLECTIVE ;  /* 0x000000000000791b */ /* 0x003fe20003800000 */
.L_x_2380:
[----:B------:R-:W-:-:S05]  /*169e0*/  IADD3 R2, P0, R35, R2, RZ ;  /* 0x0000000223027210 */ /* 0x000fca0007f1e0ff */
[----:B------:R-:W-:-:S05]  /*169f0*/  IMAD.X R3, RZ, RZ, R3, P0 ;  /* 0x000000ffff037224 */ /* 0x000fca00000e0603 */
[----:B------:R-:W-:Y:S01]  /*16a00*/  @!PT LDS RZ, [RZ] ;  /* 0x00000000fffff984 */ /* 0x000fe20000000800 */
[----:B------:R-:W-:Y:S01]  /*16a10*/  @!PT LDS RZ, [RZ] ;  /* 0x00000000fffff984 */ /* 0x000fe20000000800 */
[----:B------:R-:W-:Y:S01]  /*16a20*/  @!PT LDS RZ, [RZ] ;  /* 0x00000000fffff984 */ /* 0x000fe20000000800 */
[----:B------:R-:W-:Y:S01]  /*16a30*/  LDGSTS.E.BYPASS.LTC128B.128 [R9], desc[UR36][R2.64], !P3 ;  /* 0x0000000002097fae */ /* 0x000fe2000d901d64 */
[----:B------:R-:W-:-:S03]  /*16a40*/  IMAD.MOV.U32 R13, RZ, RZ, R22 ;  /* 0x000000ffff0d7224 */ /* 0x000fc600078e0016 */
[----:B------:R0:W-:Y:S02]  /*16a50*/  LDGSTS.E.BYPASS.LTC128B.128 [R21], desc[UR36][R2.64+0x40], !P1 ;  /* 0x0000004002157fae */ /* 0x0001e4000c901d64 */
[----:B0-----:R-:W-:-:S07]  /*16a60*/  IMAD.MOV.U32 R3, RZ, RZ, R14 ;  /* 0x000000ffff037224 */ /* 0x001fce00078e000e */
[----:B------:R-:W-:Y:S05]  /*16a70*/  WARPSYNC.COLLECTIVE R15, `(.L_x_2381) ;  /* 0x000000000f087348 */ /* 0x000fea0003c00000 */
[----:B------:R0:W1:Y:S02]  /*16a80*/  SHFL.IDX P6, R14, R13, R12, R11 ;  /* 0x0000000c0d0e7389 */ /* 0x00006400000c000b */
[----:B01----:R-:W-:Y:S01]  /*16a90*/  ENDCOLLECTIVE ;  /* 0x000000000000791b */ /* 0x003fe20003800000 */
.L_x_2381:
[----:B------:R-:W-:Y:S02]  /*16aa0*/  IMAD.MOV.U32 R13, RZ, RZ, R25 ;  /* 0x000000ffff0d7224 */ /* 0x000fe400078e0019 */
[----:B------:R-:W-:Y:S02]  /*16ab0*/  IMAD.MOV.U32 R12, RZ, RZ, 0x2 ;  /* 0x00000002ff0c7424 */ /* 0x000fe400078e00ff */
[----:B------:R-:W-:-:S07]  /*16ac0*/  IMAD.MOV.U32 R2, RZ, RZ, R14 ;  /* 0x000000ffff027224 */ /* 0x000fce00078e000e */
[----:B------:R-:W-:Y:S05]  /*16ad0*/  WARPSYNC.COLLECTIVE R15, `(.L_x_2382) ;  /* 0x000000000f087348 */ /* 0x000fea0003c00000 */
[----:B------:R0:W1:Y:S02]  /*16ae0*/  SHFL.IDX P6, R14, R13, R12, R11 ;  /* 0x0000000c0d0e7389 */ /* 0x00006400000c000b */
[----:B01----:R-:W-:Y:S01]  /*16af0*/  ENDCOLLECTIVE ;  /* 0x000000000000791b */ /* 0x003fe20003800000 */
.L_x_2382:
[----:B------:R-:W-:-:S04]  /*16b00*/  IADD3 R2, P0, R35, R2, RZ ;  /* 0x0000000223027210 */ /* 0x000fc80007f1e0ff */
[----:B------:R-:W-:-:S05]  /*16b10*/  IADD3.X R3, RZ, R3, RZ, P0, !PT ;  /* 0x00000003ff037210 */ /* 0x000fca00007fe4ff */
        /* <DEDUP_REMOVED lines=10> */
.L_x_2383:
[----:B------:R-:W-:Y:S02]  /*16bc0*/  IMAD.MOV.U32 R13, RZ, RZ, R25 ;  /* 0x000000ffff0d7224 */ /* 0x000fe400078e0019 */
[----:B------:R-:W-:Y:S02]  /*16bd0*/  IMAD.MOV.U32 R12, RZ, RZ, 0x3 ;  /* 0x00000003ff0c7424 */ /* 0x000fe400078e00ff */
[----:B------:R-:W-:-:S07]  /*16be0*/  IMAD.MOV.U32 R2, RZ, RZ, R14 ;  /* 0x000000ffff027224 */ /* 0x000fce00078e000e */
[----:B------:R-:W-:Y:S05]  /*16bf0*/  WARPSYNC.COLLECTIVE R15, `(.L_x_2384) ;  /* 0x000000000f087348 */ /* 0x000fea0003c00000 */
[----:B------:R0:W1:Y:S02]  /*16c00*/  SHFL.IDX P6, R14, R13, R12, R11 ;  /* 0x0000000c0d0e7389 */ /* 0x00006400000c000b */
[----:B01----:R-:W-:Y:S01]  /*16c10*/  ENDCOLLECTIVE ;  /* 0x000000000000791b */ /* 0x003fe20003800000 */
.L_x_2384:
        /* <DEDUP_REMOVED lines=12> */
.L_x_2385:
[----:B------:R-:W-:Y:S02]  /*16ce0*/  IMAD.MOV.U32 R13, RZ, RZ, R23 ;  /* 0x000000ffff0d7224 */ /* 0x000fe400078e0017 */
[----:B------:R-:W-:Y:S02]  /*16cf0*/  IMAD.MOV.U32 R12, RZ, RZ, RZ ;  /* 0x000000ffff0c7224 */ /* 0x000fe400078e00ff */
[----:B------:R-:W-:-:S07]  /*16d00*/  IMAD.MOV.U32 R2, RZ, RZ, R14 ;  /* 0x000000ffff027224 */ /* 0x000fce00078e000e */
[----:B------:R-:W-:Y:S05]  /*16d10*/  WARPSYNC.COLLECTIVE R15, `(.L_x_2386) ;  /* 0x000000000f087348 */ /* 0x000fea0003c00000 */
[----:B------:R0:W1:Y:S02]  /*16d20*/  SHFL.IDX P6, R14, R13, R12, R11 ;  /* 0x0000000c0d0e7389 */ /* 0x00006400000c000b */
[----:B01----:R-:W-:Y:S01]  /*16d30*/  ENDCOLLECTIVE ;  /* 0x000000000000791b */ /* 0x003fe20003800000 */
.L_x_2386:
[----:B------:R-:W-:-:S05]  /*16d40*/  IADD3 R2, P0, R35, R2, RZ ;  /* 0x0000000223027210 */ /* 0x000fca0007f1e0ff */
[----:B------:R-:W-:-:S05]  /*16d50*/  IMAD.X R3, RZ, RZ, R25, P0 ;  /* 0x000000ffff037224 */ /* 0x000fca00000e0619 */
[----:B------:R-:W-:Y:S01]  /*16d60*/  @!PT LDS RZ, [RZ] ;  /* 0x00000000fffff984 */ /* 0x000fe20000000800 */
[----:B------:R-:W-:Y:S01]  /*16d70*/  @!PT LDS RZ, [RZ] ;  /* 0x00000000fffff984 */ /* 0x000fe20000000800 */
[----:B------:R-:W-:Y:S01]  /*16d80*/  @!PT LDS RZ, [RZ] ;  /* 0x00000000fffff984 */ /* 0x000fe20000000800 */
[----:B------:R0:W-:Y:S01]  /*16d90*/  LDGSTS.E.BYPASS.LTC128B.128 [R9+0x3000], desc[UR36][R2.64], !P3 ;  /* 0x0300000002097fae */ /* 0x0001e2000d901d64 */
[----:B------:R-:W-:-:S03]  /*16da0*/  MOV R13, R8 ;  /* 0x00000008000d7202 */ /* 0x000fc60000000f00 */
[----:B------:R0:W-:Y:S01]  /*16db0*/  LDGSTS.E.BYPASS.LTC128B.128 [R21+0x3000], desc[UR36][R2.64+0x40], !P1 ;  /* 0x0300004002157fae */ /* 0x0001e2000c901d64 */
[----:B------:R-:W-:-:S07]  /*16dc0*/  IMAD.MOV.U32 R23, RZ, RZ, R14 ;  /* 0x000000ffff177224 */ /* 0x000fce00078e000e */
[----:B0-----:R-:W-:Y:S05]  /*16dd0*/  WARPSYNC.COLLECTIVE R15, `(.L_x_2387) ;  /* 0x000000000f087348 */ /* 0x001fea0003c00000 */
[----:B------:R1:W2:Y:S02]  /*16de0*/  SHFL.IDX P6, R14, R13, R12, R11 ;  /* 0x0000000c0d0e7389 */ /* 0x0002a400000c000b */
[----:B012---:R-:W-:Y:S01]  /*16df0*/  ENDCOLLECTIVE ;  /* 0x000000000000791b */ /* 0x007fe20003800000 */
.L_x_2387:
[----:B------:R-:W-:Y:S05]  /*16e00*/  BRA `(.L_x_2388) ;  /* 0xffffffc800807947 */ /* 0x000fea000383ffff */
.L_x_2307:
[----:B--2---:R2:W3:Y:S02]  /*16e10*/  SYNCS.PHASECHK.TRANS64.TRYWAIT P0, [R10+URZ+0x29840], R26 ;  /* 0x0298401a0a0075a7 */ /* 0x0044e4000800017f */
[----:B---3--:R-:W-:Y:S05]  /*16e20*/  @!P0 NANOSLEEP.SYNCS 0x989680 ;  /* 0x009896800000895d */ /* 0x008fea0003900000 */
[----:B------:R-:W3:Y:S02]  /*16e30*/  @!P0 SYNCS.PHASECHK.TRANS64 P0, [R10+URZ+0x29840], R26 ;  /* 0x0298401a0a0085a7 */ /* 0x000ee4000800007f */
[----:B---3--:R-:W-:Y:S05]  /*16e40*/  @!P0 BRA `(.L_x_2307) ;  /* 0xfffffffc00f08947 */ /* 0x008fea000383ffff */
[----:B------:R-:W-:Y:S05]  /*16e50*/  BRA `(.L_x_2389) ;  /* 0xffffffc800bc7947 */ /* 0x000fea000383ffff */
.L_x_2308:
[----:B------:R-:W-:Y:S01]  /*16e60*/  BSSY B0, `(.L_x_2390) ;  /* 0x0000008000007945 */ /* 0x000fe20003800000 */
[----:B------:R-:W-:Y:S02]  /*16e70*/  IMAD.MOV.U32 R13, RZ, RZ, R21 ;  /* 0x000000ffff0d7224 */ /* 0x000fe400078e0015 */
[----:B------:R-:W-:Y:S02]  /*16e80*/  IMAD.MOV.U32 R12, RZ, RZ, RZ ;  /* 0x000000ffff0c7224 */ /* 0x000fe400078e00ff */
[----:B------:R-:W-:Y:S02]  /*16e90*/  IMAD.MOV.U32 R11, RZ, RZ, 0x1c1f ;  /* 0x00001c1fff0b7424 */ /* 0x000fe400078e00ff */
[----:B------:R-:W-:-:S07]  /*16ea0*/  IMAD.MOV.U32 R15, RZ, RZ, -0x1 ;  /* 0xffffffffff0f7424 */ /* 0x000fce00078e00ff */
[----:B012---:R-:W-:Y:S05]  /*16eb0*/  WARPSYNC.COLLECTIVE R15, `(.L_x_2391) ;  /* 0x000000000f087348 */ /* 0x007fea0003c00000 */
[----:B------:R3:W4:Y:S02]  /*16ec0*/  SHFL.IDX P6, R14, R13, R12, R11 ;  /* 0x0000000c0d0e7389 */ /* 0x00072400000c000b */
[----:B01234-:R-:W-:Y:S01]  /*16ed0*/  ENDCOLLECTIVE ;  /* 0x000000000000791b */ /* 0x01ffe20003800000 */
.L_x_2391:
[----:B------:R-:W-:Y:S05]  /*16ee0*/  BSYNC B0 ;  /* 0x0000000000007941 */ /* 0x000fea0003800000 */
.L_x_2390:
        /* <DEDUP_REMOVED lines=9> */
.L_x_2392:
[----:B------:R-:W-:Y:S02]  /*16f80*/  IMAD.MOV.U32 R13, RZ, RZ, R21 ;  /* 0x000000ffff0d7224 */ /* 0x000fe400078e0015 */
[----:B------:R-:W-:Y:S01]  /*16f90*/  IMAD.MOV.U32 R12, RZ, RZ, 0x1 ;  /* 0x00000001ff0c7424 */ /* 0x000fe200078e00ff */
[----:B------:R-:W-:-:S13]  /*16fa0*/  IADD3 R2, P0, R35, R14, RZ ;  /* 0x0000000e23027210 */ /* 0x000fda0007f1e0ff */
[----:B------:R-:W-:Y:S05]  /*16fb0*/  WARPSYNC.COLLECTIVE R15, `(.L_x_2393) ;  /* 0x000000000f087348 */ /* 0x000fea0003c00000 */
[----:B------:R0:W1:Y:S02]  /*16fc0*/  SHFL.IDX P6, R14, R13, R12, R11 ;  /* 0x0000000c0d0e7389 */ /* 0x00006400000c000b */
[----:B01----:R-:W-:Y:S01]  /*16fd0*/  ENDCOLLECTIVE ;  /* 0x000000000000791b */ /* 0x003fe20003800000 */
.L_x_2393:
        /* <DEDUP_REMOVED lines=12> */
.L_x_2394:
[----:B------:R-:W-:Y:S02]  /*170a0*/  IMAD.MOV.U32 R13, RZ, RZ, R21 ;  /* 0x000000ffff0d7224 */ /* 0x000fe400078e0015 */
[----:B------:R-:W-:Y:S01]  /*170b0*/  IMAD.MOV.U32 R12, RZ, RZ, 0x2 ;  /* 0x00000002ff0c7424 */ /* 0x000fe200078e00ff */
[----:B------:R-:W-:-:S13]  /*170c0*/  IADD3 R2, P0, R35, R14, RZ ;  /* 0x0000000e23027210 */ /* 0x000fda0007f1e0ff */
[----:B------:R-:W-:Y:S05]  /*170d0*/  WARPSYNC.COLLECTIVE R15, `(.L_x_2395) ;  /* 0x000000000f087348 */ /* 0x000fea0003c00000 */
[----:B------:R0:W1:Y:S02]  /*170e0*/  SHFL.IDX P6, R14, R13, R12, R11 ;  /* 0x0000000c0d0e7389 */ /* 0x00006400000c000b */
[----:B01----:R-:W-:Y:S01]  /*170f0*/  ENDCOLLECTIVE ;  /* 0x000000000000791b */ /* 0x003fe20003800000 */
.L_x_2395:
[----:B------:R-:W-:-:S05]  /*17100*/  IADD3.X R3, RZ, R3, RZ, P0, !PT ;  /* 0x00000003ff037210 */ /* 0x000fca00007fe4ff */
        /* <DEDUP_REMOVED lines=11> */
.L_x_2396:
[----:B------:R-:W-:Y:S02]  /*171c0*/  IMAD.MOV.U32 R13, RZ, RZ, R21 ;  /* 0x000000ffff0d7224 */ /* 0x000fe400078e0015 */
[----:B------:R-:W-:Y:S01]  /*171d0*/  IMAD.MOV.U32 R12, RZ, RZ, 0x3 ;  /* 0x00000003ff0c7424 */ /* 0x000fe200078e00ff */
[----:B------:R-:W-:-:S13]  /*171e0*/  IADD3 R2, P0, R35, R14, RZ ;  /* 0x0000000e23027210 */ /* 0x000fda0007f1e0ff */
[----:B------:R-:W-:Y:S05]  /*171f0*/  WARPSYNC.COLLECTIVE R15, `(.L_x_2397) ;  /* 0x000000000f087348 */ /* 0x000fea0003c00000 */
[----:B------:R0:W1:Y:S02]  /*17200*/  SHFL.IDX P6, R14, R13, R12, R11 ;  /* 0x0000000c0d0e7389 */ /* 0x00006400000c000b */
[----:B01----:R-:W-:Y:S01]  /*17210*/  ENDCOLLECTIVE ;  /* 0x000000000000791b */ /* 0x003fe20003800000 */
.L_x_2397:
        /* <DEDUP_REMOVED lines=12> */
.L_x_2398:
[----:B------:R-:W-:Y:S02]  /*172e0*/  IMAD.MOV.U32 R13, RZ, RZ, R24 ;  /* 0x000000ffff0d7224 */ /* 0x000fe400078e0018 */
[----:B------:R-:W-:Y:S01]  /*172f0*/  IMAD.MOV.U32 R12, RZ, RZ, RZ ;  /* 0x000000ffff0c7224 */ /* 0x000fe200078e00ff */
[----:B------:R-:W-:-:S13]  /*17300*/  IADD3 R2, P0, R35, R14, RZ ;  /* 0x0000000e23027210 */ /* 0x000fda0007f1e0ff */
[----:B------:R-:W-:Y:S05]  /*17310*/  WARPSYNC.COLLECTIVE R15, `(.L_x_2399) ;  /* 0x000000000f087348 */ /* 0x000fea0003c00000 */
[----:B------:R0:W1:Y:S02]  /*17320*/  SHFL.IDX P6, R14, R13, R12, R11 ;  /* 0x0000000c0d0e7389 */ /* 0x00006400000c000b */
[----:B01----:R-:W-:Y:S01]  /*17330*/  ENDCOLLECTIVE ;  /* 0x000000000000791b */ /* 0x003fe20003800000 */
.L_x_2399:
        /* <DEDUP_REMOVED lines=12> */
.L_x_2400:
[----:B------:R-:W-:Y:S05]  /*17400*/  BRA `(.L_x_2401) ;  /* 0xffffffc800607947 */ /* 0x000fea000383ffff */
.L_x_2311:
[----:B0-----:R0:W3:Y:S02]  /*17410*/  SYNCS.PHASECHK.TRANS64.TRYWAIT P0, [R19+URZ+0x29870], R2 ;  /* 0x02987002130075a7 */ /* 0x0010e4000800017f */
[----:B---3--:R-:W-:Y:S05]  /*17420*/  @!P0 NANOSLEEP.SYNCS 0x989680 ;  /* 0x009896800000895d */ /* 0x008fea0003900000 */
[----:B------:R-:W3:Y:S02]  /*17430*/  @!P0 SYNCS.PHASECHK.TRANS64 P0, [R19+URZ+0x29870], R2 ;  /* 0x02987002130085a7 */ /* 0x000ee4000800007f */
[----:B---3--:R-:W-:Y:S05]  /*17440*/  @!P0 BRA `(.L_x_2311) ;  /* 0xfffffffc00f08947 */ /* 0x008fea000383ffff */
[----:B------:R-:W-:Y:S05]  /*17450*/  BRA `(.L_x_2402) ;  /* 0xffffffc800b47947 */ /* 0x000fea000383ffff */
.L_x_2313:
[----:B0-----:R0:W1:Y:S02]  /*17460*/  SYNCS.PHASECHK.TRANS64.TRYWAIT P0, [R19+URZ+0x29860], R2 ;  /* 0x02986002130075a7 */ /* 0x001064000800017f */
[----:B-1----:R-:W-:Y:S05]  /*17470*/  @!P0 NANOSLEEP.SYNCS 0x989680 ;  /* 0x009896800000895d */ /* 0x002fea0003900000 */
[----:B------:R-:W1:Y:S02]  /*17480*/  @!P0 SYNCS.PHASECHK.TRANS64 P0, [R19+URZ+0x29860], R2 ;  /* 0x02986002130085a7 */ /* 0x000e64000800007f */
[----:B-1----:R-:W-:Y:S05]  /*17490*/  @!P0 BRA `(.L_x_2313) ;  /* 0xfffffffc00f08947 */ /* 0x002fea000383ffff */
[----:B------:R-:W-:Y:S05]  /*174a0*/  BRA `(.L_x_2403) ;  /* 0xffffffc800bc7947 */ /* 0x000fea000383ffff */
.L_x_2320:
[----:B-1----:R1:W4:Y:S02]  /*174b0*/  SYNCS.PHASECHK.TRANS64.TRYWAIT P0, [R17+URZ+0x29870], R0 ;  /* 0x02987000110075a7 */ /* 0x002324000800017f */
[----:B----4-:R-:W-:Y:S05]  /*174c0*/  @!P0 NANOSLEEP.SYNCS 0x989680 ;  /* 0x009896800000895d */ /* 0x010fea0003900000 */
[----:B------:R-:W4:Y:S02]  /*174d0*/  @!P0 SYNCS.PHASECHK.TRANS64 P0, [R17+URZ+0x29870], R0 ;  /* 0x02987000110085a7 */ /* 0x000f24000800007f */
[----:B----4-:R-:W-:Y:S05]  /*174e0*/  @!P0 BRA `(.L_x_2320) ;  /* 0xfffffffc00f08947 */ /* 0x010fea000383ffff */
[----:B------:R-:W-:Y:S05]  /*174f0*/  BRA `(.L_x_2404) ;  /* 0xffffffd0004c7947 */ /* 0x000fea000383ffff */
.L_x_2322:
[----:B-1----:R1:W3:Y:S02]  /*17500*/  SYNCS.PHASECHK.TRANS64.TRYWAIT P0, [R17+URZ+0x29860], R4 ;  /* 0x02986004110075a7 */ /* 0x0022e4000800017f */
[----:B---3--:R-:W-:Y:S05]  /*17510*/  @!P0 NANOSLEEP.SYNCS 0x989680 ;  /* 0x009896800000895d */ /* 0x008fea0003900000 */
[----:B------:R-:W3:Y:S02]  /*17520*/  @!P0 SYNCS.PHASECHK.TRANS64 P0, [R17+URZ+0x29860], R4 ;  /* 0x02986004110085a7 */ /* 0x000ee4000800007f */
[----:B---3--:R-:W-:Y:S05]  /*17530*/  @!P0 BRA `(.L_x_2322) ;  /* 0xfffffffc00f08947 */ /* 0x008fea000383ffff */
[----:B------:R-:W-:Y:S05]  /*17540*/  BRA `(.L_x_2405) ;  /* 0xffffffd0006c7947 */ /* 0x000fea000383ffff */
.L_x_2325:
[----:B--2---:R2:W3:Y:S02]  /*17550*/  SYNCS.PHASECHK.TRANS64.TRYWAIT P0, [R6+URZ+0x29820], R3 ;  /* 0x02982003060075a7 */ /* 0x0044e4000800017f */
[----:B---3--:R-:W-:Y:S05]  /*17560*/  @!P0 NANOSLEEP.SYNCS 0x989680 ;  /* 0x009896800000895d */ /* 0x008fea0003900000 */
[----:B------:R-:W3:Y:S02]  /*17570*/  @!P0 SYNCS.PHASECHK.TRANS64 P0, [R6+URZ+0x29820], R3 ;  /* 0x02982003060085a7 */ /* 0x000ee4000800007f */
[----:B---3--:R-:W-:Y:S05]  /*17580*/  @!P0 BRA `(.L_x_2325) ;  /* 0xfffffffc00f08947 */ /* 0x008fea000383ffff */
[----:B------:R-:W-:Y:S05]  /*17590*/  BRA `(.L_x_2406) ;  /* 0xffffffd400cc7947 */ /* 0x000fea000383ffff */
.L_x_2327:
[----:B--2---:R2:W3:Y:S02]  /*175a0*/  SYNCS.PHASECHK.TRANS64.TRYWAIT P1, [R5+URZ+0x29840], R4 ;  /* 0x02984004050075a7 */ /* 0x0044e4000802017f */
[----:B---3--:R-:W-:Y:S05]  /*175b0*/  @!P1 NANOSLEEP.SYNCS 0x989680 ;  /* 0x009896800000995d */ /* 0x008fea0003900000 */
[----:B------:R-:W3:Y:S02]  /*175c0*/  @!P1 SYNCS.PHASECHK.TRANS64 P1, [R5+URZ+0x29840], R4 ;  /* 0x02984004050095a7 */ /* 0x000ee4000802007f */
[----:B---3--:R-:W-:Y:S05]  /*175d0*/  @!P1 BRA `(.L_x_2327) ;  /* 0xfffffffc00f09947 */ /* 0x008fea000383ffff */
[----:B------:R-:W-:Y:S05]  /*175e0*/  BRA `(.L_x_2407) ;  /* 0xffffffd800107947 */ /* 0x000fea000383ffff */
.L_x_2329:
[----:B---3--:R3:W4:Y:S02]  /*175f0*/  SYNCS.PHASECHK.TRANS64.TRYWAIT P1, [R3+URZ+0x29840], R0 ;  /* 0x02984000030075a7 */ /* 0x008724000802017f */
[----:B----4-:R-:W-:Y:S05]  /*17600*/  @!P1 NANOSLEEP.SYNCS 0x989680 ;  /* 0x009896800000995d */ /* 0x010fea0003900000 */
[----:B------:R-:W4:Y:S02]  /*17610*/  @!P1 SYNCS.PHASECHK.TRANS64 P1, [R3+URZ+0x29840], R0 ;  /* 0x02984000030095a7 */ /* 0x000f24000802007f */
[----:B----4-:R-:W-:Y:S05]  /*17620*/  @!P1 BRA `(.L_x_2329) ;  /* 0xfffffffc00f09947 */ /* 0x010fea000383ffff */
[----:B------:R-:W-:Y:S05]  /*17630*/  BRA `(.L_x_2408) ;  /* 0xffffffd8001c7947 */ /* 0x000fea000383ffff */
.L_x_2331:
[----:B----4-:R4:W0:Y:S02]  /*17640*/  SYNCS.PHASECHK.TRANS64.TRYWAIT P1, [R5+URZ+0x29860], R4 ;  /* 0x02986004050075a7 */ /* 0x010824000802017f */
[----:B0-----:R-:W-:Y:S05]  /*17650*/  @!P1 NANOSLEEP.SYNCS 0x989680 ;  /* 0x009896800000995d */ /* 0x001fea0003900000 */
[----:B------:R-:W0:Y:S02]  /*17660*/  @!P1 SYNCS.PHASECHK.TRANS64 P1, [R5+URZ+0x29860], R4 ;  /* 0x02986004050095a7 */ /* 0x000e24000802007f */
[----:B0-----:R-:W-:Y:S05]  /*17670*/  @!P1 BRA `(.L_x_2331) ;  /* 0xfffffffc00f09947 */ /* 0x001fea000383ffff */
[----:B------:R-:W-:Y:S05]  /*17680*/  BRA `(.L_x_2409) ;  /* 0xffffffd800187947 */ /* 0x000fea000383ffff */
.L_x_2333:
[----:B------:R0:W0:Y:S02]  /*17690*/  SYNCS.PHASECHK.TRANS64.TRYWAIT P1, [R3+URZ+0x29860], R0 ;  /* 0x02986000030075a7 */ /* 0x000024000802017f */
[----:B0-----:R-:W-:Y:S05]  /*176a0*/  @!P1 NANOSLEEP.SYNCS 0x989680 ;  /* 0x009896800000995d */ /* 0x001fea0003900000 */
[----:B------:R-:W0:Y:S02]  /*176b0*/  @!P1 SYNCS.PHASECHK.TRANS64 P1, [R3+URZ+0x29860], R0 ;  /* 0x02986000030095a7 */ /* 0x000e24000802007f */
[----:B0-----:R-:W-:Y:S05]  /*176c0*/  @!P1 BRA `(.L_x_2333) ;  /* 0xfffffffc00f09947 */ /* 0x001fea000383ffff */
[----:B------:R-:W-:Y:S05]  /*176d0*/  BRA `(.L_x_2410) ;  /* 0xffffffd800147947 */ /* 0x000fea000383ffff */
.L_x_2335:
[----:B------:R0:W0:Y:S02]  /*176e0*/  SYNCS.PHASECHK.TRANS64.TRYWAIT P1, [R5+URZ+0x29880], R4 ;  /* 0x02988004050075a7 */ /* 0x000024000802017f */
[----:B0-----:R-:W-:Y:S05]  /*176f0*/  @!P1 NANOSLEEP.SYNCS 0x989680 ;  /* 0x009896800000995d */ /* 0x001fea0003900000 */
[----:B------:R-:W0:Y:S02]  /*17700*/  @!P1 SYNCS.PHASECHK.TRANS64 P1, [R5+URZ+0x29880], R4 ;  /* 0x02988004050095a7 */ /* 0x000e24000802007f */
[----:B0-----:R-:W-:Y:S05]  /*17710*/  @!P1 BRA `(.L_x_2335) ;  /* 0xfffffffc00f09947 */ /* 0x001fea000383ffff */
[----:B------:R-:W-:Y:S05]  /*17720*/  BRA `(.L_x_2411) ;  /* 0xffffffd800107947 */ /* 0x000fea000383ffff */
.L_x_2412:
        /* <DEDUP_REMOVED lines=13> */
.L_x_3320:


//--------------------- .text._ZN7cutlass13device_kernelIN5flash11enable_sm90INS1_16FlashAttnFwdSm90INS1_25CollectiveMainloopFwdSm90ILi2EN4cute5tupleIJNS5_1CILi1EEES8_S8_EEENS6_IJNS7_ILi128EEENS7_ILi160EEENS7_ILi192EEEEEELi128ENS_12float_e4m3_tEfNS_4arch4Sm90ELb1ELb0ELb1ELb1ELb1ELb0ELb0ELb1ELb1ELb1ELb1ELb0EEENS1_21CollectiveEpilogueFwdINS6_IJSA_SA_SB_EEES9_NS_10bfloat16_tESG_Li256ELb1ELb1ELb1ELb1EEENS1_36VarlenDynamicPersistentTileSchedulerILi128ELi160ELi256ELi128ELb1ELb1ELb1ELb1ELb1ELb1EEEEEEEEEvNT_6ParamsE --------------------------
	.section	.text._ZN7cutlass13device_kernelIN5flash11enable_sm90INS1_16FlashAttnFwdSm90INS1_25CollectiveMainloopFwdSm90ILi2EN4cute5tupleIJNS5_1CILi1EEES8_S8_EEENS6_IJNS7_ILi128EEENS7_ILi160EEENS7_ILi192EEEEEELi128ENS_12float_e4m3_tEfNS_4arch4Sm90ELb1ELb0ELb1ELb1ELb1ELb0ELb0ELb1ELb1ELb1ELb1ELb0EEENS1_21CollectiveEpilogueFwdINS6_IJSA_SA_SB_EEES9_NS_10bfloat16_tESG_Li256ELb1ELb1ELb1ELb1EEENS1_36VarlenDynamicPersistentTileSchedulerILi128ELi160ELi256ELi128ELb1ELb1ELb1ELb1ELb1ELb1EEEEEEEEEvNT_6ParamsE,"ax",@progbits
	.align	128
.text._ZN7cutlass13device_kernelIN5flash11enable_sm90INS1_16FlashAttnFwdSm90INS1_25CollectiveMainloopFwdSm90ILi2EN4cute5tupleIJNS5_1CILi1EEES8_S8_EEENS6_IJNS7_ILi128EEENS7_ILi160EEENS7_ILi192EEEEEELi128ENS_12float_e4m3_tEfNS_4arch4Sm90ELb1ELb0ELb1ELb1ELb1ELb0ELb0ELb1ELb1ELb1ELb1ELb0EEENS1_21CollectiveEpilogueFwdINS6_IJSA_SA_SB_EEES9_NS_10bfloat16_tESG_Li256ELb1ELb1ELb1ELb1EEENS1_36VarlenDynamicPersistentTileSchedulerILi128ELi160ELi256ELi128ELb1ELb1ELb1ELb1ELb1ELb1EEEEEEEEEvNT_6ParamsE:
        .type           _ZN7cutlass13device_kernelIN5flash11enable_sm90INS1_16FlashAttnFwdSm90INS1_25CollectiveMainloopFwdSm90ILi2EN4cute5tupleIJNS5_1CILi1EEES8_S8_EEENS6_IJNS7_ILi128EEENS7_ILi160EEENS7_ILi192EEEEEELi128ENS_12float_e4m3_tEfNS_4arch4Sm90ELb1ELb0ELb1ELb1ELb1ELb0ELb0ELb1ELb1ELb1ELb1ELb0EEENS1_21CollectiveEpilogueFwdINS6_IJSA_SA_SB_EEES9_NS_10bfloat16_tESG_Li256ELb1ELb1ELb1ELb1EEENS1_36VarlenDynamicPersistentTileSchedulerILi128ELi160ELi256ELi128ELb1ELb1ELb1ELb1ELb1ELb1EEEEEEEEEvNT_6ParamsE,@function
        .size           _ZN7cutlass13device_kernelIN5flash11enable_sm90INS1_16FlashAttnFwdSm90INS1_25CollectiveMainloopFwdSm90ILi2EN4cute5tupleIJNS5_1CILi1EEES8_S8_EEENS6_IJNS7_ILi128EEENS7_ILi160EEENS7_ILi192EEEEEELi128ENS_12float_e4m3_tEfNS_4arch4Sm90ELb1ELb0ELb1ELb1ELb1ELb0ELb0ELb1ELb1ELb1ELb1ELb0EEENS1_21CollectiveEpilogueFwdINS6_IJSA_SA_SB_EEES9_NS_10bfloat16_tESG_Li256ELb1ELb1ELb1ELb1EEENS1_36VarlenDynamicPersistentTileSchedulerILi128ELi160ELi256ELi128ELb1ELb1ELb1ELb1ELb1ELb1EEEEEEEEEvNT_6ParamsE,(.L_x_3321 - _ZN7cutlass13device_kernelIN5flash11enable_sm90INS1_16FlashAttnFwdSm90INS1_25CollectiveMainloopFwdSm90ILi2EN4cute5tupleIJNS5_1CILi1EEES8_S8_EEENS6_IJNS7_ILi128EEENS7_ILi160EEENS7_ILi192EEEEEELi128ENS_12float_e4m3_tEfNS_4arch4Sm90ELb1ELb0ELb1ELb1ELb1ELb0ELb0ELb1ELb1ELb1ELb1ELb0EEENS1_21CollectiveEpilogueFwdINS6_IJSA_SA_SB_EEES9_NS_10bfloat16_tESG_Li256ELb1ELb1ELb1ELb1EEENS1_36VarlenDynamicPersistentTileSchedulerILi128ELi160ELi256ELi128ELb1ELb1ELb1ELb1ELb1ELb1EEEEEEEEEvNT_6ParamsE)
        .other          _ZN7cutlass13device_kernelIN5flash11enable_sm90INS1_16FlashAttnFwdSm90INS1_25CollectiveMainloopFwdSm90ILi2EN4cute5tupleIJNS5_1CILi1EEES8_S8_EEENS6_IJNS7_ILi128EEENS7_ILi160EEENS7_ILi192EEEEEELi128ENS_12float_e4m3_tEfNS_4arch4Sm90ELb1ELb0ELb1ELb1ELb1ELb0ELb0ELb1ELb1ELb1ELb1ELb0EEENS1_21CollectiveEpilogueFwdINS6_IJSA_SA_SB_EEES9_NS_10bfloat16_tESG_Li256ELb1ELb1ELb1ELb1EEENS1_36VarlenDynamicPersistentTileSchedulerILi128ELi160ELi256ELi128ELb1ELb1ELb1ELb1ELb1ELb1EEEEEEEEEvNT_6ParamsE,@"STO_CUDA_ENTRY STV_DEFAULT"
_ZN7cutlass13device_kernelIN5flash11enable_sm90INS1_16FlashAttnFwdSm90INS1_25CollectiveMainloopFwdSm90ILi2EN4cute5tupleIJNS5_1CILi1EEES8_S8_EEENS6_IJNS7_ILi128EEENS7_ILi160EEENS7_ILi192EEEEEELi128ENS_12float_e4m3_tEfNS_4arch4Sm90ELb1ELb0ELb1ELb1ELb1ELb0ELb0ELb1ELb1ELb1ELb1ELb0EEENS1_21CollectiveEpilogueFwdINS6_IJSA_SA_SB_EEES9_NS_10bfloat16_tESG_Li256ELb1ELb1ELb1ELb1EEENS1_36VarlenDynamicPersistentTileSchedulerILi128ELi160ELi256ELi128ELb1ELb1ELb1ELb1ELb1ELb1EEEEEEEEEvNT_6ParamsE:
        /* <DEDUP_REMOVED lines=45> */
.L_x_2413:
        /* <DEDUP_REMOVED lines=22> */
.L_x_2414:
        /* <DEDUP_REMOVED lines=18> */
.L_x_2415:
        /* <DEDUP_REMOVED lines=22> */
.L_x_2416:
        /* <DEDUP_REMOVED lines=24> */
.L_x_2417:
[----:B------:R-:W-:Y:S01]  /*0830*/  UISETP.NE.AND UP0, UPT, UR9, URZ, UPT ;  /* 0x0000003f0900728c */ /* 0x000fe2000bf05270 */
[----:B------:R-:W-:Y:S01]  /*0840*/  NOP ;  /* 0x0000000000007918 */ /* 0x000fe20000000000 */
[----:B01----:R-:W-:Y:S01]  /*0850*/  UMOV UR4, 0x1 ;  /* 0x0000000100047882 */ /* 0x003fe20000000000 */
[----:B------:R-:W-:Y:S01]  /*0860*/  ULDC.64 UR36, c[0x0][0x208] ;  /* 0x0000820000247ab9 */ /* 0x000fe20000000a00 */
[----:B------:R-:W-:Y:S01]  /*0870*/  USEL UR4, UR4, 0x2, !UP0 ;  /* 0x0000000204047887 */ /* 0x000fe2000c000000 */
[----:B--234-:R-:W-:Y:S01]  /*0880*/  BAR.SYNC.DEFER_BLOCKING 0x0 ;  /* 0x0000000000007b1d */ /* 0x01cfe20000010000 */
[----:B------:R-:W-:-:S04]  /*0890*/  PLOP3.LUT P0, PT, PT, PT, UP0, 0x80, 0x0 ;  /* 0x000000000000781c */ /* 0x000fc80003f0f008 */
[----:B------:R-:W-:-:S05]  /*08a0*/  IMAD.U32 R3, RZ, RZ, UR4 ;  /* 0x00000004ff037e24 */ /* 0x000fca000f8e00ff */
[----:B------:R0:W-:Y:S04]  /*08b0*/  STL [R1+0x2c], R3 ;  /* 0x00002c0301007387 */ /* 0x0001e80000100800 */
[----:B------:R-:W-:Y:S05]  /*08c0*/  @!P0 BRA `(.L_x_2418) ;  /* 0x0000011400808947 */ /* 0x000fea0003800000 */
.L_x_2419:
[----:B------:R-:W-:-:S08]  /*08d0*/  NOP ;  /* 0x0000000000007918 */ /* 0x000fd00000000000 */
[----:B------:R-:W1:Y:S02]  /*08e0*/  USETMAXREG.TRY_ALLOC.CTAPOOL UP0, 0xe8 ;  /* 0x000000e8000079c8 */ /* 0x000e640008000600 */
[----:B-1----:R-:W-:-:S13]  /*08f0*/  PLOP3.LUT P0, PT, PT, PT, UP0, 0x80, 0x0 ;  /* 0x000000000000781c */ /* 0x002fda0003f0f008 */
[----:B------:R-:W-:Y:S05]  /*0900*/  @!P0 BRA `(.L_x_2419) ;  /* 0xfffffffc00f08947 */ /* 0x000fea000383ffff */
[----:B------:R-:W1:Y:S01]  /*0910*/  S2R R2, SR_TID.X ;  /* 0x0000000000027919 */ /* 0x000e620000002100 */
[----:B------:R-:W2:Y:S01]  /*0920*/  S2UR UR5, SR_CgaCtaId ;  /* 0x00000000000579c3 */ /* 0x000ea20000008800 */
[----:B------:R-:W-:-:S07]  /*0930*/  UMOV UR4, 0x400 ;  /* 0x0000040000047882 */ /* 0x000fce0000000000 */
[----:B------:R-:W-:Y:S06]  /*0940*/  BAR.ARV 0x8, 0x180 ;  /* 0x0206000000007b1d */ /* 0x000fec0000002000 */
[----:B--2---:R-:W-:Y:S01]  /*0950*/  ULEA UR4, UR5, UR4, 0x18 ;  /* 0x0000000405047291 */ /* 0x004fe2000f8ec03f */
[----:B-1----:R-:W-:-:S04]  /*0960*/  LOP3.LUT R0, R2, 0xffffff80, RZ, 0xc0, !PT ;  /* 0xffffff8002007812 */ /* 0x002fc800078ec0ff */
[----:B------:R-:W-:-:S13]  /*0970*/  ISETP.NE.AND P0, PT, R0, 0x80, PT ;  /* 0x000000800000780c */ /* 0x000fda0003f05270 */
[----:B------:R-:W-:Y:S08]  /*0980*/  @!P0 BAR.ARV 0x9, 0x100 ;  /* 0x0244000000008b1d */ /* 0x000ff00000002000 */
[----:B------:R-:W-:Y:S06]  /*0990*/  BAR.SYNC.DEFER_BLOCKING 0x5, 0x180 ;  /* 0x0146000000007b1d */ /* 0x000fec0000010000 */
[----:B------:R-:W1:Y:S01]  /*09a0*/  LDS.128 R28, [UR4+0x298d0] ;  /* 0x0298d004ff1c7984 */ /* 0x000e620008000c00 */
[----:B------:R-:W-:Y:S01]  /*09b0*/  ULDC UR4, c[0x0][0xc3c] ;  /* 0x00030f0000047ab9 */ /* 0x000fe20000000800 */
[----:B------:R-:W-:Y:S06]  /*09c0*/  BAR.ARV 0x4, 0x180 ;  /* 0x0106000000007b1d */ /* 0x000fec0000002000 */
[----:B-1----:R-:W-:-:S13]  /*09d0*/  ISETP.GE.AND P0, PT, R31, UR4, PT ;  /* 0x000000041f007c0c */ /* 0x002fda000bf06270 */
[----:B------:R-:W-:Y:S05]  /*09e0*/  @P0 EXIT ;  /* 0x000000000000094d */ /* 0x000fea0003800000 */
[----:B0-----:R-:W2:Y:S01]  /*09f0*/  LDL R3, [R1+0x2c] ;  /* 0x00002c0001037983 */ /* 0x001ea20000100800 */
[----:B------:R-:W-:Y:S01]  /*0a00*/  VIADD R224, R2, 0xffffff80 ;  /* 0xffffff8002e07836 */ /* 0x000fe20000000000 */
[----:B------:R-:W-:Y:S01]  /*0a10*/  R2UR UR6, R29 ;  /* 0x000000001d0672ca */ /* 0x000fe200000e0000 */
[----:B------:R-:W-:Y:S01]  /*0a20*/  UMOV UR60, URZ ;  /* 0x0000003f003c7c82 */ /* 0x000fe20008000000 */
[----:B------:R-:W-:Y:S01]  /*0a30*/  R2UR UR5, R30 ;  /* 0x000000001e0572ca */ /* 0x000fe200000e0000 */
[----:B------:R-:W-:Y:S01]  /*0a40*/  UMOV UR44, URZ ;  /* 0x0000003f002c7c82 */ /* 0x000fe20008000000 */
[----:B------:R-:W-:Y:S01]  /*0a50*/  UMOV UR38, URZ ;  /* 0x0000003f00267c82 */ /* 0x000fe20008000000 */
[----:B--2---:R-:W-:Y:S02]  /*0a60*/  R2UR UR4, R3 ;  /* 0x00000000030472ca */ /* 0x004fe400000e0000 */
[----:B------:R-:W-:-:S04]  /*0a70*/  SHF.R.S32.HI R3, RZ, 0x1f, R224 ;  /* 0x0000001fff037819 */ /* 0x000fc800000114e0 */
[CC--:B------:R-:W-:Y:S02]  /*0a80*/  LEA.HI R0, R3.reuse, R224.reuse, RZ, 0x7 ;  /* 0x000000e003007211 */ /* 0x0c0fe400078f38ff */
[CC--:B------:R-:W-:Y:S02]  /*0a90*/  LEA.HI R4, R3.reuse, R224.reuse, RZ, 0x5 ;  /* 0x000000e003047211 */ /* 0x0c0fe400078f28ff */
[----:B------:R-:W-:Y:S02]  /*0aa0*/  LOP3.LUT R203, R0, 0xffffff80, RZ, 0xc0, !PT ;  /* 0xffffff8000cb7812 */ /* 0x000fe400078ec0ff */
[----:B------:R-:W-:Y:S01]  /*0ab0*/  LEA.HI R2, R3, R224, RZ, 0x4 ;  /* 0x000000e003027211 */ /* 0x000fe200078f20ff */
[----:B------:R-:W-:Y:S01]  /*0ac0*/  IMAD.SHL.U32 R4, R4, 0x20, RZ ;  /* 0x0000002004047824 */ /* 0x000fe200078e00ff */
[----:B------:R-:W-:Y:S01]  /*0ad0*/  SHF.R.S32.HI R219, RZ, 0x7, R0 ;  /* 0x00000007ffdb7819 */ /* 0x000fe20000011400 */
[----:B------:R-:W-:Y:S01]  /*0ae0*/  IMAD.IADD R203, R224, 0x1, -R203 ;  /* 0x00000001e0cb7824 */ /* 0x000fe200078e0acb */
[----:B------:R-:W-:Y:S01]  /*0af0*/  SHF.R.S32.HI R7, RZ, 0x4, R2 ;  /* 0x00000004ff077819 */ /* 0x000fe20000011402 */
[----:B------:R-:W-:Y:S01]  /*0b00*/  ULOP3.LUT UR61, UR4, 0x1, URZ, 0xfc, !UPT ;  /* 0x00000001043d7892 */ /* 0x000fe2000f8efc3f */
[----:B------:R-:W-:-:S02]  /*0b10*/  LOP3.LUT R5, R2, 0x3fffff0, RZ, 0xc0, !PT ;  /* 0x03fffff002057812 */ /* 0x000fc400078ec0ff */
[----:B------:R-:W-:Y:S02]  /*0b20*/  SHF.R.S32.HI R6, RZ, 0x1f, R203 ;  /* 0x0000001fff067819 */ /* 0x000fe400000114cb */
[----:B------:R-:W-:Y:S01]  /*0b30*/  LOP3.LUT R4, R4, 0xfffffc00, RZ, 0xc0, !PT ;  /* 0xfffffc0004047812 */ /* 0x000fe200078ec0ff */
[----:B------:R-:W-:Y:S01]  /*0b40*/  IMAD.IADD R5, R224, 0x1, -R5 ;  /* 0x00000001e0057824 */ /* 0x000fe200078e0a05 */
[----:B------:R-:W-:Y:S02]  /*0b50*/  LEA.HI R2, R2, R7, RZ, 0x1 ;  /* 0x0000000702027211 */ /* 0x000fe400078f08ff */
[----:B------:R-:W-:Y:S01]  /*0b60*/  LEA.HI R8, R6, R203, RZ, 0x2 ;  /* 0x000000cb06087211 */ /* 0x000fe200078f10ff */
[----:B------:R-:W-:Y:S01]  /*0b70*/  IMAD R5, R5, 0x40, R4 ;  /* 0x0000004005057824 */ /* 0x000fe200078e0204 */
[----:B------:R-:W-:Y:S02]  /*0b80*/  LOP3.LUT R2, R2, 0x1ffffffe, RZ, 0xc0, !PT ;  /* 0x1ffffffe02027812 */ /* 0x000fe400078ec0ff */
[----:B------:R-:W-:-:S02]  /*0b90*/  LEA.HI R4, R3, R224, RZ, 0x2 ;  /* 0x000000e003047211 */ /* 0x000fc400078f10ff */
[----:B------:R-:W-:Y:S01]  /*0ba0*/  SHF.R.S32.HI R9, RZ, 0x2, R8 ;  /* 0x00000002ff097819 */ /* 0x000fe20000011408 */
[----:B------:R-:W-:Y:S01]  /*0bb0*/  IMAD.IADD R2, R7, 0x1, -R2 ;  /* 0x0000000107027824 */ /* 0x000fe200078e0a02 */
[----:B------:R-:W-:Y:S02]  /*0bc0*/  SHF.R.S32.HI R10, RZ, 0x1f, R8 ;  /* 0x0000001fff0a7819 */ /* 0x000fe40000011408 */
[----:B------:R-:W-:Y:S01]  /*0bd0*/  LOP3.LUT R7, R4, 0xfffffffc, RZ, 0xc0, !PT ;  /* 0xfffffffc04077812 */ /* 0x000fe200078ec0ff */
[----:B------:R-:W-:Y:S01]  /*0be0*/  IMAD R221, R2, 0x8, R5 ;  /* 0x0000000802dd7824 */ /* 0x000fe200078e0205 */
[----:B------:R-:W-:Y:S02]  /*0bf0*/  LEA.HI R3, R3, R224, RZ, 0x3 ;  /* 0x000000e003037211 */ /* 0x000fe400078f18ff */
[----:B------:R-:W-:Y:S01]  /*0c00*/  LEA.HI R10, R10, R9, RZ, 0x3 ;  /* 0x000000090a0a7211 */ /* 0x000fe200078f18ff */
[----:B------:R-:W-:Y:S01]  /*0c10*/  IMAD.IADD R7, R224, 0x1, -R7 ;  /* 0x00000001e0077824 */ /* 0x000fe200078e0a07 */
[----:B------:R-:W-:-:S02]  /*0c20*/  LOP3.LUT R5, R3, 0xfffffff8, RZ, 0xc0, !PT ;  /* 0xfffffff803057812 */ /* 0x000fc400078ec0ff */
[----:B------:R-:W-:Y:S02]  /*0c30*/  LOP3.LUT R8, R8, 0x7ffffffc, RZ, 0xc0, !PT ;  /* 0x7ffffffc08087812 */ /* 0x000fe400078ec0ff */
[----:B------:R-:W-:Y:S01]  /*0c40*/  LOP3.LUT R10, R10, 0xfffffff8, RZ, 0xc0, !PT ;  /* 0xfffffff80a0a7812 */ /* 0x000fe200078ec0ff */
[----:B------:R-:W-:Y:S01]  /*0c50*/  IMAD.IADD R22, R224, 0x1, -R5 ;  /* 0x00000001e0167824 */ /* 0x000fe200078e0a05 */
[----:B------:R-:W-:Y:S01]  /*0c60*/  LEA.HI R6, R6, R203, RZ, 0x5 ;  /* 0x000000cb06067211 */ /* 0x000fe200078f28ff */
[----:B------:R-:W-:Y:S01]  /*0c70*/  IMAD.IADD R8, R203, 0x1, -R8 ;  /* 0x00000001cb087824 */ /* 0x000fe200078e0a08 */
[----:B------:R-:W-:Y:S01]  /*0c80*/  LEA.HI R0, R0, R219, RZ, 0x1 ;  /* 0x000000db00007211 */ /* 0x000fe200078f08ff */
[----:B------:R-:W-:Y:S01]  /*0c90*/  IMAD.IADD R9, R9, 0x1, -R10 ;  /* 0x0000000109097824 */ /* 0x000fe200078e0a0a */
[----:B------:R-:W-:Y:S01]  /*0ca0*/  LEA.HI R2, R7, R7, RZ, 0x1 ;  /* 0x0000000707027211 */ /* 0x000fe200078f08ff */
[----:B------:R-:W-:Y:S01]  /*0cb0*/  IMAD.SHL.U32 R16, R22, 0x8, RZ ;  /* 0x0000000816107824 */ /* 0x000fe200078e00ff */
[----:B------:R-:W-:Y:S01]  /*0cc0*/  SHF.R.S32.HI R6, RZ, 0x5, R6 ;  /* 0x00000005ff067819 */ /* 0x000fe20000011406 */
[----:B------:R-:W-:Y:S01]  /*0cd0*/  IMAD.SHL.U32 R17, R8, 0x2, RZ ;  /* 0x0000000208117824 */ /* 0x000fe200078e00ff */
[----:B------:R-:W-:Y:S01]  /*0ce0*/  LOP3.LUT R0, R0, 0x3fffffe, RZ, 0xc0, !PT ;  /* 0x03fffffe00007812 */ /* 0x000fe200078ec0ff */
[----:B------:R-:W-:Y:S01]  /*0cf0*/  VIADD R19, R16, 0x40 ;  /* 0x0000004010137836 */ /* 0x000fe20000000000 */
[----:B------:R-:W-:Y:S01]  /*0d00*/  LOP3.LUT R2, R2, 0x1ffffffe, RZ, 0xc0, !PT ;  /* 0x1ffffffe02027812 */ /* 0x000fe200078ec0ff */
[----:B------:R-:W-:Y:S01]  /*0d10*/  IMAD R9, R6, 0x10, R9 ;  /* 0x0000001006097824 */ /* 0x000fe200078e0209 */
[----:B------:R-:W-:Y:S01]  /*0d20*/  SHF.R.S32.HI R202, RZ, 0x3, R3 ;  /* 0x00000003ffca7819 */ /* 0x000fe20000011403 */
[----:B------:R-:W-:Y:S01]  /*0d30*/  IMAD.IADD R0, R219, 0x1, -R0 ;  /* 0x00000001db007824 */ /* 0x000fe200078e0a00 */
[----:B------:R-:W-:Y:S01]  /*0d40*/  SHF.R.S32.HI R223, RZ, 0x1f, R16 ;  /* 0x0000001fffdf7819 */ /* 0x000fe20000011410 */
[C---:B------:R-:W-:Y:S01]  /*0d50*/  VIADD R201, R17.reuse, 0x8 ;  /* 0x0000000811c97836 */ /* 0x040fe20000000000 */
[----:B------:R-:W-:Y:S01]  /*0d60*/  SHF.R.S32.HI R222, RZ, 0x1f, R19 ;  /* 0x0000001fffde7819 */ /* 0x000fe20000011413 */
[----:B------:R-:W-:-:S02]  /*0d70*/  VIADD R200, R17, 0x10 ;  /* 0x0000001011c87836 */ /* 0x000fc40000000000 */
        /* <DEDUP_REMOVED lines=26> */
[----:B------:R-:W-:Y:S01]  /*0f20*/  IMAD.IADD R7, R7, 0x1, -R2 ;  /* 0x0000000107077824 */ /* 0x000fe200078e0a02 */
[----:B------:R-:W-:Y:S01]  /*0f30*/  SHF.R.S32.HI R205, RZ, 0x1f, R188 ;  /* 0x0000001fffcd7819 */ /* 0x000fe200000114bc */
[----:B------:R-:W-:Y:S01]  /*0f40*/  IMAD R220, R0, 0x40, R9 ;  /* 0x0000004000dc7824 */ /* 0x000fe200078e0209 */
[----:B------:R-:W-:-:S03]  /*0f50*/  SHF.R.S32.HI R204, RZ, 0x1f, R23 ;  /* 0x0000001fffcc7819 */ /* 0x000fc60000011417 */
[----:B------:R-:W-:-:S07]  /*0f60*/  IMAD R18, R7, 0x8, R220 ;  /* 0x0000000807127824 */ /* 0x000fce00078e02dc */
.L_x_2483:
        /* <DEDUP_REMOVED lines=23> */
[----:B------:R-:W-:Y:S01]  /*10e0*/  IMAD.U32 R5, RZ, RZ, UR11 ;  /* 0x0000000bff057e24 */ /* 0x000fe2000f8e00ff */
[----:B------:R-:W2:Y:S01]  /*10f0*/  @P0 LDG.E R2, desc[UR36][R2.64] ;  /* 0x0000002402020981 */ /* 0x000ea2000c1e1900 */
[----:B------:R-:W-:Y:S01]  /*1100*/  UISETP.NE.U32.AND UP0, UPT, UR8, URZ, UPT ;  /* 0x0000003f0800728c */ /* 0x000fe2000bf05070 */
[----:B------:R-:W-:Y:S02]  /*1110*/  ULDC.64 UR10, c[0x0][0xa20] ;  /* 0x00028800000a7ab9 */ /* 0x000fe40000000a00 */
[----:B------:R-:W3:Y:S01]  /*1120*/  @P2 LDG.E R4, desc[UR36][R4.64] ;  /* 0x0000002404042981 */ /* 0x000ee2000c1e1900 */
[----:B------:R-:W-:Y:S01]  /*1130*/  UISETP.NE.AND.EX UP0, UPT, UR9, URZ, UPT, UP0 ;  /* 0x0000003f0900728c */ /* 0x000fe2000bf05300 */
[----:B------:R-:W-:Y:S01]  /*1140*/  ISETP.NE.U32.AND P1, PT, RZ, UR10, PT ;  /* 0x0000000aff007c0c */ /* 0x000fe2000bf25070 */
[----:B------:R-:W-:Y:S01]  /*1150*/  UMOV UR50, URZ ;  /* 0x0000003f00327c82 */ /* 0x000fe20008000000 */
[----:B------:R-:W-:Y:S02]  /*1160*/  ULOP3.LUT UR54, UR5, 0xffff, URZ, 0xc0, !UPT ;  /* 0x0000ffff05367892 */ /* 0x000fe4000f8ec03f */
[----:B------:R-:W-:Y:S01]  /*1170*/  USEL UR4, UR4, 0x1, UP0 ;  /* 0x0000000104047887 */ /* 0x000fe20008000000 */
[----:B------:R-:W-:-:S03]  /*1180*/  ISETP.NE.AND.EX P1, PT, RZ, UR11, PT, P1 ;  /* 0x0000000bff007c0c */ /* 0x000fc6000bf25310 */
[----:B------:R-:W-:Y:S01]  /*1190*/  UIMAD UR4, UR4, UR7, URZ ;  /* 0x00000007040472a4 */ /* 0x000fe2000f8e023f */
        /* <DEDUP_REMOVED lines=17> */
.L_x_2420:
[----:B------:R-:W-:Y:S05]  /*12b0*/  @!P1 BRA `(.L_x_2421) ;  /* 0x00000000001c9947 */ /* 0x000fea0003800000 */
[----:B------:R-:W-:-:S04]  /*12c0*/  ULEA UR4, UP0, UR53, UR10, 0x2 ;  /* 0x0000000a35047291 */ /* 0x000fc8000f80103f */
[----:B------:R-:W-:Y:S02]  /*12d0*/  ULEA.HI.X UR7, UR53, UR11, UR57, 0x2, UP0 ;  /* 0x0000000b35077291 */ /* 0x000fe400080f1439 */
[----:B------:R-:W-:-:S04]  /*12e0*/  IMAD.U32 R2, RZ, RZ, UR4 ;  /* 0x00000004ff027e24 */ /* 0x000fc8000f8e00ff */
[----:B------:R-:W-:-:S05]  /*12f0*/  IMAD.U32 R3, RZ, RZ, UR7 ;  /* 0x00000007ff037e24 */ /* 0x000fca000f8e00ff */
[----:B------:R-:W2:Y:S02]  /*1300*/  LDG.E R2, desc[UR36][R2.64] ;  /* 0x0000002402027981 */ /* 0x000ea4000c1e1900 */
[----:B--2---:R-:W-:Y:S01]  /*1310*/  R2UR UR4, R2 ;  /* 0x00000000020472ca */ /* 0x004fe200000e0000 */
[----:B------:R-:W-:-:S14]  /*1320*/  BRA `(.L_x_2422) ;  /* 0x0000000000347947 */ /* 0x000fdc0003800000 */
.L_x_2421:
        /* <DEDUP_REMOVED lines=13> */
.L_x_2422:
[----:B------:R-:W-:Y:S01]  /*1400*/  ULDC UR7, c[0x0][0x448] ;  /* 0x0001120000077ab9 */ /* 0x000fe20000000800 */
[----:B------:R-:W-:Y:S02]  /*1410*/  USHF.L.U32 UR48, UR6, 0x7, URZ ;  /* 0x0000000706307899 */ /* 0x000fe4000800063f */
[----:B------:R-:W-:Y:S02]  /*1420*/  UISETP.NE.AND UP0, UPT, UR7, 0x1, UPT ;  /* 0x000000010700788c */ /* 0x000fe4000bf05270 */
[----:B------:R-:W-:Y:S02]  /*1430*/  UIADD3 UR8, UR48, 0x7f, URZ ;  /* 0x0000007f30087890 */ /* 0x000fe4000fffe03f */
[----:B------:R-:W-:Y:S02]  /*1440*/  UIADD3 UR50, -UR50, UR4, URZ ;  /* 0x0000000432327290 */ /* 0x000fe4000fffe13f */
[----:B------:R-:W-:Y:S02]  /*1450*/  UP2UR UR51, UPR, URZ, 0x1 ;  /* 0x000000013f337883 */ /* 0x000fe40008000000 */
[----:B------:R-:W-:-:S03]  /*1460*/  UIADD3 UR4, UR50, 0xa0, -UR45 ;  /* 0x000000a032047890 */ /* 0x000fc6000fffe82d */
[----:B------:R-:W-:Y:S01]  /*1470*/  @UP0 ULDC UR6, c[0x0][0x44c] ;  /* 0x0001130000060ab9 */ /* 0x000fe20000000800 */
[----:B------:R-:W-:Y:S01]  /*1480*/  @UP0 ULDC UR9, c[0x0][0x450] ;  /* 0x0001140000090ab9 */ /* 0x000fe20000000800 */
[----:B------:R-:W-:Y:S02]  /*1490*/  UIMAD.WIDE.U32 UR6, UR8, UR6, URZ ;  /* 0x00000006080672a5 */ /* 0x000fe4000f8e003f */
[----:B------:R-:W-:Y:S02]  /*14a0*/  UIADD3 UR6, UR50, 0x9f, URZ ;  /* 0x0000009f32067890 */ /* 0x000fe4000fffe03f */
[----:B------:R-:W-:Y:S02]  /*14b0*/  @UP0 USHF.R.U32.HI UR8, URZ, UR9, UR7 ;  /* 0x000000093f080299 */ /* 0x000fe40008011607 */
[----:B------:R-:W-:Y:S02]  /*14c0*/  UIMAD.WIDE UR6, UR6, 0x66666667, URZ ;  /* 0x66666667060678a5 */ /* 0x000fe4000f8e023f */
[----:B------:R-:W-:-:S02]  /*14d0*/  UIADD3 UR8, UR4, UR8, URZ ;  /* 0x0000000804087290 */ /* 0x000fc4000fffe03f */
[----:B------:R-:W-:Y:S02]  /*14e0*/  USHF.R.U32.HI UR4, URZ, 0x1f, UR7 ;  /* 0x0000001f3f047899 */ /* 0x000fe40008011607 */
[----:B------:R-:W-:Y:S02]  /*14f0*/  UIMAD.WIDE UR8, UR8, 0x66666667, URZ ;  /* 0x66666667080878a5 */ /* 0x000fe4000f8e023f */
[----:B------:R-:W-:Y:S02]  /*1500*/  ULEA.HI.SX32 UR7, UR7, UR4, 0x1a ;  /* 0x0000000407077291 */ /* 0x000fe4000f8fd23f */
[----:B------:R-:W-:Y:S02]  /*1510*/  USHF.R.U32.HI UR6, URZ, 0x1f, UR9 ;  /* 0x0000001f3f067899 */ /* 0x000fe40008011609 */
[----:B------:R-:W-:Y:S02]  /*1520*/  ULOP3.LUT UR4, UR5, 0xff000000, URZ, 0xc0, !UPT ;  /* 0xff00000005047892 */ /* 0x000fe4000f8ec03f */
[----:B------:R-:W-:-:S02]  /*1530*/  ULEA.HI.SX32 UR6, UR9, UR6, 0x1a ;  /* 0x0000000609067291 */ /* 0x000fc4000f8fd23f */
[----:B------:R-:W-:Y:S02]  /*1540*/  ULOP3.LUT UR5, UR5, 0xff0000, URZ, 0xc0, !UPT ;  /* 0x00ff000005057892 */ /* 0x000fe4000f8ec03f */
[----:B------:R-:W-:Y:S02]  /*1550*/  UISETP.LT.AND UP0, UPT, UR7, UR6, UPT ;  /* 0x000000060700728c */ /* 0x000fe4000bf01270 */
[----:B------:R-:W-:Y:S02]  /*1560*/  USHF.R.U32.HI UR4, URZ, 0x8, UR4 ;  /* 0x000000083f047899 */ /* 0x000fe40008011604 */
[----:B------:R-:W-:Y:S02]  /*1570*/  USEL UR9, UR7, UR6, UP0 ;  /* 0x0000000607097287 */ /* 0x000fe40008000000 */
[----:B------:R-:W-:Y:S02]  /*1580*/  ULEA.HI UR5, UR5, UR4, URZ, 0x10 ;  /* 0x0000000405057291 */ /* 0x000fe4000f8f803f */
[----:B------:R-:W-:-:S02]  /*1590*/  UISETP.GE.AND UP0, UPT, UR9, 0x1, UPT ;  /* 0x000000010900788c */ /* 0x000fc4000bf06270 */
[----:B------:R-:W-:Y:S01]  /*15a0*/  ULOP3.LUT UR58, UR5, 0xff, URZ, 0xc0, !UPT ;  /* 0x000000ff053a7892 */ /* 0x000fe2000f8ec03f */
[----:B------:R-:W-:Y:S01]  /*15b0*/  UMOV UR4, URZ ;  /* 0x0000003f00047c82 */ /* 0x000fe20008000000 */
[----:B------:R-:W-:Y:S02]  /*15c0*/  USHF.R.U32.HI UR56, URZ, 0x10, UR5 ;  /* 0x000000103f387899 */ /* 0x000fe40008011605 */
[----:B------:R-:W-:-:S13]  /*15d0*/  PLOP3.LUT P0, PT, PT, PT, UP0, 0x80, 0x0 ;  /* 0x000000000000781c */ /* 0x000fda0003f0f008 */
[----:B------:R-:W-:Y:S05]  /*15e0*/  @!P0 BRA `(.L_x_2423) ;  /* 0x0000000000908947 */ /* 0x000fea0003800000 */
        /* <DEDUP_REMOVED lines=36> */
.L_x_2423:
[----:B------:R-:W-:Y:S01]  /*1830*/  UIMAD UR52, UR58, UR4, URZ ;  /* 0x000000043a3472a4 */ /* 0x000fe2000f8e023f */
[----:B------:R-:W-:Y:S01]  /*1840*/  IMAD.U32 R0, RZ, RZ, UR9 ;  /* 0x00000009ff007e24 */ /* 0x000fe2000f8e00ff */
[----:B------:R-:W-:Y:S01]  /*1850*/  PLOP3.LUT P0, PT, PT, PT, PT, 0x80, 0x0 ;  /* 0x000000000000781c */ /* 0x000fe20003f0f070 */
[----:B------:R-:W-:Y:S01]  /*1860*/  IMAD.U32 R3, RZ, RZ, UR4 ;  /* 0x00000004ff037e24 */ /* 0x000fe2000f8e00ff */
[----:B------:R-:W-:Y:S01]  /*1870*/  CS2R R6, SRZ ;  /* 0x0000000000067805 */ /* 0x000fe2000001ff00 */
[----:B------:R-:W-:Y:S01]  /*1880*/  IMAD.MOV.U32 R2, RZ, RZ, RZ ;  /* 0x000000ffff027224 */ /* 0x000fe200078e00ff */
[----:B------:R-:W-:Y:S02]  /*1890*/  CS2R R44, SRZ ;  /* 0x00000000002c7805 */ /* 0x000fe4000001ff00 */
[----:B------:R-:W-:Y:S02]  /*18a0*/  CS2R R8, SRZ ;  /* 0x0000000000087805 */ /* 0x000fe4000001ff00 */
[----:B------:R-:W-:-:S02]  /*18b0*/  VIADDMNMX R0, R3, UR52, R0, PT ;  /* 0x0000003403007c46 */ /* 0x000fc4000b800100 */
[----:B------:R-:W-:Y:S02]  /*18c0*/  CS2R R10, SRZ ;  /* 0x00000000000a7805 */ /* 0x000fe4000001ff00 */
[----:B------:R-:W-:Y:S02]  /*18d0*/  CS2R R36, SRZ ;  /* 0x0000000000247805 */ /* 0x000fe4000001ff00 */
[----:B------:R-:W-:Y:S02]  /*18e0*/  CS2R R32, SRZ ;  /* 0x0000000000207805 */ /* 0x000fe4000001ff00 */
[----:B------:R-:W-:Y:S01]  /*18f0*/  R2UR UR40, R0 ;  /* 0x00000000002872ca */ /* 0x000fe200000e0000 */
        /* <DEDUP_REMOVED lines=12> */
[----:B------:R-:W-:Y:S01]  /*19c0*/  UISETP.GT.AND UP0, UPT, UR40, UR52, UPT ;  /* 0x000000342800728c */ /* 0x000fe2000bf04270 */
[----:B------:R-:W-:Y:S01]  /*19d0*/  IMAD.MOV.U32 R60, RZ, RZ, RZ ;  /* 0x000000ffff3c7224 */ /* 0x000fe200078e00ff */
[----:B------:R-:W-:Y:S02]  /*19e0*/  CS2R R90, SRZ ;  /* 0x00000000005a7805 */ /* 0x000fe4000001ff00 */
[----:B------:R-:W-:Y:S01]  /*19f0*/  CS2R R62, SRZ ;  /* 0x00000000003e7805 */ /* 0x000fe2000001ff00 */
[----:B------:R-:W-:Y:S01]  /*1a00*/  IMAD.MOV.U32 R58, RZ, RZ, RZ ;  /* 0x000000ffff3a7224 */ /* 0x000fe200078e00ff */
[----:B------:R-:W-:Y:S02]  /*1a10*/  CS2R R64, SRZ ;  /* 0x0000000000407805 */ /* 0x000fe4000001ff00 */
[----:B------:R-:W-:-:S02]  /*1a20*/  PLOP3.LUT P1, PT, PT, PT, UP0, 0x80, 0x0 ;  /* 0x000000000000781c */ /* 0x000fc40003f2f008 */
        /* <DEDUP_REMOVED lines=44> */
.L_x_2425:
        /* <DEDUP_REMOVED lines=10> */
[----:B0-----:R-:W-:-:S02]  /*1d90*/  @P1 IMAD R2, R8, UR57, RZ ;  /* 0x0000003908021c24 */ /* 0x001fc4000f8e02ff */
[----:B------:R-:W-:-:S04]  /*1da0*/  @P1 IMAD.WIDE.U32 R4, R8, UR53, RZ ;  /* 0x0000003508041c25 */ /* 0x000fc8000f8e00ff */
[----:B------:R-:W-:Y:S02]  /*1db0*/  @P1 IMAD R9, R9, UR53, R2 ;  /* 0x0000003509091c24 */ /* 0x000fe4000f8e0202 */
[C---:B-1----:R-:W-:Y:S02]  /*1dc0*/  @P0 IMAD R0, R6.reuse, UR57, RZ ;  /* 0x0000003906000c24 */ /* 0x042fe4000f8e02ff */
[----:B------:R-:W-:-:S04]  /*1dd0*/  @P0 IMAD.WIDE.U32 R2, R6, UR53, RZ ;  /* 0x0000003506020c25 */ /* 0x000fc8000f8e00ff */
[----:B------:R-:W-:Y:S02]  /*1de0*/  @P0 IMAD R7, R7, UR53, R0 ;  /* 0x0000003507070c24 */ /* 0x000fe4000f8e0200 */
[----:B------:R-:W-:Y:S02]  /*1df0*/  @P1 IMAD.IADD R5, R5, 0x1, R9 ;  /* 0x0000000105051824 */ /* 0x000fe400078e0209 */
[----:B------:R-:W-:Y:S02]  /*1e00*/  @P0 IMAD.IADD R3, R3, 0x1, R7 ;  /* 0x0000000103030824 */ /* 0x000fe400078e0207 */
[----:B------:R-:W-:Y:S02]  /*1e10*/  IMAD.MOV.U32 R0, RZ, RZ, 0x3f800000 ;  /* 0x3f800000ff007424 */ /* 0x000fe400078e00ff */
[----:B--2---:R-:W-:-:S04]  /*1e20*/  @P0 IMAD.WIDE.U32 R2, R10, UR54, R2 ;  /* 0x000000360a020c25 */ /* 0x004fc8000f8e0002 */
[----:B---3--:R-:W-:Y:S01]  /*1e30*/  @P1 IMAD.WIDE.U32 R6, R12, UR54, R4 ;  /* 0x000000360c061c25 */ /* 0x008fe2000f8e0004 */
[----:B------:R-:W-:-:S03]  /*1e40*/  @P0 LEA R4, P2, R2, UR4, 0x2 ;  /* 0x0000000402040c11 */ /* 0x000fc6000f8410ff */
[----:B------:R-:W-:Y:S01]  /*1e50*/  @P0 IMAD R5, R11, UR54, R3 ;  /* 0x000000360b050c24 */ /* 0x000fe2000f8e0203 */
[----:B------:R-:W-:Y:S01]  /*1e60*/  @P1 LEA R8, P3, R6, UR6, 0x2 ;  /* 0x0000000606081c11 */ /* 0x000fe2000f8610ff */
[----:B------:R-:W-:-:S03]  /*1e70*/  @P1 IMAD R3, R13, UR54, R7 ;  /* 0x000000360d031c24 */ /* 0x000fc6000f8e0207 */
[----:B------:R-:W-:Y:S02]  /*1e80*/  @P0 LEA.HI.X R5, R2, UR5, R5, 0x2, P2 ;  /* 0x0000000502050c11 */ /* 0x000fe400090f1405 */
[----:B------:R-:W-:Y:S01]  /*1e90*/  @P1 LEA.HI.X R9, R6, UR7, R3, 0x2, P3 ;  /* 0x0000000706091c11 */ /* 0x000fe200098f1403 */
[----:B------:R-:W-:-:S04]  /*1ea0*/  IMAD.MOV.U32 R3, RZ, RZ, 0x3f800000 ;  /* 0x3f800000ff037424 */ /* 0x000fc800078e00ff */
        /* <DEDUP_REMOVED lines=14> */
.L_x_2588:
[----:B------:R-:W-:Y:S05]  /*1f90*/  @!P1 BRA `(.L_x_2427) ;  /* 0x0000000000049947 */ /* 0x000fea0003800000 */
[----:B------:R-:W-:Y:S01]  /*1fa0*/  BPT.TRAP 0x1 ;  /* 0x000000040000795c */ /* 0x000fe20000300000 */
.L_x_2427:
[----:B0-----:R-:W-:Y:S02]  /*1fb0*/  IMAD.U32 R2, RZ, RZ, UR38 ;  /* 0x00000026ff027e24 */ /* 0x001fe4000f8e00ff */
[----:B------:R-:W-:-:S03]  /*1fc0*/  IMAD.U32 R3, RZ, RZ, UR44 ;  /* 0x0000002cff037e24 */ /* 0x000fc6000f8e00ff */
[----:B------:R-:W-:Y:S02]  /*1fd0*/  LEA R2, R2, UR39, 0x3 ;  /* 0x0000002702027c11 */ /* 0x000fe4000f8e18ff */
[----:B------:R-:W-:-:S04]  /*1fe0*/  SHF.L.U32 R3, R3, 0x1f, RZ ;  /* 0x0000001f03037819 */ /* 0x000fc800000006ff */
[----:B------:R0:W1:Y:S01]  /*1ff0*/  SYNCS.PHASECHK.TRANS64.TRYWAIT P0, [R2+URZ+0x29830], R3 ;  /* 0x02983003020075a7 */ /* 0x000062000800017f */
[----:B------:R-:W-:Y:S05]  /*2000*/  @!P1 BRA `(.L_x_2428) ;  /* 0x0000000000049947 */ /* 0x000fea0003800000 */
[----:B------:R-:W-:Y:S01]  /*2010*/  BPT.TRAP 0x1 ;  /* 0x000000040000795c */ /* 0x000fe20000300000 */
.L_x_2428:
[----:B-1----:R-:W-:Y:S05]  /*2020*/  @P0 BRA `(.L_x_2429) ;  /* 0x0000000000080947 */ /* 0x002fea0003800000 */
[----:B------:R-:W1:Y:S02]  /*2030*/  SYNCS.PHASECHK.TRANS64.TRYWAIT P0, [R2+URZ+0x29830], R3 ;  /* 0x02983003020075a7 */ /* 0x000e64000800017f */
[----:B-1----:R-:W-:Y:S05]  /*2040*/  @!P0 BRA `(.L_x_2430) ;  /* 0x0000017400608947 */ /* 0x002fea0003800000 */
.L_x_2429:
        /* <DEDUP_REMOVED lines=9> */
[----:B------:R-:W-:Y:S02]  /*20e0*/  UMOV UR7, 0x80000020 ;  /* 0x8000002000077882 */ /* 0x000fe40000000000 */
[----:B------:R-:W-:Y:S01]  /*20f0*/  ULOP3.LUT UR47, UR4, 0x10000, URZ, 0xfc, !UPT ;  /* 0x00010000042f7892 */ /* 0x000fe2000f8efc3f */
[----:B------:R-:W-:Y:S02]  /*2100*/  UMOV UR12, UR8 ;  /* 0x00000008000c7c82 */ /* 0x000fe40008000000 */
[----:B------:R-:W-:Y:S01]  /*2110*/  UMOV UR4, UR8 ;  /* 0x0000000800047c82 */ /* 0x000fe20008000000 */
[----:B------:R-:W-:Y:S01]  /*2120*/  UIMAD UR10, UR38, 0x780, UR47 ;  /* 0x00000780260a78a4 */ /* 0x000fe2000f8e022f */
[----:B------:R-:W-:Y:S01]  /*2130*/  UMOV UR13, UR9 ;  /* 0x00000009000d7c82 */ /* 0x000fe20008000000 */
[----:B------:R-:W-:-:S02]  /*2140*/  UMOV UR15, 0x80000020 ;  /* 0x80000020000f7882 */ /* 0x000fc40000000000 */
[----:B------:R-:W-:Y:S02]  /*2150*/  UIADD3 UR6, UR10, 0x80, URZ ;  /* 0x000000800a067890 */ /* 0x000fe4000fffe03f */
[----:B------:R-:W-:Y:S02]  /*2160*/  UIADD3 UR14, UR10, 0x100, URZ ;  /* 0x000001000a0e7890 */ /* 0x000fe4000fffe03f */
[----:B------:R-:W-:Y:S02]  /*2170*/  UIADD3 UR16, UR10, 0x200, URZ ;  /* 0x000002000a107890 */ /* 0x000fe4000fffe03f */
[----:B------:R-:W-:Y:S01]  /*2180*/  QGMMA.64x32x32.F32.E4M3.E4M3 R88, gdesc[UR8], RZ, !UPT, gsb0 ;  /* 0x00600000085879f3 */ /* 0x000fe2000c0008ff */
[----:B------:R-:W-:Y:S02]  /*2190*/  UIADD3 UR11, UR10, 0x180, URZ ;  /* 0x000001800a0b7890 */ /* 0x000fe4000fffe03f */
[----:B------:R-:W-:Y:S02]  /*21a0*/  UIADD3 UR17, UR10, 0x202, URZ ;  /* 0x000002020a117890 */ /* 0x000fe4000fffe03f */
[----:B------:R-:W-:Y:S01]  /*21b0*/  UIADD3 UR18, UR10, 0x280, URZ ;  /* 0x000002800a127890 */ /* 0x000fe2000fffe03f */
        /* <DEDUP_REMOVED lines=9> */
[----:B------:R-:W-:Y:S02]  /*2250*/  UIADD3 UR28, UR8, 0x402, URZ ;  /* 0x00000402081c7890 */ /* 0x000fe4000fffe03f */
[----:B------:R-:W-:Y:S01]  /*2260*/  UIADD3 UR30, UR10, 0x502, URZ ;  /* 0x000005020a1e7890 */ /* 0x000fe2000fffe03f */
[----:B------:R-:W-:Y:S01]  /*2270*/  UMOV UR29, 0x80000020 ;  /* 0x80000020001d7882 */ /* 0x000fe20000000000 */
[----:B------:R-:W-:Y:S01]  /*2280*/  UMOV UR31, 0x80000020 ;  /* 0x80000020001f7882 */ /* 0x000fe20000000000 */
[----:B------:R-:W-:-:S02]  /*2290*/  WARPGROUP.DEPBAR.LE gsb0, 0x0 ;  /* 0x00008000000079c5 */ /* 0x000fc40000010000 */
[----:B------:R-:W-:-:S06]  /*22a0*/  WARPGROUP.ARRIVE ;  /* 0x00000000000079c5 */ /* 0x000fcc0000000000 */
[----:B------:R-:W-:Y:S01]  /*22b0*/  QGMMA.64x32x32.F32.E4M3.E4M3 R72, gdesc[UR4], RZ, !UPT, gsb0 ;  /* 0x00600000044879f3 */ /* 0x000fe2000c0008ff */
[----:B------:R-:W-:Y:S01]  /*22c0*/  UMOV UR4, UR8 ;  /* 0x0000000800047c82 */ /* 0x000fe20008000000 */
[----:B------:R-:W-:Y:S01]  /*22d0*/  UMOV UR5, UR9 ;  /* 0x0000000900057c82 */ /* 0x000fe20008000000 */
[----:B------:R-:W-:Y:S01]  /*22e0*/  UMOV UR6, UR11 ;  /* 0x0000000b00067c82 */ /* 0x000fe20008000000 */
[----:B------:R-:W-:Y:S01]  /*22f0*/  UMOV UR7, 0x80000020 ;  /* 0x8000002000077882 */ /* 0x000fe20000000000 */
[----:B------:R-:W-:Y:S01]  /*2300*/  UIADD3 UR11, UR10, 0x102, URZ ;  /* 0x000001020a0b7890 */ /* 0x000fe2000fffe03f */
[----:B------:R-:W-:Y:S02]  /*2310*/  WARPGROUP.DEPBAR.LE gsb0, 0x0 ;  /* 0x00008000000079c5 */ /* 0x000fe40000010000 */
[----:B------:R-:W-:-:S06]  /*2320*/  WARPGROUP.ARRIVE ;  /* 0x00000000000079c5 */ /* 0x000fcc0000000000 */
[----:B------:R-:W-:Y:S01]  /*2330*/  QGMMA.64x32x32.F32.E4M3.E4M3 R56, gdesc[UR12], RZ, !UPT, gsb0 ;  /* 0x006000000c3879f3 */ /* 0x000fe2000c0008ff */
[----:B------:R-:W-:Y:S02]  /*2340*/  UIADD3 UR12, UR8, 0x2, URZ ;  /* 0x00000002080c7890 */ /* 0x000fe4000fffe03f */
[----:B------:R-:W-:Y:S01]  /*2350*/  UIADD3 UR14, UR10, 0x2, URZ ;  /* 0x000000020a0e7890 */ /* 0x000fe2000fffe03f */
[----:B------:R-:W-:Y:S01]  /*2360*/  UMOV UR13, 0x80000020 ;  /* 0x80000020000d7882 */ /* 0x000fe20000000000 */
[----:B------:R-:W-:Y:S01]  /*2370*/  UMOV UR15, 0x80000020 ;  /* 0x80000020000f7882 */ /* 0x000fe20000000000 */
[----:B------:R-:W-:Y:S02]  /*2380*/  WARPGROUP.DEPBAR.LE gsb0, 0x0 ;  /* 0x00008000000079c5 */ /* 0x000fe40000010000 */
        /* <DEDUP_REMOVED lines=24> */
[----:B------:R-:W-:Y:S01]  /*2510*/  UMOV UR5, UR13 ;  /* 0x0000000d00057c82 */ /* 0x000fe20008000000 */
        /* <DEDUP_REMOVED lines=147> */
.L_x_2431:
[----:B------:R-:W-:Y:S01]  /*2e50*/  UISETP.NE.AND UP0, UPT, UR51, URZ, UPT ;  /* 0x0000003f3300728c */ /* 0x000fe2000bf05270 */
[C---:B01----:R-:W-:Y:S01]  /*2e60*/  FMUL.FTZ R3, R0.reuse, R58 ;  /* 0x0000003a00037220 */ /* 0x043fe20000410000 */
[C---:B------:R-:W-:Y:S01]  /*2e70*/  FMUL.FTZ R12, R0.reuse, R97 ;  /* 0x00000061000c7220 */ /* 0x040fe20000410000 */
[C---:B------:R-:W-:Y:S01]  /*2e80*/  FMUL.FTZ R4, R0.reuse, R59 ;  /* 0x0000003b00047220 */ /* 0x040fe20000410000 */
[C---:B------:R-:W-:Y:S01]  /*2e90*/  FMUL.FTZ R62, R0.reuse, R62 ;  /* 0x0000003e003e7220 */ /* 0x040fe20000410000 */
[----:B------:R0:W-:Y:S01]  /*2ea0*/  MUFU.TANH R97, R3 ;  /* 0x0000000300617308 */ /* 0x0001e20000002400 */
[----:B------:R-:W-:Y:S01]  /*2eb0*/  PLOP3.LUT P0, PT, PT, PT, UP0, 0x80, 0x0 ;  /* 0x000000000000781c */ /* 0x000fe20003f0f008 */
[C---:B------:R-:W-:Y:S01]  /*2ec0*/  FMUL.FTZ R9, R0.reuse, R93 ;  /* 0x0000005d00097220 */ /* 0x040fe20000410000 */
[----:B------:R-:W-:Y:S01]  /*2ed0*/  PLOP3.LUT P2, PT, PT, PT, UP0, 0x80, 0x0 ;  /* 0x000000000000781c */ /* 0x000fe20003f4f008 */
[C---:B------:R-:W-:Y:S01]  /*2ee0*/  FMUL.FTZ R15, R0.reuse, R72 ;  /* 0x00000048000f7220 */ /* 0x040fe20000410000 */
[C---:B------:R-:W-:Y:S01]  /*2ef0*/  FMUL.FTZ R5, R0.reuse, R90 ;  /* 0x0000005a00057220 */ /* 0x040fe20000410000 */
[----:B------:R-:W-:Y:S01]  /*2f00*/  @UP0 ULDC UR4, c[0x0][0x44c] ;  /* 0x0001130000040ab9 */ /* 0x000fe20000000800 */
[C---:B------:R-:W-:Y:S01]  /*2f10*/  FMUL.FTZ R91, R0.reuse, R91 ;  /* 0x0000005b005b7220 */ /* 0x040fe20000410000 */
[----:B------:R1:W-:Y:S01]  /*2f20*/  MUFU.TANH R6, R4 ;  /* 0x0000000400067308 */ /* 0x0003e20000002400 */
[----:B0-----:R-:W-:Y:S01]  /*2f30*/  FMUL.FTZ R3, R0, R66 ;  /* 0x0000004200037220 */ /* 0x001fe20000410000 */
[----:B------:R-:W-:-:S02]  /*2f40*/  VIADD R66, R18, UR48 ;  /* 0x0000003012427c36 */ /* 0x000fc40008000000 */
[C---:B------:R-:W-:Y:S01]  /*2f50*/  FMUL.FTZ R72, R0.reuse, R77 ;  /* 0x0000004d00487220 */ /* 0x040fe20000410000 */
[----:B------:R-:W-:Y:S01]  /*2f60*/  UIMAD UR5, UR40, -0xa0, UR50 ;  /* 0xffffff60280578a4 */ /* 0x000fe2000f8e0232 */
[C---:B------:R-:W-:Y:S01]  /*2f70*/  FMUL.FTZ R77, R0.reuse, R56 ;  /* 0x00000038004d7220 */ /* 0x040fe20000410000 */
[C---:B------:R-:W-:Y:S01]  /*2f80*/  FMUL.FTZ R56, R0.reuse, R57 ;  /* 0x0000003900387220 */ /* 0x040fe20000410000 */
[----:B------:R-:W-:Y:S01]  /*2f90*/  FMUL.FTZ R57, R0, R60 ;  /* 0x0000003c00397220 */ /* 0x000fe20000410000 */
[----:B------:R0:W-:Y:S01]  /*2fa0*/  MUFU.TANH R93, R62 ;  /* 0x0000003e005d7308 */ /* 0x0001e20000002400 */
[----:B-1----:R-:W-:Y:S01]  /*2fb0*/  @P0 IMAD.HI.U32 R4, R66, UR4, RZ ;  /* 0x0000000442040c27 */ /* 0x002fe2000f8e00ff */
[----:B------:R-:W-:-:S03]  /*2fc0*/  @UP0 ULDC UR4, c[0x0][0x450] ;  /* 0x0001140000040ab9 */ /* 0x000fc60000000800 */
[C---:B------:R-:W-:Y:S01]  /*2fd0*/  FMUL.FTZ R94, R0.reuse, R94 ;  /* 0x0000005e005e7220 */ /* 0x040fe20000410000 */
[C---:B------:R-:W-:Y:S01]  /*2fe0*/  FMUL.FTZ R60, R0.reuse, R65 ;  /* 0x00000041003c7220 */ /* 0x040fe20000410000 */
[C---:B------:R-:W-:Y:S01]  /*2ff0*/  FMUL.FTZ R59, R0.reuse, R64 ;  /* 0x00000040003b7220 */ /* 0x040fe20000410000 */
[----:B------:R-:W-:Y:S01]  /*3000*/  @P2 SHF.R.U32.HI R66, RZ, UR4, R4 ;  /* 0x00000004ff422c19 */ /* 0x000fe20008011604 */
[----:B------:R-:W-:Y:S01]  /*3010*/  UIMAD UR4, UR40, -0xa0, URZ ;  /* 0xffffff60280478a4 */ /* 0x000fe2000f8e023f */
[----:B------:R1:W-:Y:S01]  /*3020*/  MUFU.TANH R65, R3 ;  /* 0x0000000300417308 */ /* 0x0003e20000002400 */
[C---:B0-----:R-:W-:Y:S01]  /*3030*/  FMUL.FTZ R62, R0.reuse, R68 ;  /* 0x00000044003e7220 */ /* 0x041fe20000410000 */
[----:B------:R-:W-:Y:S01]  /*3040*/  IMAD.U32 R64, RZ, RZ, UR5 ;  /* 0x00000005ff407e24 */ /* 0x000fe2000f8e00ff */
[----:B------:R-:W0:Y:S01]  /*3050*/  SHFL.IDX PT, R4, R66, 0x1, 0x1c1f ;  /* 0x003c1f0042047f89 */ /* 0x000e2200000e0000 */
[----:B------:R-:W-:Y:S01]  /*3060*/  FMUL.FTZ R95, R0, R95 ;  /* 0x0000005f005f7220 */ /* 0x000fe20000410000 */
[----:B------:R-:W-:-:S02]  /*3070*/  IMAD.U32 R68, RZ, RZ, UR4 ;  /* 0x00000004ff447e24 */ /* 0x000fc4000f8e00ff */
[C---:B------:R-:W-:Y:S01]  /*3080*/  FMUL.FTZ R98, R0.reuse, R98 ;  /* 0x0000006200627220 */ /* 0x040fe20000410000 */
[C---:B------:R-:W-:Y:S01]  /*3090*/  IADD3 R115, -R17.reuse, 0xa0, R64 ;  /* 0x000000a011737810 */ /* 0x040fe20007ffe140 */
[----:B------:R-:W2:Y:S01]  /*30a0*/  MUFU.TANH R5, R5 ;  /* 0x0000000500057308 */ /* 0x000ea20000002400 */
[----:B-1----:R-:W-:Y:S01]  /*30b0*/  IMAD.U32 R3, RZ, RZ, UR45 ;  /* 0x0000002dff037e24 */ /* 0x002fe2000f8e00ff */
[----:B------:R-:W-:Y:S01]  /*30c0*/  IADD3 R68, -R17, 0xa1, R68 ;  /* 0x000000a111447810 */ /* 0x000fe20007ffe144 */
[C---:B------:R-:W-:Y:S01]  /*30d0*/  FMUL.FTZ R99, R0.reuse, R99 ;  /* 0x0000006300637220 */ /* 0x040fe20000410000 */
[C---:B------:R-:W-:Y:S01]  /*30e0*/  FMUL.FTZ R102, R0.reuse, R102 ;  /* 0x0000006600667220 */ /* 0x040fe20000410000 */
[C---:B------:R-:W-:Y:S01]  /*30f0*/  FMUL.FTZ R103, R0.reuse, R103 ;  /* 0x0000006700677220 */ /* 0x040fe20000410000 */
[----:B------:R-:W-:Y:S01]  /*3100*/  IADD3 R68, -R3, UR50, R68 ;  /* 0x0000003203447c10 */ /* 0x000fe2000fffe144 */
        /* <DEDUP_REMOVED lines=10> */
[C---:B------:R-:W-:Y:S01]  /*31b0*/  FMUL.FTZ R63, R0.reuse, R63 ;  /* 0x0000003f003f7220 */ /* 0x040fe20000410000 */
[----:B------:R-:W-:Y:S01]  /*31c0*/  FMUL.FTZ R14, R0, R101 ;  /* 0x00000065000e7220 */ /* 0x000fe20000410000 */
[--C-:B0-----:R-:W-:Y:S01]  /*31d0*/  VIADDMNMX R3, R4, R68, R115.reuse, PT ;  /* 0x0000004404037246 */ /* 0x101fe20003800173 */
[C---:B------:R-:W-:Y:S01]  /*31e0*/  FMUL.FTZ R67, R0.reuse, R67 ;  /* 0x0000004300437220 */ /* 0x040fe20000410000 */
[C---:B------:R-:W-:Y:S01]  /*31f0*/  FMUL.FTZ R70, R0.reuse, R70 ;  /* 0x0000004600467220 */ /* 0x040fe20000410000 */
[C---:B------:R-:W-:Y:S01]  /*3200*/  FMUL.FTZ R71, R0.reuse, R71 ;  /* 0x0000004700477220 */ /* 0x040fe20000410000 */
[C---:B------:R-:W-:Y:S01]  /*3210*/  ISETP.GT.AND P0, PT, R3.reuse, RZ, PT ;  /* 0x000000ff0300720c */ /* 0x040fe20003f04270 */
[----:B------:R-:W0:Y:S01]  /*3220*/  MUFU.TANH R95, R95 ;  /* 0x0000005f005f7308 */ /* 0x000e220000002400 */
[C---:B------:R-:W-:Y:S01]  /*3230*/  ISETP.GT.AND P2, PT, R3.reuse, 0x1, PT ;  /* 0x000000010300780c */ /* 0x040fe20003f44270 */
[C---:B------:R-:W-:Y:S01]  /*3240*/  FMUL.FTZ R42, R0.reuse, R42 ;  /* 0x0000002a002a7220 */ /* 0x040fe20000410000 */
[----:B------:R-:W-:Y:S01]  /*3250*/  ISETP.GT.AND P3, PT, R3, 0x8, PT ;  /* 0x000000080300780c */ /* 0x000fe20003f64270 */
[C---:B------:R-:W-:Y:S01]  /*3260*/  FMUL.FTZ R43, R0.reuse, R43 ;  /* 0x0000002b002b7220 */ /* 0x040fe20000410000 */
[----:B--2---:R-:W-:Y:S01]  /*3270*/  FSEL R5, R5, -INF , P0 ;  /* 0xff80000005057808 */ /* 0x004fe20000000000 */
[C---:B------:R-:W-:Y:S01]  /*3280*/  FMUL.FTZ R46, R0.reuse, R46 ;  /* 0x0000002e002e7220 */ /* 0x040fe20000410000 */
[----:B-1----:R-:W-:Y:S01]  /*3290*/  FSEL R129, R91, -INF , P2 ;  /* 0xff8000005b817808 */ /* 0x002fe20001000000 */
[----:B------:R-:W1:Y:S01]  /*32a0*/  MUFU.TANH R98, R98 ;  /* 0x0000006200627308 */ /* 0x000e620000002400 */
[----:B------:R-:W-:Y:S01]  /*32b0*/  ISETP.GT.AND P0, PT, R3, 0x9, PT ;  /* 0x000000090300780c */ /* 0x000fe20003f04270 */
[----:B------:R-:W-:Y:S01]  /*32c0*/  FMUL.FTZ R47, R0, R47 ;  /* 0x0000002f002f7220 */ /* 0x000fe20000410000 */
[----:B---3--:R-:W-:Y:S01]  /*32d0*/  FSEL R127, R94, -INF , P3 ;  /* 0xff8000005e7f7808 */ /* 0x008fe20001800000 */
        /* <DEDUP_REMOVED lines=10> */
[----:B------:R-:W-:Y:S01]  /*3380*/  FMUL.FTZ R54, R0, R54 ;  /* 0x0000003600367220 */ /* 0x000fe20000410000 */
[----:B------:R-:W-:Y:S01]  /*3390*/  FMNMX.FTZ R4, R123, R4, !PT ;  /* 0x000000047b047209 */ /* 0x000fe20007810000 */
[----:B------:R-:W0:Y:S01]  /*33a0*/  MUFU.TANH R102, R102 ;  /* 0x0000006600667308 */ /* 0x000e220000002400 */
[----:B-1----:R-:W-:Y:S01]  /*33b0*/  FSEL R125, R98, -INF , P2 ;  /* 0xff800000627d7808 */ /* 0x002fe20001000000 */
[C---:B------:R-:W-:Y:S01]  /*33c0*/  FMUL.FTZ R55, R0.reuse, R55 ;  /* 0x0000003700377220 */ /* 0x040fe20000410000 */
[----:B------:R-:W-:Y:S01]  /*33d0*/  ISETP.GT.AND P2, PT, R3, 0x18, PT ;  /* 0x000000180300780c */ /* 0x000fe20003f44270 */
[C---:B------:R-:W-:Y:S01]  /*33e0*/  FMUL.FTZ R26, R0.reuse, R26 ;  /* 0x0000001a001a7220 */ /* 0x040fe20000410000 */
[----:B------:R-:W-:Y:S01]  /*33f0*/  FMNMX.FTZ R4, R125, R4, !PT ;  /* 0x000000047d047209 */ /* 0x000fe20007810000 */
[C---:B------:R-:W-:Y:S01]  /*3400*/  FMUL.FTZ R27, R0.reuse, R27 ;  /* 0x0000001b001b7220 */ /* 0x040fe20000410000 */
[C---:B------:R-:W-:Y:S01]  /*3410*/  FMUL.FTZ R30, R0.reuse, R30 ;  /* 0x0000001e001e7220 */ /* 0x040fe20000410000 */
[----:B------:R-:W1:Y:S01]  /*3420*/  MUFU.TANH R103, R103 ;  /* 0x0000006700677308 */ /* 0x000e620000002400 */
[----:B--2---:R-:W-:Y:S01]  /*3430*/  FSEL R121, R99, -INF , P0 ;  /* 0xff80000063797808 */ /* 0x004fe20000000000 */
[C---:B------:R-:W-:Y:S01]  /*3440*/  FMUL.FTZ R31, R0.reuse, R31 ;  /* 0x0000001f001f7220 */ /* 0x040fe20000410000 */
[----:B------:R-:W-:Y:S01]  /*3450*/  ISETP.GT.AND P0, PT, R3, 0x19, PT ;  /* 0x000000190300780c */ /* 0x000fe20003f04270 */
[C---:B------:R-:W-:Y:S01]  /*3460*/  FMUL.FTZ R34, R0.reuse, R34 ;  /* 0x0000002200227220 */ /* 0x040fe20000410000 */
[----:B------:R-:W-:Y:S01]  /*3470*/  FMNMX.FTZ R4, R121, R4, !PT ;  /* 0x0000000479047209 */ /* 0x000fe20007810000 */
[C---:B------:R-:W-:Y:S01]  /*3480*/  FMUL.FTZ R35, R0.reuse, R35 ;  /* 0x0000002300237220 */ /* 0x040fe20000410000 */
[----:B------:R-:W-:Y:S01]  /*3490*/  FMUL.FTZ R38, R0, R38 ;  /* 0x0000002600267220 */ /* 0x000fe20000410000 */
[----:B------:R2:W3:Y:S01]  /*34a0*/  MUFU.TANH R113, R74 ;  /* 0x0000004a00717308 */ /* 0x0004e20000002400 */
[----:B0-----:R-:W-:Y:S01]  /*34b0*/  FSEL R119, R102, -INF , P2 ;  /* 0xff80000066777808 */ /* 0x001fe20001000000 */
[C---:B------:R-:W-:Y:S01]  /*34c0*/  FMUL.FTZ R64, R0.reuse, R41 ;  /* 0x0000002900407220 */ /* 0x040fe20000410000 */
[----:B------:R-:W-:Y:S01]  /*34d0*/  ISETP.GT.AND P2, PT, R3, 0x20, PT ;  /* 0x000000200300780c */ /* 0x000fe20003f44270 */
[C---:B------:R-:W-:Y:S01]  /*34e0*/  FMUL.FTZ R8, R0.reuse, R89 ;  /* 0x0000005900087220 */ /* 0x040fe20000410000 */
[----:B------:R-:W-:Y:S01]  /*34f0*/  FMNMX.FTZ R4, R119, R4, !PT ;  /* 0x0000000477047209 */ /* 0x000fe20007810000 */
[----:B------:R-:W0:Y:S01]  /*3500*/  SHFL.IDX PT, R66, R66, RZ, 0x1c1f ;  /* 0x001c1fff42427589 */ /* 0x000e2200000e0000 */
[C---:B------:R-:W-:Y:S01]  /*3510*/  FMUL.FTZ R7, R0.reuse, R88 ;  /* 0x0000005800077220 */ /* 0x040fe20000410000 */
[----:B------:R4:W5:Y:S01]  /*3520*/  MUFU.TANH R111, R75 ;  /* 0x0000004b006f7308 */ /* 0x0009620000002400 */
[----:B-1----:R-:W-:Y:S01]  /*3530*/  FSEL R117, R103, -INF , P0 ;  /* 0xff80000067757808 */ /* 0x002fe20000000000 */
[C---:B--2---:R-:W-:Y:S01]  /*3540*/  FMUL.FTZ R74, R0.reuse, R81 ;  /* 0x00000051004a7220 */ /* 0x044fe20000410000 */
[----:B------:R-:W-:Y:S01]  /*3550*/  ISETP.GT.AND P0, PT, R3, 0x21, PT ;  /* 0x000000210300780c */ /* 0x000fe20003f04270 */
[C---:B------:R-:W-:Y:S01]  /*3560*/  FMUL.FTZ R10, R0.reuse, R92 ;  /* 0x0000005c000a7220 */ /* 0x040fe20000410000 */
[----:B------:R-:W-:Y:S01]  /*3570*/  FMNMX.FTZ R4, R117, R4, !PT ;  /* 0x0000000475047209 */ /* 0x000fe20007810000 */
[----:B------:R-:W-:Y:S01]  /*3580*/  ULDC UR59, c[0x0][0x988] ;  /* 0x00026200003b7ab9 */ /* 0x000fe20000000800 */
[C---:B------:R-:W-:Y:S01]  /*3590*/  FMUL.FTZ R11, R0.reuse, R96 ;  /* 0x00000060000b7220 */ /* 0x040fe20000410000 */
[----:B------:R-:W1:Y:S01]  /*35a0*/  MUFU.TANH R78, R78 ;  /* 0x0000004e004e7308 */ /* 0x000e620000002400 */
[----:B---3--:R-:W-:Y:S01]  /*35b0*/  FSEL R113, R113, -INF , P2 ;  /* 0xff80000071717808 */ /* 0x008fe20001000000 */
[C---:B----4-:R-:W-:Y:S01]  /*35c0*/  FMUL.FTZ R75, R0.reuse, R85 ;  /* 0x00000055004b7220 */ /* 0x050fe20000410000 */
[----:B------:R-:W-:Y:S01]  /*35d0*/  ISETP.GT.AND P2, PT, R3, 0x28, PT ;  /* 0x000000280300780c */ /* 0x000fe20003f44270 */
[C---:B------:R-:W-:Y:S01]  /*35e0*/  FMUL.FTZ R13, R0.reuse, R100 ;  /* 0x00000064000d7220 */ /* 0x040fe20000410000 */
[----:B------:R-:W-:Y:S01]  /*35f0*/  FMNMX.FTZ R4, R113, R4, !PT ;  /* 0x0000000471047209 */ /* 0x000fe20007810000 */
[C---:B------:R-:W-:Y:S01]  /*3600*/  FMUL.FTZ R20, R0.reuse, R73 ;  /* 0x0000004900147220 */ /* 0x040fe20000410000 */
[C---:B------:R-:W-:Y:S01]  /*3610*/  FMUL.FTZ R21, R0.reuse, R76 ;  /* 0x0000004c00157220 */ /* 0x040fe20000410000 */
[----:B------:R-:W2:Y:S01]  /*3620*/  MUFU.TANH R79, R79 ;  /* 0x0000004f004f7308 */ /* 0x000ea20000002400 */
[----:B-----5:R-:W-:Y:S01]  /*3630*/  FSEL R111, R111, -INF , P0 ;  /* 0xff8000006f6f7808 */ /* 0x020fe20000000000 */
[C---:B------:R-:W-:Y:S01]  /*3640*/  FMUL.FTZ R73, R0.reuse, R80 ;  /* 0x0000005000497220 */ /* 0x040fe20000410000 */
[----:B------:R-:W-:Y:S01]  /*3650*/  ISETP.GT.AND P0, PT, R3, 0x29, PT ;  /* 0x000000290300780c */ /* 0x000fe20003f04270 */
[C---:B------:R-:W-:Y:S01]  /*3660*/  FMUL.FTZ R76, R0.reuse, R84 ;  /* 0x00000054004c7220 */ /* 0x040fe20000410000 */
[----:B------:R-:W-:Y:S01]  /*3670*/  FMNMX.FTZ R4, R111, R4, !PT ;  /* 0x000000046f047209 */ /* 0x000fe20007810000 */
[----:B------:R-:W-:Y:S01]  /*3680*/  FMUL.FTZ R40, R0, R40 ;  /* 0x0000002800287220 */ /* 0x000fe20000410000 */
[----:B0-----:R-:W-:Y:S01]  /*3690*/  VIADDMNMX R115, R66, R68, R115, PT ;  /* 0x0000004442737246 */ /* 0x001fe20003800173 */
[----:B------:R-:W0:Y:S01]  /*36a0*/  MUFU.TANH R82, R82 ;  /* 0x0000005200527308 */ /* 0x000e220000002400 */
[----:B-1----:R-:W-:Y:S01]  /*36b0*/  FSEL R109, R78, -INF , P2 ;  /* 0xff8000004e6d7808 */ /* 0x002fe20001000000 */
[C---:B------:R-:W-:Y:S01]  /*36c0*/  FMUL.FTZ R78, R0.reuse, R48 ;  /* 0x00000030004e7220 */ /* 0x040fe20000410000 */
[----:B------:R-:W-:Y:S01]  /*36d0*/  ISETP.GT.AND P2, PT, R3, 0x30, PT ;  /* 0x000000300300780c */ /* 0x000fe20003f44270 */
[----:B------:R-:W-:Y:S01]  /*36e0*/  FMUL.FTZ R48, R0, R28 ;  /* 0x0000001c00307220 */ /* 0x000fe20000410000 */
[----:B------:R-:W-:Y:S01]  /*36f0*/  FMNMX.FTZ R4, R109, R4, !PT ;  /* 0x000000046d047209 */ /* 0x000fe20007810000 */
[----:B------:R-:W-:Y:S01]  /*3700*/  @UP0 ULDC UR6, c[0x0][0x44c] ;  /* 0x0001130000060ab9 */ /* 0x000fe20000000800 */
[----:B------:R-:W-:Y:S01]  /*3710*/  ISETP.GT.AND P3, PT, R115, 0x8, PT ;  /* 0x000000087300780c */ /* 0x000fe20003f64270 */
[----:B------:R-:W1:Y:S01]  /*3720*/  MUFU.TANH R83, R83 ;  /* 0x0000005300537308 */ /* 0x000e620000002400 */
[----:B--2---:R-:W-:Y:S01]  /*3730*/  FSEL R107, R79, -INF , P0 ;  /* 0xff8000004f6b7808 */ /* 0x004fe20000000000 */
[----:B------:R-:W-:Y:S01]  /*3740*/  UIMAD.WIDE.U32 UR6, UR48, UR6, URZ ;  /* 0x00000006300672a5 */ /* 0x000fe2000f8e003f */
[----:B------:R-:W-:Y:S01]  /*3750*/  ISETP.GT.AND P0, PT, R3, 0x31, PT ;  /* 0x000000310300780c */ /* 0x000fe20003f04270 */
[----:B------:R-:W-:Y:S01]  /*3760*/  @UP0 ULDC UR11, c[0x0][0x450] ;  /* 0x00011400000b0ab9 */ /* 0x000fe20000000800 */
[----:B------:R-:W-:Y:S01]  /*3770*/  FMNMX.FTZ R4, R107, R4, !PT ;  /* 0x000000046b047209 */ /* 0x000fe20007810000 */
[----:B------:R-:W-:Y:S01]  /*3780*/  UMOV UR5, UR48 ;  /* 0x0000003000057c82 */ /* 0x000fe20008000000 */
[----:B------:R-:W-:Y:S01]  /*3790*/  R2UR UR10, R2 ;  /* 0x00000000020a72ca */ /* 0x000fe200000e0000 */
[----:B------:R-:W2:Y:S01]  /*37a0*/  MUFU.TANH R86, R86 ;  /* 0x0000005600567308 */ /* 0x000ea20000002400 */
[----:B0-----:R-:W-:Y:S01]  /*37b0*/  FSEL R105, R82, -INF , P2 ;  /* 0xff80000052697808 */ /* 0x001fe20001000000 */
[----:B------:R-:W-:Y:S01]  /*37c0*/  @UP0 USHF.R.U32.HI UR5, URZ, UR11, UR7 ;  /* 0x0000000b3f050299 */ /* 0x000fe20008011607 */
[----:B------:R-:W-:Y:S01]  /*37d0*/  ISETP.GT.AND P2, PT, R3, 0x38, PT ;  /* 0x000000380300780c */ /* 0x000fe20003f44270 */
[----:B------:R-:W-:Y:S01]  /*37e0*/  UIADD3 UR4, UR40, -0x2, URZ ;  /* 0xfffffffe28047890 */ /* 0x000fe2000fffe03f */
[----:B------:R-:W-:Y:S01]  /*37f0*/  FMNMX.FTZ R4, R105, R4, !PT ;  /* 0x0000000469047209 */ /* 0x000fe20007810000 */
[----:B------:R-:W-:-:S02]  /*3800*/  UIADD3 UR6, UR5, UR50, -UR45 ;  /* 0x0000003205067290 */ /* 0x000fc4000fffe82d */
[----:B------:R-:W0:Y:S01]  /*3810*/  MUFU.TANH R87, R87 ;  /* 0x0000005700577308 */ /* 0x000e220000002400 */
[----:B-1----:R-:W-:Y:S01]  /*3820*/  FSEL R103, R83, -INF , P0 ;  /* 0xff80000053677808 */ /* 0x002fe20000000000 */
[----:B------:R-:W-:Y:S01]  /*3830*/  UIMAD.WIDE UR6, UR6, 0x66666667, URZ ;  /* 0x66666667060678a5 */ /* 0x000fe2000f8e023f */
[----:B------:R-:W-:Y:S02]  /*3840*/  ISETP.GT.AND P0, PT, R3, 0x39, PT ;  /* 0x000000390300780c */ /* 0x000fe40003f04270 */
[----:B------:R-:W-:Y:S01]  /*3850*/  FMNMX.FTZ R4, R103, R4, !PT ;  /* 0x0000000467047209 */ /* 0x000fe20007810000 */
[----:B------:R-:W-:Y:S02]  /*3860*/  USHF.R.U32.HI UR5, URZ, 0x1f, UR7 ;  /* 0x0000001f3f057899 */ /* 0x000fe40008011607 */
[----:B------:R-:W1:Y:S01]  /*3870*/  MUFU.TANH R63, R63 ;  /* 0x0000003f003f7308 */ /* 0x000e620000002400 */
[----:B--2---:R-:W-:Y:S01]  /*3880*/  FSEL R101, R86, -INF , P2 ;  /* 0xff80000056657808 */ /* 0x004fe20001000000 */
[----:B------:R-:W-:Y:S01]  /*3890*/  ULEA.HI.SX32 UR7, UR7, UR5, 0x1a ;  /* 0x0000000507077291 */ /* 0x000fe2000f8fd23f */
[----:B------:R-:W-:Y:S01]  /*38a0*/  ISETP.GT.AND P2, PT, R3, 0x40, PT ;  /* 0x000000400300780c */ /* 0x000fe20003f44270 */
[----:B------:R-:W-:Y:S01]  /*38b0*/  UIADD3 UR5, UR10, 0x29840, URZ ;  /* 0x000298400a057890 */ /* 0x000fe2000fffe03f */
[----:B------:R-:W-:Y:S01]  /*38c0*/  FMNMX.FTZ R4, R101, R4, !PT ;  /* 0x0000000465047209 */ /* 0x000fe20007810000 */
[----:B------:R-:W-:Y:S01]  /*38d0*/  UISETP.LT.AND UP0, UPT, UR52, UR7, UPT ;  /* 0x000000073400728c */ /* 0x000fe2000bf01270 */
[----:B------:R-:W-:Y:S01]  /*38e0*/  FSEL R97, R97, -INF , P2 ;  /* 0xff80000061617808 */ /* 0x000fe20001000000 */
[----:B------:R-:W2:Y:S01]  /*38f0*/  MUFU.TANH R67, R67 ;  /* 0x0000004300437308 */ /* 0x000ea20000002400 */
[----:B0-----:R-:W-:Y:S01]  /*3900*/  FSEL R99, R87, -INF , P0 ;  /* 0xff80000057637808 */ /* 0x001fe20000000000 */
[----:B------:R-:W-:Y:S01]  /*3910*/  USEL UR46, UR52, UR7, !UP0 ;  /* 0x00000007342e7287 */ /* 0x000fe2000c000000 */
[----:B------:R-:W-:Y:S01]  /*3920*/  ISETP.GT.AND P0, PT, R3, 0x41, PT ;  /* 0x000000410300780c */ /* 0x000fe20003f04270 */
[----:B------:R-:W-:Y:S01]  /*3930*/  UPRMT UR5, UR55, 0x654, UR5 ;  /* 0x0000065437057896 */ /* 0x000fe20008000005 */
[----:B------:R-:W-:Y:S01]  /*3940*/  FMNMX.FTZ R4, R99, R4, !PT ;  /* 0x0000000463047209 */ /* 0x000fe20007810000 */
[----:B------:R-:W-:Y:S01]  /*3950*/  UISETP.GE.AND UP0, UPT, UR4, UR46, UPT ;  /* 0x0000002e0400728c */ /* 0x000fe2000bf06270 */
[----:B------:R-:W-:Y:S01]  /*3960*/  ISETP.GT.AND P2, PT, R3, 0x48, PT ;  /* 0x000000480300780c */ /* 0x000fe20003f44270 */
[----:B------:R-:W0:Y:S01]  /*3970*/  MUFU.TANH R70, R70 ;  /* 0x0000004600467308 */ /* 0x000e220000002400 */
[----:B------:R-:W-:-:S02]  /*3980*/  FSEL R95, R6, -INF , P0 ;  /* 0xff800000065f7808 */ /* 0x000fc40000000000 */
[----:B------:R-:W-:Y:S02]  /*3990*/  FMNMX.FTZ R4, R97, R4, !PT ;  /* 0x0000000461047209 */ /* 0x000fe40007810000 */
[----:B------:R-:W-:Y:S01]  /*39a0*/  ISETP.GT.AND P0, PT, R3, 0x49, PT ;  /* 0x000000490300780c */ /* 0x000fe20003f04270 */
[----:B------:R-:W-:Y:S01]  /*39b0*/  SYNCS.ARRIVE.TRANS64.RED.A1T0 RZ, [UR5], RZ ;  /* 0x000000ffffff79a7 */ /* 0x000fe20008100405 */
[----:B------:R-:W-:Y:S01]  /*39c0*/  FSEL R93, R93, -INF , P2 ;  /* 0xff8000005d5d7808 */ /* 0x000fe20001000000 */
[----:B------:R-:W3:Y:S01]  /*39d0*/  MUFU.TANH R71, R71 ;  /* 0x0000004700477308 */ /* 0x000ee20000002400 */
[----:B------:R-:W-:Y:S02]  /*39e0*/  FMNMX.FTZ R4, R95, R4, !PT ;  /* 0x000000045f047209 */ /* 0x000fe40007810000 */
[----:B------:R-:W-:Y:S02]  /*39f0*/  ISETP.GT.AND P2, PT, R3, 0x50, PT ;  /* 0x000000500300780c */ /* 0x000fe40003f44270 */
[----:B-1----:R-:W-:-:S02]  /*3a00*/  FSEL R91, R63, -INF , P0 ;  /* 0xff8000003f5b7808 */ /* 0x002fc40000000000 */
[----:B------:R-:W-:Y:S01]  /*3a10*/  FMNMX.FTZ R4, R93, R4, !PT ;  /* 0x000000045d047209 */ /* 0x000fe20007810000 */
[----:B------:R-:W1:Y:S01]  /*3a20*/  MUFU.TANH R42, R42 ;  /* 0x0000002a002a7308 */ /* 0x000e620000002400 */
[----:B------:R-:W-:Y:S02]  /*3a30*/  ISETP.GT.AND P0, PT, R3, 0x51, PT ;  /* 0x000000510300780c */ /* 0x000fe40003f04270 */
[----:B------:R-:W-:Y:S02]  /*3a40*/  FSEL R87, R65, -INF , P2 ;  /* 0xff80000041577808 */ /* 0x000fe40001000000 */
[----:B------:R-:W-:Y:S02]  /*3a50*/  FMNMX.FTZ R4, R91, R4, !PT ;  /* 0x000000045b047209 */ /* 0x000fe40007810000 */
[----:B------:R-:W-:Y:S01]  /*3a60*/  ISETP.GT.AND P2, PT, R3, 0x58, PT ;  /* 0x000000580300780c */ /* 0x000fe20003f44270 */
[----:B------:R-:W4:Y:S01]  /*3a70*/  MUFU.TANH R43, R43 ;  /* 0x0000002b002b7308 */ /* 0x000f220000002400 */
[----:B--2---:R-:W-:-:S02]  /*3a80*/  FSEL R85, R67, -INF , P0 ;  /* 0xff80000043557808 */ /* 0x004fc40000000000 */
[----:B------:R-:W-:Y:S02]  /*3a90*/  FMNMX.FTZ R4, R87, R4, !PT ;  /* 0x0000000457047209 */ /* 0x000fe40007810000 */
[----:B------:R-:W-:Y:S02]  /*3aa0*/  ISETP.GT.AND P0, PT, R3, 0x59, PT ;  /* 0x000000590300780c */ /* 0x000fe40003f04270 */
[----:B0-----:R-:W-:Y:S01]  /*3ab0*/  FSEL R83, R70, -INF , P2 ;  /* 0xff80000046537808 */ /* 0x001fe20001000000 */
[----:B------:R-:W0:Y:S01]  /*3ac0*/  MUFU.TANH R46, R46 ;  /* 0x0000002e002e7308 */ /* 0x000e220000002400 */
[----:B------:R-:W-:Y:S01]  /*3ad0*/  FMNMX.FTZ R4, R85, R4, !PT ;  /* 0x0000000455047209 */ /* 0x000fe20007810000 */
[C---:B------:R-:W-:Y:S01]  /*3ae0*/  FMUL.FTZ R70, R0.reuse, R45 ;  /* 0x0000002d00467220 */ /* 0x040fe20000410000 */
[----:B------:R-:W-:Y:S01]  /*3af0*/  ISETP.GT.AND P2, PT, R3, 0x60, PT ;  /* 0x000000600300780c */ /* 0x000fe20003f44270 */
[----:B------:R-:W-:Y:S01]  /*3b00*/  FMUL.FTZ R45, R0, R24 ;  /* 0x00000018002d7220 */ /* 0x000fe20000410000 */
[----:B---3--:R-:W-:-:S02]  /*3b10*/  FSEL R81, R71, -INF , P0 ;  /* 0xff80000047517808 */ /* 0x008fc40000000000 */
[----:B------:R-:W-:Y:S01]  /*3b20*/  FMNMX.FTZ R4, R83, R4, !PT ;  /* 0x0000000453047209 */ /* 0x000fe20007810000 */
[----:B------:R-:W2:Y:S01]  /*3b30*/  MUFU.TANH R47, R47 ;  /* 0x0000002f002f7308 */ /* 0x000ea20000002400 */
[----:B------:R-:W-:Y:S02]  /*3b40*/  ISETP.GT.AND P0, PT, R3, 0x61, PT ;  /* 0x000000610300780c */ /* 0x000fe40003f04270 */
[----:B-1----:R-:W-:Y:S02]  /*3b50*/  FSEL R69, R42, -INF , P2 ;  /* 0xff8000002a457808 */ /* 0x002fe40001000000 */
[----:B------:R-:W-:Y:S02]  /*3b60*/  FMNMX.FTZ R4, R81, R4, !PT ;  /* 0x0000000451047209 */ /* 0x000fe40007810000 */
[----:B------:R-:W-:Y:S01]  /*3b70*/  ISETP.GT.AND P2, PT, R3, 0x68, PT ;  /* 0x000000680300780c */ /* 0x000fe20003f44270 */
[----:B------:R-:W1:Y:S01]  /*3b80*/  MUFU.TANH R50, R50 ;  /* 0x0000003200327308 */ /* 0x000e620000002400 */
[----:B----4-:R-:W-:-:S02]  /*3b90*/  FSEL R71, R43, -INF , P0 ;  /* 0xff8000002b477808 */ /* 0x010fc40000000000 */
[----:B------:R-:W-:Y:S02]  /*3ba0*/  FMNMX.FTZ R4, R69, R4, !PT ;  /* 0x0000000445047209 */ /* 0x000fe40007810000 */
[----:B------:R-:W-:Y:S02]  /*3bb0*/  ISETP.GT.AND P0, PT, R3, 0x69, PT ;  /* 0x000000690300780c */ /* 0x000fe40003f04270 */
[----:B0-----:R-:W-:Y:S01]  /*3bc0*/  FSEL R79, R46, -INF , P2 ;  /* 0xff8000002e4f7808 */ /* 0x001fe20001000000 */
[----:B------:R-:W0:Y:S01]  /*3bd0*/  MUFU.TANH R51, R51 ;  /* 0x0000003300337308 */ /* 0x000e220000002400 */
[----:B------:R-:W-:Y:S01]  /*3be0*/  FMNMX.FTZ R4, R71, R4, !PT ;  /* 0x0000000447047209 */ /* 0x000fe20007810000 */
[----:B------:R-:W-:Y:S01]  /*3bf0*/  FMUL.FTZ R46, R0, R29 ;  /* 0x0000001d002e7220 */ /* 0x000fe20000410000 */
[----:B------:R-:W-:Y:S02]  /*3c00*/  ISETP.GT.AND P2, PT, R3, 0x70, PT ;  /* 0x000000700300780c */ /* 0x000fe40003f44270 */
[----:B--2---:R-:W-:-:S02]  /*3c10*/  FSEL R65, R47, -INF , P0 ;  /* 0xff8000002f417808 */ /* 0x004fc40000000000 */
[----:B------:R-:W-:Y:S01]  /*3c20*/  FMNMX.FTZ R4, R79, R4, !PT ;  /* 0x000000044f047209 */ /* 0x000fe20007810000 */
[----:B------:R-:W2:Y:S01]  /*3c30*/  MUFU.TANH R54, R54 ;  /* 0x0000003600367308 */ /* 0x000ea20000002400 */
[----:B------:R-:W-:Y:S02]  /*3c40*/  ISETP.GT.AND P0, PT, R3, 0x71, PT ;  /* 0x000000710300780c */ /* 0x000fe40003f04270 */
[----:B-1----:R-:W-:Y:S01]  /*3c50*/  FSEL R67, R50, -INF , P2 ;  /* 0xff80000032437808 */ /* 0x002fe20001000000 */
[----:B------:R-:W-:Y:S01]  /*3c60*/  FMUL.FTZ R50, R0, R33 ;  /* 0x0000002100327220 */ /* 0x000fe20000410000 */
[----:B------:R-:W-:Y:S02]  /*3c70*/  FMNMX.FTZ R4, R65, R4, !PT ;  /* 0x0000000441047209 */ /* 0x000fe40007810000 */
[----:B------:R-:W-:Y:S01]  /*3c80*/  ISETP.GT.AND P2, PT, R3, 0x78, PT ;  /* 0x000000780300780c */ /* 0x000fe20003f44270 */
[----:B------:R2:W1:Y:S01]  /*3c90*/  MUFU.TANH R6, R55 ;  /* 0x0000003700067308 */ /* 0x0004620000002400 */
[----:B0-----:R-:W-:-:S02]  /*3ca0*/  FSEL R63, R51, -INF , P0 ;  /* 0xff800000333f7808 */ /* 0x001fc40000000000 */
[----:B------:R-:W-:Y:S02]  /*3cb0*/  FMNMX.FTZ R4, R67, R4, !PT ;  /* 0x0000000443047209 */ /* 0x000fe40007810000 */
[----:B------:R-:W-:Y:S02]  /*3cc0*/  ISETP.GT.AND P0, PT, R3, 0x79, PT ;  /* 0x000000790300780c */ /* 0x000fe40003f04270 */
[----:B------:R-:W-:Y:S01]  /*3cd0*/  FMNMX.FTZ R4, R63, R4, !PT ;  /* 0x000000043f047209 */ /* 0x000fe20007810000 */
[----:B------:R-:W0:Y:S01]  /*3ce0*/  MUFU.TANH R26, R26 ;  /* 0x0000001a001a7308 */ /* 0x000e220000002400 */
[----:B--2---:R-:W-:Y:S01]  /*3cf0*/  FSEL R55, R54, -INF , P2 ;  /* 0xff80000036377808 */ /* 0x004fe20001000000 */
[C---:B------:R-:W-:Y:S01]  /*3d00*/  FMUL.FTZ R54, R0.reuse, R44 ;  /* 0x0000002c00367220 */ /* 0x040fe20000410000 */
[----:B------:R-:W-:Y:S01]  /*3d10*/  ISETP.GT.AND P2, PT, R3, 0x80, PT ;  /* 0x000000800300780c */ /* 0x000fe20003f44270 */
[----:B------:R-:W-:Y:S01]  /*3d20*/  FMUL.FTZ R44, R0, R25 ;  /* 0x00000019002c7220 */ /* 0x000fe20000410000 */
        /* <DEDUP_REMOVED lines=8> */
[----:B------:R-:W-:Y:S01]  /*3db0*/  FMNMX.FTZ R6, R51, R4, !PT ;  /* 0x0000000433067209 */ /* 0x000fe20007810000 */
[----:B------:R-:W-:Y:S02]  /*3dc0*/  FMUL.FTZ R4, R0, R39 ;  /* 0x0000002700047220 */ /* 0x000fe40000410000 */
[----:B------:R-:W0:Y:S01]  /*3dd0*/  MUFU.TANH R31, R31 ;  /* 0x0000001f001f7308 */ /* 0x000e220000002400 */
[----:B--2---:R-:W-:Y:S02]  /*3de0*/  FSEL R43, R27, -INF , P0 ;  /* 0xff8000001b2b7808 */ /* 0x004fe40000000000 */
[----:B------:R-:W-:-:S02]  /*3df0*/  ISETP.GT.AND P0, PT, R3, 0x89, PT ;  /* 0x000000890300780c */ /* 0x000fc40003f04270 */
[----:B------:R-:W-:-:S03]  /*3e00*/  FMNMX.FTZ R6, R43, R6, !PT ;  /* 0x000000062b067209 */ /* 0x000fc60007810000 */
[----:B------:R-:W2:Y:S01]  /*3e10*/  MUFU.TANH R34, R34 ;  /* 0x0000002200227308 */ /* 0x000ea20000002400 */
[----:B-1----:R-:W-:Y:S02]  /*3e20*/  FSEL R41, R30, -INF , P2 ;  /* 0xff8000001e297808 */ /* 0x002fe40001000000 */
[----:B------:R-:W-:Y:S02]  /*3e30*/  ISETP.GT.AND P2, PT, R3, 0x90, PT ;  /* 0x000000900300780c */ /* 0x000fe40003f44270 */
[----:B------:R-:W-:-:S03]  /*3e40*/  FMNMX.FTZ R6, R41, R6, !PT ;  /* 0x0000000629067209 */ /* 0x000fc60007810000 */
[----:B------:R2:W1:Y:S01]  /*3e50*/  MUFU.TANH R42, R35 ;  /* 0x00000023002a7308 */ /* 0x0004620000002400 */
[----:B0-----:R-:W-:Y:S02]  /*3e60*/  FSEL R39, R31, -INF , P0 ;  /* 0xff8000001f277808 */ /* 0x001fe40000000000 */
[----:B------:R-:W-:Y:S02]  /*3e70*/  ISETP.GT.AND P0, PT, R3, 0x91, PT ;  /* 0x000000910300780c */ /* 0x000fe40003f04270 */
[----:B------:R-:W-:-:S03]  /*3e80*/  FMNMX.FTZ R6, R39, R6, !PT ;  /* 0x0000000627067209 */ /* 0x000fc60007810000 */
[----:B------:R-:W0:Y:S01]  /*3e90*/  MUFU.TANH R38, R38 ;  /* 0x0000002600267308 */ /* 0x000e220000002400 */
[----:B--2---:R-:W-:Y:S01]  /*3ea0*/  FSEL R35, R34, -INF , P2 ;  /* 0xff80000022237808 */ /* 0x004fe20001000000 */
[C---:B------:R-:W-:Y:S01]  /*3eb0*/  FMUL.FTZ R34, R0.reuse, R49 ;  /* 0x0000003100227220 */ /* 0x040fe20000410000 */
[----:B------:R-:W-:Y:S01]  /*3ec0*/  ISETP.GT.AND P2, PT, R3, 0x98, PT ;  /* 0x000000980300780c */ /* 0x000fe20003f44270 */
[----:B------:R-:W-:Y:S01]  /*3ed0*/  FMUL.FTZ R49, R0, R32 ;  /* 0x0000002000317220 */ /* 0x000fe20000410000 */
[----:B------:R-:W-:-:S03]  /*3ee0*/  FMNMX.FTZ R6, R35, R6, !PT ;  /* 0x0000000623067209 */ /* 0x000fc60007810000 */
[----:B------:R-:W2:Y:S01]  /*3ef0*/  MUFU.TANH R4, R4 ;  /* 0x0000000400047308 */ /* 0x000ea20000002400 */
[----:B-1----:R-:W-:Y:S01]  /*3f00*/  FSEL R31, R42, -INF , P0 ;  /* 0xff8000002a1f7808 */ /* 0x002fe20000000000 */
[C---:B------:R-:W-:Y:S01]  /*3f10*/  FMUL.FTZ R42, R0.reuse, R52 ;  /* 0x00000034002a7220 */ /* 0x040fe20000410000 */
[----:B------:R-:W-:Y:S01]  /*3f20*/  ISETP.GT.AND P0, PT, R3, 0x99, PT ;  /* 0x000000990300780c */ /* 0x000fe20003f04270 */
[C---:B------:R-:W-:Y:S01]  /*3f30*/  FMUL.FTZ R52, R0.reuse, R36 ;  /* 0x0000002400347220 */ /* 0x040fe20000410000 */
[----:B------:R-:W-:Y:S01]  /*3f40*/  FMNMX.FTZ R6, R31, R6, !PT ;  /* 0x000000061f067209 */ /* 0x000fe20007810000 */
[----:B------:R-:W-:Y:S02]  /*3f50*/  FMUL.FTZ R36, R0, R37 ;  /* 0x0000002500247220 */ /* 0x000fe40000410000 */
[----:B------:R-:W-:Y:S01]  /*3f60*/  MUFU.TANH R7, R7 ;  /* 0x0000000700077308 */ /* 0x000fe20000002400 */
[----:B0-----:R-:W-:Y:S01]  /*3f70*/  FSEL R27, R38, -INF , P2 ;  /* 0xff800000261b7808 */ /* 0x001fe20001000000 */
[----:B------:R-:W-:Y:S01]  /*3f80*/  FMUL.FTZ R38, R0, R53 ;  /* 0x0000003500267220 */ /* 0x000fe20000410000 */
[----:B------:R-:W-:-:S02]  /*3f90*/  ISETP.GT.AND P2, PT, R115, 0x1, PT ;  /* 0x000000017300780c */ /* 0x000fc40003f44270 */
[----:B------:R-:W-:-:S03]  /*3fa0*/  FMNMX.FTZ R6, R27, R6, !PT ;  /* 0x000000061b067209 */ /* 0x000fc60007810000 */
[----:B------:R-:W0:Y:S01]  /*3fb0*/  MUFU.TANH R8, R8 ;  /* 0x0000000800087308 */ /* 0x000e220000002400 */
[----:B--2---:R-:W-:-:S04]  /*3fc0*/  FSEL R3, R4, -INF , P0 ;  /* 0xff80000004037808 */ /* 0x004fc80000000000 */
[----:B------:R-:W-:-:S03]  /*3fd0*/  FMNMX.FTZ R6, R3, R6, !PT ;  /* 0x0000000603067209 */ /* 0x000fc60007810000 */
[----:B------:R-:W1:Y:S02]  /*3fe0*/  MUFU.TANH R10, R10 ;  /* 0x0000000a000a7308 */ /* 0x000e640000002400 */
[----:B------:R-:W2:Y:S06]  /*3ff0*/  SHFL.BFLY PT, R89, R6, 0x2, 0x1f ;  /* 0x0c401f0006597f89 */ /* 0x000eac00000e0000 */
[----:B------:R-:W-:Y:S01]  /*4000*/  MUFU.TANH R9, R9 ;  /* 0x0000000900097308 */ /* 0x000fe20000002400 */
[----:B0-----:R-:W-:Y:S02]  /*4010*/  FSEL R33, R8, -INF , P2 ;  /* 0xff80000008217808 */ /* 0x001fe40001000000 */
[----:B------:R-:W-:-:S05]  /*4020*/  ISETP.GT.AND P2, PT, R115, 0x10, PT ;  /* 0x000000107300780c */ /* 0x000fca0003f44270 */
[----:B------:R-:W0:Y:S01]  /*4030*/  MUFU.TANH R11, R11 ;  /* 0x0000000b000b7308 */ /* 0x000e220000002400 */
[----:B-1----:R-:W-:-:S07]  /*4040*/  FSEL R30, R10, -INF , P3 ;  /* 0xff8000000a1e7808 */ /* 0x002fce0001800000 */
[----:B------:R-:W-:Y:S01]  /*4050*/  MUFU.TANH R12, R12 ;  /* 0x0000000c000c7308 */ /* 0x000fe20000002400 */
[----:B--2---:R-:W-:-:S05]  /*4060*/  FMNMX.FTZ R4, R6, R89, !PT ;  /* 0x0000005906047209 */ /* 0x004fca0007810000 */
[----:B------:R-:W1:Y:S02]  /*4070*/  SHFL.BFLY PT, R89, R4, 0x1, 0x1f ;  /* 0x0c201f0004597f89 */ /* 0x000e6400000e0000 */
[----:B------:R-:W2:Y:S01]  /*4080*/  MUFU.TANH R13, R13 ;  /* 0x0000000d000d7308 */ /* 0x000ea20000002400 */
[----:B0-----:R-:W-:Y:S02]  /*4090*/  FSEL R32, R11, -INF , P2 ;  /* 0xff8000000b207808 */ /* 0x001fe40001000000 */
[----:B------:R-:W-:-:S05]  /*40a0*/  ISETP.GT.AND P2, PT, R115, 0x18, PT ;  /* 0x000000187300780c */ /* 0x000fca0003f44270 */
[----:B------:R-:W0:Y:S08]  /*40b0*/  MUFU.TANH R14, R14 ;  /* 0x0000000e000e7308 */ /* 0x000e300000002400 */
[----:B------:R-:W3:Y:S01]  /*40c0*/  MUFU.TANH R15, R15 ;  /* 0x0000000f000f7308 */ /* 0x000ee20000002400 */
[----:B--2---:R-:W-:Y:S02]  /*40d0*/  FSEL R13, R13, -INF , P2 ;  /* 0xff8000000d0d7808 */ /* 0x004fe40001000000 */
[----:B------:R-:W-:-:S02]  /*40e0*/  ISETP.GT.AND P2, PT, R115, 0x20, PT ;  /* 0x000000207300780c */ /* 0x000fc40003f44270 */
[----:B-1----:R-:W-:Y:S01]  /*40f0*/  FMNMX.FTZ R89, R4, R89, !PT ;  /* 0x0000005904597209 */ /* 0x002fe20007810000 */
[----:B------:R-:W-:Y:S02]  /*4100*/  IMAD.U32 R4, RZ, RZ, UR59 ;  /* 0x0000003bff047e24 */ /* 0x000fe4000f8e00ff */
[----:B------:R-:W1:Y:S01]  /*4110*/  MUFU.TANH R20, R20 ;  /* 0x0000001400147308 */ /* 0x000e620000002400 */
[C---:B------:R-:W-:Y:S01]  /*4120*/  FSETP.NEU.FTZ.AND P0, PT, R89.reuse, -INF , PT ;  /* 0xff8000005900780b */ /* 0x040fe20003f1d000 */
[----:B------:R-:W-:-:S05]  /*4130*/  FFMA.FTZ R4, R89, R4, -8 ;  /* 0xc100000059047423 */ /* 0x000fca0000010004 */
[----:B------:R-:W-:Y:S01]  /*4140*/  FSEL R4, R4, RZ, P0 ;  /* 0x000000ff04047208 */ /* 0x000fe20000000000 */
[----:B------:R-:W2:Y:S01]  /*4150*/  MUFU.TANH R21, R21 ;  /* 0x0000001500157308 */ /* 0x000ea20000002400 */
[----:B------:R-:W-:-:S03]  /*4160*/  ISETP.GT.AND P0, PT, R115, RZ, PT ;  /* 0x000000ff7300720c */ /* 0x000fc60003f04270 */
[--C-:B------:R-:W-:Y:S01]  /*4170*/  FFMA.FTZ R93, R93, UR59, -R4.reuse ;  /* 0x0000003b5d5d7c23 */ /* 0x100fe20008010804 */
[----:B------:R-:W-:Y:S01]  /*4180*/  FSEL R28, R7, -INF , P0 ;  /* 0xff800000071c7808 */ /* 0x000fe20000000000 */
[--C-:B------:R-:W-:Y:S01]  /*4190*/  FFMA.FTZ R100, R39, UR59, -R4.reuse ;  /* 0x0000003b27647c23 */ /* 0x100fe20008010804 */
[----:B------:R-:W-:Y:S01]  /*41a0*/  ISETP.GT.AND P0, PT, R115, 0x9, PT ;  /* 0x000000097300780c */ /* 0x000fe20003f04270 */
[----:B------:R-:W4:Y:S01]  /*41b0*/  MUFU.TANH R72, R72 ;  /* 0x0000004800487308 */ /* 0x000f220000002400 */
[----:B------:R-:W-:Y:S01]  /*41c0*/  FMNMX.FTZ R37, R28, R33, !PT ;  /* 0x000000211c257209 */ /* 0x000fe20007810000 */
[----:B------:R-:W-:Y:S01]  /*41d0*/  IMAD.U32 R39, RZ, RZ, UR59 ;  /* 0x0000003bff277e24 */ /* 0x000fe2000f8e00ff */
[----:B------:R-:W-:Y:S01]  /*41e0*/  FSEL R29, R9, -INF , P0 ;  /* 0xff800000091d7808 */ /* 0x000fe20000000000 */
[--C-:B------:R-:W-:Y:S01]  /*41f0*/  FFMA.FTZ R5, R5, UR59, -R4.reuse ;  /* 0x0000003b05057c23 */ /* 0x100fe20008010804 */
[----:B------:R-:W-:Y:S01]  /*4200*/  FMNMX.FTZ R10, R30, R37, !PT ;  /* 0x000000251e0a7209 */ /* 0x000fe20007810000 */
[--C-:B------:R-:W-:Y:S01]  /*4210*/  FFMA.FTZ R6, R129, UR59, -R4.reuse ;  /* 0x0000003b81067c23 */ /* 0x100fe20008010804 */
[----:B------:R-:W-:Y:S01]  /*4220*/  ISETP.GT.AND P0, PT, R115, 0x11, PT ;  /* 0x000000117300780c */ /* 0x000fe20003f04270 */
[----:B------:R-:W5:Y:S01]  /*4230*/  MUFU.TANH R73, R73 ;  /* 0x0000004900497308 */ /* 0x000f620000002400 */
[----:B------:R-:W-:Y:S01]  /*4240*/  FMNMX.FTZ R9, R29, R10, !PT ;  /* 0x0000000a1d097209 */ /* 0x000fe20007810000 */
[--C-:B------:R-:W-:Y:S01]  /*4250*/  FFMA.FTZ R102, R31, UR59, -R4.reuse ;  /* 0x0000003b1f667c23 */ /* 0x100fe20008010804 */
        /* <DEDUP_REMOVED lines=8> */
[----:B0-----:R-:W-:Y:S01]  /*42e0*/  FSEL R14, R14, -INF , P0 ;  /* 0xff8000000e0e7808 */ /* 0x001fe20000000000 */
[--C-:B------:R-:W-:Y:S01]  /*42f0*/  FFMA.FTZ R7, R121, UR59, -R4.reuse ;  /* 0x0000003b79077c23 */ /* 0x100fe20008010804 */
[----:B------:R-:W-:Y:S01]  /*4300*/  FMNMX.FTZ R53, R13, R10, !PT ;  /* 0x0000000a0d357209 */ /* 0x000fe20007810000 */
[--C-:B------:R-:W-:Y:S01]  /*4310*/  FFMA.FTZ R8, R119, UR59, -R4.reuse ;  /* 0x0000003b77087c23 */ /* 0x100fe20008010804 */
[----:B------:R-:W-:Y:S01]  /*4320*/  ISETP.GT.AND P0, PT, R115, 0x21, PT ;  /* 0x000000217300780c */ /* 0x000fe20003f04270 */
[----:B------:R-:W0:Y:S01]  /*4330*/  MUFU.TANH R76, R76 ;  /* 0x0000004c004c7308 */ /* 0x000e220000002400 */
[----:B---3--:R-:W-:Y:S01]  /*4340*/  FSEL R37, R15, -INF , P2 ;  /* 0xff8000000f257808 */ /* 0x008fe20001000000 */
[--C-:B------:R-:W-:Y:S01]  /*4350*/  FFMA.FTZ R11, R117, UR59, -R4.reuse ;  /* 0x0000003b750b7c23 */ /* 0x100fe20008010804 */
[----:B------:R-:W-:Y:S01]  /*4360*/  FMNMX.FTZ R10, R14, R53, !PT ;  /* 0x000000350e0a7209 */ /* 0x000fe20007810000 */
[--C-:B------:R-:W-:Y:S01]  /*4370*/  FFMA.FTZ R9, R113, UR59, -R4.reuse ;  /* 0x0000003b71097c23 */ /* 0x100fe20008010804 */
[----:B------:R-:W-:Y:S01]  /*4380*/  ISETP.GT.AND P2, PT, R115, 0x28, PT ;  /* 0x000000287300780c */ /* 0x000fe20003f44270 */
[--C-:B------:R-:W-:Y:S01]  /*4390*/  FFMA.FTZ R111, R111, UR59, -R4.reuse ;  /* 0x0000003b6f6f7c23 */ /* 0x100fe20008010804 */
[----:B-1----:R-:W-:Y:S01]  /*43a0*/  FSEL R20, R20, -INF , P0 ;  /* 0xff80000014147808 */ /* 0x002fe20000000000 */
[----:B------:R-:W1:Y:S01]  /*43b0*/  MUFU.TANH R75, R75 ;  /* 0x0000004b004b7308 */ /* 0x000e620000002400 */
[----:B------:R-:W-:Y:S01]  /*43c0*/  FMNMX.FTZ R15, R37, R10, !PT ;  /* 0x0000000a250f7209 */ /* 0x000fe20007810000 */
[--C-:B------:R-:W-:Y:S01]  /*43d0*/  FFMA.FTZ R96, R47, UR59, -R4.reuse ;  /* 0x0000003b2f607c23 */ /* 0x100fe20008010804 */
[----:B------:R-:W-:Y:S01]  /*43e0*/  ISETP.GT.AND P0, PT, R115, 0x29, PT ;  /* 0x000000297300780c */ /* 0x000fe20003f04270 */
[--C-:B------:R-:W-:Y:S01]  /*43f0*/  FFMA.FTZ R107, R107, UR59, -R4.reuse ;  /* 0x0000003b6b6b7c23 */ /* 0x100fe20008010804 */
[----:B--2---:R-:W-:Y:S01]  /*4400*/  FSEL R53, R21, -INF , P2 ;  /* 0xff80000015357808 */ /* 0x004fe20001000000 */
[--C-:B------:R-:W-:Y:S01]  /*4410*/  FFMA.FTZ R105, R105, UR59, -R4.reuse ;  /* 0x0000003b69697c23 */ /* 0x100fe20008010804 */
[----:B------:R-:W-:Y:S01]  /*4420*/  FMNMX.FTZ R66, R20, R15, !PT ;  /* 0x0000000f14427209 */ /* 0x000fe20007810000 */
[----:B------:R-:W2:Y:S01]  /*4430*/  MUFU.TANH R77, R77 ;  /* 0x0000004d004d7308 */ /* 0x000ea20000002400 */
[----:B------:R-:W-:Y:S01]  /*4440*/  ISETP.GT.AND P2, PT, R115, 0x30, PT ;  /* 0x000000307300780c */ /* 0x000fe20003f44270 */
[--C-:B------:R-:W-:Y:S01]  /*4450*/  FFMA.FTZ R15, R109, UR59, -R4.reuse ;  /* 0x0000003b6d0f7c23 */ /* 0x100fe20008010804 */
[----:B----4-:R-:W-:Y:S01]  /*4460*/  FSEL R72, R72, -INF , P0 ;  /* 0xff80000048487808 */ /* 0x010fe20000000000 */
[--C-:B------:R-:W-:Y:S01]  /*4470*/  FFMA.FTZ R97, R97, UR59, -R4.reuse ;  /* 0x0000003b61617c23 */ /* 0x100fe20008010804 */
[----:B------:R-:W-:Y:S01]  /*4480*/  FMNMX.FTZ R21, R53, R66, !PT ;  /* 0x0000004235157209 */ /* 0x000fe20007810000 */
[--C-:B------:R-:W-:Y:S01]  /*4490*/  FFMA.FTZ R91, R91, UR59, -R4.reuse ;  /* 0x0000003b5b5b7c23 */ /* 0x100fe20008010804 */
[----:B------:R-:W-:Y:S01]  /*44a0*/  ISETP.GT.AND P0, PT, R115, 0x31, PT ;  /* 0x000000317300780c */ /* 0x000fe20003f04270 */
[----:B------:R-:W3:Y:S01]  /*44b0*/  MUFU.TANH R56, R56 ;  /* 0x0000003800387308 */ /* 0x000ee20000002400 */
[----:B-----5:R-:W-:Y:S01]  /*44c0*/  FSEL R73, R73, -INF , P2 ;  /* 0xff80000049497808 */ /* 0x020fe20001000000 */
[--C-:B------:R-:W-:Y:S01]  /*44d0*/  FFMA.FTZ R65, R65, UR59, -R4.reuse ;  /* 0x0000003b41417c23 */ /* 0x100fe20008010804 */
[----:B------:R-:W-:Y:S01]  /*44e0*/  FMNMX.FTZ R66, R72, R21, !PT ;  /* 0x0000001548427209 */ /* 0x000fe20007810000 */
[--C-:B------:R-:W-:Y:S01]  /*44f0*/  FFMA.FTZ R63, R63, UR59, -R4.reuse ;  /* 0x0000003b3f3f7c23 */ /* 0x100fe20008010804 */
[----:B------:R-:W-:Y:S01]  /*4500*/  ISETP.GT.AND P2, PT, R115, 0x38, PT ;  /* 0x000000387300780c */ /* 0x000fe20003f44270 */
[--C-:B------:R-:W-:Y:S01]  /*4510*/  FFMA.FTZ R55, R55, UR59, -R4.reuse ;  /* 0x0000003b37377c23 */ /* 0x100fe20008010804 */
[----:B------:R-:W-:Y:S01]  /*4520*/  FSEL R74, R74, -INF , P0 ;  /* 0xff8000004a4a7808 */ /* 0x000fe20000000000 */
[----:B------:R-:W4:Y:S01]  /*4530*/  MUFU.TANH R57, R57 ;  /* 0x0000003900397308 */ /* 0x000f220000002400 */
[----:B------:R-:W-:Y:S01]  /*4540*/  FMNMX.FTZ R21, R73, R66, !PT ;  /* 0x0000004249157209 */ /* 0x000fe20007810000 */
[--C-:B------:R-:W-:Y:S01]  /*4550*/  FFMA.FTZ R47, R51, UR59, -R4.reuse ;  /* 0x0000003b332f7c23 */ /* 0x100fe20008010804 */
[----:B------:R-:W-:Y:S01]  /*4560*/  ISETP.GT.AND P0, PT, R115, 0x39, PT ;  /* 0x000000397300780c */ /* 0x000fe20003f04270 */
[--C-:B------:R-:W-:Y:S01]  /*4570*/  FFMA.FTZ R98, R43, UR59, -R4.reuse ;  /* 0x0000003b2b627c23 */ /* 0x100fe20008010804 */
[----:B0-----:R-:W-:Y:S01]  /*4580*/  FSEL R76, R76, -INF , P2 ;  /* 0xff8000004c4c7808 */ /* 0x001fe20001000000 */
[--C-:B------:R-:W-:Y:S01]  /*4590*/  FFMA.FTZ R41, R41, UR59, -R4.reuse ;  /* 0x0000003b29297c23 */ /* 0x100fe20008010804 */
[----:B------:R-:W-:Y:S01]  /*45a0*/  FMNMX.FTZ R21, R74, R21, !PT ;  /* 0x000000154a157209 */ /* 0x000fe20007810000 */
[----:B------:R-:W0:Y:S01]  /*45b0*/  MUFU.TANH R58, R58 ;  /* 0x0000003a003a7308 */ /* 0x000e220000002400 */
[----:B------:R-:W-:Y:S01]  /*45c0*/  ISETP.GT.AND P2, PT, R115, 0x40, PT ;  /* 0x000000407300780c */ /* 0x000fe20003f44270 */
[--C-:B------:R-:W-:Y:S01]  /*45d0*/  FFMA.FTZ R35, R35, UR59, -R4.reuse ;  /* 0x0000003b23237c23 */ /* 0x100fe20008010804 */
[----:B-1----:R-:W-:Y:S01]  /*45e0*/  FSEL R75, R75, -INF , P0 ;  /* 0xff8000004b4b7808 */ /* 0x002fe20000000000 */
[--C-:B------:R-:W-:Y:S01]  /*45f0*/  FFMA.FTZ R27, R27, UR59, -R4.reuse ;  /* 0x0000003b1b1b7c23 */ /* 0x100fe20008010804 */
[----:B------:R-:W-:Y:S01]  /*4600*/  FMNMX.FTZ R68, R76, R21, !PT ;  /* 0x000000154c447209 */ /* 0x000fe20007810000 */
[----:B------:R-:W-:Y:S01]  /*4610*/  FFMA.FTZ R3, R3, UR59, -R4 ;  /* 0x0000003b03037c23 */ /* 0x000fe20008010804 */
[----:B------:R-:W-:Y:S01]  /*4620*/  ISETP.GT.AND P0, PT, R115, 0x41, PT ;  /* 0x000000417300780c */ /* 0x000fe20003f04270 */
[----:B------:R-:W1:Y:S01]  /*4630*/  MUFU.TANH R59, R59 ;  /* 0x0000003b003b7308 */ /* 0x000e620000002400 */
[----:B--2---:R-:W-:-:S02]  /*4640*/  FSEL R77, R77, -INF , P2 ;  /* 0xff8000004d4d7808 */ /* 0x004fc40001000000 */
[----:B------:R-:W-:Y:S02]  /*4650*/  FMNMX.FTZ R80, R75, R68, !PT ;  /* 0x000000444b507209 */ /* 0x000fe40007810000 */
[----:B---3--:R-:W-:Y:S01]  /*4660*/  FSEL R68, R56, -INF , P0 ;  /* 0xff80000038447808 */ /* 0x008fe20000000000 */
[--C-:B------:R-:W-:Y:S01]  /*4670*/  FFMA.FTZ R56, R103, UR59, -R4.reuse ;  /* 0x0000003b67387c23 */ /* 0x100fe20008010804 */
[----:B------:R-:W-:Y:S01]  /*4680*/  ISETP.GT.AND P2, PT, R115, 0x48, PT ;  /* 0x000000487300780c */ /* 0x000fe20003f44270 */
[----:B------:R-:W2:Y:S01]  /*4690*/  MUFU.TANH R60, R60 ;  /* 0x0000003c003c7308 */ /* 0x000ea20000002400 */
[----:B------:R-:W-:Y:S02]  /*46a0*/  FMNMX.FTZ R103, R77, R80, !PT ;  /* 0x000000504d677209 */ /* 0x000fe40007810000 */
[----:B------:R-:W-:Y:S02]  /*46b0*/  ISETP.GT.AND P0, PT, R115, 0x49, PT ;  /* 0x000000497300780c */ /* 0x000fe40003f04270 */
[----:B----4-:R-:W-:Y:S01]  /*46c0*/  FSEL R80, R57, -INF , P2 ;  /* 0xff80000039507808 */ /* 0x010fe20001000000 */
[----:B------:R-:W-:Y:S01]  /*46d0*/  FFMA.FTZ R57, R101, UR59, -R4 ;  /* 0x0000003b65397c23 */ /* 0x000fe20008010804 */
[----:B------:R-:W-:Y:S01]  /*46e0*/  FMNMX.FTZ R103, R68, R103, !PT ;  /* 0x0000006744677209 */ /* 0x000fe20007810000 */
[----:B------:R-:W3:Y:S01]  /*46f0*/  MUFU.TANH R62, R62 ;  /* 0x0000003e003e7308 */ /* 0x000ee20000002400 */
[----:B------:R-:W-:-:S02]  /*4700*/  ISETP.GT.AND P2, PT, R115, 0x50, PT ;  /* 0x000000507300780c */ /* 0x000fc40003f44270 */
[----:B0-----:R-:W-:Y:S02]  /*4710*/  FSEL R58, R58, -INF , P0 ;  /* 0xff8000003a3a7808 */ /* 0x001fe40000000000 */
[----:B------:R-:W-:Y:S02]  /*4720*/  FMNMX.FTZ R103, R80, R103, !PT ;  /* 0x0000006750677209 */ /* 0x000fe40007810000 */
[----:B------:R-:W-:Y:S01]  /*4730*/  ISETP.GT.AND P0, PT, R115, 0x51, PT ;  /* 0x000000517300780c */ /* 0x000fe20003f04270 */
[----:B------:R-:W0:Y:S01]  /*4740*/  MUFU.TANH R61, R61 ;  /* 0x0000003d003d7308 */ /* 0x000e220000002400 */
[----:B-1----:R-:W-:Y:S02]  /*4750*/  FSEL R59, R59, -INF , P2 ;  /* 0xff8000003b3b7808 */ /* 0x002fe40001000000 */
[----:B------:R-:W-:Y:S02]  /*4760*/  FMNMX.FTZ R84, R58, R103, !PT ;  /* 0x000000673a547209 */ /* 0x000fe40007810000 */
[----:B--2---:R-:W-:Y:S01]  /*4770*/  FSEL R82, R60, -INF , P0 ;  /* 0xff8000003c527808 */ /* 0x004fe20000000000 */
[----:B------:R-:W-:Y:S01]  /*4780*/  FFMA.FTZ R60, R99, UR59, -R4 ;  /* 0x0000003b633c7c23 */ /* 0x000fe20008010804 */
[----:B------:R-:W-:Y:S01]  /*4790*/  ISETP.GT.AND P2, PT, R115, 0x58, PT ;  /* 0x000000587300780c */ /* 0x000fe20003f44270 */
[----:B------:R-:W1:Y:S01]  /*47a0*/  MUFU.TANH R40, R40 ;  /* 0x0000002800287308 */ /* 0x000e620000002400 */
[----:B------:R-:W-:-:S02]  /*47b0*/  FMNMX.FTZ R99, R59, R84, !PT ;  /* 0x000000543b637209 */ /* 0x000fc40007810000 */
[C---:B------:R-:W-:Y:S02]  /*47c0*/  ISETP.GT.AND P0, PT, R115.reuse, 0x59, PT ;  /* 0x000000597300780c */ /* 0x040fe40003f04270 */
[----:B---3--:R-:W-:Y:S02]  /*47d0*/  FSEL R62, R62, -INF , P2 ;  /* 0xff8000003e3e7808 */ /* 0x008fe40001000000 */
[----:B------:R-:W-:Y:S01]  /*47e0*/  FMNMX.FTZ R99, R82, R99, !PT ;  /* 0x0000006352637209 */ /* 0x000fe20007810000 */
[----:B------:R-:W2:Y:S01]  /*47f0*/  MUFU.TANH R64, R64 ;  /* 0x0000004000407308 */ /* 0x000ea20000002400 */
[----:B------:R-:W-:Y:S02]  /*4800*/  ISETP.GT.AND P2, PT, R115, 0x60, PT ;  /* 0x000000607300780c */ /* 0x000fe40003f44270 */
[----:B0-----:R-:W-:Y:S01]  /*4810*/  FSEL R84, R61, -INF , P0 ;  /* 0xff8000003d547808 */ /* 0x001fe20000000000 */
[----:B------:R-:W-:-:S01]  /*4820*/  FFMA.FTZ R61, R95, UR59, -R4 ;  /* 0x0000003b5f3d7c23 */ /* 0x000fc20008010804 */
[----:B------:R-:W-:-:S02]  /*4830*/  FMNMX.FTZ R99, R62, R99, !PT ;  /* 0x000000633e637209 */ /* 0x000fc40007810000 */
[C---:B------:R-:W-:Y:S01]  /*4840*/  ISETP.GT.AND P0, PT, R115.reuse, 0x61, PT ;  /* 0x000000617300780c */ /* 0x040fe20003f04270 */
[----:B------:R-:W0:Y:S01]  /*4850*/  MUFU.TANH R54, R54 ;  /* 0x0000003600367308 */ /* 0x000e220000002400 */
[----:B-1----:R-:W-:Y:S02]  /*4860*/  FSEL R86, R40, -INF , P2 ;  /* 0xff80000028567808 */ /* 0x002fe40001000000 */
[----:B------:R-:W-:Y:S02]  /*4870*/  FMNMX.FTZ R99, R84, R99, !PT ;  /* 0x0000006354637209 */ /* 0x000fe40007810000 */
[----:B------:R-:W-:Y:S02]  /*4880*/  ISETP.GT.AND P2, PT, R115, 0x68, PT ;  /* 0x000000687300780c */ /* 0x000fe40003f44270 */
[----:B------:R-:W-:Y:S01]  /*4890*/  FMNMX.FTZ R99, R86, R99, !PT ;  /* 0x0000006356637209 */ /* 0x000fe20007810000 */
[----:B------:R-:W1:Y:S01]  /*48a0*/  MUFU.TANH R70, R70 ;  /* 0x0000004600467308 */ /* 0x000e620000002400 */
[----:B--2---:R-:W-:-:S02]  /*48b0*/  FSEL R64, R64, -INF , P0 ;  /* 0xff80000040407808 */ /* 0x004fc40000000000 */
[----:B------:R-:W-:Y:S02]  /*48c0*/  ISETP.GT.AND P0, PT, R115, 0x69, PT ;  /* 0x000000697300780c */ /* 0x000fe40003f04270 */
[----:B------:R-:W-:-:S03]  /*48d0*/  FMNMX.FTZ R99, R64, R99, !PT ;  /* 0x0000006340637209 */ /* 0x000fc60007810000 */
[----:B------:R-:W2:Y:S01]  /*48e0*/  MUFU.TANH R78, R78 ;  /* 0x0000004e004e7308 */ /* 0x000ea20000002400 */
        /* <DEDUP_REMOVED lines=8> */
[----:B--2---:R-:W-:Y:S02]  /*4970*/  FSEL R90, R78, -INF , P2 ;  /* 0xff8000004e5a7808 */ /* 0x004fe40001000000 */
        /* <DEDUP_REMOVED lines=11> */
[----:B--2---:R-:W-:Y:S01]  /*4a30*/  FSEL R92, R38, -INF , P0 ;  /* 0xff800000265c7808 */ /* 0x004fe20000000000 */
[----:B------:R-:W-:Y:S01]  /*4a40*/  FFMA.FTZ R38, R87, UR59, -R4 ;  /* 0x0000003b57267c23 */ /* 0x000fe20008010804 */
[----:B------:R-:W-:Y:S02]  /*4a50*/  ISETP.GT.AND P0, PT, R115, 0x81, PT ;  /* 0x000000817300780c */ /* 0x000fe40003f04270 */
[----:B------:R-:W-:-:S03]  /*4a60*/  FMNMX.FTZ R88, R92, R99, !PT ;  /* 0x000000635c587209 */ /* 0x000fc60007810000 */
[----:B------:R-:W2:Y:S01]  /*4a70*/  MUFU.TANH R48, R48 ;  /* 0x0000003000307308 */ /* 0x000ea20000002400 */
[----:B0-----:R-:W-:Y:S01]  /*4a80*/  FSEL R87, R45, -INF , P2 ;  /* 0xff8000002d577808 */ /* 0x001fe20001000000 */
[----:B------:R-:W-:Y:S01]  /*4a90*/  FFMA.FTZ R45, R85, UR59, -R4 ;  /* 0x0000003b552d7c23 */ /* 0x000fe20008010804 */
[----:B------:R-:W-:Y:S02]  /*4aa0*/  ISETP.GT.AND P2, PT, R115, 0x88, PT ;  /* 0x000000887300780c */ /* 0x000fe40003f44270 */
[----:B------:R-:W-:-:S03]  /*4ab0*/  FMNMX.FTZ R85, R87, R88, !PT ;  /* 0x0000005857557209 */ /* 0x000fc60007810000 */
[----:B------:R-:W0:Y:S01]  /*4ac0*/  MUFU.TANH R46, R46 ;  /* 0x0000002e002e7308 */ /* 0x000e220000002400 */
[----:B-1----:R-:W-:Y:S02]  /*4ad0*/  FSEL R44, R44, -INF , P0 ;  /* 0xff8000002c2c7808 */ /* 0x002fe40000000000 */
[----:B------:R-:W-:-:S05]  /*4ae0*/  ISETP.GT.AND P0, PT, R115, 0x89, PT ;  /* 0x000000897300780c */ /* 0x000fca0003f04270 */
[----:B------:R-:W1:Y:S01]  /*4af0*/  MUFU.TANH R49, R49 ;  /* 0x0000003100317308 */ /* 0x000e620000002400 */
[----:B--2---:R-:W-:Y:S02]  /*4b00*/  FSEL R48, R48, -INF , P2 ;  /* 0xff80000030307808 */ /* 0x004fe40001000000 */
[----:B------:R-:W-:-:S05]  /*4b10*/  ISETP.GT.AND P2, PT, R115, 0x90, PT ;  /* 0x000000907300780c */ /* 0x000fca0003f44270 */
[----:B------:R-:W2:Y:S08]  /*4b20*/  MUFU.TANH R50, R50 ;  /* 0x0000003200327308 */ /* 0x000eb00000002400 */
[----:B------:R-:W3:Y:S08]  /*4b30*/  MUFU.TANH R52, R52 ;  /* 0x0000003400347308 */ /* 0x000ef00000002400 */
[----:B------:R4:W-:Y:S08]  /*4b40*/  MUFU.EX2 R78, R93 ;  /* 0x0000005d004e7308 */ /* 0x0009f00000000800 */
[----:B------:R-:W5:Y:S01]  /*4b50*/  MUFU.TANH R36, R36 ;  /* 0x0000002400247308 */ /* 0x000f620000002400 */
[----:B----4-:R-:W-:-:S02]  /*4b60*/  FMNMX.FTZ R93, R44, R85, !PT ;  /* 0x000000552c5d7209 */ /* 0x010fc40007810000 */
[----:B0-----:R-:W-:Y:S01]  /*4b70*/  FSEL R85, R46, -INF , P0 ;  /* 0xff8000002e557808 */ /* 0x001fe20000000000 */
[----:B------:R-:W-:-:S01]  /*4b80*/  FFMA.FTZ R46, R83, UR59, -R4 ;  /* 0x0000003b532e7c23 */ /* 0x000fc20008010804 */
[----:B------:R-:W-:Y:S02]  /*4b90*/  FMNMX.FTZ R88, R48, R93, !PT ;  /* 0x0000005d30587209 */ /* 0x000fe40007810000 */
[----:B------:R-:W-:Y:S01]  /*4ba0*/  ISETP.GT.AND P0, PT, R115, 0x91, PT ;  /* 0x000000917300780c */ /* 0x000fe20003f04270 */
[----:B------:R-:W-:Y:S01]  /*4bb0*/  MUFU.EX2 R5, R5 ;  /* 0x0000000500057308 */ /* 0x000fe20000000800 */
[----:B-1----:R-:W-:Y:S01]  /*4bc0*/  FSEL R83, R49, -INF , P2 ;  /* 0xff80000031537808 */ /* 0x002fe20001000000 */
[----:B------:R-:W-:Y:S01]  /*4bd0*/  FFMA.FTZ R49, R81, UR59, -R4 ;  /* 0x0000003b51317c23 */ /* 0x000fe20008010804 */
[----:B------:R-:W-:Y:S02]  /*4be0*/  FMNMX.FTZ R88, R85, R88, !PT ;  /* 0x0000005855587209 */ /* 0x000fe40007810000 */
[----:B------:R-:W-:-:S02]  /*4bf0*/  ISETP.GT.AND P2, PT, R115, 0x98, PT ;  /* 0x000000987300780c */ /* 0x000fc40003f44270 */
[----:B--2---:R-:W-:Y:S01]  /*4c00*/  FSEL R93, R50, -INF , P0 ;  /* 0xff800000325d7808 */ /* 0x004fe20000000000 */
[----:B------:R-:W0:Y:S01]  /*4c10*/  MUFU.EX2 R6, R6 ;  /* 0x0000000600067308 */ /* 0x000e220000000800 */
[----:B------:R-:W-:Y:S01]  /*4c20*/  FMNMX.FTZ R88, R83, R88, !PT ;  /* 0x0000005853587209 */ /* 0x000fe20007810000 */
[--C-:B------:R-:W-:Y:S01]  /*4c30*/  FFMA.FTZ R50, R79, UR59, -R4.reuse ;  /* 0x0000003b4f327c23 */ /* 0x100fe20008010804 */
[----:B------:R-:W-:Y:S02]  /*4c40*/  ISETP.GT.AND P0, PT, R115, 0x99, PT ;  /* 0x000000997300780c */ /* 0x000fe40003f04270 */
[----:B---3--:R-:W-:Y:S01]  /*4c50*/  FSEL R81, R52, -INF , P2 ;  /* 0xff80000034517808 */ /* 0x008fe20001000000 */
[----:B------:R-:W-:-:S01]  /*4c60*/  FFMA.FTZ R52, R67, UR59, -R4 ;  /* 0x0000003b43347c23 */ /* 0x000fc20008010804 */
[----:B------:R-:W-:Y:S01]  /*4c70*/  FMNMX.FTZ R88, R93, R88, !PT ;  /* 0x000000585d587209 */ /* 0x000fe20007810000 */
[----:B------:R-:W-:Y:S01]  /*4c80*/  MUFU.EX2 R24, R24 ;  /* 0x0000001800187308 */ /* 0x000fe20000000800 */
[----:B-----5:R-:W-:Y:S01]  /*4c90*/  FSEL R94, R36, -INF , P0 ;  /* 0xff800000245e7808 */ /* 0x020fe20000000000 */
[----:B------:R-:W-:Y:S01]  /*4ca0*/  FFMA.FTZ R36, R69, UR59, -R4 ;  /* 0x0000003b45247c23 */ /* 0x000fe20008010804 */
[----:B------:R-:W-:-:S04]  /*4cb0*/  FMNMX.FTZ R69, R81, R88, !PT ;  /* 0x0000005851457209 */ /* 0x000fc80007810000 */
[----:B------:R-:W-:Y:S01]  /*4cc0*/  FMNMX.FTZ R88, R94, R69, !PT ;  /* 0x000000455e587209 */ /* 0x000fe20007810000 */
[----:B------:R-:W-:-:S01]  /*4cd0*/  FFMA.FTZ R69, R71, UR59, -R4 ;  /* 0x0000003b47457c23 */ /* 0x000fc20008010804 */
[----:B------:R-:W1:Y:S01]  /*4ce0*/  MUFU.EX2 R25, R25 ;  /* 0x0000001900197308 */ /* 0x000e620000000800 */
[----:B0-----:R-:W-:-:S02]  /*4cf0*/  FADD.FTZ R79, R5, R6 ;  /* 0x00000006054f7221 */ /* 0x001fc40000010000 */
[----:B------:R-:W0:Y:S05]  /*4d00*/  SHFL.BFLY PT, R71, R88, 0x2, 0x1f ;  /* 0x0c401f0058477f89 */ /* 0x000e2a00000e0000 */
[----:B------:R-:W-:Y:S08]  /*4d10*/  MUFU.EX2 R26, R26 ;  /* 0x0000001a001a7308 */ /* 0x000ff00000000800 */
[----:B------:R-:W-:Y:S01]  /*4d20*/  MUFU.EX2 R7, R7 ;  /* 0x0000000700077308 */ /* 0x000fe20000000800 */
[----:B-1----:R-:W-:-:S04]  /*4d30*/  F2FP.SATFINITE.E4M3.F32.PACK_AB_MERGE_C R185, R25, R24, RZ ;  /* 0x0000001819b9723e */ /* 0x002fc800048070ff */
[----:B------:R-:W-:-:S03]  /*4d40*/  F2FP.SATFINITE.E4M3.F32.PACK_AB_MERGE_C R185, R6, R5, R185 ;  /* 0x0000000506b9723e */ /* 0x000fc600048070b9 */
[----:B------:R-:W-:Y:S01]  /*4d50*/  MUFU.EX2 R8, R8 ;  /* 0x0000000800087308 */ /* 0x000fe20000000800 */
[----:B0-----:R-:W-:-:S05]  /*4d60*/  FMNMX.FTZ R71, R88, R71, !PT ;  /* 0x0000004758477209 */ /* 0x001fca0007810000 */
[----:B------:R-:W0:Y:S02]  /*4d70*/  SHFL.BFLY PT, R88, R71, 0x1, 0x1f ;  /* 0x0c201f0047587f89 */ /* 0x000e2400000e0000 */
[----:B------:R-:W1:Y:S08]  /*4d80*/  MUFU.EX2 R11, R11 ;  /* 0x0000000b000b7308 */ /* 0x000e700000000800 */
[----:B------:R-:W-:Y:S08]  /*4d90*/  MUFU.EX2 R9, R9 ;  /* 0x0000000900097308 */ /* 0x000ff00000000800 */
[----:B------:R-:W-:Y:S01]  /*4da0*/  MUFU.EX2 R10, R111 ;  /* 0x0000006f000a7308 */ /* 0x000fe20000000800 */
[----:B-1----:R-:W-:-:S04]  /*4db0*/  F2FP.SATFINITE.E4M3.F32.PACK_AB_MERGE_C R187, R11, R8, RZ ;  /* 0x000000080bbb723e */ /* 0x002fc800048070ff */
[----:B------:R-:W-:Y:S02]  /*4dc0*/  F2FP.SATFINITE.E4M3.F32.PACK_AB_MERGE_C R187, R7, R26, R187 ;  /* 0x0000001a07bb723e */ /* 0x000fe400048070bb */
[----:B0-----:R-:W-:Y:S01]  /*4dd0*/  FMNMX.FTZ R88, R71, R88, !PT ;  /* 0x0000005847587209 */ /* 0x001fe20007810000 */
[----:B------:R-:W-:Y:S03]  /*4de0*/  MUFU.EX2 R15, R15 ;  /* 0x0000000f000f7308 */ /* 0x000fe60000000800 */
[C---:B------:R-:W-:Y:S01]  /*4df0*/  FSETP.NEU.FTZ.AND P0, PT, R88.reuse, -INF , PT ;  /* 0xff8000005800780b */ /* 0x040fe20003f1d000 */
[----:B------:R-:W-:-:S04]  /*4e00*/  FFMA.FTZ R39, R88, R39, -8 ;  /* 0xc100000058277423 */ /* 0x000fc80000010027 */
[----:B------:R-:W-:Y:S01]  /*4e10*/  MUFU.EX2 R66, R107 ;  /* 0x0000006b00427308 */ /* 0x000fe20000000800 */
[----:B------:R-:W-:Y:S02]  /*4e20*/  FSEL R39, R39, RZ, P0 ;  /* 0x000000ff27277208 */ /* 0x000fe40000000000 */
[----:B------:R-:W-:-:S03]  /*4e30*/  PLOP3.LUT P0, PT, PT, PT, UP0, 0x80, 0x0 ;  /* 0x000000000000781c */ /* 0x000fc60003f0f008 */
        /* <DEDUP_REMOVED lines=40> */
[----:B------:R-:W-:-:S06]  /*50c0*/  FFMA.FTZ R81, R81, UR59, -R39 ;  /* 0x0000003b51517c23 */ /* 0x000fcc0008010827 */
[----:B------:R1:W-:Y:S01]  /*50d0*/  MUFU.EX2 R71, R32 ;  /* 0x0000002000477308 */ /* 0x0003e20000000800 */
[----:B0-----:R-:W-:-:S04]  /*50e0*/  F2FP.SATFINITE.E4M3.F32.PACK_AB_MERGE_C R184, R67, R30, RZ ;  /* 0x0000001e43b8723e */ /* 0x001fc800048070ff */
[----:B------:R-:W-:-:S03]  /*50f0*/  F2FP.SATFINITE.E4M3.F32.PACK_AB_MERGE_C R184, R31, R28, R184 ;  /* 0x0000001c1fb8723e */ /* 0x000fc600048070b8 */
[----:B------:R-:W-:Y:S01]  /*5100*/  MUFU.EX2 R12, R12 ;  /* 0x0000000c000c7308 */ /* 0x000fe20000000800 */
[----:B-1----:R-:W-:-:S01]  /*5110*/  FFMA.FTZ R32, R77, UR59, -R39 ;  /* 0x0000003b4d207c23 */ /* 0x002fc20008010827 */
[----:B------:R-:W-:-:S04]  /*5120*/  FADD.FTZ R77, R28, R31 ;  /* 0x0000001f1c4d7221 */ /* 0x000fc80000010000 */
[----:B------:R-:W-:Y:S01]  /*5130*/  FADD.FTZ R68, R30, R77 ;  /* 0x0000004d1e447221 */ /* 0x000fe20000010000 */
[----:B------:R-:W-:Y:S01]  /*5140*/  CS2R R30, SRZ ;  /* 0x00000000001e7805 */ /* 0x000fe2000001ff00 */
[----:B------:R0:W1:Y:S02]  /*5150*/  MUFU.EX2 R104, R33 ;  /* 0x0000002100687308 */ /* 0x0000640000000800 */
[----:B------:R-:W-:-:S06]  /*5160*/  FADD.FTZ R68, R67, R68 ;  /* 0x0000004443447221 */ /* 0x000fcc0000010000 */
[----:B------:R-:W2:Y:S01]  /*5170*/  MUFU.EX2 R13, R13 ;  /* 0x0000000d000d7308 */ /* 0x000ea20000000800 */
[----:B0-----:R-:W-:-:S01]  /*5180*/  FFMA.FTZ R33, R74, UR59, -R39 ;  /* 0x0000003b4a217c23 */ /* 0x001fc20008010827 */
[----:B------:R-:W-:-:S04]  /*5190*/  FADD.FTZ R74, R24, R79 ;  /* 0x0000004f184a7221 */ /* 0x000fc80000010000 */
[----:B------:R-:W-:Y:S02]  /*51a0*/  FADD.FTZ R77, R25, R74 ;  /* 0x0000004a194d7221 */ /* 0x000fe40000010000 */
[----:B------:R-:W0:Y:S01]  /*51b0*/  MUFU.EX2 R14, R14 ;  /* 0x0000000e000e7308 */ /* 0x000e220000000800 */
[----:B-1----:R-:W-:Y:S01]  /*51c0*/  F2FP.SATFINITE.E4M3.F32.PACK_AB_MERGE_C R186, R104, R71, RZ ;  /* 0x0000004768ba723e */ /* 0x002fe200048070ff */
[----:B------:R-:W-:Y:S01]  /*51d0*/  FADD.FTZ R74, R26, R77 ;  /* 0x0000004d1a4a7221 */ /* 0x000fe20000010000 */
[----:B------:R-:W-:-:S02]  /*51e0*/  FADD.FTZ R77, R29, R68 ;  /* 0x000000441d4d7221 */ /* 0x000fc40000010000 */
[----:B------:R-:W-:Y:S01]  /*51f0*/  F2FP.SATFINITE.E4M3.F32.PACK_AB_MERGE_C R186, R12, R29, R186 ;  /* 0x0000001d0cba723e */ /* 0x000fe200048070ba */
[----:B------:R-:W-:-:S01]  /*5200*/  FADD.FTZ R79, R7, R74 ;  /* 0x0000004a074f7221 */ /* 0x000fc20000010000 */
[----:B------:R-:W-:Y:S01]  /*5210*/  FADD.FTZ R2, R12, R77 ;  /* 0x0000004d0c027221 */ /* 0x000fe20000010000 */
[----:B------:R-:W1:Y:S01]  /*5220*/  MUFU.EX2 R53, R53 ;  /* 0x0000003500357308 */ /* 0x000e620000000800 */
[----:B------:R-:W-:Y:S01]  /*5230*/  CS2R R28, SRZ ;  /* 0x00000000001c7805 */ /* 0x000fe2000001ff00 */
[----:B------:R-:W-:Y:S01]  /*5240*/  FADD.FTZ R4, R8, R79 ;  /* 0x0000004f08047221 */ /* 0x000fe20000010000 */
[----:B------:R-:W-:-:S01]  /*5250*/  FADD.FTZ R77, R71, R2 ;  /* 0x00000002474d7221 */ /* 0x000fc20000010000 */
[--C-:B------:R-:W-:Y:S01]  /*5260*/  FFMA.FTZ R2, R90, UR59, -R39.reuse ;  /* 0x0000003b5a027c23 */ /* 0x100fe20008010827 */
[----:B------:R-:W-:-:S03]  /*5270*/  FFMA.FTZ R39, R94, UR59, -R39 ;  /* 0x0000003b5e277c23 */ /* 0x000fc60008010827 */
[----:B------:R-:W-:Y:S08]  /*5280*/  MUFU.EX2 R59, R62 ;  /* 0x0000003e003b7308 */ /* 0x000ff00000000800 */
[----:B------:R3:W-:Y:S08]  /*5290*/  MUFU.EX2 R62, R64 ;  /* 0x00000040003e7308 */ /* 0x0007f00000000800 */
[----:B------:R-:W4:Y:S01]  /*52a0*/  MUFU.EX2 R72, R72 ;  /* 0x0000004800487308 */ /* 0x000f220000000800 */
[----:B---3--:R-:W-:-:S01]  /*52b0*/  FADD.FTZ R64, R11, R4 ;  /* 0x000000040b407221 */ /* 0x008fc20000010000 */
[----:B------:R-:W-:-:S03]  /*52c0*/  FADD.FTZ R4, R104, R77 ;  /* 0x0000004d68047221 */ /* 0x000fc60000010000 */
[----:B------:R-:W-:Y:S01]  /*52d0*/  FADD.FTZ R95, R9, R64 ;  /* 0x00000040095f7221 */ /* 0x000fe20000010000 */
[----:B--2---:R-:W-:-:S02]  /*52e0*/  FADD.FTZ R79, R13, R4 ;  /* 0x000000040d4f7221 */ /* 0x004fc40000010000 */
[----:B------:R-:W2:Y:S01]  /*52f0*/  MUFU.EX2 R21, R105 ;  /* 0x0000006900157308 */ /* 0x000ea20000000800 */
[----:B------:R-:W-:-:S01]  /*5300*/  FADD.FTZ R64, R10, R95 ;  /* 0x0000005f0a407221 */ /* 0x000fc20000010000 */
[----:B0-----:R-:W-:-:S03]  /*5310*/  FADD.FTZ R4, R14, R79 ;  /* 0x0000004f0e047221 */ /* 0x001fc60000010000 */
[----:B------:R-:W-:Y:S01]  /*5320*/  FADD.FTZ R95, R15, R64 ;  /* 0x000000400f5f7221 */ /* 0x000fe20000010000 */
[----:B-1----:R-:W-:-:S02]  /*5330*/  FADD.FTZ R79, R53, R4 ;  /* 0x00000004354f7221 */ /* 0x002fc40000010000 */
[----:B------:R-:W0:Y:S01]  /*5340*/  MUFU.EX2 R20, R20 ;  /* 0x0000001400147308 */ /* 0x000e220000000800 */
[----:B------:R-:W-:-:S01]  /*5350*/  FADD.FTZ R4, R66, R95 ;  /* 0x0000005f42047221 */ /* 0x000fc20000010000 */
[----:B----4-:R-:W-:Y:S01]  /*5360*/  FADD.FTZ R95, R72, R79 ;  /* 0x0000004f485f7221 */ /* 0x010fe20000010000 */
[----:B------:R-:W-:Y:S02]  /*5370*/  F2FP.SATFINITE.E4M3.F32.PACK_AB_MERGE_C R66, R66, R15, RZ ;  /* 0x0000000f4242723e */ /* 0x000fe400048070ff */
[----:B------:R-:W-:Y:S02]  /*5380*/  F2FP.SATFINITE.E4M3.F32.PACK_AB_MERGE_C R180, R72, R53, RZ ;  /* 0x0000003548b4723e */ /* 0x000fe400048070ff */
[----:B------:R-:W-:Y:S01]  /*5390*/  F2FP.SATFINITE.E4M3.F32.PACK_AB_MERGE_C R181, R10, R9, R66 ;  /* 0x000000090ab5723e */ /* 0x000fe20004807042 */
[----:B------:R-:W1:Y:S01]  /*53a0*/  MUFU.EX2 R56, R56 ;  /* 0x0000003800387308 */ /* 0x000e620000000800 */
[----:B------:R-:W-:-:S07]  /*53b0*/  F2FP.SATFINITE.E4M3.F32.PACK_AB_MERGE_C R180, R14, R13, R180 ;  /* 0x0000000d0eb4723e */ /* 0x000fce00048070b4 */
[----:B------:R-:W3:Y:S08]  /*53c0*/  MUFU.EX2 R33, R33 ;  /* 0x0000002100217308 */ /* 0x000ef00000000800 */
[----:B------:R-:W4:Y:S08]  /*53d0*/  MUFU.EX2 R57, R57 ;  /* 0x0000003900397308 */ /* 0x000f300000000800 */
[----:B------:R-:W5:Y:S08]  /*53e0*/  MUFU.EX2 R76, R76 ;  /* 0x0000004c004c7308 */ /* 0x000f700000000800 */
[----:B------:R-:W5:Y:S08]  /*53f0*/  MUFU.EX2 R60, R60 ;  /* 0x0000003c003c7308 */ /* 0x000f700000000800 */
[----:B------:R-:W5:Y:S08]  /*5400*/  MUFU.EX2 R75, R75 ;  /* 0x0000004b004b7308 */ /* 0x000f700000000800 */
[----:B------:R2:W5:Y:S08]  /*5410*/  MUFU.EX2 R40, R97 ;  /* 0x0000006100287308 */ /* 0x0005700000000800 */
[----:B------:R-:W5:Y:S01]  /*5420*/  MUFU.EX2 R32, R32 ;  /* 0x0000002000207308 */ /* 0x000f620000000800 */
[----:B--2---:R-:W-:-:S01]  /*5430*/  FADD.FTZ R97, R21, R4 ;  /* 0x0000000415617221 */ /* 0x004fc20000010000 */
[----:B0-----:R-:W-:-:S03]  /*5440*/  FADD.FTZ R4, R20, R95 ;  /* 0x0000005f14047221 */ /* 0x001fc60000010000 */
[----:B-1----:R-:W-:Y:S01]  /*5450*/  FADD.FTZ R64, R56, R97 ;  /* 0x0000006138407221 */ /* 0x002fe20000010000 */
[----:B---3--:R-:W-:-:S02]  /*5460*/  FADD.FTZ R95, R33, R4 ;  /* 0x00000004215f7221 */ /* 0x008fc40000010000 */
[----:B------:R-:W0:Y:S01]  /*5470*/  MUFU.EX2 R61, R61 ;  /* 0x0000003d003d7308 */ /* 0x000e220000000800 */
[----:B----4-:R-:W-:-:S01]  /*5480*/  FADD.FTZ R97, R57, R64 ;  /* 0x0000004039617221 */ /* 0x010fc20000010000 */
[----:B-----5:R-:W-:Y:S01]  /*5490*/  FADD.FTZ R4, R76, R95 ;  /* 0x0000005f4c047221 */ /* 0x020fe20000010000 */
[C---:B------:R-:W-:Y:S02]  /*54a0*/  F2FP.SATFINITE.E4M3.F32.PACK_AB_MERGE_C R57, R60.reuse, R57, RZ ;  /* 0x000000393c39723e */ /* 0x040fe400048070ff */
[----:B------:R-:W-:Y:S01]  /*54b0*/  FADD.FTZ R97, R60, R97 ;  /* 0x000000613c617221 */ /* 0x000fe20000010000 */
[----:B------:R-:W-:-:S01]  /*54c0*/  FADD.FTZ R25, R75, R4 ;  /* 0x000000044b197221 */ /* 0x000fc20000010000 */
[----:B------:R-:W-:Y:S01]  /*54d0*/  F2FP.SATFINITE.E4M3.F32.PACK_AB_MERGE_C R75, R75, R76, RZ ;  /* 0x0000004c4b4b723e */ /* 0x000fe200048070ff */
[----:B------:R-:W1:Y:S01]  /*54e0*/  MUFU.EX2 R37, R37 ;  /* 0x0000002500257308 */ /* 0x000e620000000800 */
[----:B------:R-:W-:-:S01]  /*54f0*/  FADD.FTZ R8, R40, R97 ;  /* 0x0000006128087221 */ /* 0x000fc20000010000 */
[----:B------:R-:W-:Y:S01]  /*5500*/  FADD.FTZ R4, R32, R25 ;  /* 0x0000001920047221 */ /* 0x000fe20000010000 */
[----:B------:R-:W-:-:S02]  /*5510*/  F2FP.SATFINITE.E4M3.F32.PACK_AB_MERGE_C R182, R33, R20, R75 ;  /* 0x0000001421b6723e */ /* 0x000fc4000480704b */
[----:B------:R-:W-:Y:S02]  /*5520*/  CS2R R74, SRZ ;  /* 0x00000000004a7805 */ /* 0x000fe4000001ff00 */
[----:B------:R-:W-:Y:S02]  /*5530*/  F2FP.SATFINITE.E4M3.F32.PACK_AB_MERGE_C R183, R56, R21, R57 ;  /* 0x0000001538b7723e */ /* 0x000fe40004807039 */
[----:B------:R-:W-:Y:S01]  /*5540*/  CS2R R56, SRZ ;  /* 0x0000000000387805 */ /* 0x000fe2000001ff00 */
[----:B------:R-:W2:Y:S01]  /*5550*/  MUFU.EX2 R80, R80 ;  /* 0x0000005000507308 */ /* 0x000ea20000000800 */
[----:B0-----:R-:W-:-:S04]  /*5560*/  FADD.FTZ R67, R61, R8 ;  /* 0x000000083d437221 */ /* 0x001fc80000010000 */
[----:B------:R-:W-:Y:S01]  /*5570*/  FADD.FTZ R8, R78, R67 ;  /* 0x000000434e087221 */ /* 0x000fe20000010000 */
[----:B------:R-:W-:Y:S02]  /*5580*/  CS2R R66, SRZ ;  /* 0x0000000000427805 */ /* 0x000fe4000001ff00 */
[----:B------:R-:W0:Y:S01]  /*5590*/  MUFU.EX2 R91, R91 ;  /* 0x0000005b005b7308 */ /* 0x000e220000000800 */
[----:B-1----:R-:W-:-:S07]  /*55a0*/  FADD.FTZ R25, R37, R4 ;  /* 0x0000000425197221 */ /* 0x002fce0000010000 */
[----:B------:R-:W1:Y:S01]  /*55b0*/  MUFU.EX2 R73, R51 ;  /* 0x0000003300497308 */ /* 0x000e620000000800 */
[----:B--2---:R-:W-:-:S07]  /*55c0*/  FADD.FTZ R4, R80, R25 ;  /* 0x0000001950047221 */ /* 0x004fce0000010000 */
[----:B------:R-:W2:Y:S01]  /*55d0*/  MUFU.EX2 R38, R38 ;  /* 0x0000002600267308 */ /* 0x000ea20000000800 */
[----:B0-----:R-:W-:-:S01]  /*55e0*/  FADD.FTZ R15, R91, R8 ;  /* 0x000000085b0f7221 */ /* 0x001fc20000010000 */
[----:B------:R-:W-:-:S04]  /*55f0*/  F2FP.SATFINITE.E4M3.F32.PACK_AB_MERGE_C R78, R91, R78, RZ ;  /* 0x0000004e5b4e723e */ /* 0x000fc800048070ff */
[----:B------:R-:W-:Y:S02]  /*5600*/  F2FP.SATFINITE.E4M3.F32.PACK_AB_MERGE_C R177, R61, R40, R78 ;  /* 0x000000283db1723e */ /* 0x000fe4000480704e */
[----:B------:R-:W-:Y:S01]  /*5610*/  CS2R R60, SRZ ;  /* 0x00000000003c7805 */ /* 0x000fe2000001ff00 */
[----:B------:R-:W0:Y:S01]  /*5620*/  MUFU.EX2 R43, R43 ;  /* 0x0000002b002b7308 */ /* 0x000e220000000800 */
[----:B-1----:R-:W-:-:S01]  /*5630*/  FADD.FTZ R4, R73, R4 ;  /* 0x0000000449047221 */ /* 0x002fc20000010000 */
[----:B------:R-:W-:-:S04]  /*5640*/  F2FP.SATFINITE.E4M3.F32.PACK_AB_MERGE_C R73, R73, R80, RZ ;  /* 0x000000504949723e */ /* 0x000fc800048070ff */
[----:B------:R-:W-:Y:S02]  /*5650*/  F2FP.SATFINITE.E4M3.F32.PACK_AB_MERGE_C R176, R37, R32, R73 ;  /* 0x0000002025b0723e */ /* 0x000fe40004807049 */
[----:B------:R-:W-:Y:S01]  /*5660*/  CS2R R32, SRZ ;  /* 0x0000000000207805 */ /* 0x000fe2000001ff00 */
[----:B------:R-:W1:Y:S01]  /*5670*/  MUFU.EX2 R45, R45 ;  /* 0x0000002d002d7308 */ /* 0x000e620000000800 */
[----:B--2---:R-:W-:-:S01]  /*5680*/  FADD.FTZ R8, R38, R15 ;  /* 0x0000000f26087221 */ /* 0x004fc20000010000 */
[----:B------:R-:W-:-:S06]  /*5690*/  CS2R R72, SRZ ;  /* 0x0000000000487805 */ /* 0x000fcc000001ff00 */
[----:B------:R-:W2:Y:S01]  /*56a0*/  MUFU.EX2 R58, R58 ;  /* 0x0000003a003a7308 */ /* 0x000ea20000000800 */
[----:B0-----:R-:W-:-:S07]  /*56b0*/  FADD.FTZ R15, R43, R4 ;  /* 0x000000042b0f7221 */ /* 0x001fce0000010000 */
[----:B------:R-:W0:Y:S01]  /*56c0*/  MUFU.EX2 R46, R46 ;  /* 0x0000002e002e7308 */ /* 0x000e220000000800 */
[----:B-1----:R-:W-:-:S07]  /*56d0*/  FADD.FTZ R25, R45, R8 ;  /* 0x000000082d197221 */ /* 0x002fce0000010000 */
[----:B------:R-:W1:Y:S01]  /*56e0*/  MUFU.EX2 R49, R49 ;  /* 0x0000003100317308 */ /* 0x000e620000000800 */
[----:B--2---:R-:W-:-:S04]  /*56f0*/  FADD.FTZ R4, R58, R15 ;  /* 0x0000000f3a047221 */ /* 0x004fc80000010000 */
[----:B------:R-:W-:-:S03]  /*5700*/  FADD.FTZ R5, R59, R4 ;  /* 0x000000043b057221 */ /* 0x000fc60000010000 */
[----:B------:R-:W2:Y:S01]  /*5710*/  MUFU.EX2 R84, R84 ;  /* 0x0000005400547308 */ /* 0x000ea20000000800 */
[----:B0-----:R-:W-:-:S01]  /*5720*/  FADD.FTZ R6, R46, R25 ;  /* 0x000000192e067221 */ /* 0x001fc20000010000 */
[----:B------:R-:W-:-:S06]  /*5730*/  CS2R R24, SRZ ;  /* 0x0000000000187805 */ /* 0x000fcc000001ff00 */
[----:B------:R-:W0:Y:S01]  /*5740*/  MUFU.EX2 R36, R36 ;  /* 0x0000002400247308 */ /* 0x000e220000000800 */
[C---:B-1----:R-:W-:Y:S01]  /*5750*/  F2FP.SATFINITE.E4M3.F32.PACK_AB_MERGE_C R46, R49.reuse, R46, RZ ;  /* 0x0000002e312e723e */ /* 0x042fe200048070ff */
[----:B------:R-:W-:-:S03]  /*5760*/  FADD.FTZ R49, R49, R6 ;  /* 0x0000000631317221 */ /* 0x000fc60000010000 */
[----:B------:R-:W-:-:S03]  /*5770*/  F2FP.SATFINITE.E4M3.F32.PACK_AB_MERGE_C R179, R45, R38, R46 ;  /* 0x000000262db3723e */ /* 0x000fc6000480702e */
[----:B------:R-:W1:Y:S01]  /*5780*/  MUFU.EX2 R51, R86 ;  /* 0x0000005600337308 */ /* 0x000e620000000800 */
[C---:B--2---:R-:W-:Y:S01]  /*5790*/  F2FP.SATFINITE.E4M3.F32.PACK_AB_MERGE_C R59, R84.reuse, R59, RZ ;  /* 0x0000003b543b723e */ /* 0x044fe200048070ff */
[----:B------:R-:W-:-:S03]  /*57a0*/  FADD.FTZ R84, R84, R5 ;  /* 0x0000000554547221 */ /* 0x000fc60000010000 */
[----:B------:R-:W-:Y:S02]  /*57b0*/  F2FP.SATFINITE.E4M3.F32.PACK_AB_MERGE_C R178, R58, R43, R59 ;  /* 0x0000002b3ab2723e */ /* 0x000fe4000480703b */
[----:B------:R-:W-:Y:S01]  /*57c0*/  CS2R R58, SRZ ;  /* 0x00000000003a7805 */ /* 0x000fe2000001ff00 */
[----:B------:R-:W2:Y:S01]  /*57d0*/  MUFU.EX2 R69, R69 ;  /* 0x0000004500457308 */ /* 0x000ea20000000800 */
[----:B0-----:R-:W-:-:S07]  /*57e0*/  FADD.FTZ R4, R36, R49 ;  /* 0x0000003124047221 */ /* 0x001fce0000010000 */
[----:B------:R-:W0:Y:S01]  /*57f0*/  MUFU.EX2 R50, R50 ;  /* 0x0000003200327308 */ /* 0x000e220000000800 */
[----:B-1----:R-:W-:-:S04]  /*5800*/  FADD.FTZ R5, R51, R84 ;  /* 0x0000005433057221 */ /* 0x002fc80000010000 */
[----:B------:R-:W-:-:S03]  /*5810*/  FADD.FTZ R5, R62, R5 ;  /* 0x000000053e057221 */ /* 0x000fc60000010000 */
[----:B------:R-:W1:Y:S01]  /*5820*/  MUFU.EX2 R54, R54 ;  /* 0x0000003600367308 */ /* 0x000e620000000800 */
[----:B--2---:R-:W-:-:S07]  /*5830*/  FADD.FTZ R7, R69, R4 ;  /* 0x0000000445077221 */ /* 0x004fce0000010000 */
[----:B------:R-:W2:Y:S01]  /*5840*/  MUFU.EX2 R65, R65 ;  /* 0x0000004100417308 */ /* 0x000ea20000000800 */
[----:B0-----:R-:W-:-:S07]  /*5850*/  FADD.FTZ R6, R50, R7 ;  /* 0x0000000732067221 */ /* 0x001fce0000010000 */
[----:B------:R0:W3:Y:S01]  /*5860*/  MUFU.EX2 R77, R70 ;  /* 0x00000046004d7308 */ /* 0x0000e20000000800 */
[----:B-1----:R-:W-:-:S07]  /*5870*/  FADD.FTZ R4, R54, R5 ;  /* 0x0000000536047221 */ /* 0x002fce0000010000 */
[----:B------:R-:W1:Y:S01]  /*5880*/  MUFU.EX2 R52, R52 ;  /* 0x0000003400347308 */ /* 0x000e620000000800 */
[C---:B--2---:R-:W-:Y:S01]  /*5890*/  F2FP.SATFINITE.E4M3.F32.PACK_AB_MERGE_C R50, R65.reuse, R50, RZ ;  /* 0x000000324132723e */ /* 0x044fe200048070ff */
[----:B------:R-:W-:Y:S01]  /*58a0*/  FADD.FTZ R65, R65, R6 ;  /* 0x0000000641417221 */ /* 0x000fe20000010000 */
[----:B0-----:R-:W-:Y:S02]  /*58b0*/  CS2R R70, SRZ ;  /* 0x0000000000467805 */ /* 0x001fe4000001ff00 */
[----:B------:R-:W-:Y:S02]  /*58c0*/  F2FP.SATFINITE.E4M3.F32.PACK_AB_MERGE_C R173, R69, R36, R50 ;  /* 0x0000002445ad723e */ /* 0x000fe40004807032 */
[----:B------:R-:W-:Y:S02]  /*58d0*/  CS2R R36, SRZ ;  /* 0x0000000000247805 */ /* 0x000fe4000001ff00 */
[----:B------:R-:W-:Y:S01]  /*58e0*/  CS2R R68, SRZ ;  /* 0x0000000000447805 */ /* 0x000fe2000001ff00 */
[----:B------:R-:W0:Y:S01]  /*58f0*/  MUFU.EX2 R2, R2 ;  /* 0x0000000200027308 */ /* 0x000e220000000800 */
[C---:B---3--:R-:W-:Y:S01]  /*5900*/  F2FP.SATFINITE.E4M3.F32.PACK_AB_MERGE_C R54, R77.reuse, R54, RZ ;  /* 0x000000364d36723e */ /* 0x048fe200048070ff */
[----:B------:R-:W-:-:S03]  /*5910*/  FADD.FTZ R77, R77, R4 ;  /* 0x000000044d4d7221 */ /* 0x000fc60000010000 */
[----:B------:R-:W-:Y:S02]  /*5920*/  F2FP.SATFINITE.E4M3.F32.PACK_AB_MERGE_C R172, R62, R51, R54 ;  /* 0x000000333eac723e */ /* 0x000fe40004807036 */
[----:B------:R-:W-:Y:S01]  /*5930*/  CS2R R50, SRZ ;  /* 0x0000000000327805 */ /* 0x000fe2000001ff00 */
[----:B------:R-:W2:Y:S01]  /*5940*/  MUFU.EX2 R63, R63 ;  /* 0x0000003f003f7308 */ /* 0x000ea20000000800 */
[----:B-1----:R-:W-:-:S01]  /*5950*/  FADD.FTZ R8, R52, R65 ;  /* 0x0000004134087221 */ /* 0x002fc20000010000 */
[----:B------:R-:W-:-:S06]  /*5960*/  CS2R R64, SRZ ;  /* 0x0000000000407805 */ /* 0x000fcc000001ff00 */
[----:B------:R-:W1:Y:S01]  /*5970*/  MUFU.EX2 R79, R34 ;  /* 0x00000022004f7308 */ /* 0x000e620000000800 */
[----:B0-----:R-:W-:-:S01]  /*5980*/  FADD.FTZ R6, R2, R77 ;  /* 0x0000004d02067221 */ /* 0x001fc20000010000 */
[----:B------:R-:W-:-:S06]  /*5990*/  CS2R R76, SRZ ;  /* 0x00000000004c7805 */ /* 0x000fcc000001ff00 */
        /* <DEDUP_REMOVED lines=9> */
[C---:B-1----:R-:W-:Y:S01]  /*5a30*/  F2FP.SATFINITE.E4M3.F32.PACK_AB_MERGE_C R55, R96.reuse, R55, RZ ;  /* 0x000000376037723e */ /* 0x042fe200048070ff */
[----:B------:R-:W-:-:S03]  /*5a40*/  FADD.FTZ R96, R96, R7 ;  /* 0x0000000760607221 */ /* 0x000fc60000010000 */
[----:B------:R-:W-:Y:S02]  /*5a50*/  F2FP.SATFINITE.E4M3.F32.PACK_AB_MERGE_C R175, R63, R52, R55 ;  /* 0x000000343faf723e */ /* 0x000fe40004807037 */
[----:B------:R-:W-:Y:S02]  /*5a60*/  CS2R R52, SRZ ;  /* 0x0000000000347805 */ /* 0x000fe4000001ff00 */
[----:B------:R-:W-:Y:S01]  /*5a70*/  CS2R R54, SRZ ;  /* 0x0000000000367805 */ /* 0x000fe2000001ff00 */
[----:B------:R-:W1:Y:S01]  /*5a80*/  MUFU.EX2 R87, R87 ;  /* 0x0000005700577308 */ /* 0x000e620000000800 */
[----:B0-----:R-:W-:-:S01]  /*5a90*/  FADD.FTZ R8, R11, R6 ;  /* 0x000000060b087221 */ /* 0x001fc20000010000 */
[----:B------:R-:W-:Y:S02]  /*5aa0*/  F2FP.SATFINITE.E4M3.F32.PACK_AB_MERGE_C R42, R11, R42, RZ ;  /* 0x0000002a0b2a723e */ /* 0x000fe400048070ff */
[----:B------:R-:W-:Y:S02]  /*5ab0*/  CS2R R62, SRZ ;  /* 0x00000000003e7805 */ /* 0x000fe4000001ff00 */
[----:B------:R-:W-:-:S02]  /*5ac0*/  F2FP.SATFINITE.E4M3.F32.PACK_AB_MERGE_C R174, R79, R2, R42 ;  /* 0x000000024fae723e */ /* 0x000fc4000480702a */
[----:B------:R-:W-:Y:S01]  /*5ad0*/  CS2R R42, SRZ ;  /* 0x00000000002a7805 */ /* 0x000fe2000001ff00 */
[----:B------:R-:W0:Y:S01]  /*5ae0*/  MUFU.EX2 R98, R98 ;  /* 0x0000006200627308 */ /* 0x000e220000000800 */
[----:B--2---:R-:W-:-:S01]  /*5af0*/  FADD.FTZ R7, R47, R96 ;  /* 0x000000602f077221 */ /* 0x004fc20000010000 */
[----:B------:R-:W-:-:S06]  /*5b00*/  CS2R R78, SRZ ;  /* 0x00000000004e7805 */ /* 0x000fcc000001ff00 */
        /* <DEDUP_REMOVED lines=11> */
[C---:B--2---:R-:W-:Y:S01]  /*5bc0*/  F2FP.SATFINITE.E4M3.F32.PACK_AB_MERGE_C R41, R100.reuse, R41, RZ ;  /* 0x000000296429723e */ /* 0x044fe200048070ff */
[----:B------:R-:W-:-:S03]  /*5bd0*/  FADD.FTZ R100, R100, R7 ;  /* 0x0000000764647221 */ /* 0x000fc60000010000 */
[----:B------:R-:W-:Y:S02]  /*5be0*/  F2FP.SATFINITE.E4M3.F32.PACK_AB_MERGE_C R169, R98, R47, R41 ;  /* 0x0000002f62a9723e */ /* 0x000fe40004807029 */
[----:B------:R-:W-:Y:S02]  /*5bf0*/  CS2R R40, SRZ ;  /* 0x0000000000287805 */ /* 0x000fe4000001ff00 */
[----:B------:R-:W-:Y:S01]  /*5c00*/  CS2R R46, SRZ ;  /* 0x00000000002e7805 */ /* 0x000fe2000001ff00 */
[----:B------:R-:W2:Y:S01]  /*5c10*/  MUFU.EX2 R83, R83 ;  /* 0x0000005300537308 */ /* 0x000ea20000000800 */
[----:B-1----:R-:W-:-:S01]  /*5c20*/  FADD.FTZ R10, R85, R10 ;  /* 0x0000000a550a7221 */ /* 0x002fc20000010000 */
[----:B------:R-:W-:Y:S02]  /*5c30*/  F2FP.SATFINITE.E4M3.F32.PACK_AB_MERGE_C R48, R85, R48, RZ ;  /* 0x000000305530723e */ /* 0x000fe400048070ff */
[----:B------:R-:W-:Y:S02]  /*5c40*/  CS2R R84, SRZ ;  /* 0x0000000000547805 */ /* 0x000fe4000001ff00 */
[----:B------:R-:W-:-:S02]  /*5c50*/  F2FP.SATFINITE.E4M3.F32.PACK_AB_MERGE_C R168, R44, R87, R48 ;  /* 0x000000572ca8723e */ /* 0x000fc40004807030 */
[----:B------:R-:W-:Y:S01]  /*5c60*/  CS2R R44, SRZ ;  /* 0x00000000002c7805 */ /* 0x000fe2000001ff00 */
[----:B------:R-:W1:Y:S01]  /*5c70*/  MUFU.EX2 R102, R102 ;  /* 0x0000006600667308 */ /* 0x000e620000000800 */
[----:B0-----:R-:W-:-:S01]  /*5c80*/  FADD.FTZ R5, R35, R100 ;  /* 0x0000006423057221 */ /* 0x001fc20000010000 */
[----:B------:R-:W-:Y:S02]  /*5c90*/  CS2R R48, SRZ ;  /* 0x0000000000307805 */ /* 0x000fe4000001ff00 */
[----:B------:R-:W-:-:S04]  /*5ca0*/  CS2R R86, SRZ ;  /* 0x0000000000567805 */ /* 0x000fc8000001ff00 */
[----:B------:R-:W0:Y:S08]  /*5cb0*/  MUFU.EX2 R4, R93 ;  /* 0x0000005d00047308 */ /* 0x000e300000000800 */
[----:B------:R-:W-:Y:S08]  /*5cc0*/  MUFU.EX2 R27, R27 ;  /* 0x0000001b001b7308 */ /* 0x000ff00000000800 */
[----:B------:R2:W3:Y:S08]  /*5cd0*/  MUFU.EX2 R8, R3 ;  /* 0x0000000300087308 */ /* 0x0004f00000000800 */
[----:B------:R-:W4:Y:S01]  /*5ce0*/  MUFU.EX2 R81, R81 ;  /* 0x0000005100517308 */ /* 0x000f220000000800 */
[----:B--2---:R-:W-:-:S01]  /*5cf0*/  FADD.FTZ R3, R83, R10 ;  /* 0x0000000a53037221 */ /* 0x004fc20000010000 */
[----:B-1----:R-:W-:-:S03]  /*5d00*/  FADD.FTZ R10, R102, R5 ;  /* 0x00000005660a7221 */ /* 0x002fc60000010000 */
[----:B0-----:R-:W-:-:S03]  /*5d10*/  FADD.FTZ R2, R4, R3 ;  /* 0x0000000304027221 */ /* 0x001fc60000010000 */
[----:B------:R0:W1:Y:S01]  /*5d20*/  MUFU.EX2 R6, R39 ;  /* 0x0000002700067308 */ /* 0x0000620000000800 */
[----:B---3--:R-:W-:Y:S01]  /*5d30*/  F2FP.SATFINITE.E4M3.F32.PACK_AB_MERGE_C R7, R8, R27, RZ ;  /* 0x0000001b0807723e */ /* 0x008fe200048070ff */
[----:B------:R-:W-:-:S03]  /*5d40*/  FADD.FTZ R27, R27, R10 ;  /* 0x0000000a1b1b7221 */ /* 0x000fc60000010000 */
[----:B------:R-:W-:Y:S02]  /*5d50*/  F2FP.SATFINITE.E4M3.F32.PACK_AB_MERGE_C R171, R102, R35, R7 ;  /* 0x0000002366ab723e */ /* 0x000fe40004807007 */
[----:B------:R-:W-:Y:S01]  /*5d60*/  CS2R R34, SRZ ;  /* 0x0000000000227805 */ /* 0x000fe2000001ff00 */
[----:B----4-:R-:W-:Y:S01]  /*5d70*/  FADD.FTZ R3, R81, R2 ;  /* 0x0000000251037221 */ /* 0x010fe20000010000 */
[----:B------:R-:W-:-:S01]  /*5d80*/  FADD.FTZ R2, R8, R27 ;  /* 0x0000001b08027221 */ /* 0x000fc20000010000 */
[----:B------:R-:W-:Y:S02]  /*5d90*/  CS2R R26, SRZ ;  /* 0x00000000001a7805 */ /* 0x000fe4000001ff00 */
[----:B0-----:R-:W-:Y:S02]  /*5da0*/  CS2R R38, SRZ ;  /* 0x0000000000267805 */ /* 0x001fe4000001ff00 */
[C---:B-1----:R-:W-:Y:S01]  /*5db0*/  F2FP.SATFINITE.E4M3.F32.PACK_AB_MERGE_C R5, R6.reuse, R81, RZ ;  /* 0x000000510605723e */ /* 0x042fe200048070ff */
[----:B------:R-:W-:-:S01]  /*5dc0*/  FADD.FTZ R3, R6, R3 ;  /* 0x0000000306037221 */ /* 0x000fc20000010000 */
[----:B------:R-:W-:-:S02]  /*5dd0*/  CS2R R80, SRZ ;  /* 0x0000000000507805 */ /* 0x000fc4000001ff00 */
[----:B------:R-:W-:Y:S02]  /*5de0*/  F2FP.SATFINITE.E4M3.F32.PACK_AB_MERGE_C R170, R4, R83, R5 ;  /* 0x0000005304aa723e */ /* 0x000fe40004807005 */
        /* <DEDUP_REMOVED lines=39> */
.L_x_2443:
[----:B------:R-:W-:Y:S01]  /*6060*/  ISETP.NE.AND P2, PT, RZ, UR49, PT ;  /* 0x00000031ff007c0c */ /* 0x000fe2000bf45270 */
[----:B------:R-:W-:-:S04]  /*6070*/  UISETP.NE.AND UP0, UPT, UR5, 0x1, UPT ;  /* 0x000000010500788c */ /* 0x000fc8000bf05270 */
[----:B------:R-:W-:-:S04]  /*6080*/  USEL UR44, URZ, 0x1, UP0 ;  /* 0x000000013f2c7887 */ /* 0x000fc80008000000 */
[----:B------:R-:W-:-:S04]  /*6090*/  ULOP3.LUT UR44, UR7, UR44, URZ, 0x3c, !UPT ;  /* 0x0000002c072c7292 */ /* 0x000fc8000f8e3c3f */
[----:B------:R-:W-:Y:S08]  /*60a0*/  @P2 BRA `(.L_x_2433) ;  /* 0x0000000000382947 */ /* 0x000ff00003800000 */
[----:B------:R-:W-:Y:S05]  /*60b0*/  @!P1 BRA `(.L_x_2434) ;  /* 0x0000000000049947 */ /* 0x000fea0003800000 */
[----:B------:R-:W-:Y:S01]  /*60c0*/  BPT.TRAP 0x1 ;  /* 0x000000040000795c */ /* 0x000fe20000300000 */
.L_x_2434:
        /* <DEDUP_REMOVED lines=9> */
.L_x_2435:
[----:B-1----:R-:W-:Y:S05]  /*6160*/  @P0 BRA `(.L_x_2433) ;  /* 0x0000000000080947 */ /* 0x002fea0003800000 */
[----:B------:R-:W1:Y:S02]  /*6170*/  SYNCS.PHASECHK.TRANS64.TRYWAIT P0, [UR6+0x29830], R6 ;  /* 0x02983006ff0075a7 */ /* 0x000e640008000146 */
[----:B-1----:R-:W-:Y:S05]  /*6180*/  @!P0 BRA `(.L_x_2436) ;  /* 0x0000013400248947 */ /* 0x002fea0003800000 */
.L_x_2433:
        /* <DEDUP_REMOVED lines=54> */
[----:B------:R-:W-:Y:S01]  /*64f0*/  QGMMA.64x32x32.F32.E4M3.E4M3 R88, gdesc[UR8], RZ, !UPT, gsb0 ;  /* 0x00600000085879f3 */ /* 0x000fe2000c0008ff */
        /* <DEDUP_REMOVED lines=136> */
.L_x_2438:
[----:B------:R-:W-:Y:S01]  /*6d80*/  ULEA UR6, UR5, UR39, 0x3 ;  /* 0x0000002705067291 */ /* 0x000fe2000f8e183f */
[----:B------:R-:W-:-:S05]  /*6d90*/  IMAD.U32 R6, RZ, RZ, UR7 ;  /* 0x00000007ff067e24 */ /* 0x000fca000f8e00ff */
[----:B------:R-:W-:-:S04]  /*6da0*/  SHF.L.U32 R6, R6, 0x1f, RZ ;  /* 0x0000001f06067819 */ /* 0x000fc800000006ff */
[----:B------:R0:W1:Y:S01]  /*6db0*/  SYNCS.PHASECHK.TRANS64.TRYWAIT P0, [UR6+0x29850], R6 ;  /* 0x02985006ff0075a7 */ /* 0x0000620008000146 */
[----:B------:R-:W-:Y:S05]  /*6dc0*/  @!P1 BRA `(.L_x_2439) ;  /* 0x0000000000049947 */ /* 0x000fea0003800000 */
[----:B------:R-:W-:Y:S01]  /*6dd0*/  BPT.TRAP 0x1 ;  /* 0x000000040000795c */ /* 0x000fe20000300000 */
.L_x_2439:
[----:B-1----:R-:W-:Y:S05]  /*6de0*/  @P0 BRA `(.L_x_2437) ;  /* 0x0000000000080947 */ /* 0x002fea0003800000 */
[----:B------:R-:W1:Y:S02]  /*6df0*/  SYNCS.PHASECHK.TRANS64.TRYWAIT P0, [UR6+0x29850], R6 ;  /* 0x02985006ff0075a7 */ /* 0x000e640008000146 */
[----:B-1----:R-:W-:Y:S05]  /*6e00*/  @!P0 BRA `(.L_x_2440) ;  /* 0x00000128001c8947 */ /* 0x002fea0003800000 */
.L_x_2437:
[----:B------:R-:W-:Y:S01]  /*6e10*/  UIADD3 UR6, UR39, 0x400, URZ ;  /* 0x0000040027067890 */ /* 0x000fe2000fffe03f */
[----:B------:R-:W-:Y:S01]  /*6e20*/  WARPGROUP.ARRIVE ;  /* 0x00000000000079c5 */ /* 0x000fe20000000000 */
[----:B------:R-:W-:-:S05]  /*6e30*/  UMOV UR7, 0xc0000010 ;  /* 0xc000001000077882 */ /* 0x000fca0000000000 */
[----:B-1----:R-:W1:Y:S01]  /*6e40*/  S2R R7, SR_TID.X ;  /* 0x0000000000077919 */ /* 0x002e620000002100 */
        /* <DEDUP_REMOVED lines=32> */
.L_x_2441:
        /* <DEDUP_REMOVED lines=9> */
[----:B------:R-:W-:Y:S01]  /*70e0*/  FMUL.FTZ R137, R0, R147 ;  /* 0x0000009300897220 */ /* 0x000fe20000410000 */
[----:B------:R-:W-:-:S02]  /*70f0*/  VIADD R124, R18, UR48 ;  /* 0x00000030127c7c36 */ /* 0x000fc40008000000 */
[C---:B------:R-:W-:Y:S01]  /*7100*/  FMUL.FTZ R147, R0.reuse, R120 ;  /* 0x0000007800937220 */ /* 0x040fe20000410000 */
[C---:B------:R-:W-:Y:S01]  /*7110*/  FMUL.FTZ R120, R0.reuse, R122 ;  /* 0x0000007a00787220 */ /* 0x040fe20000410000 */
[----:B------:R-:W-:Y:S01]  /*7120*/  @UP0 ULDC UR6, c[0x0][0x44c] ;  /* 0x0001130000060ab9 */ /* 0x000fe20000000800 */
[C---:B------:R-:W-:Y:S01]  /*7130*/  FMUL.FTZ R122, R0.reuse, R126 ;  /* 0x0000007e007a7220 */ /* 0x040fe20000410000 */
        /* <DEDUP_REMOVED lines=8> */
[C---:B------:R-:W-:Y:S01]  /*71c0*/  FMUL.FTZ R14, R0.reuse, R138 ;  /* 0x0000008a000e7220 */ /* 0x040fe20000410000 */
[----:B------:R-:W-:Y:S01]  /*71d0*/  @P2 SHF.R.U32.HI R124, RZ, UR6, R126 ;  /* 0x00000006ff7c2c19 */ /* 0x000fe2000801167e */
[----:B------:R-:W-:Y:S01]  /*71e0*/  UIMAD UR6, UR4, -0xa0, URZ ;  /* 0xffffff60040678a4 */ /* 0x000fe2000f8e023f */
[C---:B------:R-:W-:Y:S01]  /*71f0*/  FMUL.FTZ R138, R0.reuse, R150 ;  /* 0x00000096008a7220 */ /* 0x040fe20000410000 */
[C---:B------:R-:W-:Y:S01]  /*7200*/  FMUL.FTZ R150, R0.reuse, R129 ;  /* 0x0000008100967220 */ /* 0x040fe20000410000 */
[----:B------:R-:W-:Y:S01]  /*7210*/  FMUL.FTZ R152, R0, R153 ;  /* 0x0000009900987220 */ /* 0x000fe20000410000 */
[----:B------:R-:W1:Y:S01]  /*7220*/  SHFL.IDX PT, R161, R124, RZ, 0x1c1f ;  /* 0x001c1fff7ca17589 */ /* 0x000e6200000e0000 */
[----:B------:R-:W-:Y:S01]  /*7230*/  IMAD.U32 R129, RZ, RZ, UR45 ;  /* 0x0000002dff817e24 */ /* 0x000fe2000f8e00ff */
[----:B------:R-:W2:Y:S01]  /*7240*/  MUFU.TANH R168, R168 ;  /* 0x000000a800a87308 */ /* 0x000ea20000002400 */
[----:B------:R-:W-:-:S02]  /*7250*/  IMAD.U32 R128, RZ, RZ, UR6 ;  /* 0x00000006ff807e24 */ /* 0x000fc4000f8e00ff */
[C---:B------:R-:W-:Y:S01]  /*7260*/  FMUL.FTZ R153, R0.reuse, R156 ;  /* 0x0000009c00997220 */ /* 0x040fe20000410000 */
[C---:B0-----:R-:W-:Y:S01]  /*7270*/  FMUL.FTZ R6, R0.reuse, R154 ;  /* 0x0000009a00067220 */ /* 0x041fe20000410000 */
[C---:B------:R-:W-:Y:S01]  /*7280*/  FMUL.FTZ R154, R0.reuse, R157 ;  /* 0x0000009d009a7220 */ /* 0x040fe20000410000 */
[C---:B------:R-:W-:Y:S01]  /*7290*/  FMUL.FTZ R156, R0.reuse, R160 ;  /* 0x000000a0009c7220 */ /* 0x040fe20000410000 */
[----:B------:R-:W-:Y:S01]  /*72a0*/  IADD3 R128, -R17, 0x1, R128 ;  /* 0x0000000111807810 */ /* 0x000fe20007ffe180 */
[C---:B------:R-:W-:Y:S01]  /*72b0*/  FMUL.FTZ R126, R0.reuse, R131 ;  /* 0x00000083007e7220 */ /* 0x040fe20000410000 */
[----:B------:R-:W0:Y:S01]  /*72c0*/  MUFU.TANH R152, R152 ;  /* 0x0000009800987308 */ /* 0x000e220000002400 */
[C---:B------:R-:W-:Y:S01]  /*72d0*/  FMUL.FTZ R8, R0.reuse, R158 ;  /* 0x0000009e00087220 */ /* 0x040fe20000410000 */
[----:B------:R-:W-:Y:S01]  /*72e0*/  IADD3 R128, -R129, UR50, R128 ;  /* 0x0000003281807c10 */ /* 0x000fe2000fffe180 */
[C---:B------:R-:W-:Y:S01]  /*72f0*/  FMUL.FTZ R158, R0.reuse, R164 ;  /* 0x000000a4009e7220 */ /* 0x040fe20000410000 */
[C---:B------:R-:W-:Y:S01]  /*7300*/  FMUL.FTZ R10, R0.reuse, R162 ;  /* 0x000000a2000a7220 */ /* 0x040fe20000410000 */
[C---:B------:R-:W-:Y:S01]  /*7310*/  FMUL.FTZ R162, R0.reuse, R133 ;  /* 0x0000008500a27220 */ /* 0x040fe20000410000 */
[C---:B------:R-:W-:Y:S01]  /*7320*/  FMUL.FTZ R164, R0.reuse, R104 ;  /* 0x0000006800a47220 */ /* 0x040fe20000410000 */
[C---:B------:R-:W-:Y:S01]  /*7330*/  FMUL.FTZ R157, R0.reuse, R165 ;  /* 0x000000a5009d7220 */ /* 0x040fe20000410000 */
[----:B------:R-:W3:Y:S01]  /*7340*/  MUFU.TANH R153, R153 ;  /* 0x0000009900997308 */ /* 0x000ee20000002400 */
[C---:B------:R-:W-:Y:S01]  /*7350*/  FMUL.FTZ R11, R0.reuse, R163 ;  /* 0x000000a3000b7220 */ /* 0x040fe20000410000 */
[C---:B------:R-:W-:Y:S01]  /*7360*/  FMUL.FTZ R20, R0.reuse, R142 ;  /* 0x0000008e00147220 */ /* 0x040fe20000410000 */
[C---:B------:R-:W-:Y:S01]  /*7370*/  FMUL.FTZ R163, R0.reuse, R132 ;  /* 0x0000008400a37220 */ /* 0x040fe20000410000 */
[C---:B------:R-:W-:Y:S01]  /*7380*/  FMUL.FTZ R142, R0.reuse, R145 ;  /* 0x00000091008e7220 */ /* 0x040fe20000410000 */
[----:B------:R-:W-:Y:S01]  /*7390*/  FMUL.FTZ R160, R0, R136 ;  /* 0x0000008800a07220 */ /* 0x000fe20000410000 */
[----:B-1----:R-:W-:-:S02]  /*73a0*/  IMAD.IADD R161, R128, 0x1, R161 ;  /* 0x0000000180a17824 */ /* 0x002fc400078e02a1 */
[C---:B------:R-:W-:Y:S01]  /*73b0*/  FMUL.FTZ R145, R0.reuse, R148 ;  /* 0x0000009400917220 */ /* 0x040fe20000410000 */
[----:B------:R-:W1:Y:S01]  /*73c0*/  MUFU.TANH R154, R154 ;  /* 0x0000009a009a7308 */ /* 0x000e620000002400 */
[C---:B------:R-:W-:Y:S01]  /*73d0*/  FMUL.FTZ R148, R0.reuse, R125 ;  /* 0x0000007d00947220 */ /* 0x040fe20000410000 */
[C---:B------:R-:W-:Y:S01]  /*73e0*/  FMUL.FTZ R125, R0.reuse, R130 ;  /* 0x00000082007d7220 */ /* 0x040fe20000410000 */
[C---:B------:R-:W-:Y:S01]  /*73f0*/  ISETP.GT.AND P0, PT, R161.reuse, RZ, PT ;  /* 0x000000ffa100720c */ /* 0x040fe20003f04270 */
[C---:B------:R-:W-:Y:S01]  /*7400*/  FMUL.FTZ R129, R0.reuse, R135 ;  /* 0x0000008700817220 */ /* 0x040fe20000410000 */
[C---:B------:R-:W-:Y:S01]  /*7410*/  ISETP.GT.AND P2, PT, R161.reuse, 0x1, PT ;  /* 0x00000001a100780c */ /* 0x040fe20003f44270 */
[----:B------:R-:W-:Y:S01]  /*7420*/  FMUL.FTZ R140, R0, R140 ;  /* 0x0000008c008c7220 */ /* 0x000fe20000410000 */
[----:B--2---:R-:W-:Y:S01]  /*7430*/  FSEL R131, R168, -INF , P0 ;  /* 0xff800000a8837808 */ /* 0x004fe20000000000 */
[----:B------:R-:W2:Y:S01]  /*7440*/  MUFU.TANH R156, R156 ;  /* 0x0000009c009c7308 */ /* 0x000ea20000002400 */
[----:B------:R-:W-:Y:S01]  /*7450*/  ISETP.GT.AND P0, PT, R161, 0x8, PT ;  /* 0x00000008a100780c */ /* 0x000fe20003f04270 */
[----:B------:R-:W-:Y:S01]  /*7460*/  FMUL.FTZ R136, R0, R146 ;  /* 0x0000009200887220 */ /* 0x000fe20000410000 */
[----:B0-----:R-:W-:Y:S01]  /*7470*/  FSEL R104, R152, -INF , P2 ;  /* 0xff80000098687808 */ /* 0x001fe20001000000 */
[C---:B------:R-:W-:Y:S01]  /*7480*/  FMUL.FTZ R152, R0.reuse, R105 ;  /* 0x0000006900987220 */ /* 0x040fe20000410000 */
[----:B------:R-:W-:Y:S01]  /*7490*/  FMNMX.FTZ R133, R131, R4, !PT ;  /* 0x0000000483857209 */ /* 0x000fe20007810000 */
[C---:B------:R-:W-:Y:S01]  /*74a0*/  FMUL.FTZ R146, R0.reuse, R121 ;  /* 0x0000007900927220 */ /* 0x040fe20000410000 */
[----:B------:R-:W-:Y:S01]  /*74b0*/  ISETP.GT.AND P2, PT, R161, 0x9, PT ;  /* 0x00000009a100780c */ /* 0x000fe20003f44270 */
[----:B------:R-:W0:Y:S01]  /*74c0*/  MUFU.TANH R155, R155 ;  /* 0x0000009b009b7308 */ /* 0x000e220000002400 */
[----:B---3--:R-:W-:Y:S01]  /*74d0*/  FSEL R105, R153, -INF , P0 ;  /* 0xff80000099697808 */ /* 0x008fe20000000000 */
[----:B------:R-:W-:Y:S01]  /*74e0*/  FMUL.FTZ R141, R0, R141 ;  /* 0x0000008d008d7220 */ /* 0x000fe20000410000 */
[----:B------:R-:W-:Y:S01]  /*74f0*/  FMNMX.FTZ R132, R104, R133, !PT ;  /* 0x0000008568847209 */ /* 0x000fe20007810000 */
[C---:B------:R-:W-:Y:S01]  /*7500*/  FMUL.FTZ R121, R0.reuse, R123 ;  /* 0x0000007b00797220 */ /* 0x040fe20000410000 */
[----:B------:R-:W-:Y:S01]  /*7510*/  ISETP.GT.AND P0, PT, R161, 0x10, PT ;  /* 0x00000010a100780c */ /* 0x000fe20003f04270 */
[----:B------:R-:W-:Y:S01]  /*7520*/  FMUL.FTZ R123, R0, R127 ;  /* 0x0000007f007b7220 */ /* 0x000fe20000410000 */
[----:B-1----:R-:W-:Y:S01]  /*7530*/  FSEL R130, R154, -INF , P2 ;  /* 0xff8000009a827808 */ /* 0x002fe20001000000 */
[----:B------:R-:W1:Y:S01]  /*7540*/  MUFU.TANH R158, R158 ;  /* 0x0000009e009e7308 */ /* 0x000e620000002400 */
[----:B------:R-:W-:Y:S01]  /*7550*/  FMNMX.FTZ R133, R105, R132, !PT ;  /* 0x0000008469857209 */ /* 0x000fe20007810000 */
[C---:B------:R-:W-:Y:S01]  /*7560*/  FMUL.FTZ R132, R0.reuse, R106 ;  /* 0x0000006a00847220 */ /* 0x040fe20000410000 */
[C---:B------:R-:W-:Y:S01]  /*7570*/  ISETP.GT.AND P2, PT, R161.reuse, 0x11, PT ;  /* 0x00000011a100780c */ /* 0x040fe20003f44270 */
[----:B------:R-:W-:Y:S01]  /*7580*/  FMUL.FTZ R127, R0, R134 ;  /* 0x00000086007f7220 */ /* 0x000fe20000410000 */
[----:B--2---:R-:W-:Y:S01]  /*7590*/  FSEL R106, R156, -INF , P0 ;  /* 0xff8000009c6a7808 */ /* 0x004fe20000000000 */
[----:B------:R-:W-:Y:S01]  /*75a0*/  FMUL.FTZ R134, R0, R107 ;  /* 0x0000006b00867220 */ /* 0x000fe20000410000 */
[----:B------:R-:W-:Y:S01]  /*75b0*/  FMNMX.FTZ R135, R130, R133, !PT ;  /* 0x0000008582877209 */ /* 0x000fe20007810000 */
[----:B------:R-:W2:Y:S01]  /*75c0*/  MUFU.TANH R157, R157 ;  /* 0x0000009d009d7308 */ /* 0x000ea20000002400 */
[----:B------:R-:W-:Y:S01]  /*75d0*/  ISETP.GT.AND P0, PT, R161, 0x18, PT ;  /* 0x00000018a100780c */ /* 0x000fe20003f04270 */
[C---:B------:R-:W-:Y:S01]  /*75e0*/  FMUL.FTZ R153, R0.reuse, R108 ;  /* 0x0000006c00997220 */ /* 0x040fe20000410000 */
[----:B0-----:R-:W-:Y:S01]  /*75f0*/  FSEL R133, R155, -INF , P2 ;  /* 0xff8000009b857808 */ /* 0x001fe20001000000 */
[----:B------:R-:W-:Y:S01]  /*7600*/  FMUL.FTZ R88, R0, R88 ;  /* 0x0000005800587220 */ /* 0x000fe20000410000 */
[----:B------:R-:W-:Y:S01]  /*7610*/  FMNMX.FTZ R154, R106, R135, !PT ;  /* 0x000000876a9a7209 */ /* 0x000fe20007810000 */
[----:B------:R-:W-:Y:S01]  /*7620*/  FMUL.FTZ R12, R0, R166 ;  /* 0x000000a6000c7220 */ /* 0x000fe20000410000 */
[----:B------:R-:W-:Y:S01]  /*7630*/  ISETP.GT.AND P2, PT, R161, 0x19, PT ;  /* 0x00000019a100780c */ /* 0x000fe20003f44270 */
[----:B------:R-:W0:Y:S01]  /*7640*/  MUFU.TANH R160, R160 ;  /* 0x000000a000a07308 */ /* 0x000e220000002400 */
[----:B-1----:R-:W-:Y:S01]  /*7650*/  FSEL R107, R158, -INF , P0 ;  /* 0xff8000009e6b7808 */ /* 0x002fe20000000000 */
[C---:B------:R-:W-:Y:S01]  /*7660*/  FMUL.FTZ R13, R0.reuse, R167 ;  /* 0x000000a7000d7220 */ /* 0x040fe20000410000 */
[----:B------:R-:W-:Y:S01]  /*7670*/  FMNMX.FTZ R154, R133, R154, !PT ;  /* 0x0000009a859a7209 */ /* 0x000fe20007810000 */
[C---:B------:R-:W-:Y:S01]  /*7680*/  FMUL.FTZ R114, R0.reuse, R114 ;  /* 0x0000007200727220 */ /* 0x040fe20000410000 */
[----:B------:R-:W-:Y:S01]  /*7690*/  ISETP.GT.AND P0, PT, R161, 0x20, PT ;  /* 0x00000020a100780c */ /* 0x000fe20003f04270 */
[C---:B------:R-:W-:Y:S01]  /*76a0*/  FMUL.FTZ R115, R0.reuse, R115 ;  /* 0x0000007300737220 */ /* 0x040fe20000410000 */
[----:B------:R-:W-:Y:S01]  /*76b0*/  FMNMX.FTZ R154, R107, R154, !PT ;  /* 0x0000009a6b9a7209 */ /* 0x000fe20007810000 */
        /* <DEDUP_REMOVED lines=8> */
[----:B------:R-:W2:Y:S01]  /*7740*/  MUFU.TANH R140, R140 ;  /* 0x0000008c008c7308 */ /* 0x000ea20000002400 */
[----:B0-----:R-:W-:Y:S01]  /*7750*/  FSEL R108, R160, -INF , P0 ;  /* 0xff800000a06c7808 */ /* 0x001fe20000000000 */
[C---:B------:R-:W-:Y:S01]  /*7760*/  FMUL.FTZ R91, R0.reuse, R91 ;  /* 0x0000005b005b7220 */ /* 0x040fe20000410000 */
[----:B------:R-:W-:Y:S01]  /*7770*/  ISETP.GT.AND P0, PT, R161, 0x28, PT ;  /* 0x00000028a100780c */ /* 0x000fe20003f04270 */
[----:B------:R-:W-:Y:S01]  /*7780*/  FMUL.FTZ R94, R0, R94 ;  /* 0x0000005e005e7220 */ /* 0x000fe20000410000 */
[----:B------:R-:W-:Y:S01]  /*7790*/  FMNMX.FTZ R156, R108, R155, !PT ;  /* 0x0000009b6c9c7209 */ /* 0x000fe20007810000 */
[C---:B------:R-:W-:Y:S01]  /*77a0*/  FMUL.FTZ R155, R0.reuse, R112 ;  /* 0x00000070009b7220 */ /* 0x040fe20000410000 */
[C---:B------:R-:W-:Y:S01]  /*77b0*/  FMUL.FTZ R95, R0.reuse, R95 ;  /* 0x0000005f005f7220 */ /* 0x040fe20000410000 */
[----:B------:R-:W0:Y:S01]  /*77c0*/  MUFU.TANH R141, R141 ;  /* 0x0000008d008d7308 */ /* 0x000e220000002400 */
[----:B-1----:R-:W-:Y:S01]  /*77d0*/  FSEL R135, R159, -INF , P2 ;  /* 0xff8000009f877808 */ /* 0x002fe20001000000 */
[C---:B------:R-:W-:Y:S01]  /*77e0*/  FMUL.FTZ R159, R0.reuse, R117 ;  /* 0x00000075009f7220 */ /* 0x040fe20000410000 */
[----:B------:R-:W-:Y:S01]  /*77f0*/  ISETP.GT.AND P2, PT, R161, 0x29, PT ;  /* 0x00000029a100780c */ /* 0x000fe20003f44270 */
[C---:B------:R-:W-:Y:S01]  /*7800*/  FMUL.FTZ R98, R0.reuse, R98 ;  /* 0x0000006200627220 */ /* 0x040fe20000410000 */
[----:B------:R-:W-:Y:S01]  /*7810*/  FMNMX.FTZ R156, R135, R156, !PT ;  /* 0x0000009c879c7209 */ /* 0x000fe20007810000 */
[C---:B------:R-:W-:Y:S01]  /*7820*/  FMUL.FTZ R99, R0.reuse, R99 ;  /* 0x0000006300637220 */ /* 0x040fe20000410000 */
[----:B------:R-:W-:Y:S01]  /*7830*/  FMUL.FTZ R103, R0, R103 ;  /* 0x0000006700677220 */ /* 0x000fe20000410000 */
[----:B------:R-:W1:Y:S01]  /*7840*/  MUFU.TANH R143, R143 ;  /* 0x0000008f008f7308 */ /* 0x000e620000002400 */
[----:B--2---:R-:W-:Y:S01]  /*7850*/  FSEL R109, R140, -INF , P0 ;  /* 0xff8000008c6d7808 */ /* 0x004fe20000000000 */
[----:B------:R-:W-:Y:S01]  /*7860*/  ULEA UR6, UR38, UR39, 0x3 ;  /* 0x0000002726067291 */ /* 0x000fe2000f8e183f */
[----:B------:R-:W-:-:S03]  /*7870*/  ISETP.GT.AND P0, PT, R161, 0x30, PT ;  /* 0x00000030a100780c */ /* 0x000fc60003f04270 */
[----:B------:R-:W-:Y:S02]  /*7880*/  UIADD3 UR6, UR6, 0x29840, URZ ;  /* 0x0002984006067890 */ /* 0x000fe4000fffe03f */
[----:B------:R-:W2:Y:S01]  /*7890*/  MUFU.TANH R142, R142 ;  /* 0x0000008e008e7308 */ /* 0x000ea20000002400 */
[----:B0-----:R-:W-:Y:S01]  /*78a0*/  FSEL R140, R141, -INF , P2 ;  /* 0xff8000008d8c7808 */ /* 0x001fe20001000000 */
[----:B------:R-:W-:Y:S01]  /*78b0*/  UPRMT UR6, UR55, 0x654, UR6 ;  /* 0x0000065437067896 */ /* 0x000fe20008000006 */
[----:B------:R-:W-:Y:S01]  /*78c0*/  FMNMX.FTZ R141, R109, R156, !PT ;  /* 0x0000009c6d8d7209 */ /* 0x000fe20007810000 */
[----:B------:R-:W-:Y:S01]  /*78d0*/  FMUL.FTZ R156, R0, R113 ;  /* 0x00000071009c7220 */ /* 0x000fe20000410000 */
[----:B------:R-:W-:-:S03]  /*78e0*/  ISETP.GT.AND P2, PT, R161, 0x31, PT ;  /* 0x00000031a100780c */ /* 0x000fc60003f44270 */
[----:B------:R-:W0:Y:S01]  /*78f0*/  MUFU.TANH R145, R145 ;  /* 0x0000009100917308 */ /* 0x000e220000002400 */
[----:B-1----:R-:W-:Y:S02]  /*7900*/  FSEL R112, R143, -INF , P0 ;  /* 0xff8000008f707808 */ /* 0x002fe40000000000 */
[----:B------:R-:W-:Y:S01]  /*7910*/  FMNMX.FTZ R143, R140, R141, !PT ;  /* 0x0000008d8c8f7209 */ /* 0x000fe20007810000 */
[----:B------:R-:W-:Y:S01]  /*7920*/  SYNCS.ARRIVE.TRANS64.RED.A1T0 RZ, [UR6], RZ ;  /* 0x000000ffffff79a7 */ /* 0x000fe20008100406 */
[----:B------:R-:W-:-:S03]  /*7930*/  ISETP.GT.AND P0, PT, R161, 0x38, PT ;  /* 0x00000038a100780c */ /* 0x000fc60003f04270 */
[----:B------:R-:W1:Y:S01]  /*7940*/  MUFU.TANH R144, R144 ;  /* 0x0000009000907308 */ /* 0x000e620000002400 */
[----:B--2---:R-:W-:Y:S02]  /*7950*/  FSEL R141, R142, -INF , P2 ;  /* 0xff8000008e8d7808 */ /* 0x004fe40001000000 */
[----:B------:R-:W-:Y:S02]  /*7960*/  FMNMX.FTZ R142, R112, R143, !PT ;  /* 0x0000008f708e7209 */ /* 0x000fe40007810000 */
[----:B------:R-:W-:Y:S02]  /*7970*/  ISETP.GT.AND P2, PT, R161, 0x39, PT ;  /* 0x00000039a100780c */ /* 0x000fe40003f44270 */
[----:B------:R-:W-:Y:S01]  /*7980*/  FMNMX.FTZ R158, R141, R142, !PT ;  /* 0x0000008e8d9e7209 */ /* 0x000fe20007810000 */
[----:B------:R-:W2:Y:S01]  /*7990*/  MUFU.TANH R147, R147 ;  /* 0x0000009300937308 */ /* 0x000ea20000002400 */
[----:B0-----:R-:W-:Y:S02]  /*79a0*/  FSEL R113, R145, -INF , P0 ;  /* 0xff80000091717808 */ /* 0x001fe40000000000 */
[----:B------:R-:W-:-:S02]  /*79b0*/  ISETP.GT.AND P0, PT, R161, 0x40, PT ;  /* 0x00000040a100780c */ /* 0x000fc40003f04270 */
[----:B------:R-:W-:Y:S01]  /*79c0*/  FMNMX.FTZ R143, R113, R158, !PT ;  /* 0x0000009e718f7209 */ /* 0x000fe20007810000 */
[----:B------:R-:W-:Y:S02]  /*79d0*/  FMUL.FTZ R158, R0, R116 ;  /* 0x00000074009e7220 */ /* 0x000fe40000410000 */
        /* <DEDUP_REMOVED lines=13> */
[----:B-1----:R-:W-:Y:S01]  /*7ab0*/  FSEL R117, R149, -INF , P0 ;  /* 0xff80000095757808 */ /* 0x002fe20000000000 */
[----:B------:R-:W-:Y:S01]  /*7ac0*/  FMUL.FTZ R149, R0, R89 ;  /* 0x0000005900957220 */ /* 0x000fe20000410000 */
        /* <DEDUP_REMOVED lines=31> */
[----:B------:R4:W-:Y:S08]  /*7cc0*/  MUFU.TANH R160, R149 ;  /* 0x0000009500a07308 */ /* 0x0009f00000002400 */
[----:B------:R-:W5:Y:S01]  /*7cd0*/  MUFU.TANH R158, R158 ;  /* 0x0000009e009e7308 */ /* 0x000f620000002400 */
[----:B----4-:R-:W-:Y:S01]  /*7ce0*/  FMNMX.FTZ R149, R92, R151, !PT ;  /* 0x000000975c957209 */ /* 0x010fe20007810000 */
[----:B------:R-:W-:Y:S01]  /*7cf0*/  FMUL.FTZ R151, R0, R93 ;  /* 0x0000005d00977220 */ /* 0x000fe20000410000 */
[----:B0-----:R-:W-:-:S02]  /*7d00*/  FSEL R93, R153, -INF , P0 ;  /* 0xff800000995d7808 */ /* 0x001fc40000000000 */
[----:B------:R-:W-:Y:S02]  /*7d10*/  FMNMX.FTZ R152, R148, R149, !PT ;  /* 0x0000009594987209 */ /* 0x000fe40007810000 */
[C---:B------:R-:W-:Y:S01]  /*7d20*/  ISETP.GT.AND P0, PT, R161.reuse, 0x70, PT ;  /* 0x00000070a100780c */ /* 0x040fe20003f04270 */
[----:B------:R-:W0:Y:S01]  /*7d30*/  MUFU.TANH R159, R159 ;  /* 0x0000009f009f7308 */ /* 0x000e220000002400 */
[----:B-1----:R-:W-:Y:S02]  /*7d40*/  FSEL R149, R154, -INF , P2 ;  /* 0xff8000009a957808 */ /* 0x002fe40001000000 */
[----:B------:R-:W-:-:S05]  /*7d50*/  ISETP.GT.AND P2, PT, R161, 0x71, PT ;  /* 0x00000071a100780c */ /* 0x000fca0003f44270 */
[----:B------:R1:W-:Y:S08]  /*7d60*/  MUFU.TANH R162, R150 ;  /* 0x0000009600a27308 */ /* 0x0003f00000002400 */
[----:B------:R-:W4:Y:S01]  /*7d70*/  MUFU.TANH R88, R88 ;  /* 0x0000005800587308 */ /* 0x000f220000002400 */
[----:B-1----:R-:W-:Y:S01]  /*7d80*/  FMNMX.FTZ R150, R93, R152, !PT ;  /* 0x000000985d967209 */ /* 0x002fe20007810000 */
[----:B------:R-:W-:Y:S01]  /*7d90*/  FMUL.FTZ R152, R0, R96 ;  /* 0x0000006000987220 */ /* 0x000fe20000410000 */
[----:B--2---:R-:W-:-:S02]  /*7da0*/  FSEL R96, R155, -INF , P0 ;  /* 0xff8000009b607808 */ /* 0x004fc40000000000 */
[----:B------:R-:W-:Y:S02]  /*7db0*/  FMNMX.FTZ R153, R149, R150, !PT ;  /* 0x0000009695997209 */ /* 0x000fe40007810000 */
[C---:B------:R-:W-:Y:S01]  /*7dc0*/  ISETP.GT.AND P0, PT, R161.reuse, 0x78, PT ;  /* 0x00000078a100780c */ /* 0x040fe20003f04270 */
[----:B------:R1:W2:Y:S01]  /*7dd0*/  MUFU.TANH R163, R151 ;  /* 0x0000009700a37308 */ /* 0x0002a20000002400 */
[----:B---3--:R-:W-:Y:S02]  /*7de0*/  FSEL R150, R156, -INF , P2 ;  /* 0xff8000009c967808 */ /* 0x008fe40001000000 */
[----:B------:R-:W-:-:S05]  /*7df0*/  ISETP.GT.AND P2, PT, R161, 0x79, PT ;  /* 0x00000079a100780c */ /* 0x000fca0003f44270 */
[----:B------:R3:W2:Y:S01]  /*7e00*/  MUFU.TANH R164, R152 ;  /* 0x0000009800a47308 */ /* 0x0006a20000002400 */
[----:B-1----:R-:W-:Y:S01]  /*7e10*/  FMNMX.FTZ R151, R96, R153, !PT ;  /* 0x0000009960977209 */ /* 0x002fe20007810000 */
[----:B------:R-:W-:Y:S01]  /*7e20*/  FMUL.FTZ R153, R0, R97 ;  /* 0x0000006100997220 */ /* 0x000fe20000410000 */
[----:B-----5:R-:W-:Y:S02]  /*7e30*/  FSEL R97, R158, -INF , P0 ;  /* 0xff8000009e617808 */ /* 0x020fe40000000000 */
[----:B------:R-:W-:Y:S02]  /*7e40*/  FMNMX.FTZ R154, R150, R151, !PT ;  /* 0x00000097969a7209 */ /* 0x000fe40007810000 */
[----:B------:R-:W-:Y:S01]  /*7e50*/  ISETP.GT.AND P0, PT, R161, 0x80, PT ;  /* 0x00000080a100780c */ /* 0x000fe20003f04270 */
[----:B------:R-:W1:Y:S01]  /*7e60*/  MUFU.TANH R158, R153 ;  /* 0x00000099009e7308 */ /* 0x000e620000002400 */
[----:B0-----:R-:W-:Y:S02]  /*7e70*/  FSEL R151, R159, -INF , P2 ;  /* 0xff8000009f977808 */ /* 0x001fe40001000000 */
[----:B---3--:R-:W-:Y:S01]  /*7e80*/  FMNMX.FTZ R152, R97, R154, !PT ;  /* 0x0000009a61987209 */ /* 0x008fe20007810000 */
[----:B------:R-:W-:Y:S01]  /*7e90*/  FMUL.FTZ R154, R0, R100 ;  /* 0x00000064009a7220 */ /* 0x000fe20000410000 */
[----:B------:R-:W-:-:S02]  /*7ea0*/  ISETP.GT.AND P2, PT, R161, 0x81, PT ;  /* 0x00000081a100780c */ /* 0x000fc40003f44270 */
[----:B----4-:R-:W-:Y:S01]  /*7eb0*/  FSEL R100, R88, -INF , P0 ;  /* 0xff80000058647808 */ /* 0x010fe20000000000 */
[----:B------:R-:W-:Y:S01]  /*7ec0*/  FMUL.FTZ R88, R0, R101 ;  /* 0x0000006500587220 */ /* 0x000fe20000410000 */
[----:B------:R-:W-:Y:S01]  /*7ed0*/  FMNMX.FTZ R155, R151, R152, !PT ;  /* 0x00000098979b7209 */ /* 0x000fe20007810000 */
[----:B------:R0:W3:Y:S01]  /*7ee0*/  MUFU.TANH R165, R154 ;  /* 0x0000009a00a57308 */ /* 0x0000e20000002400 */
[C---:B------:R-:W-:Y:S02]  /*7ef0*/  ISETP.GT.AND P0, PT, R161.reuse, 0x88, PT ;  /* 0x00000088a100780c */ /* 0x040fe40003f04270 */
[----:B------:R-:W-:Y:S02]  /*7f00*/  FSEL R152, R160, -INF , P2 ;  /* 0xff800000a0987808 */ /* 0x000fe40001000000 */
[----:B------:R-:W-:Y:S02]  /*7f10*/  FMNMX.FTZ R155, R100, R155, !PT ;  /* 0x0000009b649b7209 */ /* 0x000fe40007810000 */
[----:B------:R-:W-:Y:S01]  /*7f20*/  ISETP.GT.AND P2, PT, R161, 0x89, PT ;  /* 0x00000089a100780c */ /* 0x000fe20003f44270 */
[----:B------:R-:W4:Y:S01]  /*7f30*/  MUFU.TANH R88, R88 ;  /* 0x0000005800587308 */ /* 0x000f220000002400 */
[----:B------:R-:W-:Y:S01]  /*7f40*/  FSEL R101, R162, -INF , P0 ;  /* 0xff800000a2657808 */ /* 0x000fe20000000000 */
[----:B0-----:R-:W-:Y:S01]  /*7f50*/  FMUL.FTZ R154, R0, R110 ;  /* 0x0000006e009a7220 */ /* 0x001fe20000410000 */
[----:B------:R-:W-:-:S02]  /*7f60*/  FMNMX.FTZ R156, R152, R155, !PT ;  /* 0x0000009b989c7209 */ /* 0x000fc40007810000 */
[----:B------:R-:W-:Y:S02]  /*7f70*/  ISETP.GT.AND P0, PT, R161, 0x90, PT ;  /* 0x00000090a100780c */ /* 0x000fe40003f04270 */
[----:B--2---:R-:W-:Y:S01]  /*7f80*/  FSEL R153, R163, -INF , P2 ;  /* 0xff800000a3997808 */ /* 0x004fe20001000000 */
[----:B------:R-:W0:Y:S01]  /*7f90*/  MUFU.TANH R6, R6 ;  /* 0x0000000600067308 */ /* 0x000e220000002400 */
[----:B------:R-:W-:Y:S02]  /*7fa0*/  FMNMX.FTZ R156, R101, R156, !PT ;  /* 0x0000009c659c7209 */ /* 0x000fe40007810000 */
[----:B------:R-:W-:Y:S02]  /*7fb0*/  ISETP.GT.AND P2, PT, R161, 0x91, PT ;  /* 0x00000091a100780c */ /* 0x000fe40003f44270 */
[----:B------:R-:W-:Y:S02]  /*7fc0*/  FSEL R155, R164, -INF , P0 ;  /* 0xff800000a49b7808 */ /* 0x000fe40000000000 */
[----:B------:R-:W-:Y:S01]  /*7fd0*/  FMNMX.FTZ R156, R153, R156, !PT ;  /* 0x0000009c999c7209 */ /* 0x000fe20007810000 */
[----:B------:R-:W2:Y:S01]  /*7fe0*/  MUFU.TANH R7, R7 ;  /* 0x0000000700077308 */ /* 0x000ea20000002400 */
[----:B------:R-:W-:-:S02]  /*7ff0*/  ISETP.GT.AND P0, PT, R161, 0x98, PT ;  /* 0x00000098a100780c */ /* 0x000fc40003f04270 */
[----:B-1----:R-:W-:Y:S01]  /*8000*/  FSEL R110, R158, -INF , P2 ;  /* 0xff8000009e6e7808 */ /* 0x002fe20001000000 */
[----:B------:R-:W-:Y:S01]  /*8010*/  FMUL.FTZ R158, R0, R111 ;  /* 0x0000006f009e7220 */ /* 0x000fe20000410000 */
[----:B------:R-:W-:Y:S02]  /*8020*/  FMNMX.FTZ R159, R155, R156, !PT ;  /* 0x0000009c9b9f7209 */ /* 0x000fe40007810000 */
[----:B------:R-:W-:Y:S01]  /*8030*/  ISETP.GT.AND P2, PT, R161, 0x99, PT ;  /* 0x00000099a100780c */ /* 0x000fe20003f44270 */
[----:B------:R-:W-:Y:S01]  /*8040*/  IMAD.U32 R161, RZ, RZ, UR59 ;  /* 0x0000003bffa17e24 */ /* 0x000fe2000f8e00ff */
[----:B---3--:R-:W-:Y:S01]  /*8050*/  FSEL R156, R165, -INF , P0 ;  /* 0xff800000a59c7808 */ /* 0x008fe20000000000 */
[----:B------:R-:W1:Y:S01]  /*8060*/  MUFU.TANH R8, R8 ;  /* 0x0000000800087308 */ /* 0x000e620000002400 */
[----:B------:R-:W-:Y:S02]  /*8070*/  FMNMX.FTZ R159, R110, R159, !PT ;  /* 0x0000009f6e9f7209 */ /* 0x000fe40007810000 */
[----:B----4-:R-:W-:-:S02]  /*8080*/  FSEL R111, R88, -INF , P2 ;  /* 0xff800000586f7808 */ /* 0x010fc40001000000 */
[----:B------:R-:W-:-:S03]  /*8090*/  FMNMX.FTZ R88, R156, R159, !PT ;  /* 0x0000009f9c587209 */ /* 0x000fc60007810000 */
[----:B------:R-:W3:Y:S01]  /*80a0*/  MUFU.TANH R9, R9 ;  /* 0x0000000900097308 */ /* 0x000ee20000002400 */
[----:B------:R-:W-:-:S05]  /*80b0*/  FMNMX.FTZ R88, R111, R88, !PT ;  /* 0x000000586f587209 */ /* 0x000fca0007810000 */
[----:B------:R-:W4:Y:S02]  /*80c0*/  SHFL.BFLY PT, R159, R88, 0x2, 0x1f ;  /* 0x0c401f00589f7f89 */ /* 0x000f2400000e0000 */
[----:B------:R-:W5:Y:S08]  /*80d0*/  MUFU.TANH R10, R10 ;  /* 0x0000000a000a7308 */ /* 0x000f700000002400 */
[----:B------:R-:W5:Y:S08]  /*80e0*/  MUFU.TANH R11, R11 ;  /* 0x0000000b000b7308 */ /* 0x000f700000002400 */
[----:B------:R-:W5:Y:S01]  /*80f0*/  MUFU.TANH R12, R12 ;  /* 0x0000000c000c7308 */ /* 0x000f620000002400 */
[----:B----4-:R-:W-:-:S07]  /*8100*/  FMNMX.FTZ R159, R88, R159, !PT ;  /* 0x0000009f589f7209 */ /* 0x010fce0007810000 */
[----:B------:R-:W4:Y:S01]  /*8110*/  MUFU.TANH R13, R13 ;  /* 0x0000000d000d7308 */ /* 0x000f220000002400 */
[----:B------:R-:W0:Y:S07]  /*8120*/  SHFL.BFLY PT, R88, R159, 0x1, 0x1f ;  /* 0x0c201f009f587f89 */ /* 0x000e2e00000e0000 */
[----:B------:R-:W4:Y:S08]  /*8130*/  MUFU.TANH R14, R14 ;  /* 0x0000000e000e7308 */ /* 0x000f300000002400 */
[----:B------:R-:W4:Y:S08]  /*8140*/  MUFU.TANH R15, R15 ;  /* 0x0000000f000f7308 */ /* 0x000f300000002400 */
[----:B------:R-:W4:Y:S01]  /*8150*/  MUFU.TANH R20, R20 ;  /* 0x0000001400147308 */ /* 0x000f220000002400 */
[----:B0-----:R-:W-:Y:S01]  /*8160*/  FMNMX.FTZ R88, R159, R88, !PT ;  /* 0x000000589f587209 */ /* 0x001fe20007810000 */
[----:B------:R-:W-:-:S03]  /*8170*/  FMUL.FTZ R159, R0, R102 ;  /* 0x00000066009f7220 */ /* 0x000fc60000410000 */
[C---:B------:R-:W-:Y:S01]  /*8180*/  FSETP.NEU.FTZ.AND P0, PT, R88.reuse, -INF , PT ;  /* 0xff8000005800780b */ /* 0x040fe20003f1d000 */
[----:B------:R-:W-:-:S02]  /*8190*/  FFMA.FTZ R102, R88, R161, -8 ;  /* 0xc100000058667423 */ /* 0x000fc400000100a1 */
[----:B------:R-:W0:Y:S01]  /*81a0*/  MUFU.TANH R21, R21 ;  /* 0x0000001500157308 */ /* 0x000e220000002400 */
[----:B------:R-:W2:Y:S02]  /*81b0*/  SHFL.IDX PT, R161, R124, 0x1, 0x1c1f ;  /* 0x003c1f007ca17f89 */ /* 0x000ea400000e0000 */
[----:B------:R-:W-:-:S05]  /*81c0*/  FSEL R102, R102, RZ, P0 ;  /* 0x000000ff66667208 */ /* 0x000fca0000000000 */
[----:B------:R-:W0:Y:S01]  /*81d0*/  MUFU.TANH R136, R136 ;  /* 0x0000008800887308 */ /* 0x000e220000002400 */
[----:B------:R-:W-:-:S01]  /*81e0*/  FFMA.FTZ R160, R131, UR59, -R102 ;  /* 0x0000003b83a07c23 */ /* 0x000fc20008010866 */
[--C-:B------:R-:W-:Y:S01]  /*81f0*/  FFMA.FTZ R131, R104, UR59, -R102.reuse ;  /* 0x0000003b68837c23 */ /* 0x100fe20008010866 */
[----:B------:R-:W-:-:S01]  /*8200*/  FFMA.FTZ R104, R105, UR59, -R102 ;  /* 0x0000003b69687c23 */ /* 0x000fc20008010866 */
[--C-:B------:R-:W-:Y:S01]  /*8210*/  FFMA.FTZ R105, R130, UR59, -R102.reuse ;  /* 0x0000003b82697c23 */ /* 0x100fe20008010866 */
[----:B------:R-:W-:-:S01]  /*8220*/  FFMA.FTZ R130, R107, UR59, -R102 ;  /* 0x0000003b6b827c23 */ /* 0x000fc20008010866 */
[--C-:B------:R-:W-:Y:S01]  /*8230*/  FFMA.FTZ R162, R145, UR59, -R102.reuse ;  /* 0x0000003b91a27c23 */ /* 0x100fe20008010866 */
[----:B------:R-:W-:-:S01]  /*8240*/  FFMA.FTZ R144, R144, UR59, -R102 ;  /* 0x0000003b90907c23 */ /* 0x000fc20008010866 */
        /* <DEDUP_REMOVED lines=9> */
[----:B--2---:R-:W-:-:S02]  /*82e0*/  IMAD.IADD R128, R128, 0x1, R161 ;  /* 0x0000000180807824 */ /* 0x004fc400078e02a1 */
[--C-:B------:R-:W-:Y:S01]  /*82f0*/  FFMA.FTZ R113, R113, UR59, -R102.reuse ;  /* 0x0000003b71717c23 */ /* 0x100fe20008010866 */
[----:B------:R-:W-:-:S01]  /*8300*/  FFMA.FTZ R116, R116, UR59, -R102 ;  /* 0x0000003b74747c23 */ /* 0x000fc20008010866 */
[--C-:B------:R-:W-:Y:S01]  /*8310*/  FFMA.FTZ R143, R143, UR59, -R102.reuse ;  /* 0x0000003b8f8f7c23 */ /* 0x100fe20008010866 */
[----:B------:R-:W-:-:S01]  /*8320*/  FFMA.FTZ R117, R117, UR59, -R102 ;  /* 0x0000003b75757c23 */ /* 0x000fc20008010866 */
[----:B------:R-:W-:Y:S01]  /*8330*/  ISETP.GT.AND P2, PT, R128, RZ, PT ;  /* 0x000000ff8000720c */ /* 0x000fe20003f44270 */
[----:B------:R-:W-:-:S01]  /*8340*/  FFMA.FTZ R147, R147, UR59, -R102 ;  /* 0x0000003b93937c23 */ /* 0x000fc20008010866 */
[----:B------:R-:W-:Y:S01]  /*8350*/  ISETP.GT.AND P3, PT, R128, 0x1, PT ;  /* 0x000000018000780c */ /* 0x000fe20003f64270 */
[----:B------:R-:W2:Y:S01]  /*8360*/  MUFU.TANH R139, R139 ;  /* 0x0000008b008b7308 */ /* 0x000ea20000002400 */
[----:B------:R-:W-:Y:S01]  /*8370*/  FSEL R6, R6, -INF , P2 ;  /* 0xff80000006067808 */ /* 0x000fe20001000000 */
[--C-:B------:R-:W-:Y:S01]  /*8380*/  FFMA.FTZ R92, R92, UR59, -R102.reuse ;  /* 0x0000003b5c5c7c23 */ /* 0x100fe20008010866 */
[----:B------:R-:W-:Y:S01]  /*8390*/  ISETP.GT.AND P2, PT, R128, 0x8, PT ;  /* 0x000000088000780c */ /* 0x000fe20003f44270 */
[--C-:B------:R-:W-:Y:S01]  /*83a0*/  FFMA.FTZ R93, R93, UR59, -R102.reuse ;  /* 0x0000003b5d5d7c23 */ /* 0x100fe20008010866 */
[----:B------:R-:W-:Y:S01]  /*83b0*/  FSEL R7, R7, -INF , P3 ;  /* 0xff80000007077808 */ /* 0x000fe20001800000 */
[--C-:B------:R-:W-:Y:S01]  /*83c0*/  FFMA.FTZ R96, R96, UR59, -R102.reuse ;  /* 0x0000003b60607c23 */ /* 0x100fe20008010866 */
[----:B------:R-:W-:Y:S01]  /*83d0*/  FMNMX.FTZ R124, R6, R5, !PT ;  /* 0x00000005067c7209 */ /* 0x000fe20007810000 */
[----:B------:R-:W2:Y:S01]  /*83e0*/  MUFU.TANH R120, R120 ;  /* 0x0000007800787308 */ /* 0x000ea20000002400 */
[----:B------:R-:W-:Y:S01]  /*83f0*/  ISETP.GT.AND P3, PT, R128, 0x9, PT ;  /* 0x000000098000780c */ /* 0x000fe20003f64270 */
[--C-:B------:R-:W-:Y:S01]  /*8400*/  FFMA.FTZ R97, R97, UR59, -R102.reuse ;  /* 0x0000003b61617c23 */ /* 0x100fe20008010866 */
[----:B-1----:R-:W-:Y:S01]  /*8410*/  FSEL R107, R8, -INF , P2 ;  /* 0xff800000086b7808 */ /* 0x002fe20001000000 */
[--C-:B------:R-:W-:Y:S01]  /*8420*/  FFMA.FTZ R100, R100, UR59, -R102.reuse ;  /* 0x0000003b64647c23 */ /* 0x100fe20008010866 */
[----:B------:R-:W-:Y:S01]  /*8430*/  FMNMX.FTZ R124, R7, R124, !PT ;  /* 0x0000007c077c7209 */ /* 0x000fe20007810000 */
[--C-:B------:R-:W-:Y:S01]  /*8440*/  FFMA.FTZ R101, R101, UR59, -R102.reuse ;  /* 0x0000003b65657c23 */ /* 0x100fe20008010866 */
[C---:B------:R-:W-:Y:S01]  /*8450*/  ISETP.GT.AND P2, PT, R128.reuse, 0x10, PT ;  /* 0x000000108000780c */ /* 0x040fe20003f44270 */
[----:B------:R1:W-:Y:S01]  /*8460*/  MUFU.EX2 R8, R130 ;  /* 0x0000008200087308 */ /* 0x0003e20000000800 */
[----:B---3--:R-:W-:Y:S01]  /*8470*/  FSEL R9, R9, -INF , P3 ;  /* 0xff80000009097808 */ /* 0x008fe20001800000 */
[--C-:B------:R-:W-:Y:S01]  /*8480*/  FFMA.FTZ R155, R155, UR59, -R102.reuse ;  /* 0x0000003b9b9b7c23 */ /* 0x100fe20008010866 */
[----:B------:R-:W-:Y:S01]  /*8490*/  FMNMX.FTZ R124, R107, R124, !PT ;  /* 0x0000007c6b7c7209 */ /* 0x000fe20007810000 */
[----:B------:R-:W-:Y:S01]  /*84a0*/  FFMA.FTZ R111, R111, UR59, -R102 ;  /* 0x0000003b6f6f7c23 */ /* 0x000fe20008010866 */
[----:B------:R-:W-:-:S02]  /*84b0*/  ISETP.GT.AND P3, PT, R128, 0x11, PT ;  /* 0x000000118000780c */ /* 0x000fc40003f64270 */
[----:B-----5:R-:W-:Y:S01]  /*84c0*/  FSEL R10, R10, -INF , P2 ;  /* 0xff8000000a0a7808 */ /* 0x020fe20001000000 */
[----:B------:R-:W3:Y:S01]  /*84d0*/  MUFU.TANH R121, R121 ;  /* 0x0000007900797308 */ /* 0x000ee20000002400 */
[----:B------:R-:W-:Y:S01]  /*84e0*/  FMNMX.FTZ R161, R9, R124, !PT ;  /* 0x0000007c09a17209 */ /* 0x000fe20007810000 */
[----:B-1----:R-:W-:Y:S01]  /*84f0*/  FFMA.FTZ R130, R108, UR59, -R102 ;  /* 0x0000003b6c827c23 */ /* 0x002fe20008010866 */
[----:B------:R-:W-:Y:S02]  /*8500*/  ISETP.GT.AND P2, PT, R128, 0x18, PT ;  /* 0x000000188000780c */ /* 0x000fe40003f44270 */
[----:B------:R-:W-:Y:S02]  /*8510*/  FSEL R11, R11, -INF , P3 ;  /* 0xff8000000b0b7808 */ /* 0x000fe40001800000 */
[----:B------:R-:W-:Y:S01]  /*8520*/  FMNMX.FTZ R124, R10, R161, !PT ;  /* 0x000000a10a7c7209 */ /* 0x000fe20007810000 */
[----:B------:R-:W1:Y:S01]  /*8530*/  MUFU.TANH R122, R122 ;  /* 0x0000007a007a7308 */ /* 0x000e620000002400 */
[----:B------:R-:W-:-:S02]  /*8540*/  ISETP.GT.AND P3, PT, R128, 0x19, PT ;  /* 0x000000198000780c */ /* 0x000fc40003f64270 */
[----:B------:R-:W-:Y:S02]  /*8550*/  FSEL R108, R12, -INF , P2 ;  /* 0xff8000000c6c7808 */ /* 0x000fe40001000000 */
[----:B------:R-:W-:Y:S02]  /*8560*/  FMNMX.FTZ R161, R11, R124, !PT ;  /* 0x0000007c0ba17209 */ /* 0x000fe40007810000 */
[----:B------:R-:W-:Y:S01]  /*8570*/  ISETP.GT.AND P2, PT, R128, 0x20, PT ;  /* 0x000000208000780c */ /* 0x000fe20003f44270 */
[----:B------:R5:W-:Y:S01]  /*8580*/  MUFU.EX2 R12, R130 ;  /* 0x00000082000c7308 */ /* 0x000be20000000800 */
[----:B----4-:R-:W-:Y:S02]  /*8590*/  FSEL R13, R13, -INF , P3 ;  /* 0xff8000000d0d7808 */ /* 0x010fe40001800000 */
[----:B------:R-:W-:Y:S02]  /*85a0*/  FMNMX.FTZ R124, R108, R161, !PT ;  /* 0x000000a16c7c7209 */ /* 0x000fe40007810000 */
[----:B------:R-:W-:-:S02]  /*85b0*/  ISETP.GT.AND P3, PT, R128, 0x21, PT ;  /* 0x000000218000780c */ /* 0x000fc40003f64270 */
[----:B------:R-:W-:Y:S01]  /*85c0*/  FSEL R14, R14, -INF , P2 ;  /* 0xff8000000e0e7808 */ /* 0x000fe20001000000 */
[----:B------:R-:W4:Y:S01]  /*85d0*/  MUFU.TANH R123, R123 ;  /* 0x0000007b007b7308 */ /* 0x000f220000002400 */
[----:B------:R-:W-:Y:S01]  /*85e0*/  FMNMX.FTZ R161, R13, R124, !PT ;  /* 0x0000007c0da17209 */ /* 0x000fe20007810000 */
[--C-:B-----5:R-:W-:Y:S01]  /*85f0*/  FFMA.FTZ R130, R109, UR59, -R102.reuse ;  /* 0x0000003b6d827c23 */ /* 0x120fe20008010866 */
[----:B------:R-:W-:Y:S02]  /*8600*/  ISETP.GT.AND P2, PT, R128, 0x28, PT ;  /* 0x000000288000780c */ /* 0x000fe40003f44270 */
[----:B------:R-:W-:Y:S02]  /*8610*/  FSEL R15, R15, -INF , P3 ;  /* 0xff8000000f0f7808 */ /* 0x000fe40001800000 */
[----:B------:R-:W-:Y:S01]  /*8620*/  FMNMX.FTZ R124, R14, R161, !PT ;  /* 0x000000a10e7c7209 */ /* 0x000fe20007810000 */
[----:B------:R-:W5:Y:S01]  /*8630*/  MUFU.TANH R125, R125 ;  /* 0x0000007d007d7308 */ /* 0x000f620000002400 */
[----:B------:R-:W-:Y:S01]  /*8640*/  ISETP.GT.AND P3, PT, R128, 0x29, PT ;  /* 0x000000298000780c */ /* 0x000fe20003f64270 */
[----:B------:R-:W-:Y:S01]  /*8650*/  FFMA.FTZ R161, R140, UR59, -R102 ;  /* 0x0000003b8ca17c23 */ /* 0x000fe20008010866 */
[----:B------:R-:W-:-:S02]  /*8660*/  FSEL R109, R20, -INF , P2 ;  /* 0xff800000146d7808 */ /* 0x000fc40001000000 */
[----:B------:R-:W-:Y:S02]  /*8670*/  FMNMX.FTZ R124, R15, R124, !PT ;  /* 0x0000007c0f7c7209 */ /* 0x000fe40007810000 */
[C---:B------:R-:W-:Y:S01]  /*8680*/  ISETP.GT.AND P2, PT, R128.reuse, 0x30, PT ;  /* 0x000000308000780c */ /* 0x040fe20003f44270 */
[----:B------:R-:W5:Y:S01]  /*8690*/  MUFU.TANH R126, R126 ;  /* 0x0000007e007e7308 */ /* 0x000f620000002400 */
[----:B0-----:R-:W-:Y:S02]  /*86a0*/  FSEL R21, R21, -INF , P3 ;  /* 0xff80000015157808 */ /* 0x001fe40001800000 */
[----:B------:R-:W-:Y:S02]  /*86b0*/  FMNMX.FTZ R124, R109, R124, !PT ;  /* 0x0000007c6d7c7209 */ /* 0x000fe40007810000 */
[----:B------:R-:W-:Y:S02]  /*86c0*/  ISETP.GT.AND P3, PT, R128, 0x31, PT ;  /* 0x000000318000780c */ /* 0x000fe40003f64270 */
[----:B------:R-:W-:Y:S01]  /*86d0*/  FSEL R136, R136, -INF , P2 ;  /* 0xff80000088887808 */ /* 0x000fe20001000000 */
[----:B------:R-:W0:Y:S01]  /*86e0*/  MUFU.TANH R127, R127 ;  /* 0x0000007f007f7308 */ /* 0x000e220000002400 */
[----:B------:R-:W-:-:S02]  /*86f0*/  FMNMX.FTZ R163, R21, R124, !PT ;  /* 0x0000007c15a37209 */ /* 0x000fc40007810000 */
[----:B------:R-:W-:Y:S02]  /*8700*/  ISETP.GT.AND P2, PT, R128, 0x38, PT ;  /* 0x000000388000780c */ /* 0x000fe40003f44270 */
[----:B------:R-:W-:Y:S02]  /*8710*/  FSEL R137, R137, -INF , P3 ;  /* 0xff80000089897808 */ /* 0x000fe40001800000 */
[----:B------:R-:W-:Y:S01]  /*8720*/  FMNMX.FTZ R124, R136, R163, !PT ;  /* 0x000000a3887c7209 */ /* 0x000fe20007810000 */
[----:B------:R-:W0:Y:S01]  /*8730*/  MUFU.TANH R129, R129 ;  /* 0x0000008100817308 */ /* 0x000e220000002400 */
[----:B------:R-:W-:Y:S02]  /*8740*/  ISETP.GT.AND P3, PT, R128, 0x39, PT ;  /* 0x000000398000780c */ /* 0x000fe40003f64270 */
[----:B------:R-:W-:Y:S02]  /*8750*/  FSEL R138, R138, -INF , P2 ;  /* 0xff8000008a8a7808 */ /* 0x000fe40001000000 */
[----:B------:R-:W-:-:S02]  /*8760*/  FMNMX.FTZ R163, R137, R124, !PT ;  /* 0x0000007c89a37209 */ /* 0x000fc40007810000 */
[----:B------:R-:W-:Y:S01]  /*8770*/  ISETP.GT.AND P2, PT, R128, 0x40, PT ;  /* 0x000000408000780c */ /* 0x000fe20003f44270 */
[----:B------:R5:W-:Y:S01]  /*8780*/  MUFU.EX2 R20, R130 ;  /* 0x0000008200147308 */ /* 0x000be20000000800 */
[----:B--2---:R-:W-:Y:S02]  /*8790*/  FSEL R139, R139, -INF , P3 ;  /* 0xff8000008b8b7808 */ /* 0x004fe40001800000 */
[----:B------:R-:W-:Y:S02]  /*87a0*/  FMNMX.FTZ R124, R138, R163, !PT ;  /* 0x000000a38a7c7209 */ /* 0x000fe40007810000 */
[----:B------:R-:W-:Y:S02]  /*87b0*/  ISETP.GT.AND P3, PT, R128, 0x41, PT ;  /* 0x000000418000780c */ /* 0x000fe40003f64270 */
[----:B------:R-:W-:Y:S01]  /*87c0*/  FSEL R120, R120, -INF , P2 ;  /* 0xff80000078787808 */ /* 0x000fe20001000000 */
[----:B------:R-:W2:Y:S01]  /*87d0*/  MUFU.TANH R132, R132 ;  /* 0x0000008400847308 */ /* 0x000ea20000002400 */
[----:B------:R-:W-:-:S02]  /*87e0*/  FMNMX.FTZ R163, R139, R124, !PT ;  /* 0x0000007c8ba37209 */ /* 0x000fc40007810000 */
[----:B------:R-:W-:Y:S02]  /*87f0*/  ISETP.GT.AND P2, PT, R128, 0x48, PT ;  /* 0x000000488000780c */ /* 0x000fe40003f44270 */
[----:B---3--:R-:W-:Y:S02]  /*8800*/  FSEL R121, R121, -INF , P3 ;  /* 0xff80000079797808 */ /* 0x008fe40001800000 */
[----:B------:R-:W-:Y:S01]  /*8810*/  FMNMX.FTZ R124, R120, R163, !PT ;  /* 0x000000a3787c7209 */ /* 0x000fe20007810000 */
[----:B------:R-:W3:Y:S01]  /*8820*/  MUFU.TANH R134, R134 ;  /* 0x0000008600867308 */ /* 0x000ee20000002400 */
[----:B------:R-:W-:Y:S02]  /*8830*/  ISETP.GT.AND P3, PT, R128, 0x49, PT ;  /* 0x000000498000780c */ /* 0x000fe40003f64270 */
[----:B-1----:R-:W-:Y:S02]  /*8840*/  FSEL R122, R122, -INF , P2 ;  /* 0xff8000007a7a7808 */ /* 0x002fe40001000000 */
[----:B------:R-:W-:Y:S01]  /*8850*/  FMNMX.FTZ R163, R121, R124, !PT ;  /* 0x0000007c79a37209 */ /* 0x000fe20007810000 */
[----:B------:R-:W-:Y:S01]  /*8860*/  FFMA.FTZ R124, R142, UR59, -R102 ;  /* 0x0000003b8e7c7c23 */ /* 0x000fe20008010866 */
[----:B------:R-:W-:Y:S01]  /*8870*/  ISETP.GT.AND P2, PT, R128, 0x50, PT ;  /* 0x000000508000780c */ /* 0x000fe20003f44270 */
[----:B------:R-:W1:Y:S01]  /*8880*/  MUFU.TANH R154, R154 ;  /* 0x0000009a009a7308 */ /* 0x000e620000002400 */
[----:B----4-:R-:W-:-:S02]  /*8890*/  FSEL R123, R123, -INF , P3 ;  /* 0xff8000007b7b7808 */ /* 0x010fc40001800000 */
[----:B-----5:R-:W-:Y:S02]  /*88a0*/  FMNMX.FTZ R130, R122, R163, !PT ;  /* 0x000000a37a827209 */ /* 0x020fe40007810000 */
[C---:B------:R-:W-:Y:S02]  /*88b0*/  ISETP.GT.AND P3, PT, R128.reuse, 0x51, PT ;  /* 0x000000518000780c */ /* 0x040fe40003f64270 */
[----:B------:R-:W-:Y:S01]  /*88c0*/  FSEL R125, R125, -INF , P2 ;  /* 0xff8000007d7d7808 */ /* 0x000fe20001000000 */
[----:B------:R-:W4:Y:S01]  /*88d0*/  MUFU.TANH R158, R158 ;  /* 0x0000009e009e7308 */ /* 0x000f220000002400 */
[----:B------:R-:W-:Y:S02]  /*88e0*/  FMNMX.FTZ R130, R123, R130, !PT ;  /* 0x000000827b827209 */ /* 0x000fe40007810000 */
[----:B------:R-:W-:Y:S02]  /*88f0*/  ISETP.GT.AND P2, PT, R128, 0x58, PT ;  /* 0x000000588000780c */ /* 0x000fe40003f44270 */
[----:B------:R-:W-:-:S02]  /*8900*/  FSEL R126, R126, -INF , P3 ;  /* 0xff8000007e7e7808 */ /* 0x000fc40001800000 */
[----:B------:R-:W-:Y:S01]  /*8910*/  FMNMX.FTZ R163, R125, R130, !PT ;  /* 0x000000827da37209 */ /* 0x000fe20007810000 */
[----:B------:R-:W5:Y:S01]  /*8920*/  MUFU.TANH R114, R114 ;  /* 0x0000007200727308 */ /* 0x000f620000002400 */
[----:B------:R-:W-:Y:S02]  /*8930*/  ISETP.GT.AND P3, PT, R128, 0x59, PT ;  /* 0x000000598000780c */ /* 0x000fe40003f64270 */
[----:B0-----:R-:W-:Y:S02]  /*8940*/  FSEL R127, R127, -INF , P2 ;  /* 0xff8000007f7f7808 */ /* 0x001fe40001000000 */
[----:B------:R-:W-:Y:S02]  /*8950*/  FMNMX.FTZ R130, R126, R163, !PT ;  /* 0x000000a37e827209 */ /* 0x000fe40007810000 */
[----:B------:R-:W-:Y:S01]  /*8960*/  ISETP.GT.AND P2, PT, R128, 0x60, PT ;  /* 0x000000608000780c */ /* 0x000fe20003f44270 */
[----:B------:R-:W0:Y:S01]  /*8970*/  MUFU.TANH R115, R115 ;  /* 0x0000007300737308 */ /* 0x000e220000002400 */
[----:B------:R-:W-:-:S02]  /*8980*/  FSEL R129, R129, -INF , P3 ;  /* 0xff80000081817808 */ /* 0x000fc40001800000 */
[----:B------:R-:W-:Y:S02]  /*8990*/  FMNMX.FTZ R130, R127, R130, !PT ;  /* 0x000000827f827209 */ /* 0x000fe40007810000 */
[----:B------:R-:W-:Y:S02]  /*89a0*/  ISETP.GT.AND P3, PT, R128, 0x61, PT ;  /* 0x000000618000780c */ /* 0x000fe40003f64270 */
[----:B--2---:R-:W-:Y:S01]  /*89b0*/  FSEL R132, R132, -INF , P2 ;  /* 0xff80000084847808 */ /* 0x004fe20001000000 */
[----:B------:R-:W2:Y:S01]  /*89c0*/  MUFU.TANH R118, R118 ;  /* 0x0000007600767308 */ /* 0x000ea20000002400 */
[----:B------:R-:W-:Y:S02]  /*89d0*/  FMNMX.FTZ R163, R129, R130, !PT ;  /* 0x0000008281a37209 */ /* 0x000fe40007810000 */
[----:B------:R-:W-:Y:S02]  /*89e0*/  ISETP.GT.AND P2, PT, R128, 0x68, PT ;  /* 0x000000688000780c */ /* 0x000fe40003f44270 */
[----:B---3--:R-:W-:-:S02]  /*89f0*/  FSEL R134, R134, -INF , P3 ;  /* 0xff80000086867808 */ /* 0x008fc40001800000 */
[----:B------:R-:W-:Y:S01]  /*8a00*/  FMNMX.FTZ R163, R132, R163, !PT ;  /* 0x000000a384a37209 */ /* 0x000fe20007810000 */
[----:B------:R-:W3:Y:S01]  /*8a10*/  MUFU.TANH R119, R119 ;  /* 0x0000007700777308 */ /* 0x000ee20000002400 */
        /* <DEDUP_REMOVED lines=8> */
[----:B-----5:R-:W-:Y:S01]  /*8aa0*/  FSEL R130, R114, -INF , P2 ;  /* 0xff80000072827808 */ /* 0x020fe20001000000 */
[----:B------:R-:W4:Y:S01]  /*8ab0*/  MUFU.TANH R91, R91 ;  /* 0x0000005b005b7308 */ /* 0x000f220000002400 */
[----:B------:R-:W-:Y:S02]  /*8ac0*/  FMNMX.FTZ R163, R158, R163, !PT ;  /* 0x000000a39ea37209 */ /* 0x000fe40007810000 */
[----:B------:R-:W-:Y:S02]  /*8ad0*/  ISETP.GT.AND P2, PT, R128, 0x78, PT ;  /* 0x000000788000780c */ /* 0x000fe40003f44270 */
[----:B0-----:R-:W-:-:S02]  /*8ae0*/  FSEL R115, R115, -INF , P3 ;  /* 0xff80000073737808 */ /* 0x001fc40001800000 */
[----:B------:R-:W-:Y:S01]  /*8af0*/  FMNMX.FTZ R142, R130, R163, !PT ;  /* 0x000000a3828e7209 */ /* 0x000fe20007810000 */
[----:B------:R-:W0:Y:S01]  /*8b00*/  MUFU.TANH R94, R94 ;  /* 0x0000005e005e7308 */ /* 0x000e220000002400 */
[----:B------:R-:W-:Y:S02]  /*8b10*/  ISETP.GT.AND P3, PT, R128, 0x79, PT ;  /* 0x000000798000780c */ /* 0x000fe40003f64270 */
[----:B--2---:R-:W-:Y:S02]  /*8b20*/  FSEL R140, R118, -INF , P2 ;  /* 0xff800000768c7808 */ /* 0x004fe40001000000 */
[----:B------:R-:W-:Y:S02]  /*8b30*/  FMNMX.FTZ R145, R115, R142, !PT ;  /* 0x0000008e73917209 */ /* 0x000fe40007810000 */
[----:B------:R-:W-:Y:S01]  /*8b40*/  ISETP.GT.AND P2, PT, R128, 0x80, PT ;  /* 0x000000808000780c */ /* 0x000fe20003f44270 */
[----:B------:R-:W2:Y:S01]  /*8b50*/  MUFU.TANH R95, R95 ;  /* 0x0000005f005f7308 */ /* 0x000ea20000002400 */
[----:B---3--:R-:W-:-:S02]  /*8b60*/  FSEL R119, R119, -INF , P3 ;  /* 0xff80000077777808 */ /* 0x008fc40001800000 */
[----:B------:R-:W-:Y:S02]  /*8b70*/  FMNMX.FTZ R142, R140, R145, !PT ;  /* 0x000000918c8e7209 */ /* 0x000fe40007810000 */
[----:B------:R-:W-:Y:S02]  /*8b80*/  ISETP.GT.AND P3, PT, R128, 0x81, PT ;  /* 0x000000818000780c */ /* 0x000fe40003f64270 */
[----:B-1----:R-:W-:Y:S01]  /*8b90*/  FSEL R90, R90, -INF , P2 ;  /* 0xff8000005a5a7808 */ /* 0x002fe20001000000 */
[----:B------:R-:W1:Y:S01]  /*8ba0*/  MUFU.TANH R98, R98 ;  /* 0x0000006200627308 */ /* 0x000e620000002400 */
[----:B------:R-:W-:Y:S02]  /*8bb0*/  FMNMX.FTZ R163, R119, R142, !PT ;  /* 0x0000008e77a37209 */ /* 0x000fe40007810000 */
[----:B------:R-:W-:Y:S02]  /*8bc0*/  ISETP.GT.AND P2, PT, R128, 0x88, PT ;  /* 0x000000888000780c */ /* 0x000fe40003f44270 */
[----:B----4-:R-:W-:-:S02]  /*8bd0*/  FSEL R91, R91, -INF , P3 ;  /* 0xff8000005b5b7808 */ /* 0x010fc40001800000 */
[----:B------:R-:W-:Y:S01]  /*8be0*/  ISETP.GT.AND P3, PT, R128, 0x89, PT ;  /* 0x000000898000780c */ /* 0x000fe20003f64270 */
[----:B------:R-:W3:Y:S01]  /*8bf0*/  MUFU.TANH R99, R99 ;  /* 0x0000006300637308 */ /* 0x000ee20000002400 */
[----:B0-----:R-:W-:Y:S02]  /*8c00*/  FSEL R142, R94, -INF , P2 ;  /* 0xff8000005e8e7808 */ /* 0x001fe40001000000 */
[C---:B------:R-:W-:Y:S02]  /*8c10*/  ISETP.GT.AND P2, PT, R128.reuse, 0x90, PT ;  /* 0x000000908000780c */ /* 0x040fe40003f44270 */
[----:B--2---:R-:W-:Y:S02]  /*8c20*/  FSEL R95, R95, -INF , P3 ;  /* 0xff8000005f5f7808 */ /* 0x004fe40001800000 */
[----:B------:R-:W-:Y:S01]  /*8c30*/  ISETP.GT.AND P3, PT, R128, 0x91, PT ;  /* 0x000000918000780c */ /* 0x000fe20003f64270 */
[----:B------:R0:W-:Y:S01]  /*8c40*/  MUFU.EX2 R114, R144 ;  /* 0x0000009000727308 */ /* 0x0001e20000000800 */
[----:B-1----:R-:W-:-:S02]  /*8c50*/  FSEL R98, R98, -INF , P2 ;  /* 0xff80000062627808 */ /* 0x002fc40001000000 */
[----:B------:R-:W-:-:S05]  /*8c60*/  ISETP.GT.AND P2, PT, R128, 0x98, PT ;  /* 0x000000988000780c */ /* 0x000fca0003f44270 */
[----:B------:R1:W-:Y:S01]  /*8c70*/  MUFU.EX2 R118, R162 ;  /* 0x000000a200767308 */ /* 0x0003e20000000800 */
[----:B0-----:R-:W-:Y:S01]  /*8c80*/  FMNMX.FTZ R144, R90, R163, !PT ;  /* 0x000000a35a907209 */ /* 0x001fe20007810000 */
[--C-:B------:R-:W-:Y:S01]  /*8c90*/  FFMA.FTZ R163, R148, UR59, -R102.reuse ;  /* 0x0000003b94a37c23 */ /* 0x100fe20008010866 */
[----:B---3--:R-:W-:Y:S01]  /*8ca0*/  FSEL R99, R99, -INF , P3 ;  /* 0xff80000063637808 */ /* 0x008fe20001800000 */
[--C-:B------:R-:W-:Y:S01]  /*8cb0*/  FFMA.FTZ R148, R151, UR59, -R102.reuse ;  /* 0x0000003b97947c23 */ /* 0x100fe20008010866 */
[----:B------:R-:W-:Y:S01]  /*8cc0*/  ISETP.GT.AND P3, PT, R128, 0x99, PT ;  /* 0x000000998000780c */ /* 0x000fe20003f64270 */
[--C-:B------:R-:W-:Y:S01]  /*8cd0*/  FFMA.FTZ R128, R149, UR59, -R102.reuse ;  /* 0x0000003b95807c23 */ /* 0x100fe20008010866 */
[----:B------:R-:W-:-:S01]  /*8ce0*/  FFMA.FTZ R149, R150, UR59, -R102 ;  /* 0x0000003b96957c23 */ /* 0x000fc20008010866 */
[----:B------:R-:W0:Y:S01]  /*8cf0*/  MUFU.TANH R159, R159 ;  /* 0x0000009f009f7308 */ /* 0x000e220000002400 */
[----:B-1----:R-:W-:-:S01]  /*8d00*/  FFMA.FTZ R162, R89, UR59, -R102 ;  /* 0x0000003b59a27c23 */ /* 0x002fc20008010866 */
[----:B------:R-:W-:Y:S01]  /*8d10*/  FMNMX.FTZ R89, R91, R144, !PT ;  /* 0x000000905b597209 */ /* 0x000fe20007810000 */
[----:B------:R-:W-:-:S03]  /*8d20*/  FFMA.FTZ R151, R152, UR59, -R102 ;  /* 0x0000003b98977c23 */ /* 0x000fc60008010866 */
[----:B------:R-:W-:Y:S02]  /*8d30*/  FMNMX.FTZ R144, R142, R89, !PT ;  /* 0x000000598e907209 */ /* 0x000fe40007810000 */
[----:B------:R-:W1:Y:S02]  /*8d40*/  MUFU.TANH R103, R103 ;  /* 0x0000006700677308 */ /* 0x000e640000002400 */
[----:B------:R-:W-:-:S04]  /*8d50*/  FMNMX.FTZ R89, R95, R144, !PT ;  /* 0x000000905f597209 */ /* 0x000fc80007810000 */
[----:B------:R-:W-:Y:S02]  /*8d60*/  FMNMX.FTZ R144, R98, R89, !PT ;  /* 0x0000005962907209 */ /* 0x000fe40007810000 */
[----:B------:R2:W-:Y:S01]  /*8d70*/  MUFU.EX2 R145, R146 ;  /* 0x0000009200917308 */ /* 0x0005e20000000800 */
[----:B0-----:R-:W-:Y:S02]  /*8d80*/  FSEL R159, R159, -INF , P2 ;  /* 0xff8000009f9f7808 */ /* 0x001fe40001000000 */
[----:B------:R-:W-:-:S04]  /*8d90*/  FMNMX.FTZ R144, R99, R144, !PT ;  /* 0x0000009063907209 */ /* 0x000fc80007810000 */
[----:B------:R-:W-:Y:S01]  /*8da0*/  FMNMX.FTZ R144, R159, R144, !PT ;  /* 0x000000909f907209 */ /* 0x000fe20007810000 */
[----:B------:R-:W-:Y:S01]  /*8db0*/  MUFU.EX2 R160, R160 ;  /* 0x000000a000a07308 */ /* 0x000fe20000000800 */
[----:B-1----:R-:W-:Y:S01]  /*8dc0*/  FSEL R103, R103, -INF , P3 ;  /* 0xff80000067677808 */ /* 0x002fe20001800000 */
[--C-:B--2---:R-:W-:Y:S01]  /*8dd0*/  FFMA.FTZ R146, R153, UR59, -R102.reuse ;  /* 0x0000003b99927c23 */ /* 0x104fe20008010866 */
[----:B------:R-:W-:-:S01]  /*8de0*/  FFMA.FTZ R153, R110, UR59, -R102 ;  /* 0x0000003b6e997c23 */ /* 0x000fc20008010866 */
[----:B------:R-:W-:Y:S01]  /*8df0*/  FFMA.FTZ R110, R156, UR59, -R102 ;  /* 0x0000003b9c6e7c23 */ /* 0x000fe20008010866 */
[----:B------:R-:W-:-:S03]  /*8e00*/  FMNMX.FTZ R144, R103, R144, !PT ;  /* 0x0000009067907209 */ /* 0x000fc60007810000 */
[----:B------:R-:W-:Y:S02]  /*8e10*/  MUFU.EX2 R131, R131 ;  /* 0x0000008300837308 */ /* 0x000fe40000000800 */
[----:B------:R-:W0:Y:S06]  /*8e20*/  SHFL.BFLY PT, R89, R144, 0x2, 0x1f ;  /* 0x0c401f0090597f89 */ /* 0x000e2c00000e0000 */
[----:B------:R-:W-:Y:S08]  /*8e30*/  MUFU.EX2 R104, R104 ;  /* 0x0000006800687308 */ /* 0x000ff00000000800 */
[----:B------:R-:W-:Y:S08]  /*8e40*/  MUFU.EX2 R105, R105 ;  /* 0x0000006900697308 */ /* 0x000ff00000000800 */
[----:B------:R-:W-:Y:S01]  /*8e50*/  MUFU.EX2 R106, R106 ;  /* 0x0000006a006a7308 */ /* 0x000fe20000000800 */
[----:B0-----:R-:W-:-:S05]  /*8e60*/  FMNMX.FTZ R150, R144, R89, !PT ;  /* 0x0000005990967209 */ /* 0x001fca0007810000 */
[----:B------:R-:W0:Y:S02]  /*8e70*/  SHFL.BFLY PT, R89, R150, 0x1, 0x1f ;  /* 0x0c201f0096597f89 */ /* 0x000e2400000e0000 */
[----:B------:R-:W-:Y:S08]  /*8e80*/  MUFU.EX2 R144, R148 ;  /* 0x0000009400907308 */ /* 0x000ff00000000800 */
[----:B------:R1:W-:Y:S08]  /*8e90*/  MUFU.EX2 R148, R155 ;  /* 0x0000009b00947308 */ /* 0x0003f00000000800 */
[----:B------:R-:W-:Y:S01]  /*8ea0*/  MUFU.EX2 R133, R133 ;  /* 0x0000008500857308 */ /* 0x000fe20000000800 */
[----:B0-----:R-:W-:Y:S01]  /*8eb0*/  FMNMX.FTZ R89, R150, R89, !PT ;  /* 0x0000005996597209 */ /* 0x001fe20007810000 */
[----:B------:R-:W-:-:S06]  /*8ec0*/  IMAD.U32 R150, RZ, RZ, UR59 ;  /* 0x0000003bff967e24 */ /* 0x000fcc000f8e00ff */
[----:B------:R-:W-:Y:S01]  /*8ed0*/  MUFU.EX2 R94, R162 ;  /* 0x000000a2005e7308 */ /* 0x000fe20000000800 */
[C---:B------:R-:W-:Y:S01]  /*8ee0*/  FSETP.NEU.FTZ.AND P2, PT, R89.reuse, -INF , PT ;  /* 0xff8000005900780b */ /* 0x040fe20003f5d000 */
[----:B------:R-:W-:-:S05]  /*8ef0*/  FFMA.FTZ R150, R89, R150, -8 ;  /* 0xc100000059967423 */ /* 0x000fca0000010096 */
[----:B------:R-:W-:Y:S01]  /*8f00*/  FSEL R102, R150, RZ, P2 ;  /* 0x000000ff96667208 */ /* 0x000fe20001000000 */
[----:B------:R-:W-:Y:S04]  /*8f10*/  MUFU.EX2 R157, R157 ;  /* 0x0000009d009d7308 */ /* 0x000fe80000000800 */
[----:B------:R-:W-:-:S01]  /*8f20*/  FFMA.FTZ R152, R21, UR59, -R102 ;  /* 0x0000003b15987c23 */ /* 0x000fc20008010866 */
[--C-:B------:R-:W-:Y:S01]  /*8f30*/  FFMA.FTZ R21, R136, UR59, -R102.reuse ;  /* 0x0000003b88157c23 */ /* 0x100fe20008010866 */
[----:B------:R-:W-:-:S01]  /*8f40*/  FFMA.FTZ R136, R137, UR59, -R102 ;  /* 0x0000003b89887c23 */ /* 0x000fc20008010866 */
[----:B------:R-:W-:Y:S01]  /*8f50*/  FSEL R137, R88, RZ, P0 ;  /* 0x000000ff58897208 */ /* 0x000fe20000000000 */
[----:B-1----:R-:W-:-:S01]  /*8f60*/  FFMA.FTZ R155, R6, UR59, -R102 ;  /* 0x0000003b069b7c23 */ /* 0x002fc20008010866 */
[--C-:B------:R-:W-:Y:S01]  /*8f70*/  FFMA.FTZ R6, R7, UR59, -R102.reuse ;  /* 0x0000003b07067c23 */ /* 0x100fe20008010866 */
[----:B------:R-:W-:-:S01]  /*8f80*/  FFMA.FTZ R7, R107, UR59, -R102 ;  /* 0x0000003b6b077c23 */ /* 0x000fc20008010866 */
[----:B------:R-:W-:Y:S01]  /*8f90*/  FFMA.FTZ R150, R9, UR59, -R102 ;  /* 0x0000003b09967c23 */ /* 0x000fe20008010866 */
[----:B------:R-:W-:-:S01]  /*8fa0*/  FADD.FTZ R137, -R137, R4 ;  /* 0x0000000489897221 */ /* 0x000fc20000010100 */
[--C-:B------:R-:W-:Y:S01]  /*8fb0*/  FFMA.FTZ R4, R122, UR59, -R102.reuse ;  /* 0x0000003b7a047c23 */ /* 0x100fe20008010866 */
[----:B------:R-:W-:Y:S01]  /*8fc0*/  FSEL R122, R89, RZ, P2 ;  /* 0x000000ff597a7208 */ /* 0x000fe20001000000 */
[----:B------:R-:W-:Y:S01]  /*8fd0*/  MUFU.EX2 R155, R155 ;  /* 0x0000009b009b7308 */ /* 0x000fe20000000800 */
[----:B------:R-:W-:Y:S01]  /*8fe0*/  FMUL.FTZ R137, R137, UR59 ;  /* 0x0000003b89897c20 */ /* 0x000fe20008410000 */
[--C-:B------:R-:W-:Y:S01]  /*8ff0*/  FFMA.FTZ R9, R10, UR59, -R102.reuse ;  /* 0x0000003b0a097c23 */ /* 0x100fe20008010866 */
[----:B------:R-:W-:-:S01]  /*9000*/  FFMA.FTZ R10, R11, UR59, -R102 ;  /* 0x0000003b0b0a7c23 */ /* 0x000fc20008010866 */
[----:B------:R-:W-:Y:S01]  /*9010*/  FADD.FTZ R122, -R122, R5 ;  /* 0x000000057a7a7221 */ /* 0x000fe20000010100 */
[----:B------:R-:W-:-:S01]  /*9020*/  FFMA.FTZ R11, R108, UR59, -R102 ;  /* 0x0000003b6c0b7c23 */ /* 0x000fc20008010866 */
[--C-:B------:R-:W-:Y:S01]  /*9030*/  FFMA.FTZ R108, R13, UR59, -R102.reuse ;  /* 0x0000003b0d6c7c23 */ /* 0x100fe20008010866 */
[----:B------:R-:W-:-:S01]  /*9040*/  FFMA.FTZ R13, R14, UR59, -R102 ;  /* 0x0000003b0e0d7c23 */ /* 0x000fc20008010866 */
[----:B------:R-:W-:Y:S01]  /*9050*/  FMUL.FTZ R122, R122, UR59 ;  /* 0x0000003b7a7a7c20 */ /* 0x000fe20008410000 */
        /* <DEDUP_REMOVED lines=17> */
[----:B0-----:R-:W-:-:S04]  /*9170*/  FFMA.FTZ R156, R5, R3, R160 ;  /* 0x00000003059c7223 */ /* 0x001fc800000100a0 */
[----:B------:R-:W-:Y:S01]  /*9180*/  FADD.FTZ R127, R131, R156 ;  /* 0x0000009c837f7221 */ /* 0x000fe20000010000 */
[----:B------:R-:W-:-:S02]  /*9190*/  FFMA.FTZ R156, R129, UR59, -R102 ;  /* 0x0000003b819c7c23 */ /* 0x000fc40008010866 */
[----:B------:R-:W0:Y:S01]  /*91a0*/  MUFU.EX2 R7, R7 ;  /* 0x0000000700077308 */ /* 0x000e220000000800 */
[----:B-1----:R-:W-:-:S01]  /*91b0*/  FFMA.FTZ R3, R122, R2, R155 ;  /* 0x000000027a037223 */ /* 0x002fc2000001009b */
[----:B------:R-:W-:Y:S01]  /*91c0*/  FADD.FTZ R162, R104, R127 ;  /* 0x0000007f68a27221 */ /* 0x000fe20000010000 */
[----:B------:R-:W-:-:S03]  /*91d0*/  FFMA.FTZ R127, R132, UR59, -R102 ;  /* 0x0000003b847f7c23 */ /* 0x000fc60008010866 */
[----:B------:R-:W-:Y:S02]  /*91e0*/  FADD.FTZ R129, R105, R162 ;  /* 0x000000a269817221 */ /* 0x000fe40000010000 */
[----:B------:R-:W1:Y:S01]  /*91f0*/  MUFU.EX2 R150, R150 ;  /* 0x0000009600967308 */ /* 0x000e620000000800 */
[----:B--2---:R-:W-:-:S01]  /*9200*/  FADD.FTZ R2, R6, R3 ;  /* 0x0000000306027221 */ /* 0x004fc20000010000 */
[----:B------:R-:W-:-:S04]  /*9210*/  FADD.FTZ R132, R106, R129 ;  /* 0x000000816a847221 */ /* 0x000fc80000010000 */
[----:B------:R-:W-:Y:S01]  /*9220*/  FADD.FTZ R129, R133, R132 ;  /* 0x0000008485817221 */ /* 0x000fe20000010000 */
[----:B------:R-:W-:-:S01]  /*9230*/  FFMA.FTZ R132, R134, UR59, -R102 ;  /* 0x0000003b86847c23 */ /* 0x000fc20008010866 */
[----:B------:R-:W2:Y:S01]  /*9240*/  MUFU.EX2 R9, R9 ;  /* 0x0000000900097308 */ /* 0x000ea20000000800 */
[----:B0-----:R-:W-:-:S01]  /*9250*/  FADD.FTZ R3, R7, R2 ;  /* 0x0000000207037221 */ /* 0x001fc20000010000 */
[----:B------:R-:W-:Y:S01]  /*9260*/  FADD.FTZ R134, R8, R129 ;  /* 0x0000008108867221 */ /* 0x000fe20000010000 */
[----:B------:R-:W-:-:S03]  /*9270*/  FFMA.FTZ R129, R154, UR59, -R102 ;  /* 0x0000003b9a817c23 */ /* 0x000fc60008010866 */
        /* <DEDUP_REMOVED lines=16> */
[----:B------:R-:W-:-:S03]  /*9380*/  FFMA.FTZ R134, R158, UR59, -R102 ;  /* 0x0000003b9e867c23 */ /* 0x000fc60008010866 */
[----:B------:R-:W-:-:S03]  /*9390*/  FADD.FTZ R154, R20, R137 ;  /* 0x00000089149a7221 */ /* 0x000fc60000010000 */
        /* <DEDUP_REMOVED lines=24> */
[----:B------:R-:W-:-:S06]  /*9520*/  FFMA.FTZ R137, R140, UR59, -R102 ;  /* 0x0000003b8c897c23 */ /* 0x000fcc0008010866 */
        /* <DEDUP_REMOVED lines=10> */
[----:B0-----:R-:W-:-:S04]  /*95d0*/  FADD.FTZ R119, R117, R2 ;  /* 0x0000000275777221 */ /* 0x001fc80000010000 */
[----:B------:R-:W-:-:S03]  /*95e0*/  FADD.FTZ R119, R114, R119 ;  /* 0x0000007772777221 */ /* 0x000fc60000010000 */
[----:B------:R-:W0:Y:S01]  /*95f0*/  MUFU.EX2 R123, R123 ;  /* 0x0000007b007b7308 */ /* 0x000e220000000800 */
[----:B-1----:R-:W-:-:S01]  /*9600*/  FADD.FTZ R2, R4, R3 ;  /* 0x0000000304027221 */ /* 0x002fc20000010000 */
[----:B------:R-:W-:-:S04]  /*9610*/  FADD.FTZ R154, R118, R119 ;  /* 0x00000077769a7221 */ /* 0x000fc80000010000 */
[----:B------:R-:W-:Y:S02]  /*9620*/  FADD.FTZ R119, R145, R154 ;  /* 0x0000009a91777221 */ /* 0x000fe40000010000 */
[----:B------:R-:W1:Y:S01]  /*9630*/  MUFU.EX2 R126, R126 ;  /* 0x0000007e007e7308 */ /* 0x000e620000000800 */
[----:B--2---:R-:W-:-:S01]  /*9640*/  FADD.FTZ R2, R121, R2 ;  /* 0x0000000279027221 */ /* 0x004fc20000010000 */
[----:B------:R-:W-:Y:S01]  /*9650*/  FADD.FTZ R154, R94, R119 ;  /* 0x000000775e9a7221 */ /* 0x000fe20000010000 */
[----:B------:R-:W-:-:S05]  /*9660*/  FFMA.FTZ R119, R142, UR59, -R102 ;  /* 0x0000003b8e777c23 */ /* 0x000fca0008010866 */
        /* <DEDUP_REMOVED lines=38> */
[----:B--2---:R-:W-:-:S04]  /*98d0*/  FADD.FTZ R3, R97, R2 ;  /* 0x0000000261037221 */ /* 0x004fc80000010000 */
[----:B------:R-:W-:-:S03]  /*98e0*/  FADD.FTZ R3, R144, R3 ;  /* 0x0000000390037221 */ /* 0x000fc60000010000 */
[----:B------:R-:W2:Y:S01]  /*98f0*/  MUFU.EX2 R100, R100 ;  /* 0x0000006400647308 */ /* 0x000ea20000000800 */
[----:B0-----:R-:W-:-:S07]  /*9900*/  FADD.FTZ R99, R137, R154 ;  /* 0x0000009a89637221 */ /* 0x001fce0000010000 */
[----:B------:R-:W0:Y:S01]  /*9910*/  MUFU.EX2 R90, R90 ;  /* 0x0000005a005a7308 */ /* 0x000e220000000800 */
[----:B-1----:R-:W-:-:S01]  /*9920*/  FADD.FTZ R139, R140, R99 ;  /* 0x000000638c8b7221 */ /* 0x002fc20000010000 */
[--C-:B------:R-:W-:Y:S01]  /*9930*/  FFMA.FTZ R99, R159, UR59, -R102.reuse ;  /* 0x0000003b9f637c23 */ /* 0x100fe20008010866 */
[----:B------:R-:W-:-:S05]  /*9940*/  FFMA.FTZ R102, R103, UR59, -R102 ;  /* 0x0000003b67667c23 */ /* 0x000fca0008010866 */
        /* <DEDUP_REMOVED lines=31> */
.L_x_2442:
        /* <DEDUP_REMOVED lines=16> */
[----:B------:R-:W-:Y:S01]  /*9c40*/  FMUL.FTZ R28, R28, R5 ;  /* 0x000000051c1c7220 */ /* 0x000fe20000410000 */
[----:B------:R-:W-:Y:S01]  /*9c50*/  F2FP.SATFINITE.E4M3.F32.PACK_AB_MERGE_C R113, R124, R113, RZ ;  /* 0x000000717c71723e */ /* 0x000fe200048070ff */
[----:B------:R-:W-:Y:S01]  /*9c60*/  SYNCS.ARRIVE.TRANS64.RED.A1T0 RZ, [UR5], RZ ;  /* 0x000000ffffff79a7 */ /* 0x000fe20008100405 */
[----:B------:R-:W-:Y:S01]  /*9c70*/  F2FP.SATFINITE.E4M3.F32.PACK_AB_MERGE_C R107, R138, R107, RZ ;  /* 0x0000006b8a6b723e */ /* 0x000fe200048070ff */
        /* <DEDUP_REMOVED lines=96> */
.L_x_2432:
[----:B------:R-:W-:-:S06]  /*a280*/  UISETP.GE.AND UP0, UPT, UR4, UR52, UPT ;  /* 0x000000340400728c */ /* 0x000fcc000bf06270 */
[----:B------:R-:W-:-:S13]  /*a290*/  PLOP3.LUT P0, PT, PT, PT, UP0, 0x80, 0x0 ;  /* 0x000000000000781c */ /* 0x000fda0003f0f008 */
[----:B------:R-:W-:Y:S05]  /*a2a0*/  @!P0 BRA `(.L_x_2444) ;  /* 0x0000003400b48947 */ /* 0x000fea0003800000 */
[----:B------:R-:W-:Y:S01]  /*a2b0*/  IMAD.MOV.U32 R4, RZ, RZ, R89 ;  /* 0x000000ffff047224 */ /* 0x000fe200078e0059 */
[----:B------:R-:W-:Y:S01]  /*a2c0*/  UMOV UR7, UR44 ;  /* 0x0000002c00077c82 */ /* 0x000fe20008000000 */
[----:B------:R-:W-:Y:S01]  /*a2d0*/  IMAD.MOV.U32 R5, RZ, RZ, R88 ;  /* 0x000000ffff057224 */ /* 0x000fe200078e0058 */
[----:B------:R-:W-:Y:S01]  /*a2e0*/  UMOV UR5, UR38 ;  /* 0x0000002600057c82 */ /* 0x000fe20008000000 */
[----:B------:R-:W-:-:S05]  /*a2f0*/  ULDC UR45, c[0x0][0x988] ;  /* 0x00026200002d7ab9 */ /* 0x000fca0000000800 */
.L_x_2455:
        /* <DEDUP_REMOVED lines=9> */
.L_x_2446:
[----:B------:R-:W-:Y:S01]  /*a390*/  ULEA UR6, UR38, UR39, 0x3 ;  /* 0x0000002726067291 */ /* 0x000fe2000f8e183f */
[----:B------:R-:W-:-:S05]  /*a3a0*/  IMAD.U32 R6, RZ, RZ, UR44 ;  /* 0x0000002cff067e24 */ /* 0x000fca000f8e00ff */
[----:B------:R-:W-:-:S04]  /*a3b0*/  SHF.L.U32 R6, R6, 0x1f, RZ ;  /* 0x0000001f06067819 */ /* 0x000fc800000006ff */
[----:B------:R0:W1:Y:S01]  /*a3c0*/  SYNCS.PHASECHK.TRANS64.TRYWAIT P0, [UR6+0x29830], R6 ;  /* 0x02983006ff0075a7 */ /* 0x0000620008000146 */
[----:B------:R-:W-:Y:S05]  /*a3d0*/  @!P1 BRA `(.L_x_2447) ;  /* 0x0000000000049947 */ /* 0x000fea0003800000 */
[----:B------:R-:W-:Y:S01]  /*a3e0*/  BPT.TRAP 0x1 ;  /* 0x000000040000795c */ /* 0x000fe20000300000 */
.L_x_2447:
[----:B-1----:R-:W-:Y:S05]  /*a3f0*/  @P0 BRA `(.L_x_2445) ;  /* 0x0000000000080947 */ /* 0x002fea0003800000 */
[----:B------:R-:W1:Y:S02]  /*a400*/  SYNCS.PHASECHK.TRANS64.TRYWAIT P0, [UR6+0x29830], R6 ;  /* 0x02983006ff0075a7 */ /* 0x000e640008000146 */
[----:B-1----:R-:W-:Y:S05]  /*a410*/  @!P0 BRA `(.L_x_2448) ;  /* 0x000000f000b08947 */ /* 0x002fea0003800000 */
.L_x_2445:
[----:B-1----:R-:W1:Y:S01]  /*a420*/  S2R R7, SR_TID.X ;  /* 0x0000000000077919 */ /* 0x002e620000002100 */
[----:B------:R-:W-:Y:S01]  /*a430*/  UIMAD UR6, UR38, 0x780, UR47 ;  /* 0x00000780260678a4 */ /* 0x000fe2000f8e022f */
[----:B------:R-:W-:Y:S01]  /*a440*/  UMOV UR11, 0x80000020 ;  /* 0x80000020000b7882 */ /* 0x000fe20000000000 */
[----:B------:R-:W-:Y:S02]  /*a450*/  UMOV UR32, UR8 ;  /* 0x0000000800207c82 */ /* 0x000fe40008000000 */
[----:B------:R-:W-:Y:S01]  /*a460*/  UIADD3 UR34, UR6, 0x80, URZ ;  /* 0x0000008006227890 */ /* 0x000fe2000fffe03f */
[----:B------:R-:W-:Y:S02]  /*a470*/  UMOV UR33, UR9 ;  /* 0x0000000900217c82 */ /* 0x000fe40008000000 */
[----:B------:R-:W-:Y:S01]  /*a480*/  UMOV UR10, UR6 ;  /* 0x00000006000a7c82 */ /* 0x000fe20008000000 */
[----:B------:R-:W-:Y:S01]  /*a490*/  UMOV UR35, 0x80000020 ;  /* 0x8000002000237882 */ /* 0x000fe20000000000 */
        /* <DEDUP_REMOVED lines=180> */
.L_x_2450:
[----:B------:R-:W-:Y:S01]  /*afe0*/  ULEA UR6, UR5, UR39, 0x3 ;  /* 0x0000002705067291 */ /* 0x000fe2000f8e183f */
[----:B------:R-:W-:-:S05]  /*aff0*/  IMAD.U32 R6, RZ, RZ, UR7 ;  /* 0x00000007ff067e24 */ /* 0x000fca000f8e00ff */
[----:B------:R-:W-:-:S04]  /*b000*/  SHF.L.U32 R6, R6, 0x1f, RZ ;  /* 0x0000001f06067819 */ /* 0x000fc800000006ff */
[----:B------:R0:W1:Y:S01]  /*b010*/  SYNCS.PHASECHK.TRANS64.TRYWAIT P0, [UR6+0x29850], R6 ;  /* 0x02985006ff0075a7 */ /* 0x0000620008000146 */
[----:B------:R-:W-:Y:S05]  /*b020*/  @!P1 BRA `(.L_x_2451) ;  /* 0x0000000000049947 */ /* 0x000fea0003800000 */
[----:B------:R-:W-:Y:S01]  /*b030*/  BPT.TRAP 0x1 ;  /* 0x000000040000795c */ /* 0x000fe20000300000 */
.L_x_2451:
[----:B-1----:R-:W-:Y:S05]  /*b040*/  @P0 BRA `(.L_x_2449) ;  /* 0x0000000000080947 */ /* 0x002fea0003800000 */
[----:B------:R-:W1:Y:S02]  /*b050*/  SYNCS.PHASECHK.TRANS64.TRYWAIT P0, [UR6+0x29850], R6 ;  /* 0x02985006ff0075a7 */ /* 0x000e640008000146 */
[----:B-1----:R-:W-:Y:S05]  /*b060*/  @!P0 BRA `(.L_x_2452) ;  /* 0x000000e400b48947 */ /* 0x002fea0003800000 */
.L_x_2449:
        /* <DEDUP_REMOVED lines=36> */
.L_x_2453:
[C---:B0-----:R-:W-:Y:S01]  /*b2b0*/  FMUL.FTZ R6, R0.reuse, R152 ;  /* 0x0000009800067220 */ /* 0x041fe20000410000 */
        /* <DEDUP_REMOVED lines=110> */
[----:B0-----:R-:W-:Y:S01]  /*b9a0*/  FMNMX.FTZ R88, R152, R157, !PT ;  /* 0x0000009d98587209 */ /* 0x001fe20007810000 */
[----:B------:R-:W-:Y:S02]  /*b9b0*/  FMUL.FTZ R157, R0, R89 ;  /* 0x00000059009d7220 */ /* 0x000fe40000410000 */
[----:B------:R-:W-:Y:S04]  /*b9c0*/  SYNCS.ARRIVE.TRANS64.RED.A1T0 RZ, [UR6], RZ ;  /* 0x000000ffffff79a7 */ /* 0x000fe80008100406 */
        /* <DEDUP_REMOVED lines=129> */
[----:B--2---:R-:W-:Y:S02]  /*c1e0*/  FMNMX.FTZ R158, R102, R159, !PT ;  /* 0x0000009f669e7209 */ /* 0x004fe40007810000 */
[----:B0-----:R-:W-:-:S05]  /*c1f0*/  FMNMX.FTZ R159, R101, R88, !PT ;  /* 0x00000058659f7209 */ /* 0x001fca0007810000 */
[----:B------:R-:W0:Y:S01]  /*c200*/  SHFL.BFLY PT, R88, R159, 0x2, 0x1f ;  /* 0x0c401f009f587f89 */ /* 0x000e2200000e0000 */
[----:B-1----:R-:W-:-:S05]  /*c210*/  FMNMX.FTZ R158, R103, R158, !PT ;  /* 0x0000009e679e7209 */ /* 0x002fca0007810000 */
[----:B------:R-:W1:Y:S01]  /*c220*/  SHFL.BFLY PT, R89, R158, 0x2, 0x1f ;  /* 0x0c401f009e597f89 */ /* 0x000e6200000e0000 */
[----:B0-----:R-:W-:Y:S02]  /*c230*/  FMNMX.FTZ R160, R159, R88, !PT ;  /* 0x000000589fa07209 */ /* 0x001fe40007810000 */
[----:B-1----:R-:W-:-:S03]  /*c240*/  FMNMX.FTZ R161, R158, R89, !PT ;  /* 0x000000599ea17209 */ /* 0x002fc60007810000 */
[----:B------:R-:W0:Y:S04]  /*c250*/  SHFL.BFLY PT, R89, R160, 0x1, 0x1f ;  /* 0x0c201f00a0597f89 */ /* 0x000e2800000e0000 */
[----:B------:R-:W1:Y:S01]  /*c260*/  SHFL.BFLY PT, R162, R161, 0x1, 0x1f ;  /* 0x0c201f00a1a27f89 */ /* 0x000e6200000e0000 */
[----:B0-----:R-:W-:Y:S01]  /*c270*/  FMNMX.FTZ R88, R160, R89, !PT ;  /* 0x00000059a0587209 */ /* 0x001fe20007810000 */
[----:B------:R-:W-:Y:S01]  /*c280*/  IMAD.U32 R160, RZ, RZ, UR59 ;  /* 0x0000003bffa07e24 */ /* 0x000fe2000f8e00ff */
        /* <DEDUP_REMOVED lines=13> */
[----:B------:R-:W-:Y:S01]  /*c360*/  FFMA.FTZ R156, R157, UR59, -R158 ;  /* 0x0000003b9d9c7c23 */ /* 0x000fe2000801089e */
[----:B------:R-:W-:-:S01]  /*c370*/  FADD.FTZ R5, -R89, R4 ;  /* 0x0000000459057221 */ /* 0x000fc20000010100 */
        /* <DEDUP_REMOVED lines=79> */
[----:B------:R-:W-:-:S03]  /*c870*/  FFMA.FTZ R103, R103, UR59, -R157 ;  /* 0x0000003b67677c23 */ /* 0x000fc6000801089d */
        /* <DEDUP_REMOVED lines=152> */
[----:B--2---:R-:W-:-:S03]  /*d200*/  FADD.FTZ R3, R101, R2 ;  /* 0x0000000265037221 */ /* 0x004fc60000010000 */
[----:B-1----:R-:W-:Y:S01]  /*d210*/  FADD.FTZ R2, R103, R157 ;  /* 0x0000009d67027221 */ /* 0x002fe20000010000 */
[----:B------:R-:W-:Y:S06]  /*d220*/  @!P1 BRA `(.L_x_2454) ;  /* 0x0000000000049947 */ /* 0x000fec0003800000 */
[----:B------:R-:W-:Y:S01]  /*d230*/  BPT.TRAP 0x1 ;  /* 0x000000040000795c */ /* 0x000fe20000300000 */
.L_x_2454:
        /* <DEDUP_REMOVED lines=116> */
.L_x_2444:
[----:B------:R-:W-:Y:S06]  /*d980*/  BAR.ARV 0x8, 0x180 ;  /* 0x0206000000007b1d */ /* 0x000fec0000002000 */
[----:B------:R-:W-:Y:S05]  /*d990*/  @!P1 BRA `(.L_x_2456) ;  /* 0x0000000000049947 */ /* 0x000fea0003800000 */
[----:B------:R-:W-:Y:S01]  /*d9a0*/  BPT.TRAP 0x1 ;  /* 0x000000040000795c */ /* 0x000fe20000300000 */
.L_x_2456:
[----:B------:R-:W-:Y:S01]  /*d9b0*/  ULEA UR5, UR38, UR39, 0x3 ;  /* 0x0000002726057291 */ /* 0x000fe2000f8e183f */
[----:B------:R-:W-:-:S05]  /*d9c0*/  IMAD.U32 R0, RZ, RZ, UR44 ;  /* 0x0000002cff007e24 */ /* 0x000fca000f8e00ff */
[----:B------:R-:W-:-:S04]  /*d9d0*/  SHF.L.U32 R0, R0, 0x1f, RZ ;  /* 0x0000001f00007819 */ /* 0x000fc800000006ff */
[----:B------:R0:W1:Y:S01]  /*d9e0*/  SYNCS.PHASECHK.TRANS64.TRYWAIT P0, [UR5+0x29850], R0 ;  /* 0x02985000ff0075a7 */ /* 0x0000620008000145 */
[----:B------:R-:W-:Y:S05]  /*d9f0*/  @!P1 BRA `(.L_x_2457) ;  /* 0x0000000000049947 */ /* 0x000fea0003800000 */
[----:B------:R-:W-:Y:S01]  /*da00*/  BPT.TRAP 0x1 ;  /* 0x000000040000795c */ /* 0x000fe20000300000 */
.L_x_2457:
[----:B-1----:R-:W-:Y:S05]  /*da10*/  @P0 BRA `(.L_x_2458) ;  /* 0x0000000000080947 */ /* 0x002fea0003800000 */
[----:B------:R-:W1:Y:S02]  /*da20*/  SYNCS.PHASECHK.TRANS64.TRYWAIT P0, [UR5+0x29850], R0 ;  /* 0x02985000ff0075a7 */ /* 0x000e640008000145 */
[----:B-1----:R-:W-:Y:S05]  /*da30*/  @!P0 BRA `(.L_x_2459) ;  /* 0x000000bc00588947 */ /* 0x002fea0003800000 */
.L_x_2458:
        /* <DEDUP_REMOVED lines=14> */
[----:B------:R-:W-:Y:S02]  /*db20*/  ULDC.64 UR6, c[0x0][0x9a0] ;  /* 0x0002680000067ab9 */ /* 0x000fe40000000a00 */
[----:B------:R-:W-:-:S04]  /*db30*/  ISETP.NE.U32.AND P0, PT, RZ, UR6, PT ;  /* 0x00000006ff007c0c */ /* 0x000fc8000bf05070 */
[----:B------:R-:W-:-:S13]  /*db40*/  ISETP.NE.AND.EX P0, PT, RZ, UR7, PT, P0 ;  /* 0x00000007ff007c0c */ /* 0x000fda000bf05300 */
[----:B------:R-:W0:Y:S08]  /*db50*/  @P0 LDC.64 R6, c[0x0][0x9c8] ;  /* 0x00027200ff060b82 */ /* 0x000e300000000a00 */
[----:B------:R-:W2:Y:S01]  /*db60*/  @P0 LDC.64 R8, c[0x0][0x9d0] ;  /* 0x00027400ff080b82 */ /* 0x000ea20000000a00 */
[C---:B01----:R-:W-:Y:S02]  /*db70*/  @P0 IMAD R0, R6.reuse, UR57, RZ ;  /* 0x0000003906000c24 */ /* 0x043fe4000f8e02ff */
[----:B------:R-:W-:-:S04]  /*db80*/  @P0 IMAD.WIDE.U32 R4, R6, UR53, RZ ;  /* 0x0000003506040c25 */ /* 0x000fc8000f8e00ff */
[----:B------:R-:W-:-:S04]  /*db90*/  @P0 IMAD R7, R7, UR53, R0 ;  /* 0x0000003507070c24 */ /* 0x000fc8000f8e0200 */
[----:B------:R-:W-:Y:S02]  /*dba0*/  @P0 IMAD.IADD R5, R5, 0x1, R7 ;  /* 0x0000000105050824 */ /* 0x000fe400078e0207 */
[----:B--2---:R-:W-:-:S04]  /*dbb0*/  @P0 IMAD.WIDE.U32 R4, R8, UR54, R4 ;  /* 0x0000003608040c25 */ /* 0x004fc8000f8e0004 */
[----:B------:R-:W-:Y:S01]  /*dbc0*/  @P0 IMAD R5, R9, UR54, R5 ;  /* 0x0000003609050c24 */ /* 0x000fe2000f8e0205 */
[----:B------:R-:W-:Y:S01]  /*dbd0*/  @P0 LEA R6, P2, R4, UR6, 0x2 ;  /* 0x0000000604060c11 */ /* 0x000fe2000f8410ff */
[----:B------:R-:W-:-:S03]  /*dbe0*/  UIADD3 UR6, UR4, 0x200, URZ ;  /* 0x0000020004067890 */ /* 0x000fc6000fffe03f */
[----:B------:R-:W-:Y:S01]  /*dbf0*/  @P0 LEA.HI.X R7, R4, UR7, R5, 0x2, P2 ;  /* 0x0000000704070c11 */ /* 0x000fe200090f1405 */
[----:B------:R-:W-:Y:S01]  /*dc00*/  UMOV UR7, 0xc0000010 ;  /* 0xc000001000077882 */ /* 0x000fe20000000000 */
[----:B------:R-:W-:-:S06]  /*dc10*/  IMAD.MOV.U32 R4, RZ, RZ, 0x3f800000 ;  /* 0x3f800000ff047424 */ /* 0x000fcc00078e00ff */
[----:B------:R0:W2:Y:S01]  /*dc20*/  @P0 LDG.E R4, desc[UR36][R6.64] ;  /* 0x0000002406040981 */ /* 0x0000a2000c1e1900 */
[----:B------:R-:W-:Y:S02]  /*dc30*/  WARPGROUP.DEPBAR.LE gsb0, 0x0 ;  /* 0x00008000000079c5 */ /* 0x000fe40000010000 */
[----:B------:R-:W-:-:S06]  /*dc40*/  WARPGROUP.ARRIVE ;  /* 0x00000000000079c5 */ /* 0x000fcc0000000000 */
[----:B------:R-:W-:Y:S01]  /*dc50*/  QGMMA.64x128x32.F32.E4M3.E4M3 R24, R176, gdesc[UR4], R24, gsb0 ;  /* 0x01e00004b0187df3 */ /* 0x000fe20008000818 */
[----:B------:R-:W-:Y:S01]  /*dc60*/  UIADD3 UR6, UR4, 0x300, URZ ;  /* 0x0000030004067890 */ /* 0x000fe2000fffe03f */
[----:B------:R-:W-:Y:S01]  /*dc70*/  UMOV UR7, 0xc0000010 ;  /* 0xc000001000077882 */ /* 0x000fe20000000000 */
[----:B------:R-:W1:Y:S04]  /*dc80*/  SHFL.BFLY PT, R0, R3, 0x2, 0x1f ;  /* 0x0c401f0003007f89 */ /* 0x000e6800000e0000 */
[----:B------:R-:W3:Y:S01]  /*dc90*/  SHFL.BFLY PT, R9, R2, 0x2, 0x1f ;  /* 0x0c401f0002097f89 */ /* 0x000ee200000e0000 */
[----:B------:R-:W-:Y:S02]  /*dca0*/  WARPGROUP.DEPBAR.LE gsb0, 0x0 ;  /* 0x00008000000079c5 */ /* 0x000fe40000010000 */
[----:B------:R-:W-:-:S06]  /*dcb0*/  WARPGROUP.ARRIVE ;  /* 0x00000000000079c5 */ /* 0x000fcc0000000000 */
[----:B------:R-:W-:Y:S01]  /*dcc0*/  QGMMA.64x128x32.F32.E4M3.E4M3 R24, R172, gdesc[UR4], R24, gsb0 ;  /* 0x01e00004ac187df3 */ /* 0x000fe20008000818 */
[----:B------:R-:W-:Y:S01]  /*dcd0*/  UIADD3 UR6, UR4, 0x400, URZ ;  /* 0x0000040004067890 */ /* 0x000fe2000fffe03f */
[----:B------:R-:W-:Y:S01]  /*dce0*/  UMOV UR7, 0xc0000010 ;  /* 0xc000001000077882 */ /* 0x000fe20000000000 */
[----:B-1----:R-:W-:-:S01]  /*dcf0*/  FADD.FTZ R0, R0, R3 ;  /* 0x0000000300007221 */ /* 0x002fc20000010000 */
[----:B---3--:R-:W-:-:S04]  /*dd00*/  FADD.FTZ R9, R9, R2 ;  /* 0x0000000209097221 */ /* 0x008fc80000010000 */
[----:B------:R-:W1:Y:S04]  /*dd10*/  SHFL.BFLY PT, R5, R0, 0x1, 0x1f ;  /* 0x0c201f0000057f89 */ /* 0x000e6800000e0000 */
[----:B0-----:R-:W0:Y:S01]  /*dd20*/  SHFL.BFLY PT, R6, R9, 0x1, 0x1f ;  /* 0x0c201f0009067f89 */ /* 0x001e2200000e0000 */
        /* <DEDUP_REMOVED lines=32> */
.L_x_2460:
        /* <DEDUP_REMOVED lines=74> */
.L_x_2424:
        /* <DEDUP_REMOVED lines=50> */
[----:B------:R-:W-:-:S02]  /*e6f0*/  SEL R52, R67, R66, P0 ;  /* 0x0000004243347207 */ /* 0x000fc40000000000 */
[C---:B------:R-:W-:Y:S02]  /*e700*/  IADD3 R63, P6, R10.reuse, 0x20, RZ ;  /* 0x000000200a3f7810 */ /* 0x040fe40007fde0ff */
[----:B------:R-:W-:Y:S02]  /*e710*/  IADD3 R67, P1, R10, 0x40, RZ ;  /* 0x000000400a437810 */ /* 0x000fe40007f3e0ff */
[----:B------:R-:W-:Y:S01]  /*e720*/  SEL R61, R6, R9, P0 ;  /* 0x00000009063d7207 */ /* 0x000fe20000000000 */
[----:B------:R-:W-:Y:S01]  /*e730*/  IMAD.X R101, RZ, RZ, R11, P6 ;  /* 0x000000ffff657224 */ /* 0x000fe200030e060b */
[----:B------:R-:W-:Y:S02]  /*e740*/  SEL R27, R9, R6, P0 ;  /* 0x00000006091b7207 */ /* 0x000fe40000000000 */
[----:B------:R-:W-:Y:S02]  /*e750*/  SEL R103, R49, R48, P0 ;  /* 0x0000003031677207 */ /* 0x000fe40000000000 */
[----:B------:R-:W-:-:S02]  /*e760*/  SEL R141, R32, R33, P0 ;  /* 0x00000021208d7207 */ /* 0x000fc40000000000 */
[----:B------:R-:W-:Y:S02]  /*e770*/  SEL R26, R33, R32, P0 ;  /* 0x00000020211a7207 */ /* 0x000fe40000000000 */
[----:B------:R-:W-:Y:S02]  /*e780*/  SEL R119, R84, R85, P0 ;  /* 0x0000005554777207 */ /* 0x000fe40000000000 */
[----:B------:R-:W-:Y:S02]  /*e790*/  SEL R42, R85, R84, P0 ;  /* 0x00000054552a7207 */ /* 0x000fe40000000000 */
[----:B------:R-:W-:Y:S02]  /*e7a0*/  SEL R49, R48, R49, P0 ;  /* 0x0000003130317207 */ /* 0x000fe40000000000 */
[----:B------:R-:W-:Y:S02]  /*e7b0*/  LOP3.LUT R4, R63, 0x380, RZ, 0xc0, !PT ;  /* 0x000003803f047812 */ /* 0x000fe400078ec0ff */
[----:B------:R-:W-:-:S02]  /*e7c0*/  LOP3.LUT R6, R67, 0x380, RZ, 0xc0, !PT ;  /* 0x0000038043067812 */ /* 0x000fc400078ec0ff */
        /* <DEDUP_REMOVED lines=24> */
[----:B------:R-:W-:Y:S02]  /*e950*/  IADD3 R71, P2, R10, 0x60, RZ ;  /* 0x000000600a477810 */ /* 0x000fe40007f5e0ff */
[----:B------:R-:W-:Y:S02]  /*e960*/  SHF.R.U64 R4, R4, 0x3, RZ ;  /* 0x0000000304047819 */ /* 0x000fe400000012ff */
[----:B------:R-:W-:Y:S02]  /*e970*/  SHF.R.U64 R6, R6, 0x3, RZ ;  /* 0x0000000306067819 */ /* 0x000fe400000012ff */
[----:B------:R-:W-:Y:S02]  /*e980*/  SEL R65, R86, R87, P0 ;  /* 0x0000005756417207 */ /* 0x000fe40000000000 */
[----:B------:R-:W-:Y:S02]  /*e990*/  SEL R75, R87, R86, P0 ;  /* 0x00000056574b7207 */ /* 0x000fe40000000000 */
[----:B------:R-:W-:-:S02]  /*e9a0*/  IADD3 R79, P3, R10, 0x4000, RZ ;  /* 0x000040000a4f7810 */ /* 0x000fc40007f7e0ff */
[C---:B------:R-:W-:Y:S02]  /*e9b0*/  IADD3 R83, P4, R10.reuse, 0x4020, RZ ;  /* 0x000040200a537810 */ /* 0x040fe40007f9e0ff */
[----:B------:R-:W-:Y:S01]  /*e9c0*/  SEL R111, R47, R14, P0 ;  /* 0x0000000e2f6f7207 */ /* 0x000fe20000000000 */
[--C-:B------:R-:W-:Y:S01]  /*e9d0*/  IMAD.X R95, RZ, RZ, R11.reuse, P3 ;  /* 0x000000ffff5f7224 */ /* 0x100fe200018e060b */
[----:B------:R-:W-:Y:S01]  /*e9e0*/  IADD3 R87, P5, R10, 0x4040, RZ ;  /* 0x000040400a577810 */ /* 0x000fe20007fbe0ff */
[--C-:B------:R-:W-:Y:S01]  /*e9f0*/  IMAD.X R9, RZ, RZ, R11.reuse, P4 ;  /* 0x000000ffff097224 */ /* 0x100fe200020e060b */
[----:B------:R-:W-:Y:S02]  /*ea00*/  SEL R59, R7, R8, P0 ;  /* 0x00000008073b7207 */ /* 0x000fe40000000000 */
[----:B------:R-:W-:Y:S01]  /*ea10*/  SEL R25, R8, R7, P0 ;  /* 0x0000000708197207 */ /* 0x000fe20000000000 */
[----:B------:R-:W-:Y:S01]  /*ea20*/  IMAD.X R7, RZ, RZ, R11, P5 ;  /* 0x000000ffff077224 */ /* 0x000fe200028e060b */
[----:B------:R-:W-:-:S02]  /*ea30*/  SEL R47, R14, R47, P0 ;  /* 0x0000002f0e2f7207 */ /* 0x000fc40000000000 */
[----:B------:R-:W-:Y:S02]  /*ea40*/  LOP3.LUT R8, R71, 0x380, RZ, 0xc0, !PT ;  /* 0x0000038047087812 */ /* 0x000fe400078ec0ff */
[----:B------:R-:W-:Y:S02]  /*ea50*/  LOP3.LUT R100, R4, R63, RZ, 0x3c, !PT ;  /* 0x0000003f04647212 */ /* 0x000fe400078e3cff */
[----:B------:R-:W-:Y:S02]  /*ea60*/  LOP3.LUT R14, R6, R67, RZ, 0x3c, !PT ;  /* 0x00000043060e7212 */ /* 0x000fe400078e3cff */
[----:B------:R-:W-:Y:S02]  /*ea70*/  LOP3.LUT R4, R79, 0x380, RZ, 0xc0, !PT ;  /* 0x000003804f047812 */ /* 0x000fe400078ec0ff */
[----:B------:R-:W-:Y:S02]  /*ea80*/  LOP3.LUT R6, R83, 0x380, RZ, 0xc0, !PT ;  /* 0x0000038053067812 */ /* 0x000fe400078ec0ff */
[----:B------:R-:W-:-:S02]  /*ea90*/  LOP3.LUT R30, R87, 0x380, RZ, 0xc0, !PT ;  /* 0x00000380571e7812 */ /* 0x000fc400078ec0ff */
[----:B------:R-:W-:Y:S02]  /*eaa0*/  SHF.R.U64 R8, R8, 0x3, RZ ;  /* 0x0000000308087819 */ /* 0x000fe400000012ff */
[----:B------:R-:W-:Y:S02]  /*eab0*/  SHF.R.U64 R4, R4, 0x3, RZ ;  /* 0x0000000304047819 */ /* 0x000fe400000012ff */
[----:B------:R-:W-:Y:S02]  /*eac0*/  SHF.R.U64 R6, R6, 0x3, RZ ;  /* 0x0000000306067819 */ /* 0x000fe400000012ff */
[----:B------:R-:W-:Y:S02]  /*ead0*/  SHF.R.U64 R30, R30, 0x3, RZ ;  /* 0x000000031e1e7819 */ /* 0x000fe400000012ff */
[----:B------:R-:W-:Y:S02]  /*eae0*/  SEL R107, R12, R13, P0 ;  /* 0x0000000d0c6b7207 */ /* 0x000fe40000000000 */
[----:B------:R-:W-:Y:S01]  /*eaf0*/  SEL R43, R13, R12, P0 ;  /* 0x0000000c0d2b7207 */ /* 0x000fe20000000000 */
[----:B------:R-:W-:Y:S01]  /*eb00*/  IMAD.X R13, RZ, RZ, R11, P2 ;  /* 0x000000ffff0d7224 */ /* 0x000fe200010e060b */
[----:B------:R-:W-:-:S02]  /*eb10*/  IADD3 R97, P6, R10, 0x4060, RZ ;  /* 0x000040600a617810 */ /* 0x000fc40007fde0ff */
[----:B------:R-:W-:Y:S02]  /*eb20*/  LOP3.LUT R12, R8, R71, RZ, 0x3c, !PT ;  /* 0x00000047080c7212 */ /* 0x000fe400078e3cff */
[----:B------:R-:W-:Y:S02]  /*eb30*/  LOP3.LUT R94, R4, R79, RZ, 0x3c, !PT ;  /* 0x0000004f045e7212 */ /* 0x000fe400078e3cff */
[----:B------:R-:W-:Y:S02]  /*eb40*/  LOP3.LUT R8, R6, R83, RZ, 0x3c, !PT ;  /* 0x0000005306087212 */ /* 0x000fe400078e3cff */
[----:B------:R-:W-:Y:S02]  /*eb50*/  LOP3.LUT R5, R10, 0x380, RZ, 0xc0, !PT ;  /* 0x000003800a057812 */ /* 0x000fe400078ec0ff */
[----:B------:R-:W-:Y:S02]  /*eb60*/  LOP3.LUT R6, R30, R87, RZ, 0x3c, !PT ;  /* 0x000000571e067212 */ /* 0x000fe400078e3cff */
[----:B------:R-:W-:-:S02]  /*eb70*/  LOP3.LUT R58, R97, 0x380, RZ, 0xc0, !PT ;  /* 0x00000380613a7812 */ /* 0x000fc400078ec0ff */
[----:B------:R-:W-:Y:S02]  /*eb80*/  MOV R94, R94 ;  /* 0x0000005e005e7202 */ /* 0x000fe40000000f00 */
[----:B------:R-:W-:Y:S02]  /*eb90*/  SHF.R.U64 R5, R5, 0x3, RZ ;  /* 0x0000000305057819 */ /* 0x000fe400000012ff */
[----:B------:R-:W-:Y:S02]  /*eba0*/  MOV R95, R6 ;  /* 0x00000006005f7202 */ /* 0x000fe40000000f00 */
[----:B------:R-:W-:Y:S02]  /*ebb0*/  SHF.R.U64 R58, R58, 0x3, RZ ;  /* 0x000000033a3a7819 */ /* 0x000fe400000012ff */
[----:B------:R-:W-:Y:S01]  /*ebc0*/  LOP3.LUT R10, R5, R10, RZ, 0x3c, !PT ;  /* 0x0000000a050a7212 */ /* 0x000fe200078e3cff */
[----:B------:R-:W-:Y:S01]  /*ebd0*/  IMAD.X R5, RZ, RZ, R11, P6 ;  /* 0x000000ffff057224 */ /* 0x000fe200030e060b */
[----:B------:R-:W-:-:S02]  /*ebe0*/  SEL R139, R15, R88, P0 ;  /* 0x000000580f8b7207 */ /* 0x000fc40000000000 */
[----:B------:R-:W-:Y:S01]  /*ebf0*/  SEL R33, R88, R15, P0 ;  /* 0x0000000f58217207 */ /* 0x000fe20000000000 */
[----:B------:R-:W-:Y:S01]  /*ec00*/  IMAD.X R15, RZ, RZ, R11, P1 ;  /* 0x000000ffff0f7224 */ /* 0x000fe200008e060b */
[----:B------:R-:W-:Y:S02]  /*ec10*/  LOP3.LUT R4, R58, R97, RZ, 0x3c, !PT ;  /* 0x000000613a047212 */ /* 0x000fe400078e3cff */
[----:B------:R-:W-:Y:S02]  /*ec20*/  MOV R98, R12 ;  /* 0x0000000c00627202 */ /* 0x000fe40000000f00 */
[----:B------:R-:W-:Y:S02]  /*ec30*/  MOV R30, R8 ;  /* 0x00000008001e7202 */ /* 0x000fe40000000f00 */
[----:B------:R-:W-:Y:S02]  /*ec40*/  MOV R99, R10 ;  /* 0x0000000a00637202 */ /* 0x000fe40000000f00 */
[----:B------:R-:W-:-:S02]  /*ec50*/  MOV R97, R14 ;  /* 0x0000000e00617202 */ /* 0x000fc40000000f00 */
[----:B------:R-:W-:Y:S02]  /*ec60*/  MOV R96, R4 ;  /* 0x0000000400607202 */ /* 0x000fe40000000f00 */
[----:B------:R-:W-:Y:S02]  /*ec70*/  MOV R100, R100 ;  /* 0x0000006400647202 */ /* 0x000fe40000000f00 */
        /* <DEDUP_REMOVED lines=13> */
[----:B------:R-:W1:Y:S04]  /*ed50*/  SHFL.IDX PT, R80, R25, R6, 0x1c1f ;  /* 0x001c1f0619507589 */ /* 0x000e6800000e0000 */
[----:B------:R-:W-:Y:S04]  /*ed60*/  SHFL.IDX PT, R75, R75, R6, 0x1c1f ;  /* 0x001c1f064b4b7589 */ /* 0x000fe800000e0000 */
[----:B------:R-:W2:Y:S01]  /*ed70*/  SHFL.IDX PT, R45, R45, R6, 0x1c1f ;  /* 0x001c1f062d2d7589 */ /* 0x000ea200000e0000 */
[----:B0-----:R-:W-:-:S02]  /*ed80*/  SEL R78, R76, R77, P0 ;  /* 0x0000004d4c4e7207 */ /* 0x001fc40000000000 */
[----:B------:R-:W-:Y:S01]  /*ed90*/  SEL R76, R77, R76, P0 ;  /* 0x0000004c4d4c7207 */ /* 0x000fe20000000000 */
[----:B------:R-:W-:Y:S04]  /*eda0*/  SHFL.IDX PT, R26, R43, R6, 0x1c1f ;  /* 0x001c1f062b1a7589 */ /* 0x000fe800000e0000 */
[----:B------:R-:W-:Y:S04]  /*edb0*/  SHFL.IDX PT, R53, R53, R6, 0x1c1f ;  /* 0x001c1f0635357589 */ /* 0x000fe800000e0000 */
[----:B------:R-:W-:Y:S04]  /*edc0*/  SHFL.IDX PT, R61, R61, R24, 0x1c1f ;  /* 0x001c1f183d3d7589 */ /* 0x000fe800000e0000 */
[----:B------:R-:W-:Y:S01]  /*edd0*/  SHFL.IDX PT, R72, R137, R24, 0x1c1f ;  /* 0x001c1f1889487589 */ /* 0x000fe200000e0000 */
[----:B-1----:R-:W-:-:S02]  /*ede0*/  SEL R82, R59, R80, P0 ;  /* 0x000000503b527207 */ /* 0x002fc40000000000 */
[----:B------:R-:W-:Y:S01]  /*edf0*/  SEL R80, R80, R59, P0 ;  /* 0x0000003b50507207 */ /* 0x000fe20000000000 */
        /* <DEDUP_REMOVED lines=8> */
[----:B------:R2:W-:Y:S04]  /*ee80*/  SHFL.IDX PT, R58, R37, R6, 0x1c1f ;  /* 0x001c1f06253a7589 */ /* 0x0005e800000e0000 */
[----:B------:R-:W1:Y:S04]  /*ee90*/  SHFL.IDX PT, R44, R44, R6, 0x1c1f ;  /* 0x001c1f062c2c7589 */ /* 0x000e6800000e0000 */
[----:B------:R-:W3:Y:S01]  /*eea0*/  SHFL.IDX PT, R49, R49, R6, 0x1c1f ;  /* 0x001c1f0631317589 */ /* 0x000ee200000e0000 */
[----:B--2---:R-:W-:-:S03]  /*eeb0*/  SEL R37, R45, R62, P0 ;  /* 0x0000003e2d257207 */ /* 0x004fc60000000000 */
[----:B------:R-:W-:Y:S04]  /*eec0*/  SHFL.IDX PT, R7, R143, R24, 0x1c1f ;  /* 0x001c1f188f077589 */ /* 0x000fe800000e0000 */
[----:B------:R-:W-:Y:S01]  /*eed0*/  SHFL.IDX PT, R68, R133, R24, 0x1c1f ;  /* 0x001c1f1885447589 */ /* 0x000fe200000e0000 */
[----:B0-----:R-:W-:-:S03]  /*eee0*/  SEL R83, R61, R8, P0 ;  /* 0x000000083d537207 */ /* 0x001fc60000000000 */
[----:B------:R-:W-:Y:S04]  /*eef0*/  SHFL.IDX PT, R84, R121, R24, 0x1c1f ;  /* 0x001c1f1879547589 */ /* 0x000fe800000e0000 */
[----:B------:R-:W-:Y:S04]  /*ef00*/  SHFL.IDX PT, R92, R117, R24, 0x1c1f ;  /* 0x001c1f18755c7589 */ /* 0x000fe800000e0000 */
[----:B------:R0:W2:Y:S01]  /*ef10*/  SHFL.IDX PT, R10, R29, R6, 0x1c1f ;  /* 0x001c1f061d0a7589 */ /* 0x0000a200000e0000 */
[----:B-1----:R-:W-:-:S03]  /*ef20*/  SEL R34, R63, R44, P0 ;  /* 0x0000002c3f227207 */ /* 0x002fc60000000000 */
[----:B------:R-:W-:Y:S01]  /*ef30*/  SHFL.IDX PT, R69, R32, R6, 0x1c1f ;  /* 0x001c1f0620457589 */ /* 0x000fe200000e0000 */
[----:B---3--:R-:W-:-:S03]  /*ef40*/  SEL R43, R70, R49, P0 ;  /* 0x00000031462b7207 */ /* 0x008fc60000000000 */
[----:B------:R1:W-:Y:S01]  /*ef50*/  SHFL.IDX PT, R85, R38, R6, 0x1c1f ;  /* 0x001c1f0626557589 */ /* 0x0003e200000e0000 */
[----:B0-----:R-:W-:-:S03]  /*ef60*/  SEL R29, R74, R75, P0 ;  /* 0x0000004b4a1d7207 */ /* 0x001fc60000000000 */
[----:B------:R0:W-:Y:S04]  /*ef70*/  SHFL.IDX PT, R93, R39, R6, 0x1c1f ;  /* 0x001c1f06275d7589 */ /* 0x0001e800000e0000 */
[----:B------:R-:W-:Y:S01]  /*ef80*/  SHFL.IDX PT, R9, R139, R24, 0x1c1f ;  /* 0x001c1f188b097589 */ /* 0x000fe200000e0000 */
[----:B-1----:R-:W-:-:S03]  /*ef90*/  SEL R38, R67, R26, P0 ;  /* 0x0000001a43267207 */ /* 0x002fc60000000000 */
[----:B------:R-:W-:Y:S01]  /*efa0*/  SHFL.IDX PT, R87, R89, R24, 0x1c1f ;  /* 0x001c1f1859577589 */ /* 0x000fe200000e0000 */
[----:B0-----:R-:W-:-:S03]  /*efb0*/  SEL R39, R66, R47, P0 ;  /* 0x0000002f42277207 */ /* 0x001fc60000000000 */
[----:B------:R-:W-:Y:S01]  /*efc0*/  SHFL.IDX PT, R91, R91, R24, 0x1c1f ;  /* 0x001c1f185b5b7589 */ /* 0x000fe200000e0000 */
[----:B--2---:R-:W-:Y:S02]  /*efd0*/  SEL R79, R7, R10, P0 ;  /* 0x0000000a074f7207 */ /* 0x004fe40000000000 */
[----:B------:R-:W-:Y:S01]  /*efe0*/  SEL R77, R10, R7, P0 ;  /* 0x000000070a4d7207 */ /* 0x000fe20000000000 */
[----:B------:R0:W1:Y:S03]  /*eff0*/  SHFL.IDX PT, R12, R33, R6, 0x1c1f ;  /* 0x001c1f06210c7589 */ /* 0x00006600000e0000 */
[----:B------:R-:W-:Y:S01]  /*f000*/  F2FP.BF16.F32.PACK_AB R10, R77, R76 ;  /* 0x0000004c4d0a723e */ /* 0x000fe200000010ff */
[----:B------:R-:W-:Y:S04]  /*f010*/  SHFL.IDX PT, R46, R46, R6, 0x1c1f ;  /* 0x001c1f062e2e7589 */ /* 0x000fe800000e0000 */
[----:B------:R-:W2:Y:S01]  /*f020*/  SHFL.IDX PT, R32, R50, R6, 0x1c1f ;  /* 0x001c1f0632207589 */ /* 0x000ea200000e0000 */
[----:B0-----:R-:W-:-:S03]  /*f030*/  SEL R33, R75, R74, P0 ;  /* 0x0000004a4b217207 */ /* 0x001fc60000000000 */
[----:B------:R-:W-:Y:S01]  /*f040*/  SHFL.IDX PT, R11, R135, R24, 0x1c1f ;  /* 0x001c1f18870b7589 */ /* 0x000fe200000e0000 */
[----:B------:R-:W-:Y:S02]  /*f050*/  SEL R74, R72, R73, P0 ;  /* 0x00000049484a7207 */ /* 0x000fe40000000000 */
[----:B------:R-:W-:Y:S01]  /*f060*/  SEL R72, R73, R72, P0 ;  /* 0x0000004849487207 */ /* 0x000fe20000000000 */
[----:B------:R-:W-:Y:S04]  /*f070*/  SHFL.IDX PT, R5, R123, R24, 0x1c1f ;  /* 0x001c1f187b057589 */ /* 0x000fe800000e0000 */
[----:B------:R-:W-:Y:S04]  /*f080*/  SHFL.IDX PT, R4, R119, R24, 0x1c1f ;  /* 0x001c1f1877047589 */ /* 0x000fe800000e0000 */
[----:B------:R0:W3:Y:S01]  /*f090*/  SHFL.IDX PT, R14, R35, R6, 0x1c1f ;  /* 0x001c1f06230e7589 */ /* 0x0000e200000e0000 */
[----:B-1----:R-:W-:-:S02]  /*f0a0*/  SEL R75, R9, R12, P0 ;  /* 0x0000000c094b7207 */ /* 0x002fc40000000000 */
[----:B------:R-:W-:Y:S01]  /*f0b0*/  SEL R73, R12, R9, P0 ;  /* 0x000000090c497207 */ /* 0x000fe20000000000 */
[----:B------:R1:W-:Y:S01]  /*f0c0*/  SHFL.IDX PT, R86, R41, R6, 0x1c1f ;  /* 0x001c1f0629567589 */ /* 0x0003e200000e0000 */
[----:B------:R-:W-:Y:S02]  /*f0d0*/  F2FP.BF16.F32.PACK_AB R9, R39, R38 ;  /* 0x000000262709723e */ /* 0x000fe400000010ff */
[----:B------:R-:W-:Y:S01]  /*f0e0*/  F2FP.BF16.F32.PACK_AB R12, R75, R74 ;  /* 0x0000004a4b0c723e */ /* 0x000fe200000010ff */
[----:B------:R-:W-:Y:S01]  /*f0f0*/  SHFL.IDX PT, R27, R42, R6, 0x1c1f ;  /* 0x001c1f062a1b7589 */ /* 0x000fe200000e0000 */
[----:B--2---:R-:W-:Y:S02]  /*f100*/  SEL R50, R91, R32, P0 ;  /* 0x000000205b327207 */ /* 0x004fe40000000000 */
[----:B0-----:R-:W-:Y:S01]  /*f110*/  SEL R35, R62, R45, P0 ;  /* 0x0000002d3e237207 */ /* 0x001fe20000000000 */
[----:B------:R0:W-:Y:S01]  /*f120*/  SHFL.IDX PT, R28, R51, R6, 0x1c1f ;  /* 0x001c1f06331c7589 */ /* 0x0001e200000e0000 */
[----:B------:R-:W-:-:S02]  /*f130*/  SEL R45, R49, R70, P0 ;  /* 0x00000046312d7207 */ /* 0x000fc40000000000 */
[----:B-1----:R-:W-:Y:S01]  /*f140*/  SEL R41, R47, R66, P0 ;  /* 0x000000422f297207 */ /* 0x002fe20000000000 */
[----:B------:R-:W1:Y:S01]  /*f150*/  SHFL.IDX PT, R89, R48, R6, 0x1c1f ;  /* 0x001c1f0630597589 */ /* 0x000e6200000e0000 */
[----:B------:R-:W-:Y:S02]  /*f160*/  SEL R66, R64, R65, P0 ;  /* 0x0000004140427207 */ /* 0x000fe40000000000 */
[----:B------:R-:W-:Y:S01]  /*f170*/  SEL R64, R65, R64, P0 ;  /* 0x0000004041407207 */ /* 0x000fe20000000000 */
[----:B------:R-:W-:Y:S01]  /*f180*/  SHFL.IDX PT, R60, R125, R24, 0x1c1f ;  /* 0x001c1f187d3c7589 */ /* 0x000fe200000e0000 */
[----:B------:R-:W-:Y:S02]  /*f190*/  SEL R65, R58, R13, P0 ;  /* 0x0000000d3a417207 */ /* 0x000fe40000000000 */
[----:B0-----:R-:W-:Y:S01]  /*f1a0*/  SEL R51, R90, R53, P0 ;  /* 0x000000355a337207 */ /* 0x001fe20000000000 */
[----:B------:R-:W-:Y:S01]  /*f1b0*/  SHFL.IDX PT, R15, R127, R24, 0x1c1f ;  /* 0x001c1f187f0f7589 */ /* 0x000fe200000e0000 */
[----:B------:R-:W-:-:S02]  /*f1c0*/  SEL R53, R53, R90, P0 ;  /* 0x0000005a35357207 */ /* 0x000fc40000000000 */
[----:B------:R-:W-:Y:S01]  /*f1d0*/  SEL R70, R68, R69, P0 ;  /* 0x0000004544467207 */ /* 0x000fe20000000000 */
[----:B------:R0:W-:Y:S01]  /*f1e0*/  SHFL.IDX PT, R101, R81, R24, 0x1c1f ;  /* 0x001c1f1851657589 */ /* 0x0001e200000e0000 */
[----:B------:R-:W-:Y:S02]  /*f1f0*/  SEL R90, R92, R93, P0 ;  /* 0x0000005d5c5a7207 */ /* 0x000fe40000000000 */
[----:B------:R-:W-:Y:S01]  /*f200*/  SEL R42, R71, R46, P0 ;  /* 0x0000002e472a7207 */ /* 0x000fe20000000000 */
[----:B------:R-:W-:Y:S01]  /*f210*/  SHFL.IDX PT, R105, R105, R24, 0x1c1f ;  /* 0x001c1f1869697589 */ /* 0x000fe200000e0000 */
[----:B------:R-:W-:Y:S02]  /*f220*/  SEL R68, R69, R68, P0 ;  /* 0x0000004445447207 */ /* 0x000fe40000000000 */
[----:B------:R-:W-:Y:S01]  /*f230*/  SEL R92, R93, R92, P0 ;  /* 0x0000005c5d5c7207 */ /* 0x000fe20000000000 */
[----:B------:R-:W-:Y:S01]  /*f240*/  SHFL.IDX PT, R109, R109, R24, 0x1c1f ;  /* 0x001c1f186d6d7589 */ /* 0x000fe200000e0000 */
[----:B---3--:R-:W-:-:S02]  /*f250*/  SEL R69, R14, R11, P0 ;  /* 0x0000000b0e457207 */ /* 0x008fc40000000000 */
[----:B0-----:R-:W-:Y:S01]  /*f260*/  SEL R81, R8, R61, P0 ;  /* 0x0000003d08517207 */ /* 0x001fe20000000000 */
[----:B------:R0:W-:Y:S01]  /*f270*/  SHFL.IDX PT, R24, R40, R6, 0x1c1f ;  /* 0x001c1f0628187589 */ /* 0x0001e200000e0000 */
[----:B-1----:R-:W-:Y:S02]  /*f280*/  SEL R48, R89, R88, P0 ;  /* 0x0000005859307207 */ /* 0x002fe40000000000 */
[----:B------:R-:W-:Y:S01]  /*f290*/  SEL R47, R87, R28, P0 ;  /* 0x0000001c572f7207 */ /* 0x000fe20000000000 */
[----:B------:R1:W2:Y:S01]  /*f2a0*/  SHFL.IDX PT, R25, R36, R6, 0x1c1f ;  /* 0x001c1f0624197589 */ /* 0x0002a200000e0000 */
[----:B------:R-:W-:Y:S02]  /*f2b0*/  SEL R49, R28, R87, P0 ;  /* 0x000000571c317207 */ /* 0x000fe40000000000 */
[----:B------:R-:W-:Y:S01]  /*f2c0*/  SEL R59, R5, R86, P0 ;  /* 0x00000056053b7207 */ /* 0x000fe20000000000 */
[----:B------:R-:W-:Y:S01]  /*f2d0*/  SHFL.IDX PT, R104, R55, R6, 0x1c1f ;  /* 0x001c1f0637687589 */ /* 0x000fe200000e0000 */
[----:B------:R-:W-:-:S02]  /*f2e0*/  SEL R93, R27, R4, P0 ;  /* 0x000000041b5d7207 */ /* 0x000fc40000000000 */
[----:B0-----:R-:W-:Y:S01]  /*f2f0*/  SEL R40, R26, R67, P0 ;  /* 0x000000431a287207 */ /* 0x001fe20000000000 */
[----:B------:R0:W3:Y:S01]  /*f300*/  SHFL.IDX PT, R103, R52, R6, 0x1c1f ;  /* 0x001c1f0634677589 */ /* 0x0000e200000e0000 */
[----:B------:R-:W-:Y:S02]  /*f310*/  SEL R67, R13, R58, P0 ;  /* 0x0000003a0d437207 */ /* 0x000fe40000000000 */
[----:B-1----:R-:W-:Y:S01]  /*f320*/  SEL R36, R44, R63, P0 ;  /* 0x0000003f2c247207 */ /* 0x002fe20000000000 */
[----:B------:R-:W-:Y:S01]  /*f330*/  SHFL.IDX PT, R108, R56, R6, 0x1c1f ;  /* 0x001c1f06386c7589 */ /* 0x000fe200000e0000 */
[----:B------:R-:W-:Y:S02]  /*f340*/  SEL R58, R84, R85, P0 ;  /* 0x00000055543a7207 */ /* 0x000fe40000000000 */
[----:B------:R-:W-:Y:S01]  /*f350*/  SEL R44, R46, R71, P0 ;  /* 0x000000472e2c7207 */ /* 0x000fe20000000000 */
[----:B------:R-:W1:Y:S01]  /*f360*/  SHFL.IDX PT, R107, R54, R6, 0x1c1f ;  /* 0x001c1f06366b7589 */ /* 0x000e6200000e0000 */
[----:B------:R-:W-:-:S02]  /*f370*/  SEL R84, R85, R84, P0 ;  /* 0x0000005455547207 */ /* 0x000fc40000000000 */
[----:B0-----:R-:W-:Y:S01]  /*f380*/  SEL R52, R32, R91, P0 ;  /* 0x0000005b20347207 */ /* 0x001fe20000000000 */
[----:B------:R0:W4:Y:S01]  /*f390*/  SHFL.IDX PT, R110, R57, R6, 0x1c1f ;  /* 0x001c1f06396e7589 */ /* 0x00012200000e0000 */
[----:B------:R-:W-:Y:S02]  /*f3a0*/  SEL R71, R11, R14, P0 ;  /* 0x0000000e0b477207 */ /* 0x000fe40000000000 */
[----:B------:R-:W-:Y:S02]  /*f3b0*/  SEL R46, R88, R89, P0 ;  /* 0x00000059582e7207 */ /* 0x000fe40000000000 */
[----:B------:R-:W-:Y:S02]  /*f3c0*/  SEL R85, R86, R5, P0 ;  /* 0x0000000556557207 */ /* 0x000fe40000000000 */
[----:B------:R-:W-:Y:S02]  /*f3d0*/  SEL R91, R4, R27, P0 ;  /* 0x0000001b045b7207 */ /* 0x000fe40000000000 */
[----:B------:R-:W-:-:S02]  /*f3e0*/  F2FP.BF16.F32.PACK_AB R4, R83, R82 ;  /* 0x000000525304723e */ /* 0x000fc400000010ff */
[----:B------:R-:W-:Y:S02]  /*f3f0*/  F2FP.BF16.F32.PACK_AB R5, R35, R34 ;  /* 0x000000222305723e */ /* 0x000fe400000010ff */
[----:B0-----:R-:W-:Y:S02]  /*f400*/  F2FP.BF16.F32.PACK_AB R6, R81, R80 ;  /* 0x000000505106723e */ /* 0x001fe400000010ff */
[----:B------:R-:W-:Y:S02]  /*f410*/  F2FP.BF16.F32.PACK_AB R7, R37, R36 ;  /* 0x000000242507723e */ /* 0x000fe400000010ff */
[----:B--2---:R-:W-:Y:S02]  /*f420*/  SEL R62, R60, R25, P0 ;  /* 0x000000193c3e7207 */ /* 0x004fe40000000000 */
[----:B------:R-:W-:Y:S01]  /*f430*/  SEL R63, R15, R24, P0 ;  /* 0x000000180f3f7207 */ /* 0x000fe20000000000 */
[----:B------:R0:W-:Y:S01]  /*f440*/  STSM.16.M88.4 [R99], R4 ;  /* 0x0000000463007844 */ /* 0x0001e20000000200 */
[----:B------:R-:W-:-:S02]  /*f450*/  SEL R61, R24, R15, P0 ;  /* 0x0000000f183d7207 */ /* 0x000fc40000000000 */
[----:B------:R-:W-:Y:S02]  /*f460*/  F2FP.BF16.F32.PACK_AB R8, R79, R78 ;  /* 0x0000004e4f08723e */ /* 0x000fe400000010ff */
[----:B------:R-:W-:Y:S02]  /*f470*/  F2FP.BF16.F32.PACK_AB R11, R41, R40 ;  /* 0x00000028290b723e */ /* 0x000fe400000010ff */
[----:B------:R-:W-:Y:S02]  /*f480*/  SEL R60, R25, R60, P0 ;  /* 0x0000003c193c7207 */ /* 0x000fe40000000000 */
[----:B------:R-:W-:Y:S01]  /*f490*/  F2FP.BF16.F32.PACK_AB R13, R43, R42 ;  /* 0x0000002a2b0d723e */ /* 0x000fe200000010ff */
[----:B------:R-:W-:Y:S01]  /*f4a0*/  STSM.16.M88.4 [R100], R8 ;  /* 0x0000000864007844 */ /* 0x000fe20000000200 */
[----:B------:R-:W-:Y:S02]  /*f4b0*/  F2FP.BF16.F32.PACK_AB R14, R73, R72 ;  /* 0x00000048490e723e */ /* 0x000fe400000010ff */
[----:B------:R-:W-:-:S02]  /*f4c0*/  F2FP.BF16.F32.PACK_AB R15, R45, R44 ;  /* 0x0000002c2d0f723e */ /* 0x000fc400000010ff */
[----:B---3--:R-:W-:Y:S01]  /*f4d0*/  SEL R54, R102, R103, P0 ;  /* 0x0000006766367207 */ /* 0x008fe20000000000 */
[----:B0-----:R-:W-:Y:S01]  /*f4e0*/  IMAD.U32 R99, RZ, RZ, UR9 ;  /* 0x00000009ff637e24 */ /* 0x001fe2000f8e00ff */
[----:B------:R-:W-:Y:S01]  /*f4f0*/  SEL R56, R103, R102, P0 ;  /* 0x0000006667387207 */ /* 0x000fe20000000000 */
[----:B------:R-:W-:Y:S01]  /*f500*/  STSM.16.M88.4 [R97], R12 ;  /* 0x0000000c61007844 */ /* 0x000fe20000000200 */
[----:B------:R-:W-:Y:S02]  /*f510*/  SEL R55, R101, R104, P0 ;  /* 0x0000006865377207 */ /* 0x000fe40000000000 */
[----:B------:R-:W-:Y:S02]  /*f520*/  SEL R57, R104, R101, P0 ;  /* 0x0000006568397207 */ /* 0x000fe40000000000 */
[----:B------:R-:W-:Y:S02]  /*f530*/  F2FP.BF16.F32.PACK_AB R24, R71, R70 ;  /* 0x000000464718723e */ /* 0x000fe400000010ff */
[----:B------:R-:W-:-:S02]  /*f540*/  F2FP.BF16.F32.PACK_AB R25, R47, R46 ;  /* 0x0000002e2f19723e */ /* 0x000fc400000010ff */
[----:B------:R-:W-:Y:S02]  /*f550*/  F2FP.BF16.F32.PACK_AB R26, R69, R68 ;  /* 0x00000044451a723e */ /* 0x000fe400000010ff */
[----:B------:R-:W-:Y:S02]  /*f560*/  F2FP.BF16.F32.PACK_AB R27, R49, R48 ;  /* 0x00000030311b723e */ /* 0x000fe400000010ff */
[----:B-1----:R-:W-:Y:S02]  /*f570*/  SEL R86, R106, R107, P0 ;  /* 0x0000006b6a567207 */ /* 0x002fe40000000000 */
[----:B------:R-:W-:Y:S01]  /*f580*/  SEL R88, R107, R106, P0 ;  /* 0x0000006a6b587207 */ /* 0x000fe20000000000 */
[----:B------:R0:W-:Y:S01]  /*f590*/  STSM.16.M88.4 [R98], R24 ;  /* 0x0000001862007844 */ /* 0x0001e20000000200 */
[----:B------:R-:W-:Y:S02]  /*f5a0*/  SEL R87, R105, R108, P0 ;  /* 0x0000006c69577207 */ /* 0x000fe40000000000 */
[----:B------:R-:W-:-:S02]  /*f5b0*/  SEL R89, R108, R105, P0 ;  /* 0x000000696c597207 */ /* 0x000fc40000000000 */
[----:B----4-:R-:W-:Y:S02]  /*f5c0*/  SEL R28, R109, R110, P0 ;  /* 0x0000006e6d1c7207 */ /* 0x010fe40000000000 */
[----:B------:R-:W-:Y:S02]  /*f5d0*/  SEL R32, R110, R109, P0 ;  /* 0x0000006d6e207207 */ /* 0x000fe40000000000 */
[----:B------:R-:W-:Y:S02]  /*f5e0*/  F2FP.BF16.F32.PACK_AB R4, R67, R66 ;  /* 0x000000424304723e */ /* 0x000fe400000010ff */
[----:B------:R-:W-:Y:S02]  /*f5f0*/  F2FP.BF16.F32.PACK_AB R5, R51, R50 ;  /* 0x000000323305723e */ /* 0x000fe400000010ff */
[----:B------:R-:W-:Y:S02]  /*f600*/  F2FP.BF16.F32.PACK_AB R6, R65, R64 ;  /* 0x000000404106723e */ /* 0x000fe400000010ff */
[----:B------:R-:W-:Y:S01]  /*f610*/  F2FP.BF16.F32.PACK_AB R7, R53, R52 ;  /* 0x000000343507723e */ /* 0x000fe200000010ff */
[----:B0-----:R-:W-:Y:S01]  /*f620*/  IMAD.U32 R98, RZ, RZ, UR8 ;  /* 0x00000008ff627e24 */ /* 0x001fe2000f8e00ff */
[----:B------:R-:W-:Y:S01]  /*f630*/  F2FP.BF16.F32.PACK_AB R8, R63, R62 ;  /* 0x0000003e3f08723e */ /* 0x000fe200000010ff */
[----:B------:R-:W-:Y:S01]  /*f640*/  ULDC.64 UR8, c[0x0][0xc08] ;  /* 0x0003020000087ab9 */ /* 0x000fe20000000a00 */
[----:B------:R-:W-:Y:S01]  /*f650*/  F2FP.BF16.F32.PACK_AB R9, R55, R54 ;  /* 0x000000363709723e */ /* 0x000fe200000010ff */
[----:B------:R0:W-:Y:S01]  /*f660*/  STSM.16.M88.4 [R94], R4 ;  /* 0x000000045e007844 */ /* 0x0001e20000000200 */
        /* <DEDUP_REMOVED lines=10> */
[----:B------:R-:W-:Y:S01]  /*f710*/  F2FP.BF16.F32.PACK_AB R26, R93, R92 ;  /* 0x0000005c5d1a723e */ /* 0x000fe200000010ff */
[----:B0-----:R-:W0:Y:S01]  /*f720*/  LDC R94, c[0x0][0xbe8] ;  /* 0x0002fa00ff5e7b82 */ /* 0x001e220000000800 */
[----:B------:R-:W-:Y:S02]  /*f730*/  F2FP.BF16.F32.PACK_AB R27, R33, R32 ;  /* 0x00000020211b723e */ /* 0x000fe400000010ff */
[----:B------:R-:W-:-:S03]  /*f740*/  ISETP.NE.U32.AND P0, PT, RZ, UR10, PT ;  /* 0x0000000aff007c0c */ /* 0x000fc6000bf05070 */
[----:B------:R3:W-:Y:S02]  /*f750*/  STSM.16.M88.4 [R96], R24 ;  /* 0x0000001860007844 */ /* 0x0007e40000000200 */
[----:B------:R-:W-:Y:S01]  /*f760*/  BAR.SYNC.DEFER_BLOCKING 0x1, 0x100 ;  /* 0x0044000000007b1d */ /* 0x000fe20000010000 */
[----:B------:R-:W-:-:S13]  /*f770*/  ISETP.NE.AND.EX P0, PT, RZ, UR11, PT, P0 ;  /* 0x0000000bff007c0c */ /* 0x000fda000bf05300 */
[----:B------:R-:W4:Y:S01]  /*f780*/  @P0 LDG.E R97, desc[UR36][R98.64] ;  /* 0x0000002462610981 */ /* 0x000f22000c1e1900 */
[----:B------:R-:W-:Y:S01]  /*f790*/  UISETP.NE.U32.AND UP0, UPT, UR8, URZ, UPT ;  /* 0x0000003f0800728c */ /* 0x000fe2000bf05070 */
[----:B0-----:R-:W-:Y:S01]  /*f7a0*/  ISETP.NE.AND P1, PT, R94, 0x1, PT ;  /* 0x000000015e00780c */ /* 0x001fe20003f25270 */
[----:B------:R-:W-:Y:S02]  /*f7b0*/  ULDC UR4, c[0x0][0xa88] ;  /* 0x0002a20000047ab9 */ /* 0x000fe40000000800 */
[----:B------:R-:W-:Y:S01]  /*f7c0*/  UISETP.NE.AND.EX UP0, UPT, UR9, URZ, UPT, UP0 ;  /* 0x0000003f0900728c */ /* 0x000fe2000bf05300 */
[----:B-1----:R-:W-:Y:S01]  /*f7d0*/  IMAD.U32 R9, RZ, RZ, UR4 ;  /* 0x00000004ff097e24 */ /* 0x002fe2000f8e00ff */
[----:B------:R-:W-:-:S04]  /*f7e0*/  UMOV UR16, 0x9b8 ;  /* 0x000009b800107882 */ /* 0x000fc80000000000 */
[----:B------:R-:W-:-:S04]  /*f7f0*/  PLOP3.LUT P4, PT, PT, PT, UP0, 0x80, 0x0 ;  /* 0x000000000000781c */ /* 0x000fc80003f8f008 */
[----:B------:R-:W0:Y:S01]  /*f800*/  @P1 LDC R6, c[0x0][0xbec] ;  /* 0x0002fb00ff061b82 */ /* 0x000e220000000800 */
[----:B------:R-:W-:-:S04]  /*f810*/  @UP0 ULEA UR8, UP1, UR53, UR8, 0x2 ;  /* 0x0000000835080291 */ /* 0x000fc8000f82103f */
[----:B------:R-:W-:Y:S02]  /*f820*/  @UP0 ULEA.HI.X UR9, UR53, UR9, UR57, 0x2, UP1 ;  /* 0x0000000935090291 */ /* 0x000fe400088f1439 */
[----:B------:R-:W-:Y:S01]  /*f830*/  UISETP.GT.AND UP1, UPT, UR56, 0x1, UPT ;  /* 0x000000013800788c */ /* 0x000fe2000bf24270 */
[----:B------:R-:W1:Y:S01]  /*f840*/  @P1 LDC R11, c[0x0][0xbf0] ;  /* 0x0002fc00ff0b1b82 */ /* 0x000e620000000800 */
[----:B------:R-:W-:Y:S02]  /*f850*/  IMAD.U32 R4, RZ, RZ, UR8 ;  /* 0x00000008ff047e24 */ /* 0x000fe4000f8e00ff */
[----:B------:R-:W-:Y:S01]  /*f860*/  USEL UR16, UR16, 0x978, UP1 ;  /* 0x0000097810107887 */ /* 0x000fe20008800000 */
[----:B------:R-:W-:Y:S01]  /*f870*/  IMAD.U32 R5, RZ, RZ, UR9 ;  /* 0x00000009ff057e24 */ /* 0x000fe2000f8e00ff */
[----:B------:R-:W-:Y:S01]  /*f880*/  UISETP.NE.U32.AND UP0, UPT, UR10, URZ, UPT ;  /* 0x0000003f0a00728c */ /* 0x000fe2000bf05070 */
[----:B--2---:R-:W-:Y:S01]  /*f890*/  VIADD R13, R18, UR48 ;  /* 0x00000030120d7c36 */ /* 0x004fe20008000000 */
[----:B------:R-:W-:-:S02]  /*f8a0*/  UMOV UR4, URZ ;  /* 0x0000003f00047c82 */ /* 0x000fc40008000000 */
[----:B------:R-:W-:Y:S01]  /*f8b0*/  UISETP.NE.AND.EX UP0, UPT, UR11, URZ, UPT, UP0 ;  /* 0x0000003f0b00728c */ /* 0x000fe2000bf05300 */
[----:B------:R0:W5:Y:S01]  /*f8c0*/  @P4 LDG.E R9, desc[UR36][R4.64] ;  /* 0x0000002404094981 */ /* 0x000162000c1e1900 */
[----:B------:R-:W-:Y:S01]  /*f8d0*/  USEL UR7, UR58, URZ, UP1 ;  /* 0x0000003f3a077287 */ /* 0x000fe20008800000 */
[----:B------:R-:W-:Y:S01]  /*f8e0*/  IMAD.MOV.U32 R7, RZ, RZ, R13 ;  /* 0x000000ffff077224 */ /* 0x000fe200078e000d */
[----:B------:R-:W-:Y:S02]  /*f8f0*/  USEL UR53, UR53, URZ, !UP0 ;  /* 0x0000003f35357287 */ /* 0x000fe4000c000000 */
[----:B------:R-:W-:Y:S01]  /*f900*/  ULDC.64 UR10, c[0x0][UR16+0x218] ;  /* 0x00008600100a7abb */ /* 0x000fe20008000a00 */
[----:B------:R-:W-:Y:S01]  /*f910*/  ULDC.64 UR14, c[0x0][UR16+0x228] ;  /* 0x00008a00100e7abb */ /* 0x000fe20008000a00 */
[----:B------:R-:W-:Y:S01]  /*f920*/  ULDC.64 UR12, c[0x0][UR16+0x220] ;  /* 0x00008800100c7abb */ /* 0x000fe20008000a00 */
[----:B------:R-:W-:Y:S02]  /*f930*/  UIMAD.WIDE.U32 UR8, UR10, UR54, URZ ;  /* 0x000000360a0872a5 */ /* 0x000fe4000f8e003f */
[----:B------:R-:W-:Y:S01]  /*f940*/  UIMAD.WIDE.U32 UR18, UR14, UR7, URZ ;  /* 0x000000070e1272a5 */ /* 0x000fe2000f8e003f */
[----:B0-----:R-:W-:Y:S01]  /*f950*/  @P1 IMAD.HI.U32 R4, R13, R6, RZ ;  /* 0x000000060d041227 */ /* 0x001fe200078e00ff */
[----:B------:R-:W-:-:S02]  /*f960*/  UIMAD UR10, UR11, UR54, URZ ;  /* 0x000000360b0a72a4 */ /* 0x000fc4000f8e023f */
[----:B------:R-:W-:Y:S02]  /*f970*/  UIMAD UR14, UR15, UR7, URZ ;  /* 0x000000070f0e72a4 */ /* 0x000fe4000f8e023f */
[----:B------:R-:W-:Y:S01]  /*f980*/  USEL UR57, UR57, URZ, !UP0 ;  /* 0x0000003f39397287 */ /* 0x000fe2000c000000 */
[----:B-1----:R-:W-:Y:S01]  /*f990*/  @P1 SHF.R.U32.HI R7, RZ, R11, R4 ;  /* 0x0000000bff071219 */ /* 0x002fe20000011604 */
[----:B------:R-:W-:Y:S01]  /*f9a0*/  UIMAD UR7, UR13, UR53, URZ ;  /* 0x000000350d0772a4 */ /* 0x000fe2000f8e023f */
[----:B------:R-:W-:Y:S01]  /*f9b0*/  IMAD.U32 R4, RZ, RZ, UR18 ;  /* 0x00000012ff047e24 */ /* 0x000fe2000f8e00ff */
[----:B------:R-:W-:Y:S01]  /*f9c0*/  UIADD3 UR9, UR9, UR10, URZ ;  /* 0x0000000a09097290 */ /* 0x000fe2000fffe03f */
[----:B------:R-:W-:Y:S01]  /*f9d0*/  IMAD.U32 R5, RZ, RZ, UR19 ;  /* 0x00000013ff057e24 */ /* 0x000fe2000f8e00ff */
[----:B------:R-:W-:Y:S01]  /*f9e0*/  UIMAD.WIDE.U32 UR10, UR12, UR53, URZ ;  /* 0x000000350c0a72a5 */ /* 0x000fe2000f8e003f */
[--C-:B------:R-:W-:Y:S01]  /*f9f0*/  IMAD.MOV R11, RZ, RZ, -R7.reuse ;  /* 0x000000ffff0b7224 */ /* 0x100fe200078e0a07 */
[----:B------:R-:W-:Y:S01]  /*fa00*/  UIMAD UR7, UR12, UR57, UR7 ;  /* 0x000000390c0772a4 */ /* 0x000fe2000f8e0207 */
[----:B------:R-:W-:Y:S01]  /*fa10*/  SHF.R.S32.HI R5, RZ, 0x1f, R7 ;  /* 0x0000001fff057819 */ /* 0x000fe20000011407 */
[----:B------:R-:W-:Y:S01]  /*fa20*/  UIADD3 UR14, UR19, UR14, URZ ;  /* 0x0000000e130e7290 */ /* 0x000fe2000fffe03f */
[----:B------:R-:W-:Y:S01]  /*fa30*/  IMAD R11, R94, R11, R13 ;  /* 0x0000000b5e0b7224 */ /* 0x000fe200078e020d */
[----:B------:R-:W-:-:S04]  /*fa40*/  UIADD3 UR7, UR11, UR7, URZ ;  /* 0x000000070b077290 */ /* 0x000fc8000fffe03f */
[----:B------:R-:W-:Y:S01]  /*fa50*/  IMAD.U32 R8, RZ, RZ, UR14 ;  /* 0x0000000eff087e24 */ /* 0x000fe2000f8e00ff */
        /* <DEDUP_REMOVED lines=22> */
.L_x_2463:
        /* <DEDUP_REMOVED lines=63> */
[----:B------:R-:W-:Y:S01]  /*ffb0*/  IMAD R0, R22, 0x20, R202 ;  /* 0x0000002016007824 */ /* 0x000fe200078e02ca */
[----:B------:R-:W-:-:S02]  /*ffc0*/  ULDC.64 UR10, c[0x0][0xae8] ;  /* 0x0002ba00000a7ab9 */ /* 0x000fc40000000a00 */
[----:B------:R-:W5:Y:S04]  /*ffd0*/  LD.E.128 R12, desc[UR36][R12.64] ;  /* 0x000000240c0c7980 */ /* 0x000f68000c101d00 */
[----:B------:R-:W5:Y:S01]  /*ffe0*/  LD.E.128 R24, desc[UR36][R24.64] ;  /* 0x0000002418187980 */ /* 0x000f62000c101d00 */
[----:B-1----:R-:W1:Y:S01]  /*fff0*/  @P1 LDC R21, c[0x0][0xbec] ;  /* 0x0002fb00ff151b82 */ /* 0x002e620000000800 */
[----:B------:R-:W-:Y:S01]  /*10000*/  UIADD3 UR9, UR9, UR7, URZ ;  /* 0x0000000709097290 */ /* 0x000fe2000fffe03f */
[----:B------:R-:W-:Y:S01]  /*10010*/  VIADD R2, R0, UR48 ;  /* 0x0000003000027c36 */ /* 0x000fe20008000000 */
[----:B------:R-:W5:Y:S02]  /*10020*/  LD.E.128 R32, desc[UR36][R32.64] ;  /* 0x0000002420207980 */ /* 0x000f64000c101d00 */
[----:B------:R-:W-:-:S02]  /*10030*/  UIMAD.WIDE.U32 UR8, UR54, UR10, UR8 ;  /* 0x0000000a360872a5 */ /* 0x000fc4000f8e0008 */
[----:B------:R-:W-:Y:S01]  /*10040*/  USHF.R.S32.HI UR4, URZ, 0x1f, UR53 ;  /* 0x0000001f3f047899 */ /* 0x000fe20008011435 */
[----:B------:R-:W5:Y:S01]  /*10050*/  LD.E.128 R36, desc[UR36][R36.64] ;  /* 0x0000002424247980 */ /* 0x000f62000c101d00 */
[----:B------:R-:W-:-:S03]  /*10060*/  UIMAD UR9, UR54, UR11, UR9 ;  /* 0x0000000b360972a4 */ /* 0x000fc6000f8e0209 */
[----:B------:R-:W-:Y:S01]  /*10070*/  ULDC.64 UR10, c[0x0][0xaf0] ;  /* 0x0002bc00000a7ab9 */ /* 0x000fe20000000a00 */
[----:B------:R-:W5:Y:S01]  /*10080*/  LD.E.128 R40, desc[UR36][R40.64] ;  /* 0x0000002428287980 */ /* 0x000f62000c101d00 */
[----:B------:R-:W-:Y:S01]  /*10090*/  UIMAD UR4, UR4, UR10, URZ ;  /* 0x0000000a040472a4 */ /* 0x000fe2000f8e023f */
[----:B------:R-:W-:Y:S01]  /*100a0*/  IMAD.MOV.U32 R29, RZ, RZ, R2 ;  /* 0x000000ffff1d7224 */ /* 0x000fe200078e0002 */
[----:B------:R-:W-:Y:S01]  /*100b0*/  UIMAD.WIDE.U32 UR8, UR53, UR10, UR8 ;  /* 0x0000000a350872a5 */ /* 0x000fe2000f8e0008 */
[----:B------:R-:W5:Y:S01]  /*100c0*/  LD.E.128 R44, desc[UR36][R44.64] ;  /* 0x000000242c2c7980 */ /* 0x000f62000c101d00 */
[----:B------:R-:W-:-:S03]  /*100d0*/  UIMAD UR4, UR53, UR11, UR4 ;  /* 0x0000000b350472a4 */ /* 0x000fc6000f8e0204 */
[----:B------:R-:W-:Y:S01]  /*100e0*/  ULDC.64 UR10, c[0x0][0xae0] ;  /* 0x0002b800000a7ab9 */ /* 0x000fe20000000a00 */
[----:B-1----:R-:W-:Y:S01]  /*100f0*/  @P1 IMAD.HI.U32 R0, R2, R21, RZ ;  /* 0x0000001502001227 */ /* 0x002fe200078e00ff */
[----:B------:R-:W-:Y:S01]  /*10100*/  @!PT LDS RZ, [RZ] ;  /* 0x00000000fffff984 */ /* 0x000fe20000000800 */
[----:B------:R-:W-:Y:S01]  /*10110*/  @!PT LDS RZ, [RZ] ;  /* 0x00000000fffff984 */ /* 0x000fe20000000800 */
[----:B------:R-:W-:Y:S01]  /*10120*/  @!PT LDS RZ, [RZ] ;  /* 0x00000000fffff984 */ /* 0x000fe20000000800 */
[----:B------:R-:W-:Y:S01]  /*10130*/  @!PT LDS RZ, [RZ] ;  /* 0x00000000fffff984 */ /* 0x000fe20000000800 */
[----:B------:R1:W-:Y:S06]  /*10140*/  MEMBAR.ALL.CTA ;  /* 0x0000000000007992 */ /* 0x0003ec0000008000 */
[----:B-1----:R-:W1:Y:S01]  /*10150*/  FENCE.VIEW.ASYNC.S ;  /* 0x00000000000073c6 */ /* 0x002e620000000000 */
        /* <DEDUP_REMOVED lines=43> */
.L_x_2466:
[----:B------:R-:W-:Y:S05]  /*10410*/  BSYNC B1 ;  /* 0x0000000000017941 */ /* 0x000fea0003800000 */
.L_x_2465:
        /* <DEDUP_REMOVED lines=13> */
.L_x_2468:
[----:B------:R-:W-:Y:S05]  /*104f0*/  BSYNC B1 ;  /* 0x0000000000017941 */ /* 0x000fea0003800000 */
.L_x_2467:
        /* <DEDUP_REMOVED lines=13> */
.L_x_2470:
[----:B------:R-:W-:Y:S05]  /*105d0*/  BSYNC B1 ;  /* 0x0000000000017941 */ /* 0x000fea0003800000 */
.L_x_2469:
        /* <DEDUP_REMOVED lines=16> */
.L_x_2464:
        /* <DEDUP_REMOVED lines=17> */
[----:B------:R-:W-:Y:S02]  /*107f0*/  UIMAD UR4, UR4, UR10, URZ ;  /* 0x0000000a040472a4 */ /* 0x000fe4000f8e023f */
[----:B------:R-:W-:Y:S01]  /*10800*/  UIMAD.WIDE.U32 UR8, UR53, UR10, UR8 ;  /* 0x0000000a350872a5 */ /* 0x000fe2000f8e0008 */
[----:B0-----:R-:W-:Y:S01]  /*10810*/  @P1 IMAD.HI.U32 R0, R13, R0, RZ ;  /* 0x000000000d001227 */ /* 0x001fe200078e00ff */
        /* <DEDUP_REMOVED lines=8> */
[----:B------:R-:W-:Y:S01]  /*108a0*/  IMAD.U32 R5, RZ, RZ, UR9 ;  /* 0x00000009ff057e24 */ /* 0x000fe2000f8e00ff */
[----:B------:R-:W-:Y:S01]  /*108b0*/  ULDC.64 UR10, c[0x0][0xb30] ;  /* 0x0002cc00000a7ab9 */ /* 0x000fe20000000a00 */
[----:B------:R-:W-:Y:S02]  /*108c0*/  IMAD R9, R94, R9, R13 ;  /* 0x000000095e097224 */ /* 0x000fe400078e020d */
        /* <DEDUP_REMOVED lines=14> */
[----:B------:R-:W-:Y:S02]  /*109b0*/  LEA.HI.X R14, R4, UR9, R3, 0x2, P1 ;  /* 0x00000009040e7c11 */ /* 0x000fe400088f1403 */
        /* <DEDUP_REMOVED lines=8> */
[----:B012---:R-:W-:Y:S02]  /*10a40*/  @!P1 IMAD.WIDE R2, R17, 0x4, R4 ;  /* 0x0000000411029825 */ /* 0x007fe400078e0204 */
        /* <DEDUP_REMOVED lines=21> */
[----:B--2---:R-:W-:Y:S01]  /*10ba0*/  @!P2 LEA R8, P5, R195, R4, 0x2 ;  /* 0x00000004c308a211 */ /* 0x004fe200078a10ff */
[----:B------:R1:W-:Y:S01]  /*10bb0*/  @!P4 ST.E.64 desc[UR36][R2.64], R72 ;  /* 0x000000480200c985 */ /* 0x0003e2000c101b24 */
[----:B------:R-:W-:-:S02]  /*10bc0*/  @!P3 LEA.HI.X R7, R196, R5, R213, 0x2, P6 ;  /* 0x00000005c407b211 */ /* 0x000fc400030f14d5 */
[----:B------:R-:W-:Y:S02]  /*10bd0*/  ISETP.GE.AND P4, PT, R193, UR4, PT ;  /* 0x00000004c1007c0c */ /* 0x000fe4000bf86270 */
        /* <DEDUP_REMOVED lines=33> */
.L_x_2473:
[----:B------:R-:W-:Y:S05]  /*10df0*/  BSYNC B1 ;  /* 0x0000000000017941 */ /* 0x000fea0003800000 */
.L_x_2472:
[----:B-1--4-:R1:W3:Y:S04]  /*10e00*/  SHFL.IDX PT, R5, R14, 0x1, 0x1c1f ;  /* 0x003c1f000e057f89 */ /* 0x0122e800000e0000 */
        /* <DEDUP_REMOVED lines=8> */
[-C--:B0-----:R-:W-:Y:S02]  /*10e90*/  @!P1 LEA R6, P4, R201, R4.reuse, 0x2 ;  /* 0x00000004c9069211 */ /* 0x081fe400078810ff */
[----:B--23--:R-:W-:Y:S02]  /*10ea0*/  @!P6 IMAD.WIDE R2, R17, 0x4, R4 ;  /* 0x000000041102e825 */ /* 0x00cfe400078e0204 */
        /* <DEDUP_REMOVED lines=13> */
[----:B-1----:R-:W-:Y:S01]  /*10f80*/  @!P4 LEA R14, P5, R197, R4, 0x2 ;  /* 0x00000004c50ec211 */ /* 0x002fe200078a10ff */
[----:B------:R1:W-:Y:S01]  /*10f90*/  @!P2 ST.E.64 desc[UR36][R10.64], R40 ;  /* 0x000000280a00a985 */ /* 0x0003e2000c101b24 */
[----:B------:R-:W-:-:S02]  /*10fa0*/  ISETP.GE.AND P2, PT, R194, UR4, PT ;  /* 0x00000004c2007c0c */ /* 0x000fc4000bf46270 */
[-C--:B------:R-:W-:Y:S01]  /*10fb0*/  @!P4 LEA.HI.X R15, R197, R5.reuse, R214, 0x2, P5 ;  /* 0x00000005c50fc211 */ /* 0x080fe200028f14d6 */
[----:B------:R4:W-:Y:S02]  /*10fc0*/  @!P3 ST.E.64 desc[UR36][R12.64], R42 ;  /* 0x0000002a0c00b985 */ /* 0x0009e4000c101b24 */
[CC--:B0-----:R-:W-:Y:S02]  /*10fd0*/  @!P0 LEA R2, P3, R196.reuse, R4.reuse, 0x2 ;  /* 0x00000004c4028211 */ /* 0x0c1fe400078610ff */
[----:B------:R-:W-:Y:S01]  /*10fe0*/  @!P4 ST.E.64 desc[UR36][R14.64], R44 ;  /* 0x0000002c0e00c985 */ /* 0x000fe2000c101b24 */
[----:B------:R-:W-:Y:S02]  /*10ff0*/  ISETP.GE.AND P4, PT, R193, UR4, PT ;  /* 0x00000004c1007c0c */ /* 0x000fe4000bf86270 */
[----:B--2---:R-:W-:Y:S02]  /*11000*/  @!P1 LEA R6, P5, R195, R4, 0x2 ;  /* 0x00000004c3069211 */ /* 0x004fe400078a10ff */
[----:B------:R-:W-:-:S02]  /*11010*/  @!P0 LEA.HI.X R3, R196, R5, R213, 0x2, P3 ;  /* 0x00000005c4038211 */ /* 0x000fc400018f14d5 */
[----:B------:R-:W-:Y:S02]  /*11020*/  ISETP.GE.AND P3, PT, R192, UR4, PT ;  /* 0x00000004c0007c0c */ /* 0x000fe4000bf66270 */
[CC--:B---3--:R-:W-:Y:S01]  /*11030*/  @!P2 LEA R8, P6, R194.reuse, R4.reuse, 0x2 ;  /* 0x00000004c208a211 */ /* 0x0c8fe200078c10ff */
[----:B------:R0:W-:Y:S01]  /*11040*/  @!P0 ST.E.64 desc[UR36][R2.64], R46 ;  /* 0x0000002e02008985 */ /* 0x0001e2000c101b24 */
[-C--:B------:R-:W-:Y:S02]  /*11050*/  @!P1 LEA.HI.X R7, R195, R5.reuse, R212, 0x2, P5 ;  /* 0x00000005c3079211 */ /* 0x080fe400028f14d4 */
[----:B------:R-:W-:Y:S02]  /*11060*/  @!P2 LEA.HI.X R9, R194, R5, R211, 0x2, P6 ;  /* 0x00000005c209a211 */ /* 0x000fe400030f14d3 */
[----:B------:R-:W-:Y:S01]  /*11070*/  ISETP.GE.AND P0, PT, R191, UR4, PT ;  /* 0x00000004bf007c0c */ /* 0x000fe2000bf06270 */
[----:B------:R2:W-:Y:S01]  /*11080*/  @!P1 ST.E.64 desc[UR36][R6.64], R48 ;  /* 0x0000003006009985 */ /* 0x0005e2000c101b24 */
[----:B-1----:R-:W-:-:S02]  /*11090*/  @!P4 LEA R10, P1, R193, R4, 0x2 ;  /* 0x00000004c10ac211 */ /* 0x002fc400078210ff */
[----:B------:R-:W-:Y:S01]  /*110a0*/  ISETP.GE.AND P5, PT, R190, UR4, PT ;  /* 0x00000004be007c0c */ /* 0x000fe2000bfa6270 */
[----:B------:R1:W-:Y:S01]  /*110b0*/  @!P2 ST.E.64 desc[UR36][R8.64], R50 ;  /* 0x000000320800a985 */ /* 0x0003e2000c101b24 */
[----:B------:R-:W-:Y:S02]  /*110c0*/  @!P4 LEA.HI.X R11, R193, R5, R210, 0x2, P1 ;  /* 0x00000005c10bc211 */ /* 0x000fe400008f14d2 */
[----:B------:R-:W-:Y:S02]  /*110d0*/  ISETP.GE.AND P2, PT, R189, UR4, PT ;  /* 0x00000004bd007c0c */ /* 0x000fe4000bf46270 */
[----:B------:R-:W-:Y:S01]  /*110e0*/  ISETP.GE.AND P1, PT, R188, UR4, PT ;  /* 0x00000004bc007c0c */ /* 0x000fe2000bf26270 */
[----:B------:R3:W-:Y:S01]  /*110f0*/  @!P4 ST.E.64 desc[UR36][R10.64], R52 ;  /* 0x000000340a00c985 */ /* 0x0007e2000c101b24 */
[-C--:B----4-:R-:W-:Y:S02]  /*11100*/  @!P3 LEA R12, P6, R192, R4.reuse, 0x2 ;  /* 0x00000004c00cb211 */ /* 0x090fe400078c10ff */
[----:B0-----:R-:W-:-:S02]  /*11110*/  @!P0 LEA R2, P4, R191, R4, 0x2 ;  /* 0x00000004bf028211 */ /* 0x001fc400078810ff */
[-C--:B------:R-:W-:Y:S02]  /*11120*/  @!P3 LEA.HI.X R13, R192, R5.reuse, R209, 0x2, P6 ;  /* 0x00000005c00db211 */ /* 0x080fe400030f14d1 */
[----:B------:R-:W-:-:S03]  /*11130*/  @!P0 LEA.HI.X R3, R191, R5, R208, 0x2, P4 ;  /* 0x00000005bf038211 */ /* 0x000fc600020f14d0 */
[----:B------:R3:W-:Y:S01]  /*11140*/  @!P3 ST.E.64 desc[UR36][R12.64], R54 ;  /* 0x000000360c00b985 */ /* 0x0007e2000c101b24 */
[-C--:B--2---:R-:W-:Y:S02]  /*11150*/  @!P5 LEA R6, P3, R190, R4.reuse, 0x2 ;  /* 0x00000004be06d211 */ /* 0x084fe400078610ff */
        /* <DEDUP_REMOVED lines=11> */
[----:B---3--:R-:W-:-:S04]  /*11210*/  LEA R2, P0, R23, R4, 0x2 ;  /* 0x0000000417027211 */ /* 0x008fc800078010ff */
[----:B------:R-:W-:-:S05]  /*11220*/  LEA.HI.X R3, R23, R5, R204, 0x2, P0 ;  /* 0x0000000517037211 */ /* 0x000fca00000f14cc */
[----:B------:R4:W-:Y:S01]  /*11230*/  ST.E.64 desc[UR36][R2.64], R32 ;  /* 0x0000002002007985 */ /* 0x0009e2000c101b24 */
[----:B------:R-:W-:Y:S05]  /*11240*/  BRA `(.L_x_2471) ;  /* 0x0000000c000c7947 */ /* 0x000fea0003800000 */
.L_x_2462:
        /* <DEDUP_REMOVED lines=9> */
[----:B------:R-:W-:-:S03]  /*112e0*/  UISETP.NE.U32.AND UP1, UPT, UR8, URZ, UPT ;  /* 0x0000003f0800728c */ /* 0x000fc6000bf25070 */
[----:B------:R-:W2:Y:S01]  /*112f0*/  @P1 LDG.E R6, desc[UR36][R2.64] ;  /* 0x0000002402061981 */ /* 0x000ea2000c1e1900 */
[----:B------:R-:W-:Y:S01]  /*11300*/  UISETP.NE.AND.EX UP1, UPT, UR9, URZ, UPT, UP1 ;  /* 0x0000003f0900728c */ /* 0x000fe2000bf25310 */
[----:B------:R-:W-:Y:S02]  /*11310*/  ULDC UR4, c[0x0][0xa88] ;  /* 0x0002a20000047ab9 */ /* 0x000fe40000000800 */
[----:B------:R-:W-:-:S03]  /*11320*/  IMAD.U32 R0, RZ, RZ, UR4 ;  /* 0x00000004ff007e24 */ /* 0x000fc6000f8e00ff */
        /* <DEDUP_REMOVED lines=15> */
.L_x_2474:
[----:B------:R-:W-:Y:S01]  /*11420*/  USEL UR53, UR53, URZ, !UP0 ;  /* 0x0000003f35357287 */ /* 0x000fe2000c000000 */
[----:B------:R-:W-:Y:S01]  /*11430*/  BSSY B1, `(.L_x_2475) ;  /* 0x0000038000017945 */ /* 0x000fe20003800000 */
[----:B------:R-:W-:-:S03]  /*11440*/  USEL UR57, UR57, URZ, !UP0 ;  /* 0x0000003f39397287 */ /* 0x000fc6000c000000 */
[----:B------:R-:W-:Y:S09]  /*11450*/  @P0 BRA `(.L_x_2476) ;  /* 0x0000000000d40947 */ /* 0x000ff20003800000 */
        /* <DEDUP_REMOVED lines=32> */
[----:B------:R-:W-:Y:S01]  /*11660*/  UIADD3.X UR7, UR7, UR11, UR16, UP0, UP1 ;  /* 0x0000000b07077290 */ /* 0x000fe200087e2410 */
[----:B-1----:R-:W-:Y:S01]  /*11670*/  @P0 SHF.R.U32.HI R5, RZ, R7, R2 ;  /* 0x00000007ff050219 */ /* 0x002fe20000011602 */
[----:B------:R-:W-:Y:S01]  /*11680*/  IMAD.U32 R2, RZ, RZ, UR20 ;  /* 0x00000014ff027e24 */ /* 0x000fe2000f8e00ff */
[----:B------:R-:W-:Y:S01]  /*11690*/  ULDC.64 UR8, c[0x0][UR17+0x210] ;  /* 0x0000840011087abb */ /* 0x000fe20008000a00 */
[----:B------:R-:W-:Y:S01]  /*116a0*/  ULDC.64 UR10, c[0x0][0xba8] ;  /* 0x0002ea00000a7ab9 */ /* 0x000fe20000000a00 */
[----:B------:R-:W-:Y:S01]  /*116b0*/  @!UP2 ULDC UR10, c[0x0][0xb50] ;  /* 0x0002d400000aaab9 */ /* 0x000fe20000000800 */
[--C-:B------:R-:W-:Y:S01]  /*116c0*/  IMAD.MOV R7, RZ, RZ, -R5.reuse ;  /* 0x000000ffff077224 */ /* 0x100fe200078e0a05 */
[----:B------:R-:W-:Y:S01]  /*116d0*/  IADD3 R2, P0, P1, R5, UR14, R2 ;  /* 0x0000000e05027c10 */ /* 0x000fe2000f91e002 */
[----:B------:R-:W-:Y:S01]  /*116e0*/  @!UP2 ULDC UR11, c[0x0][0xb54] ;  /* 0x0002d500000baab9 */ /* 0x000fe20000000800 */
[----:B------:R-:W-:Y:S01]  /*116f0*/  SHF.R.S32.HI R5, RZ, 0x1f, R5 ;  /* 0x0000001fff057819 */ /* 0x000fe20000011405 */
[----:B------:R-:W-:-:S03]  /*11700*/  IMAD R7, R9, R7, R4 ;  /* 0x0000000709077224 */ /* 0x000fc600078e0204 */
[----:B------:R-:W-:Y:S01]  /*11710*/  IADD3.X R3, R5, UR7, R6, P0, P1 ;  /* 0x0000000705037c10 */ /* 0x000fe200087e2406 */
        /* <DEDUP_REMOVED lines=9> */
.L_x_2476:
[----:B------:R-:W-:Y:S05]  /*117b0*/  BSYNC B1 ;  /* 0x0000000000017941 */ /* 0x000fea0003800000 */
.L_x_2475:
        /* <DEDUP_REMOVED lines=11> */
[----:B------:R-:W-:Y:S01]  /*11870*/  ULDC.64 UR10, c[0x0][0xae8] ;  /* 0x0002ba00000a7ab9 */ /* 0x000fe20000000a00 */
[----:B------:R-:W-:Y:S01]  /*11880*/  UIADD3 UR9, UR9, UR7, URZ ;  /* 0x0000000709097290 */ /* 0x000fe2000fffe03f */
[----:B0-----:R-:W-:-:S03]  /*11890*/  IMAD.MOV.U32 R5, RZ, RZ, R6 ;  /* 0x000000ffff057224 */ /* 0x001fc600078e0006 */
        /* <DEDUP_REMOVED lines=51> */
.L_x_2478:
[----:B------:R-:W-:Y:S05]  /*11bd0*/  BSYNC B1 ;  /* 0x0000000000017941 */ /* 0x000fea0003800000 */
.L_x_2477:
        /* <DEDUP_REMOVED lines=13> */
.L_x_2480:
[----:B------:R-:W-:Y:S05]  /*11cb0*/  BSYNC B1 ;  /* 0x0000000000017941 */ /* 0x000fea0003800000 */
.L_x_2479:
        /* <DEDUP_REMOVED lines=13> */
.L_x_2482:
[----:B------:R-:W-:Y:S05]  /*11d90*/  BSYNC B1 ;  /* 0x0000000000017941 */ /* 0x000fea0003800000 */
.L_x_2481:
        /* <DEDUP_REMOVED lines=14> */
.L_x_2471:
[----:B------:R-:W-:Y:S05]  /*11e80*/  BSYNC B0 ;  /* 0x0000000000007941 */ /* 0x000fea0003800000 */
.L_x_2461:
[----:B------:R-:W-:Y:S02]  /*11e90*/  ULDC UR4, c[0x0][0xc3c] ;  /* 0x00030f0000047ab9 */ /* 0x000fe40000000800 */
[----:B------:R-:W-:-:S13]  /*11ea0*/  ISETP.GE.AND P0, PT, R31, UR4, PT ;  /* 0x000000041f007c0c */ /* 0x000fda000bf06270 */
[----:B------:R-:W-:Y:S05]  /*11eb0*/  @!P0 BRA `(.L_x_2483) ;  /* 0xfffffef0002c8947 */ /* 0x000fea000383ffff */
[----:B------:R-:W-:Y:S05]  /*11ec0*/  EXIT ;  /* 0x000000000000794d */ /* 0x000fea0003800000 */
.L_x_2418:
[----:B------:R-:W-:-:S08]  /*11ed0*/  NOP ;  /* 0x0000000000007918 */ /* 0x000fd00000000000 */
[----:B0-----:R-:W0:-:S00]  /*11ee0*/  USETMAXREG.DEALLOC.CTAPOOL 0x28 ;  /* 0x00000028000079c8 */ /* 0x001e0000080e0500 */
        /* <DEDUP_REMOVED lines=60> */
.L_x_2487:
        /* <DEDUP_REMOVED lines=36> */
.L_x_2485:
[----:B------:R-:W-:-:S04]  /*124f0*/  IMAD.IADD R8, R11, 0x1, -R8 ;  /* 0x000000010b087824 */ /* 0x000fc800078e0a08 */
[----:B------:R-:W-:-:S05]  /*12500*/  IMAD R3, R5, R4, R8 ;  /* 0x0000000405037224 */ /* 0x000fca00078e0208 */
[----:B------:R-:W-:Y:S01]  /*12510*/  ISETP.GT.AND P0, PT, R3, R6, PT ;  /* 0x000000060300720c */ /* 0x000fe20003f04270 */
[----:B------:R-:W-:-:S12]  /*12520*/  IMAD.MOV.U32 R3, RZ, RZ, RZ ;  /* 0x000000ffff037224 */ /* 0x000fd800078e00ff */
        /* <DEDUP_REMOVED lines=13> */
.L_x_2488:
[----:B01----:R-:W-:-:S04]  /*12600*/  IMAD R2, R3, R4, R8 ;  /* 0x0000000403027224 */ /* 0x003fc800078e0208 */
[----:B------:R-:W-:Y:S01]  /*12610*/  IMAD.IADD R5, R6, 0x1, -R2 ;  /* 0x0000000106057824 */ /* 0x000fe200078e0a02 */
[----:B------:R0:W-:Y:S01]  /*12620*/  STL [R1], R2 ;  /* 0x0000000201007387 */ /* 0x0001e20000100800 */
[----:B------:R-:W-:Y:S05]  /*12630*/  @!P1 BRA `(.L_x_2489) ;  /* 0x0000000000ec9947 */ /* 0x000fea0003800000 */
        /* <DEDUP_REMOVED lines=40> */
[----:B------:R-:W-:Y:S02]  /*128c0*/  IMAD R3, R2, R6, R3 ;  /* 0x0000000602037224 */ /* 0x000fe400078e0203 */
[----:B------:R-:W-:-:S03]  /*128d0*/  IMAD.MOV R6, RZ, RZ, -R8 ;  /* 0x000000ffff067224 */ /* 0x000fc600078e0a08 */
        /* <DEDUP_REMOVED lines=13> */
[----:B------:R-:W-:Y:S02]  /*129b0*/  IMAD R2, R0, R6, R5 ;  /* 0x0000000600027224 */ /* 0x000fe400078e0205 */
[----:B------:R-:W-:-:S05]  /*129c0*/  IMAD R3, R3, 0x10000, R4 ;  /* 0x0001000003037824 */ /* 0x000fca00078e0204 */
[----:B------:R1:W-:Y:S01]  /*129d0*/  STL [R1+0x8], R3 ;  /* 0x0000080301007387 */ /* 0x0003e20000100800 */
[----:B------:R-:W-:Y:S05]  /*129e0*/  BRA `(.L_x_2490) ;  /* 0x0000000400007947 */ /* 0x000fea0003800000 */
.L_x_2489:
        /* <DEDUP_REMOVED lines=36> */
[-C--:B------:R-:W-:Y:S02]  /*12c30*/  IABS R8, R13.reuse ;  /* 0x0000000d00087213 */ /* 0x080fe40000000000 */
[----:B------:R-:W-:Y:S02]  /*12c40*/  IABS R10, R13 ;  /* 0x0000000d000a7213 */ /* 0x000fe40000000000 */
[----:B------:R-:W0:Y:S08]  /*12c50*/  I2F.RP R4, R8 ;  /* 0x0000000800047306 */ /* 0x000e300000209400 */
[----:B0-----:R-:W0:Y:S02]  /*12c60*/  MUFU.RCP R4, R4 ;  /* 0x0000000400047308 */ /* 0x001e240000001000 */
[----:B0-----:R-:W-:-:S02]  /*12c70*/  VIADD R3, R4, 0xffffffe ;  /* 0x0ffffffe04037836 */ /* 0x001fc40000000000 */
[----:B------:R-:W-:-:S04]  /*12c80*/  IMAD.MOV R4, RZ, RZ, -R13 ;  /* 0x000000ffff047224 */ /* 0x000fc800078e0a0d */
        /* <DEDUP_REMOVED lines=20> */
[----:B------:R-:W-:-:S05]  /*12dd0*/  IMAD R3, R2, R4, R3 ;  /* 0x0000000402037224 */ /* 0x000fca00078e0203 */
[----:B------:R0:W-:Y:S02]  /*12de0*/  STL [R1+0x8], R3 ;  /* 0x0000080301007387 */ /* 0x0001e40000100800 */
.L_x_2490:
[----:B01----:R-:W-:-:S05]  /*12df0*/  LOP3.LUT R3, RZ, R2, RZ, 0x33, !PT ;  /* 0x00000002ff037212 */ /* 0x003fca00078e33ff */
[----:B------:R-:W-:-:S05]  /*12e00*/  IMAD.IADD R0, R0, 0x1, R3 ;  /* 0x0000000100007824 */ /* 0x000fca00078e0203 */
[----:B------:R1:W-:Y:S01]  /*12e10*/  STL [R1+0x4], R0 ;  /* 0x0000040001007387 */ /* 0x0003e20000100800 */
[----:B------:R-:W-:Y:S05]  /*12e20*/  BRA `(.L_x_2491) ;  /* 0x0000000000107947 */ /* 0x000fea0003800000 */
.L_x_2486:
[----:B------:R0:W-:Y:S01]  /*12e30*/  STL [R1], R6 ;  /* 0x0000000601007387 */ /* 0x0001e20000100800 */
[----:B------:R-:W-:-:S03]  /*12e40*/  ULDC UR41, c[0x0][0xc3c] ;  /* 0x00030f0000297ab9 */ /* 0x000fc60000000800 */
[----:B------:R0:W-:Y:S04]  /*12e50*/  STL [R1+0x4], RZ ;  /* 0x000004ff01007387 */ /* 0x0001e80000100800 */
[----:B------:R0:W-:Y:S02]  /*12e60*/  STL [R1+0x8], RZ ;  /* 0x000008ff01007387 */ /* 0x0001e40000100800 */
.L_x_2491:
[----:B------:R-:W2:Y:S04]  /*12e70*/  LDL R8, [R1] ;  /* 0x0000000001087983 */ /* 0x000ea80000100800 */
[----:B------:R-:W2:Y:S04]  /*12e80*/  LDL R9, [R1+0x4] ;  /* 0x0000040001097983 */ /* 0x000ea80000100800 */
[----:B------:R-:W2:Y:S01]  /*12e90*/  LDL R10, [R1+0x8] ;  /* 0x00000800010a7983 */ /* 0x000ea20000100800 */
[----:B------:R-:W-:Y:S01]  /*12ea0*/  ISETP.NE.AND P0, PT, R7, RZ, PT ;  /* 0x000000ff0700720c */ /* 0x000fe20003f05270 */
[----:B------:R-:W-:-:S12]  /*12eb0*/  IMAD.U32 R2, RZ, RZ, UR41 ;  /* 0x00000029ff027e24 */ /* 0x000fd8000f8e00ff */
[----:B------:R-:W3:Y:S01]  /*12ec0*/  @!P0 S2R R3, SR_CgaCtaId ;  /* 0x0000000000038919 */ /* 0x000ee20000008800 */
[----:B-1----:R-:W-:Y:S01]  /*12ed0*/  @!P0 MOV R0, 0x400 ;  /* 0x0000040000008802 */ /* 0x002fe20000000f00 */
[----:B------:R-:W-:-:S03]  /*12ee0*/  @!P0 IMAD.MOV.U32 R11, RZ, RZ, R2 ;  /* 0x000000ffff0b8224 */ /* 0x000fc600078e0002 */
[----:B---3--:R-:W-:-:S05]  /*12ef0*/  @!P0 LEA R0, R3, R0, 0x18 ;  /* 0x0000000003008211 */ /* 0x008fca00078ec0ff */
[----:B--2---:R1:W-:Y:S01]  /*12f00*/  @!P0 STS.128 [R0+0x298d0], R8 ;  /* 0x0298d00800008388 */ /* 0x0043e20000000c00 */
[----:B------:R-:W-:Y:S06]  /*12f10*/  BAR.ARV 0x5, 0x180 ;  /* 0x0146000000007b1d */ /* 0x000fec0000002000 */
.L_x_2484:
[----:B------:R-:W-:Y:S01]  /*12f20*/  ULDC UR4, c[0x0][0xc3c] ;  /* 0x00030f0000047ab9 */ /* 0x000fe20000000800 */
[----:B------:R2:W-:Y:S01]  /*12f30*/  STL [R1+0x28], RZ ;  /* 0x000028ff01007387 */ /* 0x0005e20000100800 */
[----:B------:R-:W-:Y:S01]  /*12f40*/  UISETP.GE.AND UP0, UPT, UR41, UR4, UPT ;  /* 0x000000042900728c */ /* 0x000fe2000bf06270 */
[----:B------:R-:W-:Y:S02]  /*12f50*/  IMAD.MOV.U32 R32, RZ, RZ, 0x1 ;  /* 0x00000001ff207424 */ /* 0x000fe400078e00ff */
[----:B------:R-:W-:-:S03]  /*12f60*/  IMAD.MOV.U32 R19, RZ, RZ, RZ ;  /* 0x000000ffff137224 */ /* 0x000fc600078e00ff */
[----:B------:R-:W-:-:S13]  /*12f70*/  PLOP3.LUT P0, PT, PT, PT, UP0, 0x80, 0x0 ;  /* 0x000000000000781c */ /* 0x000fda0003f0f008 */
[----:B--2---:R-:W-:Y:S05]  /*12f80*/  @P0 BRA `(.L_x_2492) ;  /* 0x0000006000680947 */ /* 0x004fea0003800000 */
[----:B-1----:R-:W2:Y:S01]  /*12f90*/  LDL R0, [R1+0x2c] ;  /* 0x00002c0001007983 */ /* 0x002ea20000100800 */
[----:B------:R-:W1:Y:S01]  /*12fa0*/  S2UR UR4, SR_CgaCtaId ;  /* 0x00000000000479c3 */ /* 0x000e620000008800 */
[----:B------:R-:W-:Y:S01]  /*12fb0*/  MOV R16, 0x400 ;  /* 0x0000040000107802 */ /* 0x000fe20000000f00 */
[----:B------:R-:W-:Y:S01]  /*12fc0*/  IMAD.MOV.U32 R34, RZ, RZ, 0x40 ;  /* 0x00000040ff227424 */ /* 0x000fe200078e00ff */
[----:B------:R-:W0:Y:S01]  /*12fd0*/  S2R R14, SR_TID.X ;  /* 0x00000000000e7919 */ /* 0x000e220000002100 */
[----:B------:R-:W-:Y:S01]  /*12fe0*/  IMAD.MOV.U32 R32, RZ, RZ, 0x1 ;  /* 0x00000001ff207424 */ /* 0x000fe200078e00ff */
[----:B------:R-:W-:Y:S01]  /*12ff0*/  ULDC UR46, c[0x0][0xc] ;  /* 0x00000300002e7ab9 */ /* 0x000fe20000000800 */
[----:B------:R-:W-:Y:S02]  /*13000*/  IMAD.MOV.U32 R19, RZ, RZ, RZ ;  /* 0x000000ffff137224 */ /* 0x000fe400078e00ff */
[C---:B0-----:R-:W-:Y:S01]  /*13010*/  IMAD.SHL.U32 R4, R14.reuse, 0x10, RZ ;  /* 0x000000100e047824 */ /* 0x041fe200078e00ff */
[C---:B------:R-:W-:Y:S01]  /*13020*/  LOP3.LUT R13, R14.reuse, 0x7f, RZ, 0xc0, !PT ;  /* 0x0000007f0e0d7812 */ /* 0x040fe200078ec0ff */
[C---:B------:R-:W-:Y:S01]  /*13030*/  IMAD.SHL.U32 R3, R14.reuse, 0x2, RZ ;  /* 0x000000020e037824 */ /* 0x040fe200078e00ff */
[C---:B------:R-:W-:Y:S01]  /*13040*/  R2P PR, R14.reuse, 0x14 ;  /* 0x000000140e007804 */ /* 0x040fe20000000000 */
[----:B------:R-:W-:Y:S01]  /*13050*/  IMAD.SHL.U32 R11, R14, 0x4, RZ ;  /* 0x000000040e0b7824 */ /* 0x000fe200078e00ff */
[----:B------:R-:W-:-:S02]  /*13060*/  SHF.R.U32.HI R2, RZ, 0x5, R13 ;  /* 0x00000005ff027819 */ /* 0x000fc4000001160d */
[----:B------:R-:W-:-:S03]  /*13070*/  LOP3.LUT R35, R4, 0x30, RZ, 0xc0, !PT ;  /* 0x0000003004237812 */ /* 0x000fc600078ec0ff */
[----:B------:R-:W-:Y:S01]  /*13080*/  IMAD.SHL.U32 R7, R2, 0x200, RZ ;  /* 0x0000020002077824 */ /* 0x000fe200078e00ff */
[----:B--2---:R-:W-:Y:S02]  /*13090*/  R2UR UR5, R0 ;  /* 0x00000000000572ca */ /* 0x004fe400000e0000 */
[----:B------:R-:W-:-:S04]  /*130a0*/  LOP3.LUT R0, R4, 0x1b0, RZ, 0xc0, !PT ;  /* 0x000001b004007812 */ /* 0x000fc800078ec0ff */
[----:B------:R-:W-:Y:S01]  /*130b0*/  LOP3.LUT R10, R0, 0x30, R3, 0x78, !PT ;  /* 0x00000030000a7812 */ /* 0x000fe200078e7803 */
[C---:B------:R-:W-:Y:S02]  /*130c0*/  IMAD.SHL.U32 R3, R14.reuse, 0x80, RZ ;  /* 0x000000800e037824 */ /* 0x040fe400078e00ff */
[----:B------:R-:W-:-:S03]  /*130d0*/  IMAD.SHL.U32 R0, R14, 0x20, RZ ;  /* 0x000000200e007824 */ /* 0x000fc600078e00ff */
[----:B------:R-:W-:Y:S01]  /*130e0*/  LOP3.LUT R5, R3, 0x380, RZ, 0xc0, !PT ;  /* 0x0000038003057812 */ /* 0x000fe200078ec0ff */
[----:B------:R-:W-:Y:S01]  /*130f0*/  ULOP3.LUT UR44, UR5, 0x2, URZ, 0xfc, !UPT ;  /* 0x00000002052c7892 */ /* 0x000fe2000f8efc3f */
[C---:B------:R-:W-:Y:S01]  /*13100*/  LOP3.LUT R6, R0.reuse, 0x80, RZ, 0xc0, !PT ;  /* 0x0000008000067812 */ /* 0x040fe200078ec0ff */
[----:B------:R-:W-:Y:S01]  /*13110*/  ULOP3.LUT UR45, UR5, 0x1, URZ, 0xfc, !UPT ;  /* 0x00000001052d7892 */ /* 0x000fe2000f8efc3f */
[----:B------:R-:W-:Y:S01]  /*13120*/  LOP3.LUT R9, R0, 0x380, RZ, 0xc0, !PT ;  /* 0x0000038000097812 */ /* 0x000fe200078ec0ff */
[----:B------:R-:W-:Y:S01]  /*13130*/  IMAD R5, R2, 0x10, R5 ;  /* 0x0000001002057824 */ /* 0x000fe200078e0205 */
[----:B------:R-:W-:Y:S01]  /*13140*/  LOP3.LUT R6, R6, 0x10, R14, 0xf8, !PT ;  /* 0x0000001006067812 */ /* 0x000fe200078ef80e */
[----:B------:R-:W-:Y:S01]  /*13150*/  IMAD.SHL.U32 R2, R2, 0x400, RZ ;  /* 0x0000040002027824 */ /* 0x000fe200078e00ff */
[----:B------:R-:W-:Y:S02]  /*13160*/  LOP3.LUT R33, R9, 0x30, R4, 0xf8, !PT ;  /* 0x0000003009217812 */ /* 0x000fe400078ef804 */
[----:B------:R-:W-:-:S02]  /*13170*/  LOP3.LUT R9, R7, 0x60, R0, 0xf8, !PT ;  /* 0x0000006007097812 */ /* 0x000fc400078ef800 */
[----:B------:R-:W-:Y:S02]  /*13180*/  LOP3.LUT R8, R6, 0x10, R11, 0x78, !PT ;  /* 0x0000001006087812 */ /* 0x000fe400078e780b */
[--C-:B------:R-:W-:Y:S02]  /*13190*/  LOP3.LUT R6, R5, 0x70, R4.reuse, 0x78, !PT ;  /* 0x0000007005067812 */ /* 0x100fe400078e7804 */
[----:B------:R-:W-:Y:S02]  /*131a0*/  LOP3.LUT R7, R7, 0x40, R4, 0xf8, !PT ;  /* 0x0000004007077812 */ /* 0x000fe400078ef804 */
[----:B------:R-:W-:Y:S02]  /*131b0*/  LOP3.LUT R9, R9, 0x100, R0, 0xf8, !PT ;  /* 0x0000010009097812 */ /* 0x000fe400078ef800 */
[----:B------:R-:W-:Y:S02]  /*131c0*/  LOP3.LUT R5, R6, 0xc00, R3, 0xf8, !PT ;  /* 0x00000c0006057812 */ /* 0x000fe400078ef803 */
[----:B------:R-:W-:-:S02]  /*131d0*/  LOP3.LUT R12, R7, R10, RZ, 0xfc, !PT ;  /* 0x0000000a070c7212 */ /* 0x000fc400078efcff */
[----:B------:R-:W-:Y:S01]  /*131e0*/  LOP3.LUT R3, R9, R8, RZ, 0xfc, !PT ;  /* 0x0000000809037212 */ /* 0x000fe200078efcff */
[----:B------:R0:W-:Y:S01]  /*131f0*/  STL [R1+0x1c], R5 ;  /* 0x00001c0501007387 */ /* 0x0001e20000100800 */
[----:B------:R-:W-:Y:S02]  /*13200*/  SHF.R.U32.HI R4, RZ, 0x2, R13 ;  /* 0x00000002ff047819 */ /* 0x000fe4000001160d */
[----:B------:R-:W-:Y:S01]  /*13210*/  LOP3.LUT R33, R33, 0x70, R11, 0x78, !PT ;  /* 0x0000007021217812 */ /* 0x000fe200078e780b */
[----:B------:R-:W-:Y:S01]  /*13220*/  STL [R1+0x14], R12 ;  /* 0x0000140c01007387 */ /* 0x000fe20000100800 */
[----:B------:R-:W-:Y:S02]  /*13230*/  LOP3.LUT R0, R4, 0x60, R0, 0xf8, !PT ;  /* 0x0000006004007812 */ /* 0x000fe400078ef800 */
[----:B------:R-:W-:Y:S01]  /*13240*/  LOP3.LUT R4, R35, 0x40, RZ, 0xfc, !PT ;  /* 0x0000004023047812 */ /* 0x000fe200078efcff */
[----:B------:R1:W-:Y:S01]  /*13250*/  STL [R1+0x18], R3 ;  /* 0x0000180301007387 */ /* 0x0003e20000100800 */
[----:B------:R-:W-:-:S02]  /*13260*/  LOP3.LUT R2, R0, 0x80, RZ, 0xfc, !PT ;  /* 0x0000008000027812 */ /* 0x000fc400078efcff */
[C---:B0-----:R-:W-:Y:S02]  /*13270*/  SEL R5, R34.reuse, 0xffffffc0, !P2 ;  /* 0xffffffc022057807 */ /* 0x041fe40005000000 */
[----:B------:R-:W-:-:S03]  /*13280*/  SEL R34, R34, 0xffffffc0, !P4 ;  /* 0xffffffc022227807 */ /* 0x000fc60006000000 */
[----:B------:R-:W-:Y:S01]  /*13290*/  STL [R1+0x20], R5 ;  /* 0x0000200501007387 */ /* 0x000fe20000100800 */
[----:B-1----:R-:W-:-:S05]  /*132a0*/  IMAD.U32 R3, RZ, RZ, UR4 ;  /* 0x00000004ff037e24 */ /* 0x002fca000f8e00ff */
[----:B------:R-:W-:Y:S01]  /*132b0*/  LEA R16, R3, R16, 0x18 ;  /* 0x0000001003107211 */ /* 0x000fe200078ec0ff */
[----:B------:R0:W-:Y:S04]  /*132c0*/  STL [R1+0x10], R3 ;  /* 0x0000100301007387 */ /* 0x0001e80000100800 */
[----:B------:R-:W-:Y:S01]  /*132d0*/  IMAD.IADD R0, R16, 0x1, R12 ;  /* 0x0000000110007824 */ /* 0x000fe200078e020c */
[----:B------:R1:W-:Y:S04]  /*132e0*/  STL [R1+0x28], RZ ;  /* 0x000028ff01007387 */ /* 0x0003e80000100800 */
[----:B------:R1:W-:Y:S01]  /*132f0*/  STL [R1+0x24], R0 ;  /* 0x0000240001007387 */ /* 0x0003e20000100800 */
[----:B0-----:R-:W-:-:S07]  /*13300*/  LOP3.LUT R3, R35, 0x80, RZ, 0xfc, !PT ;  /* 0x0000008023037812 */ /* 0x001fce00078efcff */
.L_x_2570:
[----:B------:R-:W-:Y:S01]  /*13310*/  ULDC.64 UR4, c[0x0][0xc88] ;  /* 0x0003220000047ab9 */ /* 0x000fe20000000a00 */
[----:B------:R-:W-:Y:S01]  /*13320*/  ULDC.64 UR6, c[0x0][0xa18] ;  /* 0x0002860000067ab9 */ /* 0x000fe20000000a00 */
[----:B------:R-:W-:Y:S01]  /*13330*/  UIMAD.WIDE UR4, UR41, 0x4, UR4 ;  /* 0x00000004290478a5 */ /* 0x000fe2000f8e0204 */
[----:B------:R-:W-:Y:S01]  /*13340*/  IMAD.MOV.U32 R36, RZ, RZ, RZ ;  /* 0x000000ffff247224 */ /* 0x000fe200078e00ff */
[----:B0--3--:R-:W0:Y:S04]  /*13350*/  LDC R7, c[0x0][0x424] ;  /* 0x00010900ff077b82 */ /* 0x009e280000000800 */
[----:B------:R-:W-:Y:S02]  /*13360*/  IMAD.U32 R2, RZ, RZ, UR4 ;  /* 0x00000004ff027e24 */ /* 0x000fe4000f8e00ff */
[----:B------:R-:W-:Y:S01]  /*13370*/  IMAD.U32 R3, RZ, RZ, UR5 ;  /* 0x00000005ff037e24 */ /* 0x000fe2000f8e00ff */
[----:B------:R-:W-:Y:S01]  /*13380*/  ULDC.64 UR4, c[0x0][0xa28] ;  /* 0x00028a0000047ab9 */ /* 0x000fe20000000a00 */
[----:B-1----:R-:W1:Y:S03]  /*13390*/  LDC R0, c[0x0][0x2f0] ;  /* 0x0000bc00ff007b82 */ /* 0x002e660000000800 */
[----:B------:R-:W2:Y:S01]  /*133a0*/  LDG.E R2, desc[UR36][R2.64] ;  /* 0x0000002402027981 */ /* 0x000ea2000c1e1900 */
[----:B------:R-:W-:-:S04]  /*133b0*/  UISETP.NE.U32.AND UP0, UPT, UR4, URZ, UPT ;  /* 0x0000003f0400728c */ /* 0x000fc8000bf05070 */
[----:B------:R-:W-:-:S06]  /*133c0*/  UISETP.NE.AND.EX UP0, UPT, UR5, URZ, UPT, UP0 ;  /* 0x0000003f0500728c */ /* 0x000fcc000bf05300 */
[----:B------:R-:W-:Y:S02]  /*133d0*/  PLOP3.LUT P0, PT, PT, PT, UP0, 0x80, 0x0 ;  /* 0x000000000000781c */ /* 0x000fe40003f0f008 */
[----:B--2---:R-:W-:-:S13]  /*133e0*/  R2UR UR43, R2 ;  /* 0x00000000022b72ca */ /* 0x004fda00000e0000 */
[----:B------:R-:W-:Y:S02]  /*133f0*/  USHF.R.S32.HI UR42, URZ, 0x1f, UR43 ;  /* 0x0000001f3f2a7899 */ /* 0x000fe4000801142b */
[----:B------:R-:W-:-:S04]  /*13400*/  @UP0 ULEA UR4, UP1, UR43, UR4, 0x2 ;  /* 0x000000042b040291 */ /* 0x000fc8000f82103f */
[----:B------:R-:W-:Y:S02]  /*13410*/  @UP0 ULEA.HI.X UR5, UR43, UR5, UR42, 0x2, UP1 ;  /* 0x000000052b050291 */ /* 0x000fe400088f142a */
[----:B------:R-:W-:-:S04]  /*13420*/  IMAD.U32 R2, RZ, RZ, UR4 ;  /* 0x00000004ff027e24 */ /* 0x000fc8000f8e00ff */
[----:B------:R-:W-:Y:S01]  /*13430*/  IMAD.U32 R3, RZ, RZ, UR5 ;  /* 0x00000005ff037e24 */ /* 0x000fe2000f8e00ff */
[----:B------:R-:W-:Y:S01]  /*13440*/  ULDC.64 UR4, c[0x0][0xa00] ;  /* 0x0002800000047ab9 */ /* 0x000fe20000000a00 */
[----:B------:R-:W-:Y:S02]  /*13450*/  USHF.L.U32 UR39, UR43, 0x2, URZ ;  /* 0x000000022b277899 */ /* 0x000fe4000800063f */
[----:B------:R-:W-:Y:S01]  /*13460*/  UISETP.NE.U32.AND UP0, UPT, UR4, URZ, UPT ;  /* 0x0000003f0400728c */ /* 0x000fe2000bf05070 */
[----:B------:R2:W5:Y:S01]  /*13470*/  @P0 LDG.E R36, desc[UR36][R2.64] ;  /* 0x0000002402240981 */ /* 0x000562000c1e1900 */
[----:B------:R-:W-:Y:S02]  /*13480*/  USHF.L.U64.HI UR38, UR43, 0x2, UR42 ;  /* 0x000000022b267899 */ /* 0x000fe4000801022a */
[----:B------:R-:W-:Y:S02]  /*13490*/  UISETP.NE.AND.EX UP2, UPT, UR5, URZ, UPT, UP0 ;  /* 0x0000003f0500728c */ /* 0x000fe4000bf45300 */
[----:B------:R-:W-:-:S02]  /*134a0*/  UIADD3 UR4, UP0, UR39, UR4, URZ ;  /* 0x0000000427047290 */ /* 0x000fc4000ff1e03f */
[----:B------:R-:W-:Y:S02]  /*134b0*/  UP2UR UR48, UPR, URZ, 0x4 ;  /* 0x000000043f307883 */ /* 0x000fe40008000000 */
[----:B------:R-:W-:Y:S01]  /*134c0*/  UIADD3.X UR5, UR38, UR5, URZ, UP0, !UPT ;  /* 0x0000000526057290 */ /* 0x000fe200087fe43f */
[----:B------:R-:W-:Y:S01]  /*134d0*/  PLOP3.LUT P0, PT, PT, PT, UP2, 0x80, 0x0 ;  /* 0x000000000000781c */ /* 0x000fe20003f0f028 */
[----:B------:R-:W-:Y:S01]  /*134e0*/  UISETP.NE.U32.AND UP0, UPT, UR6, URZ, UPT ;  /* 0x0000003f0600728c */ /* 0x000fe2000bf05070 */
[----:B--2---:R-:W-:-:S03]  /*134f0*/  IMAD.U32 R2, RZ, RZ, UR4 ;  /* 0x00000004ff027e24 */ /* 0x004fc6000f8e00ff */
[----:B------:R-:W-:Y:S01]  /*13500*/  UISETP.NE.AND.EX UP0, UPT, UR7, URZ, UPT, UP0 ;  /* 0x0000003f0700728c */ /* 0x000fe2000bf05300 */
[----:B------:R-:W-:-:S05]  /*13510*/  IMAD.U32 R3, RZ, RZ, UR5 ;  /* 0x00000005ff037e24 */ /* 0x000fca000f8e00ff */
[----:B------:R-:W-:Y:S02]  /*13520*/  PLOP3.LUT P1, PT, PT, PT, UP0, 0x80, 0x0 ;  /* 0x000000000000781c */ /* 0x000fe40003f2f008 */
[----:B------:R-:W5:Y:S03]  /*13530*/  @P0 LDG.E R6, desc[UR36][R2.64] ;  /* 0x0000002402060981 */ /* 0x000f66000c1e1900 */
[----:B------:R-:W-:-:S04]  /*13540*/  @UP0 UIADD3 UR4, UP1, UR39, UR6, URZ ;  /* 0x0000000627040290 */ /* 0x000fc8000ff3e03f */
[----:B------:R-:W-:Y:S02]  /*13550*/  @UP0 UIADD3.X UR5, UR38, UR7, URZ, UP1, !UPT ;  /* 0x0000000726050290 */ /* 0x000fe40008ffe43f */
[----:B------:R-:W-:-:S04]  /*13560*/  IMAD.U32 R4, RZ, RZ, UR4 ;  /* 0x00000004ff047e24 */ /* 0x000fc8000f8e00ff */
[----:B------:R-:W-:-:S05]  /*13570*/  IMAD.U32 R5, RZ, RZ, UR5 ;  /* 0x00000005ff057e24 */ /* 0x000fca000f8e00ff */
[----:B------:R2:W5:Y:S01]  /*13580*/  @P1 LDG.E R23, desc[UR36][R4.64] ;  /* 0x0000002404171981 */ /* 0x000562000c1e1900 */
[----:B------:R-:W-:Y:S01]  /*13590*/  PLOP3.LUT P2, PT, PT, PT, UP2, 0x80, 0x0 ;  /* 0x000000000000781c */ /* 0x000fe20003f4f028 */
[----:B--2---:R-:W2:Y:S02]  /*135a0*/  LDC.64 R4, c[0x0][0x418] ;  /* 0x00010600ff047b82 */ /* 0x004ea40000000a00 */
[----:B--2---:R-:W-:-:S04]  /*135b0*/  ISETP.NE.U32.AND P0, PT, R4, RZ, PT ;  /* 0x000000ff0400720c */ /* 0x004fc80003f05070 */
[----:B------:R-:W-:Y:S01]  /*135c0*/  ISETP.NE.AND.EX P0, PT, R5, RZ, PT, P0 ;  /* 0x000000ff0500720c */ /* 0x000fe20003f05300 */
[----:B01----:R-:W-:-:S12]  /*135d0*/  @P1 BRA `(.L_x_2493) ;  /* 0x00000000001c1947 */ /* 0x003fd80003800000 */
[----:B------:R-:W-:Y:S01]  /*135e0*/  UISETP.NE.AND UP0, UPT, UR48, URZ, UPT ;  /* 0x0000003f3000728c */ /* 0x000fe2000bf05270 */
[----:B-----5:R-:W0:Y:S05]  /*135f0*/  LDC R23, c[0x0][0x288] ;  /* 0x0000a200ff177b82 */ /* 0x020e2a0000000800 */
[----:B------:R-:W-:-:S13]  /*13600*/  PLOP3.LUT P1, PT, PT, PT, UP0, 0x40, 0x0 ;  /* 0x000000000000781c */ /* 0x000fda0003f2e808 */
[----:B------:R-:W-:Y:S05]  /*13610*/  @P1 BRA `(.L_x_2493) ;  /* 0x00000000000c1947 */ /* 0x000fea0003800000 */
[----:B------:R-:W2:Y:S04]  /*13620*/  LDG.E R4, desc[UR36][R2.64] ;  /* 0x0000002402047981 */ /* 0x000ea8000c1e1900 */
[----:B0-----:R-:W2:Y:S02]  /*13630*/  LDG.E R23, desc[UR36][R2.64+0x4] ;  /* 0x0000042402177981 */ /* 0x001ea4000c1e1900 */
[----:B--2---:R-:W-:-:S07]  /*13640*/  IMAD.IADD R23, R23, 0x1, -R4 ;  /* 0x0000000117177824 */ /* 0x004fce00078e0a04 */
.L_x_2493:
        /* <DEDUP_REMOVED lines=15> */
.L_x_2494:
[----:B------:R-:W-:Y:S02]  /*13740*/  ULDC.64 UR4, c[0x0][0xa08] ;  /* 0x0002820000047ab9 */ /* 0x000fe40000000a00 */
[----:B------:R-:W-:-:S04]  /*13750*/  ISETP.NE.U32.AND P0, PT, RZ, UR4, PT ;  /* 0x00000004ff007c0c */ /* 0x000fc8000bf05070 */
[----:B------:R-:W-:-:S13]  /*13760*/  ISETP.NE.AND.EX P0, PT, RZ, UR5, PT, P0 ;  /* 0x00000005ff007c0c */ /* 0x000fda000bf05300 */
[----:B------:R-:W-:Y:S05]  /*13770*/  @!P0 BRA `(.L_x_2495) ;  /* 0x0000000000148947 */ /* 0x000fea0003800000 */
[----:B------:R-:W1:Y:S02]  /*13780*/  LDC.64 R2, c[0x0][0xa08] ;  /* 0x00028200ff027b82 */ /* 0x000e640000000a00 */
[----:B-1----:R-:W-:-:S05]  /*13790*/  IMAD.WIDE R2, R31, 0x4, R2 ;  /* 0x000000041f027825 */ /* 0x002fca00078e0202 */
[----:B------:R-:W2:Y:S04]  /*137a0*/  LDG.E R5, desc[UR36][R2.64] ;  /* 0x0000002402057981 */ /* 0x000ea8000c1e1900 */
[----:B------:R-:W2:Y:S02]  /*137b0*/  LDG.E R0, desc[UR36][R2.64+0x4] ;  /* 0x0000042402007981 */ /* 0x000ea4000c1e1900 */
[----:B--2---:R-:W-:-:S07]  /*137c0*/  IMAD.IADD R5, R0, 0x1, -R5 ;  /* 0x0000000100057824 */ /* 0x004fce00078e0a05 */
.L_x_2495:
[----:B------:R-:W2:Y:S01]  /*137d0*/  LDL R0, [R1+0x4] ;  /* 0x0000040001007983 */ /* 0x000ea20000100800 */
[----:B------:R-:W3:Y:S03]  /*137e0*/  LDC R30, c[0x0][0x448] ;  /* 0x00011200ff1e7b82 */ /* 0x000ee60000000800 */
[----:B------:R-:W4:Y:S01]  /*137f0*/  LDL R18, [R1+0x8] ;  /* 0x0000080001127983 */ /* 0x000f220000100800 */
[----:B-----5:R-:W-:Y:S01]  /*13800*/  IMAD.IADD R22, R5, 0x1, -R36 ;  /* 0x0000000105167824 */ /* 0x020fe200078e0a24 */
[----:B------:R-:W-:Y:S02]  /*13810*/  LOP3.LUT R17, R17, 0xfffffdff, RZ, 0xc0, !PT ;  /* 0xfffffdff11117812 */ /* 0x000fe400078ec0ff */
[----:B---3--:R-:W-:-:S13]  /*13820*/  ISETP.NE.AND P0, PT, R30, 0x1, PT ;  /* 0x000000011e00780c */ /* 0x008fda0003f05270 */
[----:B-1----:R-:W1:Y:S01]  /*13830*/  @P0 LDC R3, c[0x0][0x44c] ;  /* 0x00011300ff030b82 */ /* 0x002e620000000800 */
[----:B------:R-:W-:-:S07]  /*13840*/  @P0 LOP3.LUT R17, R17, 0x200, RZ, 0xfc, !PT ;  /* 0x0000020011110812 */ /* 0x000fce00078efcff */
[----:B------:R-:W3:Y:S01]  /*13850*/  @P0 LDC R2, c[0x0][0x450] ;  /* 0x00011400ff020b82 */ /* 0x000ee20000000800 */
[----:B--2---:R-:W-:-:S04]  /*13860*/  IMAD.SHL.U32 R0, R0, 0x80, RZ ;  /* 0x0000008000007824 */ /* 0x004fc800078e00ff */
[----:B------:R-:W-:-:S04]  /*13870*/  VIADD R0, R0, 0x7f ;  /* 0x0000007f00007836 */ /* 0x000fc80000000000 */
[----:B-1----:R-:W-:-:S05]  /*13880*/  @P0 IMAD.HI.U32 R3, R0, R3, RZ ;  /* 0x0000000300030227 */ /* 0x002fca00078e00ff */
[----:B---3--:R-:W-:Y:S01]  /*13890*/  @P0 SHF.R.U32.HI R0, RZ, R2, R3 ;  /* 0x00000002ff000219 */ /* 0x008fe20000011603 */
[C---:B------:R-:W-:Y:S01]  /*138a0*/  VIADD R2, R22.reuse, 0x9f ;  /* 0x0000009f16027836 */ /* 0x040fe20000000000 */
[----:B0-----:R-:W-:-:S03]  /*138b0*/  IADD3 R3, R22, 0xa0, -R23 ;  /* 0x000000a016037810 */ /* 0x001fc60007ffe817 */
[----:B------:R-:W-:-:S04]  /*138c0*/  IMAD.HI R2, R2, 0x66666667, RZ ;  /* 0x6666666702027827 */ /* 0x000fc800078e02ff */
[----:B------:R-:W-:Y:S01]  /*138d0*/  IMAD.IADD R0, R3, 0x1, R0 ;  /* 0x0000000103007824 */ /* 0x000fe200078e0200 */
[----:B------:R-:W-:-:S03]  /*138e0*/  SHF.R.U32.HI R3, RZ, 0x1f, R2 ;  /* 0x0000001fff037819 */ /* 0x000fc60000011602 */
[----:B------:R-:W-:Y:S01]  /*138f0*/  IMAD.HI R4, R0, 0x66666667, RZ ;  /* 0x6666666700047827 */ /* 0x000fe200078e02ff */
[----:B------:R-:W-:Y:S02]  /*13900*/  LEA.HI.SX32 R0, R2, R3, 0x1a ;  /* 0x0000000302007211 */ /* 0x000fe400078fd2ff */
[----:B----4-:R-:W-:Y:S02]  /*13910*/  LOP3.LUT R2, R18, 0xff000000, RZ, 0xc0, !PT ;  /* 0xff00000012027812 */ /* 0x010fe400078ec0ff */
[----:B------:R-:W-:Y:S02]  /*13920*/  SHF.R.U32.HI R3, RZ, 0x1f, R4 ;  /* 0x0000001fff037819 */ /* 0x000fe40000011604 */
[----:B------:R-:W-:Y:S02]  /*13930*/  SHF.R.U32.HI R2, RZ, 0x8, R2 ;  /* 0x00000008ff027819 */ /* 0x000fe40000011602 */
[----:B------:R-:W-:-:S04]  /*13940*/  LEA.HI.SX32 R3, R4, R3, 0x1a ;  /* 0x0000000304037211 */ /* 0x000fc800078fd2ff */
[----:B------:R-:W-:Y:S02]  /*13950*/  VIMNMX R0, R0, R3, PT ;  /* 0x0000000300007248 */ /* 0x000fe40003fe0100 */
[----:B------:R-:W-:Y:S02]  /*13960*/  LOP3.LUT R3, R18, 0xff0000, RZ, 0xc0, !PT ;  /* 0x00ff000012037812 */ /* 0x000fe400078ec0ff */
[----:B------:R-:W-:Y:S02]  /*13970*/  ISETP.GE.AND P0, PT, R0, 0x1, PT ;  /* 0x000000010000780c */ /* 0x000fe40003f06270 */
[----:B------:R-:W-:Y:S01]  /*13980*/  LEA.HI R2, R3, R2, RZ, 0x10 ;  /* 0x0000000203027211 */ /* 0x000fe200078f80ff */
[----:B------:R-:W-:-:S03]  /*13990*/  IMAD.MOV.U32 R3, RZ, RZ, RZ ;  /* 0x000000ffff037224 */ /* 0x000fc600078e00ff */
[----:B------:R-:W-:-:S07]  /*139a0*/  LOP3.LUT R4, R2, 0xff, RZ, 0xc0, !PT ;  /* 0x000000ff02047812 */ /* 0x000fce00078ec0ff */
[----:B------:R-:W-:Y:S05]  /*139b0*/  @!P0 BRA `(.L_x_2496) ;  /* 0x0000000000748947 */ /* 0x000fea0003800000 */
[----:B------:R-:W-:-:S04]  /*139c0*/  SHF.R.U32.HI R5, RZ, 0x10, R2 ;  /* 0x00000010ff057819 */ /* 0x000fc80000011602 */
[----:B------:R-:W-:-:S13]  /*139d0*/  ISETP.NE.AND P0, PT, R5, RZ, PT ;  /* 0x000000ff0500720c */ /* 0x000fda0003f05270 */
[----:B------:R-:W0:Y:S02]  /*139e0*/  @!P0 LDC R5, c[0x0][0x9f0] ;  /* 0x00027c00ff058b82 */ /* 0x000e240000000800 */
[-C--:B0-----:R-:W-:Y:S02]  /*139f0*/  IABS R7, R5.reuse ;  /* 0x0000000500077213 */ /* 0x081fe40000000000 */
[----:B------:R-:W-:Y:S02]  /*13a00*/  IADD3 R6, R5, -0x1, R0 ;  /* 0xffffffff05067810 */ /* 0x000fe40007ffe000 */
[----:B------:R-:W0:Y:S02]  /*13a10*/  I2F.RP R9, R7 ;  /* 0x0000000700097306 */ /* 0x000e240000209400 */
[----:B------:R-:W-:-:S04]  /*13a20*/  LOP3.LUT R2, R6, R5, RZ, 0x3c, !PT ;  /* 0x0000000506027212 */ /* 0x000fc800078e3cff */
[----:B------:R-:W-:Y:S02]  /*13a30*/  ISETP.GE.AND P2, PT, R2, RZ, PT ;  /* 0x000000ff0200720c */ /* 0x000fe40003f46270 */
[----:B0-----:R-:W0:Y:S02]  /*13a40*/  MUFU.RCP R9, R9 ;  /* 0x0000000900097308 */ /* 0x001e240000001000 */
[----:B0-----:R-:W-:-:S06]  /*13a50*/  VIADD R10, R9, 0xffffffe ;  /* 0x0ffffffe090a7836 */ /* 0x001fcc0000000000 */
[----:B------:R-:W0:Y:S02]  /*13a60*/  F2I.FTZ.U32.TRUNC.NTZ R3, R10 ;  /* 0x0000000a00037305 */ /* 0x000e24000021f000 */
[----:B0-----:R-:W-:-:S04]  /*13a70*/  IMAD.MOV R2, RZ, RZ, -R3 ;  /* 0x000000ffff027224 */ /* 0x001fc800078e0a03 */
[----:B------:R-:W-:Y:S02]  /*13a80*/  IMAD R8, R2, R7, RZ ;  /* 0x0000000702087224 */ /* 0x000fe400078e02ff */
[----:B------:R-:W-:-:S04]  /*13a90*/  IMAD.MOV.U32 R2, RZ, RZ, RZ ;  /* 0x000000ffff027224 */ /* 0x000fc800078e00ff */
        /* <DEDUP_REMOVED lines=15> */
.L_x_2496:
        /* <DEDUP_REMOVED lines=25> */
.L_x_2498:
        /* <DEDUP_REMOVED lines=20> */
.L_x_2501:
[----:B------:R-:W-:Y:S05]  /*13e60*/  BSYNC B6 ;  /* 0x0000000000067941 */ /* 0x000fea0003800000 */
.L_x_2500:
        /* <DEDUP_REMOVED lines=22> */
.L_x_2503:
[----:B------:R-:W-:Y:S05]  /*13fd0*/  BSYNC B6 ;  /* 0x0000000000067941 */ /* 0x000fea0003800000 */
.L_x_2502:
        /* <DEDUP_REMOVED lines=20> */
.L_x_2505:
[----:B------:R-:W-:Y:S05]  /*14120*/  BSYNC B6 ;  /* 0x0000000000067941 */ /* 0x000fea0003800000 */
.L_x_2504:
        /* <DEDUP_REMOVED lines=19> */
.L_x_2507:
[----:B------:R-:W-:Y:S05]  /*14260*/  BSYNC B6 ;  /* 0x0000000000067941 */ /* 0x000fea0003800000 */
.L_x_2506:
        /* <DEDUP_REMOVED lines=8> */
[----:B------:R-:W-:Y:S02]  /*142f0*/  ULDC UR4, c[0x0][0x2f4] ;  /* 0x0000bd0000047ab9 */ /* 0x000fe40000000800 */
[C---:B------:R-:W-:Y:S01]  /*14300*/  ISETP.GE.AND P1, PT, R35.reuse, UR4, PT ;  /* 0x0000000423007c0c */ /* 0x040fe2000bf26270 */
[----:B------:R-:W-:Y:S01]  /*14310*/  IMAD.U32 R3, RZ, RZ, UR5 ;  /* 0x00000005ff037e24 */ /* 0x000fe2000f8e00ff */
[----:B------:R-:W-:Y:S01]  /*14320*/  LOP3.LUT R21, R35, 0x40, RZ, 0xfc, !PT ;  /* 0x0000004023157812 */ /* 0x000fe200078efcff */
[----:B------:R-:W-:Y:S01]  /*14330*/  ULDC UR5, c[0x0][0x320] ;  /* 0x0000c80000057ab9 */ /* 0x000fe20000000800 */
[----:B------:R-:W-:Y:S02]  /*14340*/  LOP3.LUT R17, R17, 0xffffffef, RZ, 0xc0, !PT ;  /* 0xffffffef11117812 */ /* 0x000fe400078ec0ff */
[----:B------:R1:W5:Y:S01]  /*14350*/  @P0 LDG.E R31, desc[UR36][R2.64] ;  /* 0x00000024021f0981 */ /* 0x000362000c1e1900 */
[----:B------:R-:W-:Y:S01]  /*14360*/  ISETP.GE.AND P0, PT, R21, UR4, PT ;  /* 0x0000000415007c0c */ /* 0x000fe2000bf06270 */
[----:B------:R-:W-:Y:S01]  /*14370*/  UMOV UR6, 0xffffffff ;  /* 0xffffffff00067882 */ /* 0x000fe20000000000 */
[----:B------:R-:W-:-:S04]  /*14380*/  LOP3.LUT R24, R35, 0x80, RZ, 0xfc, !PT ;  /* 0x0000008023187812 */ /* 0x000fc800078efcff */
[----:B------:R-:W-:Y:S02]  /*14390*/  @P1 LOP3.LUT R17, R17, 0x10, RZ, 0xfc, !PT ;  /* 0x0000001011111812 */ /* 0x000fe400078efcff */
[----:B------:R-:W-:Y:S02]  /*143a0*/  ISETP.GE.AND P2, PT, R24, UR4, PT ;  /* 0x0000000418007c0c */ /* 0x000fe4000bf46270 */
[----:B------:R-:W-:Y:S02]  /*143b0*/  LOP3.LUT R17, R17, 0xfffffff7, RZ, 0xc0, !PT ;  /* 0xfffffff711117812 */ /* 0x000fe400078ec0ff */
[----:B------:R-:W-:Y:S02]  /*143c0*/  ISETP.GE.AND P1, PT, R35, UR5, PT ;  /* 0x0000000523007c0c */ /* 0x000fe4000bf26270 */
[----:B------:R-:W-:Y:S02]  /*143d0*/  @P0 LOP3.LUT R17, R17, 0x8, RZ, 0xfc, !PT ;  /* 0x0000000811110812 */ /* 0x000fe400078efcff */
[----:B------:R-:W-:-:S02]  /*143e0*/  ISETP.GE.AND P0, PT, R21, UR5, PT ;  /* 0x0000000515007c0c */ /* 0x000fc4000bf06270 */
[----:B------:R-:W-:-:S04]  /*143f0*/  LOP3.LUT R17, R17, 0xfffffffb, RZ, 0xc0, !PT ;  /* 0xfffffffb11117812 */ /* 0x000fc800078ec0ff */
[----:B------:R-:W-:-:S04]  /*14400*/  @P2 LOP3.LUT R17, R17, 0x4, RZ, 0xfc, !PT ;  /* 0x0000000411112812 */ /* 0x000fc800078efcff */
[----:B------:R-:W-:-:S04]  /*14410*/  LOP3.LUT R17, R17, 0xfffffffe, RZ, 0xc0, !PT ;  /* 0xfffffffe11117812 */ /* 0x000fc800078ec0ff */
[----:B------:R-:W-:-:S04]  /*14420*/  LOP3.LUT R17, R17, 0xfffffffd, RZ, 0xc0, !PT ;  /* 0xfffffffd11117812 */ /* 0x000fc800078ec0ff */
[----:B------:R-:W-:-:S04]  /*14430*/  @P1 LOP3.LUT R17, R17, 0x2, RZ, 0xfc, !PT ;  /* 0x0000000211111812 */ /* 0x000fc800078efcff */
[----:B------:R-:W-:Y:S01]  /*14440*/  @P0 LOP3.LUT R17, R17, 0x1, RZ, 0xfc, !PT ;  /* 0x0000000111110812 */ /* 0x000fe200078efcff */
[----:B01----:R-:W-:Y:S06]  /*14450*/  BRA.DIV UR6, `(.L_x_2508) ;  /* 0x0000005206e87947 */ /* 0x003fec000b800000 */
.L_x_2590:
[----:B------:R-:W0:Y:S01]  /*14460*/  S2R R0, SR_TID.X ;  /* 0x0000000000007919 */ /* 0x000e220000002100 */
[----:B------:R-:W-:Y:S01]  /*14470*/  ISETP.NE.AND P2, PT, R20, 0x1, PT ;  /* 0x000000011400780c */ /* 0x000fe20003f45270 */
[----:B------:R-:W-:Y:S01]  /*14480*/  UMOV UR4, 0xa0 ;  /* 0x000000a000047882 */ /* 0x000fe20000000000 */
[----:B-----5:R-:W-:Y:S01]  /*14490*/  SHF.R.S32.HI R37, RZ, 0x1f, R31 ;  /* 0x0000001fff257819 */ /* 0x020fe2000001141f */
[----:B------:R-:W1:Y:S01]  /*144a0*/  S2R R10, SR_TID.X ;  /* 0x00000000000a7919 */ /* 0x000e620000002100 */
[----:B------:R-:W-:Y:S01]  /*144b0*/  UIMAD UR4, UR47, UR4, -0xa0 ;  /* 0xffffff602f0474a4 */ /* 0x000fe2000f8e0204 */
[----:B------:R-:W-:-:S08]  /*144c0*/  LOP3.LUT R17, R17, 0xffffff7f, RZ, 0xc0, !PT ;  /* 0xffffff7f11117812 */ /* 0x000fd000078ec0ff */
[----:B------:R-:W2:Y:S01]  /*144d0*/  @P2 LDC R5, c[0x0][0x434] ;  /* 0x00010d00ff052b82 */ /* 0x000ea20000000800 */
[----:B------:R-:W-:-:S07]  /*144e0*/  @P2 LOP3.LUT R17, R17, 0x80, RZ, 0xfc, !PT ;  /* 0x0000008011112812 */ /* 0x000fce00078efcff */
[----:B------:R-:W3:Y:S01]  /*144f0*/  @P2 LDC R4, c[0x0][0x438] ;  /* 0x00010e00ff042b82 */ /* 0x000ee20000000800 */
[----:B0-----:R-:W-:Y:S01]  /*14500*/  LOP3.LUT R0, R0, 0x7f, RZ, 0xc0, !PT ;  /* 0x0000007f00007812 */ /* 0x001fe200078ec0ff */
[----:B-1----:R-:W-:-:S03]  /*14510*/  IMAD.SHL.U32 R11, R10, 0x20, RZ ;  /* 0x000000200a0b7824 */ /* 0x002fc600078e00ff */
        /* <DEDUP_REMOVED lines=8> */
[----:B--2---:R-:W-:Y:S01]  /*145a0*/  @P2 IMAD.HI.U32 R5, R8, R5, RZ ;  /* 0x0000000508052227 */ /* 0x004fe200078e00ff */
        /* <DEDUP_REMOVED lines=31> */
[----:B------:R-:W-:-:S02]  /*147a0*/  LOP3.LUT R17, R17, 0xffffffbf, RZ, 0xc0, !PT ;  /* 0xffffffbf11117812 */ /* 0x000fc400078ec0ff */
[----:B0-----:R-:W-:-:S04]  /*147b0*/  @!P0 LEA R2, P1, R6, R2, 0x2 ;  /* 0x0000000206028211 */ /* 0x001fc800078210ff */
[----:B------:R-:W-:Y:S01]  /*147c0*/  @!P0 LEA.HI.X R3, R6, R3, R5, 0x2, P1 ;  /* 0x0000000306038211 */ /* 0x000fe200008f1405 */
[----:B------:R-:W-:Y:S02]  /*147d0*/  IMAD.MOV R5, RZ, RZ, -R0 ;  /* 0x000000ffff057224 */ /* 0x000fe400078e0a00 */
[----:B------:R-:W-:Y:S02]  /*147e0*/  IMAD.U32 R0, RZ, RZ, UR44 ;  /* 0x0000002cff007e24 */ /* 0x000fe4000f8e00ff */
[----:B------:R-:W-:-:S03]  /*147f0*/  IMAD.MOV.U32 R6, RZ, RZ, RZ ;  /* 0x000000ffff067224 */ /* 0x000fc600078e00ff */
[----:B------:R-:W-:-:S03]  /*14800*/  ISETP.NE.AND P2, PT, R0, 0x3, PT ;  /* 0x000000030000780c */ /* 0x000fc60003f45270 */
[----:B------:R0:W5:Y:S01]  /*14810*/  @!P0 LDG.E R6, desc[UR36][R2.64] ;  /* 0x0000002402068981 */ /* 0x000162000c1e1900 */
[----:B------:R-:W-:Y:S01]  /*14820*/  ISETP.GT.U32.AND P0, PT, R11, 0x9f, PT ;  /* 0x0000009f0b00780c */ /* 0x000fe20003f04070 */
[----:B------:R-:W-:Y:S01]  /*14830*/  IMAD.MOV R7, RZ, RZ, -R10 ;  /* 0x000000ffff077224 */ /* 0x000fe200078e0a0a */
[----:B------:R-:W-:Y:S01]  /*14840*/  LOP3.LUT R18, R18, 0xffff, RZ, 0xc0, !PT ;  /* 0x0000ffff12127812 */ /* 0x000fe200078ec0ff */
[----:B------:R-:W-:Y:S02]  /*14850*/  IMAD.U32 R10, RZ, RZ, UR47 ;  /* 0x0000002fff0a7e24 */ /* 0x000fe4000f8e00ff */
[C---:B------:R-:W-:Y:S02]  /*14860*/  IMAD R5, R20.reuse, R5, R8 ;  /* 0x0000000514057224 */ /* 0x040fe400078e0208 */
[----:B------:R-:W-:Y:S02]  /*14870*/  IMAD R7, R20, R7, R9 ;  /* 0x0000000714077224 */ /* 0x000fe400078e0209 */
[----:B------:R-:W-:Y:S01]  /*14880*/  @P2 LOP3.LUT R17, R17, 0x40, RZ, 0xfc, !PT ;  /* 0x0000004011112812 */ /* 0x000fe200078efcff */
[----:B------:R-:W-:-:S03]  /*14890*/  VIADD R10, R10, 0xffffffff ;  /* 0xffffffff0a0a7836 */ /* 0x000fc60000000000 */
[----:B------:R-:W-:-:S04]  /*148a0*/  LOP3.LUT R17, R17, 0xffffffdf, RZ, 0xc0, !PT ;  /* 0xffffffdf11117812 */ /* 0x000fc800078ec0ff */
[----:B------:R-:W-:Y:S01]  /*148b0*/  @P0 LOP3.LUT R17, R17, 0x20, RZ, 0xfc, !PT ;  /* 0x0000002011110812 */ /* 0x000fe200078efcff */
[----:B0-----:R-:W-:Y:S06]  /*148c0*/  @!P2 BRA `(.L_x_2509) ;  /* 0x000000000004a947 */ /* 0x001fec0003800000 */
[----:B------:R-:W-:Y:S01]  /*148d0*/  BPT.TRAP 0x1 ;  /* 0x000000040000795c */ /* 0x000fe20000300000 */
.L_x_2509:
[----:B------:R-:W-:Y:S01]  /*148e0*/  IMAD R0, R19, 0x8, R16 ;  /* 0x0000000813007824 */ /* 0x000fe200078e0210 */
[----:B------:R-:W-:Y:S01]  /*148f0*/  SHF.L.U32 R29, R32, 0x1f, RZ ;  /* 0x0000001f201d7819 */ /* 0x000fe200000006ff */
[----:B------:R-:W-:Y:S01]  /*14900*/  BSSY B0, `(.L_x_2510) ;  /* 0x0000004000007945 */ /* 0x000fe20003800000 */
[----:B------:R-:W-:Y:S02]  /*14910*/  SHF.R.S32.HI R25, RZ, 0x1f, R7 ;  /* 0x0000001fff197819 */ /* 0x000fe40000011407 */
[----:B------:R-:W0:Y:S02]  /*14920*/  SYNCS.PHASECHK.TRANS64.TRYWAIT P0, [R0+URZ+0x29880], R29 ;  /* 0x0298801d000075a7 */ /* 0x000e24000800017f */
[----:B0-----:R-:W-:Y:S05]  /*14930*/  @!P0 BRA `(.L_x_2511) ;  /* 0x0000004c00dc8947 */ /* 0x001fea0003800000 */
.L_x_2591:
[----:B------:R-:W-:Y:S05]  /*14940*/  BSYNC B0 ;  /* 0x0000000000007941 */ /* 0x000fea0003800000 */
.L_x_2510:
[----:B------:R-:W-:Y:S01]  /*14950*/  ULDC.64 UR4, c[0x0][0x328] ;  /* 0x0000ca0000047ab9 */ /* 0x000fe20000000a00 */
[----:B-----5:R-:W-:Y:S01]  /*14960*/  SHF.R.S32.HI R27, RZ, 0x1f, R6 ;  /* 0x0000001fff1b7819 */ /* 0x020fe20000011406 */
[----:B------:R-:W-:Y:S01]  /*14970*/  IMAD R8, R25, UR4, RZ ;  /* 0x0000000419087c24 */ /* 0x000fe2000f8e02ff */
[----:B------:R-:W1:Y:S01]  /*14980*/  S2R R13, SR_TID.X ;  /* 0x00000000000d7919 */ /* 0x000e620000002100 */
        /* <DEDUP_REMOVED lines=16> */
[----:B------:R-:W-:-:S03]  /*14a90*/  ULDC.64 UR4, c[0x0][0x330] ;  /* 0x0000cc0000047ab9 */ /* 0x000fc60000000a00 */
[----:B------:R-:W-:Y:S01]  /*14aa0*/  IMAD.IADD R3, R3, 0x1, R10 ;  /* 0x0000000103037824 */ /* 0x000fe200078e020a */
[----:B-1----:R-:W-:Y:S01]  /*14ab0*/  LOP3.LUT R13, R13, 0x7f, RZ, 0xc0, !PT ;  /* 0x0000007f0d0d7812 */ /* 0x002fe200078ec0ff */
[----:B------:R-:W-:Y:S02]  /*14ac0*/  IMAD R10, R28, UR6, RZ ;  /* 0x000000061c0a7c24 */ /* 0x000fe4000f8e02ff */
[C---:B------:R-:W-:Y:S01]  /*14ad0*/  IMAD.WIDE.U32 R2, R4.reuse, UR6, R2 ;  /* 0x0000000604027c25 */ /* 0x040fe2000f8e0002 */
[--C-:B------:R-:W-:Y:S02]  /*14ae0*/  SHF.R.U32.HI R14, RZ, 0x2, R13.reuse ;  /* 0x00000002ff0e7819 */ /* 0x100fe4000001160d */
[----:B------:R-:W-:Y:S01]  /*14af0*/  SHF.R.U32.HI R13, RZ, 0x5, R13 ;  /* 0x00000005ff0d7819 */ /* 0x000fe2000001160d */
[----:B------:R-:W-:Y:S01]  /*14b00*/  IMAD R10, R4, UR7, R10 ;  /* 0x00000007040a7c24 */ /* 0x000fe2000f8e020a */
[----:B------:R-:W-:Y:S01]  /*14b10*/  ULDC.64 UR6, c[0x0][0x318] ;  /* 0x0000c60000067ab9 */ /* 0x000fe20000000a00 */
[----:B------:R-:W-:-:S02]  /*14b20*/  IMAD R22, R18, UR5, RZ ;  /* 0x0000000512167c24 */ /* 0x000fc4000f8e02ff */
        /* <DEDUP_REMOVED lines=56> */
.L_x_2603:
        /* <DEDUP_REMOVED lines=12> */
.L_x_2513:
[----:B------:R-:W-:Y:S02]  /*14f70*/  PLOP3.LUT P1, PT, P1, P0, PT, 0xa2, 0x0 ;  /* 0x000000000000781c */ /* 0x000fe40000f21472 */
[----:B------:R-:W-:-:S08]  /*14f80*/  @P0 R2UR P1, UR4, R0 ;  /* 0x00000000000402ca */ /* 0x000fd00000020000 */
[----:B------:R-:W-:-:S05]  /*14f90*/  @P0 PLOP3.LUT P0, PT, P1, PT, PT, 0x80, 0x0 ;  /* 0x000000000000081c */ /* 0x000fca0000f0f070 */
[----:B------:R-:W-:Y:S01]  /*14fa0*/  @!P1 SYNCS.ARRIVE.TRANS64.RED.A0T1 RZ, [UR4+0x29870], RZ ;  /* 0x029870ffffff99a7 */ /* 0x000fe20008200404 */
[----:B------:R-:W-:Y:S07]  /*14fb0*/  @!P1 ARRIVES.LDGSTSBAR.64.TRANSCNT [UR4+0x29870] ;  /* 0x02987000ff0099b0 */ /* 0x000fee0008000a84 */
[----:B------:R-:W-:Y:S05]  /*14fc0*/  @P0 BRA.U.ANY `(.L_x_2513) ;  /* 0xfffffffd00e80947 */ /* 0x000fea000393ffff */
[----:B------:R-:W-:Y:S01]  /*14fd0*/  NOP ;  /* 0x0000000000007918 */ /* 0x000fe20000000000 */
[----:B------:R-:W-:-:S13]  /*14fe0*/  LOP3.LUT P6, RZ, R17, 0x40, RZ, 0xc0, !PT ;  /* 0x0000004011ff7812 */ /* 0x000fda00078cc0ff */
[----:B------:R-:W-:Y:S05]  /*14ff0*/  @!P6 BRA `(.L_x_2514) ;  /* 0x000000000004e947 */ /* 0x000fea0003800000 */
[----:B------:R-:W-:Y:S01]  /*15000*/  BPT.TRAP 0x1 ;  /* 0x000000040000795c */ /* 0x000fe20000300000 */
.L_x_2514:
[----:B------:R3:W-:Y:S01]  /*15010*/  SYNCS.ARRIVE.TRANS64.A1T0 RZ, [R0+URZ+0x29870], RZ ;  /* 0x029870ff00ff79a7 */ /* 0x0007e2000810003f */
[----:B------:R-:W-:Y:S05]  /*15020*/  @!P6 BRA `(.L_x_2515) ;  /* 0x000000000004e947 */ /* 0x000fea0003800000 */
[----:B------:R-:W-:Y:S01]  /*15030*/  BPT.TRAP 0x1 ;  /* 0x000000040000795c */ /* 0x000fe20000300000 */
.L_x_2515:
[----:B------:R-:W4:Y:S01]  /*15040*/  SYNCS.PHASECHK.TRANS64.TRYWAIT P0, [R0+URZ+0x29840], R29 ;  /* 0x0298401d000075a7 */ /* 0x000f22000800017f */
[----:B------:R-:W-:Y:S04]  /*15050*/  BSSY B0, `(.L_x_2516) ;  /* 0x0000002000007945 */ /* 0x000fe80003800000 */
[----:B----4-:R-:W-:Y:S05]  /*15060*/  @!P0 BRA `(.L_x_2517) ;  /* 0x0000004c00d48947 */ /* 0x010fea0003800000 */
.L_x_2604:
[----:B------:R-:W-:Y:S05]  /*15070*/  BSYNC B0 ;  /* 0x0000000000007941 */ /* 0x000fea0003800000 */
.L_x_2516:
[----:B--2---:R-:W2:Y:S01]  /*15080*/  LDL R9, [R1+0x14] ;  /* 0x0000140001097983 */ /* 0x004ea20000100800 */
        /* <DEDUP_REMOVED lines=29> */
[----:B--2---:R-:W-:Y:S01]  /*15260*/  IMAD R4, R19, 0x7800, R9 ;  /* 0x0000780013047824 */ /* 0x004fe200078e0209 */
[----:B------:R-:W-:Y:S07]  /*15270*/  BRA.DIV UR4, `(.L_x_2518) ;  /* 0x0000004e04647947 */ /* 0x000fee000b800000 */
[----:B------:R-:W2:Y:S01]  /*15280*/  SHFL.IDX PT, R3, R5, RZ, 0x1c1f ;  /* 0x001c1fff05037589 */ /* 0x000ea200000e0000 */
[C---:B------:R-:W-:Y:S01]  /*15290*/  LOP3.LUT P6, RZ, R17.reuse, 0x8, RZ, 0xc0, !PT ;  /* 0x0000000811ff7812 */ /* 0x040fe200078cc0ff */
[C-C-:B------:R-:W-:Y:S01]  /*152a0*/  @P5 IMAD.IADD R9, R16.reuse, 0x1, R4.reuse ;  /* 0x0000000110095824 */ /* 0x140fe200078e0204 */
[----:B------:R-:W-:Y:S01]  /*152b0*/  LOP3.LUT P1, RZ, R17, 0x4, RZ, 0xc0, !PT ;  /* 0x0000000411ff7812 */ /* 0x000fe2000782c0ff */
[----:B------:R-:W5:Y:S01]  /*152c0*/  SHFL.IDX PT, R2, R6, RZ, 0x1c1f ;  /* 0x001c1fff06027589 */ /* 0x000f6200000e0000 */
[----:B------:R-:W-:-:S03]  /*152d0*/  @P4 IMAD.IADD R21, R16, 0x1, R4 ;  /* 0x0000000110154824 */ /* 0x000fc600078e0204 */
[----:B------:R-:W-:Y:S01]  /*152e0*/  SHFL.IDX PT, R7, R7, RZ, 0x1c1f ;  /* 0x001c1fff07077589 */ /* 0x000fe200000e0000 */
[----:B--2---:R-:W-:-:S05]  /*152f0*/  @P5 IADD3 R3, P0, R35, R3, RZ ;  /* 0x0000000323035210 */ /* 0x004fca0007f1e0ff */
        /* <DEDUP_REMOVED lines=9> */
[----:B--2---:R-:W2:Y:S01]  /*15390*/  SHFL.IDX PT, R3, R5, 0x1, 0x1c1f ;  /* 0x003c1f0005037f89 */ /* 0x004ea200000e0000 */
[----:B------:R-:W-:-:S03]  /*153a0*/  @P3 IMAD.IADD R9, R16, 0x1, R4 ;  /* 0x0000000110093824 */ /* 0x000fc600078e0204 */
[----:B------:R-:W5:Y:S01]  /*153b0*/  SHFL.IDX PT, R2, R6, 0x1, 0x1c1f ;  /* 0x003c1f0006027f89 */ /* 0x000f6200000e0000 */
[----:B--2---:R-:W-:-:S05]  /*153c0*/  @P4 IADD3 R3, P0, R35, R3, RZ ;  /* 0x0000000323034210 */ /* 0x004fca0007f1e0ff */
[----:B-----5:R-:W-:-:S05]  /*153d0*/  @P4 IMAD.X R2, RZ, RZ, R2, P0 ;  /* 0x000000ffff024224 */ /* 0x020fca00000e0602 */
[----:B------:R-:W-:-:S04]  /*153e0*/  @P4 LOP3.LUT R3, R3, R2, RZ, 0x3c, !PT ;  /* 0x0000000203034212 */ /* 0x000fc800078e3cff */
[----:B------:R-:W-:-:S04]  /*153f0*/  @P4 LOP3.LUT R2, R3, R2, RZ, 0x3c, !PT ;  /* 0x0000000203024212 */ /* 0x000fc800078e3cff */
[----:B------:R-:W-:-:S05]  /*15400*/  @P4 LOP3.LUT R3, R3, R2, RZ, 0x3c, !PT ;  /* 0x0000000203034212 */ /* 0x000fca00078e3cff */
[----:B------:R-:W-:Y:S04]  /*15410*/  @P4 LDGSTS.E.BYPASS.LTC128B.128 [R21+0x1ac00], desc[UR36][R2.64], !P5 ;  /* 0x1ac0000002154fae */ /* 0x000fe8000e901d64 */
[----:B------:R-:W-:Y:S04]  /*15420*/  @P4 LDGSTS.E.BYPASS.LTC128B.128 [R21+0x1d400], desc[UR36][R2.64+0x40], !P6 ;  /* 0x1d40004002154fae */ /* 0x000fe8000f101d64 */
[----:B------:R2:W-:Y:S04]  /*15430*/  @P4 LDGSTS.E.BYPASS.LTC128B.128 [R21+0x1fc00], desc[UR36][R2.64+0x80], !P1 ;  /* 0x1fc0008002154fae */ /* 0x0005e8000c901d64 */
[----:B--2---:R-:W2:Y:S01]  /*15440*/  SHFL.IDX PT, R3, R5, 0x2, 0x1c1f ;  /* 0x005c1f0005037f89 */ /* 0x004ea200000e0000 */
[----:B------:R-:W-:-:S03]  /*15450*/  @P2 IMAD.IADD R21, R16, 0x1, R4 ;  /* 0x0000000110152824 */ /* 0x000fc600078e0204 */
[----:B------:R-:W5:Y:S04]  /*15460*/  SHFL.IDX PT, R2, R6, 0x2, 0x1c1f ;  /* 0x005c1f0006027f89 */ /* 0x000f6800000e0000 */
[----:B------:R-:W-:Y:S01]  /*15470*/  SHFL.IDX PT, R6, R6, 0x3, 0x1c1f ;  /* 0x007c1f0006067f89 */ /* 0x000fe200000e0000 */
        /* <DEDUP_REMOVED lines=8> */
[----:B--2---:R-:W2:Y:S02]  /*15500*/  SHFL.IDX PT, R2, R5, 0x3, 0x1c1f ;  /* 0x007c1f0005027f89 */ /* 0x004ea400000e0000 */
[----:B--2---:R-:W-:-:S05]  /*15510*/  @P2 IADD3 R2, P0, R35, R2, RZ ;  /* 0x0000000223022210 */ /* 0x004fca0007f1e0ff */
[----:B------:R-:W-:-:S05]  /*15520*/  @P2 IMAD.X R3, RZ, RZ, R6, P0 ;  /* 0x000000ffff032224 */ /* 0x000fca00000e0606 */
[----:B------:R-:W-:Y:S04]  /*15530*/  @P2 LDGSTS.E.BYPASS.LTC128B.128 [R21+0x1bc00], desc[UR36][R2.64], !P5 ;  /* 0x1bc0000002152fae */ /* 0x000fe8000e901d64 */
[----:B------:R-:W-:Y:S04]  /*15540*/  @P2 LDGSTS.E.BYPASS.LTC128B.128 [R21+0x1e400], desc[UR36][R2.64+0x40], !P6 ;  /* 0x1e40004002152fae */ /* 0x000fe8000f101d64 */
[----:B------:R2:W-:Y:S04]  /*15550*/  @P2 LDGSTS.E.BYPASS.LTC128B.128 [R21+0x20c00], desc[UR36][R2.64+0x80], !P1 ;  /* 0x20c0008002152fae */ /* 0x0005e8000c901d64 */
[----:B--2---:R2:W0:Y:S02]  /*15560*/  SHFL.IDX PT, R2, R8, RZ, 0x1c1f ;  /* 0x001c1fff08027589 */ /* 0x00442400000e0000 */
.L_x_2616:
[----:B------:R-:W-:Y:S01]  /*15570*/  LOP3.LUT P0, RZ, R17, 0x100, RZ, 0xc0, !PT ;  /* 0x0000010011ff7812 */ /* 0x000fe2000780c0ff */
[----:B------:R-:W-:-:S12]  /*15580*/  BSSY B0, `(.L_x_2519) ;  /* 0x000000e000007945 */ /* 0x000fd80003800000 */
[----:B------:R-:W-:Y:S05]  /*15590*/  @!P0 BRA `(.L_x_2520) ;  /* 0x0000000000308947 */ /* 0x000fea0003800000 */
[C---:B------:R-:W-:Y:S01]  /*155a0*/  LOP3.LUT P3, RZ, R17.reuse, 0x10, RZ, 0xc0, !PT ;  /* 0x0000001011ff7812 */ /* 0x040fe2000786c0ff */
[----:B------:R-:W-:Y:S01]  /*155b0*/  IMAD.IADD R4, R16, 0x1, R4 ;  /* 0x0000000110047824 */ /* 0x000fe200078e0204 */
[C---:B------:R-:W-:Y:S02]  /*155c0*/  LOP3.LUT P2, RZ, R17.reuse, 0x8, RZ, 0xc0, !PT ;  /* 0x0000000811ff7812 */ /* 0x040fe4000784c0ff */
[----:B------:R-:W-:Y:S02]  /*155d0*/  LOP3.LUT P1, RZ, R17, 0x4, RZ, 0xc0, !PT ;  /* 0x0000000411ff7812 */ /* 0x000fe4000782c0ff */
[----:B0-----:R-:W-:-:S05]  /*155e0*/  IADD3 R2, P0, R35, R2, RZ ;  /* 0x0000000223027210 */ /* 0x001fca0007f1e0ff */
[----:B------:R-:W-:-:S05]  /*155f0*/  IMAD.X R3, RZ, RZ, R7, P0 ;  /* 0x000000ffff037224 */ /* 0x000fca00000e0607 */
[----:B------:R-:W-:Y:S01]  /*15600*/  @!PT LDS RZ, [RZ] ;  /* 0x00000000fffff984 */ /* 0x000fe20000000800 */
[----:B------:R-:W-:Y:S01]  /*15610*/  @!PT LDS RZ, [RZ] ;  /* 0x00000000fffff984 */ /* 0x000fe20000000800 */
[----:B------:R-:W-:Y:S01]  /*15620*/  @!PT LDS RZ, [RZ] ;  /* 0x00000000fffff984 */ /* 0x000fe20000000800 */
[----:B------:R0:W-:Y:S04]  /*15630*/  LDGSTS.E.BYPASS.LTC128B.128 [R4+0x1c400], desc[UR36][R2.64], !P3 ;  /* 0x1c40000002047fae */ /* 0x0001e8000d901d64 */
[----:B------:R0:W-:Y:S04]  /*15640*/  LDGSTS.E.BYPASS.LTC128B.128 [R4+0x1ec00], desc[UR36][R2.64+0x40], !P2 ;  /* 0x1ec0004002047fae */ /* 0x0001e8000d101d64 */
[----:B------:R0:W-:Y:S02]  /*15650*/  LDGSTS.E.BYPASS.LTC128B.128 [R4+0x21400], desc[UR36][R2.64+0x80], !P1 ;  /* 0x2140008002047fae */ /* 0x0001e4000c901d64 */
.L_x_2520:
[----:B------:R-:W-:Y:S05]  /*15660*/  BSYNC B0 ;  /* 0x0000000000007941 */ /* 0x000fea0003800000 */
.L_x_2519:
[----:B------:R-:W-:Y:S01]  /*15670*/  NOP ;  /* 0x0000000000007918 */ /* 0x000fe20000000000 */
[----:B------:R-:W-:-:S13]  /*15680*/  PLOP3.LUT P0, PT, PT, PT, PT, 0x80, 0x0 ;  /* 0x000000000000781c */ /* 0x000fda0003f0f070 */
.L_x_2521:
        /* <DEDUP_REMOVED lines=10> */
.L_x_2522:
[----:B------:R0:W-:Y:S02]  /*15730*/  SYNCS.ARRIVE.TRANS64.A1T0 RZ, [R0+URZ+0x29830], RZ ;  /* 0x029830ff00ff79a7 */ /* 0x0001e4000810003f */
[----:B------:R-:W-:Y:S05]  /*15740*/  WARPSYNC.ALL ;  /* 0x0000000000007948 */ /* 0x000fea0003800000 */
[----:B0--34-:R-:W-:Y:S01]  /*15750*/  VIADD R0, R16, 0x14400 ;  /* 0x0001440010007836 */ /* 0x019fe20000000000 */
[----:B------:R-:W-:Y:S01]  /*15760*/  USHF.R.S32.HI UR4, URZ, 0x1f, UR40 ;  /* 0x0000001f3f047899 */ /* 0x000fe20008011428 */
[----:B------:R-:W-:Y:S01]  /*15770*/  BAR.SYNC.DEFER_BLOCKING 0x8, 0x180 ;  /* 0x0206000000007b1d */ /* 0x000fe20000010000 */
[----:B------:R-:W-:Y:S02]  /*15780*/  UISETP.NE.AND UP0, UPT, UR48, URZ, UPT ;  /* 0x0000003f3000728c */ /* 0x000fe4000bf05270 */
[----:B------:R-:W-:-:S02]  /*15790*/  LOP3.LUT P0, RZ, R0, 0x1bf, RZ, 0xc0, !PT ;  /* 0x000001bf00ff7812 */ /* 0x000fc4000780c0ff */
[----:B------:R-:W-:Y:S01]  /*157a0*/  USEL UR42, UR42, URZ, !UP0 ;  /* 0x0000003f2a2a7287 */ /* 0x000fe2000c000000 */
[----:B------:R-:W-:Y:S01]  /*157b0*/  BSSY B6, `(.L_x_2523) ;  /* 0x0000018000067945 */ /* 0x000fe20003800000 */
[----:B------:R-:W-:Y:S02]  /*157c0*/  ULDC.64 UR6, c[0x0][0x298] ;  /* 0x0000a60000067ab9 */ /* 0x000fe40000000a00 */
[----:B------:R-:W-:Y:S02]  /*157d0*/  UIMAD UR4, UR4, UR6, URZ ;  /* 0x00000006040472a4 */ /* 0x000fe4000f8e023f */
[----:B------:R-:W-:Y:S02]  /*157e0*/  UIMAD.WIDE.U32 UR38, UR40, UR6, URZ ;  /* 0x00000006282672a5 */ /* 0x000fe4000f8e003f */
[----:B------:R-:W-:Y:S02]  /*157f0*/  UIMAD UR4, UR40, UR7, UR4 ;  /* 0x00000007280472a4 */ /* 0x000fe4000f8e0204 */
[----:B------:R-:W-:-:S02]  /*15800*/  USEL UR40, UR43, URZ, !UP0 ;  /* 0x0000003f2b287287 */ /* 0x000fc4000c000000 */
        /* <DEDUP_REMOVED lines=13> */
[----:B--2---:R-:W-:Y:S02]  /*158e0*/  IMAD.MOV.U32 R8, RZ, RZ, 0x70 ;  /* 0x00000070ff087424 */ /* 0x004fe400078e00ff */
[----:B------:R-:W-:Y:S02]  /*158f0*/  IMAD.MOV.U32 R12, RZ, RZ, 0x1 ;  /* 0x00000001ff0c7424 */ /* 0x000fe400078e00ff */
[----:B------:R-:W-:-:S07]  /*15900*/  IMAD.MOV.U32 R13, RZ, RZ, RZ ;  /* 0x000000ffff0d7224 */ /* 0x000fce00078e00ff */
[----:B------:R-:W-:-:S07]  /*15910*/  LEPC R20, `(.L_x_2524) ;  /* 0x000000001014794e */ /* 0x000fce0000000000 */
[----:B01----:R-:W-:Y:S05]  /*15920*/  CALL.ABS.NOINC R2 ;  /* 0x0000000002007343 */ /* 0x003fea0003c00000 */
.L_x_2524:
[----:B------:R-:W-:Y:S05]  /*15930*/  BSYNC B6 ;  /* 0x0000000000067941 */ /* 0x000fea0003800000 */
.L_x_2523:
[----:B------:R-:W0:Y:S01]  /*15940*/  S2R R2, SR_TID.X ;  /* 0x0000000000027919 */ /* 0x000e220000002100 */
[----:B--2---:R2:W5:Y:S01]  /*15950*/  LDL R8, [R1+0x24] ;  /* 0x0000240001087983 */ /* 0x0045620000100800 */
[----:B------:R-:W-:Y:S01]  /*15960*/  ISETP.NE.AND P6, PT, R30, 0x1, PT ;  /* 0x000000011e00780c */ /* 0x000fe20003fc5270 */
[----:B------:R-:W-:-:S12]  /*15970*/  ULDC.64 UR6, c[0x0][0x2d8] ;  /* 0x0000b60000067ab9 */ /* 0x000fd80000000a00 */
[----:B------:R-:W3:Y:S01]  /*15980*/  @P6 LDC R5, c[0x0][0x44c] ;  /* 0x00011300ff056b82 */ /* 0x000ee20000000800 */
[----:B------:R-:W-:-:S07]  /*15990*/  R2UR UR8, R18 ;  /* 0x00000000120872ca */ /* 0x000fce00000e0000 */
[----:B------:R-:W4:Y:S01]  /*159a0*/  @P6 LDC R3, c[0x0][0x450] ;  /* 0x00011400ff036b82 */ /* 0x000f220000000800 */
[----:B0-----:R-:W-:-:S04]  /*159b0*/  LOP3.LUT R20, R2, 0x7f, RZ, 0xc0, !PT ;  /* 0x0000007f02147812 */ /* 0x001fc800078ec0ff */
[----:B------:R-:W-:Y:S02]  /*159c0*/  SHF.R.U32.HI R21, RZ, 0x2, R20 ;  /* 0x00000002ff157819 */ /* 0x000fe40000011614 */
[----:B------:R-:W2:Y:S01]  /*159d0*/  LDL R20, [R1+0x4] ;  /* 0x0000040001147983 */ /* 0x000ea20000100800 */
[----:B------:R-:W-:-:S05]  /*159e0*/  IMAD.SHL.U32 R2, R2, 0x20, RZ ;  /* 0x0000002002027824 */ /* 0x000fca00078e00ff */
[----:B------:R-:W-:Y:S02]  /*159f0*/  LOP3.LUT R2, R21, 0x60, R2, 0xf8, !PT ;  /* 0x0000006015027812 */ /* 0x000fe400078ef802 */
[----:B------:R-:W-:Y:S01]  /*15a00*/  R2UR UR9, R18 ;  /* 0x00000000120972ca */ /* 0x000fe200000e0000 */
[----:B------:R-:W-:Y:S01]  /*15a10*/  UMOV UR4, UR38 ;  /* 0x0000002600047c82 */ /* 0x000fe20008000000 */
[----:B------:R-:W-:Y:S02]  /*15a20*/  UMOV UR5, UR43 ;  /* 0x0000002b00057c82 */ /* 0x000fe40008000000 */
[----:B------:R-:W-:Y:S01]  /*15a30*/  UIMAD.WIDE.U32 UR4, UR8, UR6, UR4 ;  /* 0x00000006080472a5 */ /* 0x000fe2000f8e0004 */
[----:B------:R-:W0:Y:S08]  /*15a40*/  S2R R21, SR_TID.X ;  /* 0x0000000000157919 */ /* 0x000e300000002100 */
[----:B------:R-:W-:-:S03]  /*15a50*/  UIMAD UR5, UR9, UR7, UR5 ;  /* 0x00000007090572a4 */ /* 0x000fc6000f8e0205 */
[----:B------:R-:W-:Y:S02]  /*15a60*/  ULDC.64 UR8, c[0x0][0x2e0] ;  /* 0x0000b80000087ab9 */ /* 0x000fe40000000a00 */
[----:B------:R-:W-:Y:S02]  /*15a70*/  UIMAD UR6, UR42, UR8, URZ ;  /* 0x000000082a0672a4 */ /* 0x000fe4000f8e023f */
[----:B------:R-:W-:Y:S02]  /*15a80*/  UIMAD.WIDE.U32 UR4, UR40, UR8, UR4 ;  /* 0x00000008280472a5 */ /* 0x000fe4000f8e0004 */
[----:B------:R-:W-:-:S03]  /*15a90*/  UIMAD UR6, UR40, UR9, UR6 ;  /* 0x00000009280672a4 */ /* 0x000fc6000f8e0206 */
[----:B------:R-:W-:Y:S01]  /*15aa0*/  ULDC.64 UR8, c[0x0][0x2d0] ;  /* 0x0000b40000087ab9 */ /* 0x000fe20000000a00 */
[----:B------:R-:W-:Y:S01]  /*15ab0*/  UIADD3 UR5, UR5, UR6, URZ ;  /* 0x0000000605057290 */ /* 0x000fe2000fffe03f */
[C---:B------:R-:W-:Y:S02]  /*15ac0*/  LOP3.LUT R7, R35.reuse, 0x40, RZ, 0xfc, !PT ;  /* 0x0000004023077812 */ /* 0x040fe400078efcff */
[----:B------:R-:W-:Y:S02]  /*15ad0*/  LOP3.LUT R6, R35, 0x80, RZ, 0xfc, !PT ;  /* 0x0000008023067812 */ /* 0x000fe400078efcff */
[----:B0-----:R-:W-:-:S04]  /*15ae0*/  LOP3.LUT R21, R21, 0x7f, RZ, 0xc0, !PT ;  /* 0x0000007f15157812 */ /* 0x001fc800078ec0ff */
[----:B------:R-:W-:Y:S01]  /*15af0*/  SHF.R.U32.HI R9, RZ, 0x2, R21 ;  /* 0x00000002ff097819 */ /* 0x000fe20000011615 */
[----:B--2---:R-:W-:-:S04]  /*15b00*/  IMAD R0, R20, 0x80, R2 ;  /* 0x0000008014007824 */ /* 0x004fc800078e0202 */
[----:B---3--:R-:W-:Y:S02]  /*15b10*/  @P6 IMAD.HI.U32 R4, R0, R5, RZ ;  /* 0x0000000500046227 */ /* 0x008fe400078e00ff */
[----:B------:R-:W0:Y:S02]  /*15b20*/  LDC R5, c[0x0][0x448] ;  /* 0x00011200ff057b82 */ /* 0x000e240000000800 */
[----:B------:R-:W-:Y:S01]  /*15b30*/  IMAD.MOV.U32 R2, RZ, RZ, R0 ;  /* 0x000000ffff027224 */ /* 0x000fe200078e0000 */
[----:B----4-:R-:W-:-:S04]  /*15b40*/  @P6 SHF.R.U32.HI R2, RZ, R3, R4 ;  /* 0x00000003ff026219 */ /* 0x010fc80000011604 */
[--C-:B------:R-:W-:Y:S01]  /*15b50*/  SHF.R.S32.HI R4, RZ, 0x1f, R2.reuse ;  /* 0x0000001fff047819 */ /* 0x100fe20000011402 */
[----:B------:R-:W-:-:S04]  /*15b60*/  IMAD.MOV R3, RZ, RZ, -R2 ;  /* 0x000000ffff037224 */ /* 0x000fc800078e0a02 */
[----:B------:R-:W-:-:S04]  /*15b70*/  IMAD R4, R4, UR8, RZ ;  /* 0x0000000804047c24 */ /* 0x000fc8000f8e02ff */
[----:B------:R-:W-:Y:S02]  /*15b80*/  IMAD R4, R2, UR9, R4 ;  /* 0x0000000902047c24 */ /* 0x000fe4000f8e0204 */
[----:B0-----:R-:W-:Y:S02]  /*15b90*/  IMAD R0, R5, R3, R0 ;  /* 0x0000000305007224 */ /* 0x001fe400078e0200 */
[----:B------:R-:W-:-:S04]  /*15ba0*/  IMAD.U32 R3, RZ, RZ, UR8 ;  /* 0x00000008ff037e24 */ /* 0x000fc8000f8e00ff */
[----:B------:R-:W-:Y:S01]  /*15bb0*/  IMAD.WIDE.U32 R2, R2, R3, UR4 ;  /* 0x0000000402027e25 */ /* 0x000fe2000f8e0003 */
[----:B------:R-:W-:-:S03]  /*15bc0*/  ULDC.64 UR4, c[0x0][0x2c8] ;  /* 0x0000b20000047ab9 */ /* 0x000fc60000000a00 */
[----:B------:R-:W-:Y:S01]  /*15bd0*/  IMAD.IADD R3, R3, 0x1, R4 ;  /* 0x0000000103037824 */ /* 0x000fe200078e0204 */
[----:B------:R-:W-:Y:S01]  /*15be0*/  SHF.R.S32.HI R4, RZ, 0x1f, R0 ;  /* 0x0000001fff047819 */ /* 0x000fe20000011400 */
[----:B------:R-:W-:-:S04]  /*15bf0*/  IMAD.WIDE.U32 R2, R0, UR4, R2 ;  /* 0x0000000400027c25 */ /* 0x000fc8000f8e0002 */
[----:B------:R-:W-:-:S04]  /*15c00*/  IMAD R4, R4, UR4, RZ ;  /* 0x0000000404047c24 */ /* 0x000fc8000f8e02ff */
[----:B------:R-:W-:Y:S01]  /*15c10*/  IMAD R4, R0, UR5, R4 ;  /* 0x0000000500047c24 */ /* 0x000fe2000f8e0204 */
[----:B------:R-:W-:Y:S02]  /*15c20*/  ULDC.64 UR4, c[0x0][0x280] ;  /* 0x0000a00000047ab9 */ /* 0x000fe40000000a00 */
[----:B------:R-:W-:Y:S01]  /*15c30*/  IADD3 R0, P0, R2, UR4, RZ ;  /* 0x0000000402007c10 */ /* 0x000fe2000ff1e0ff */
[----:B------:R-:W-:-:S03]  /*15c40*/  ULDC UR4, c[0x0][0x2b8] ;  /* 0x0000ae0000047ab9 */ /* 0x000fc60000000800 */
[----:B------:R-:W-:Y:S01]  /*15c50*/  IADD3.X R4, R3, UR5, R4, P0, !PT ;  /* 0x0000000503047c10 */ /* 0x000fe200087fe404 */
[----:B------:R-:W-:Y:S01]  /*15c60*/  UMOV UR5, 0xffffffff ;  /* 0xffffffff00057882 */ /* 0x000fe20000000000 */
[----:B------:R-:W-:Y:S02]  /*15c70*/  ISETP.GE.AND P3, PT, R35, UR4, PT ;  /* 0x0000000423007c0c */ /* 0x000fe4000bf66270 */
[----:B------:R-:W-:Y:S02]  /*15c80*/  ISETP.GE.AND P2, PT, R7, UR4, PT ;  /* 0x0000000407007c0c */ /* 0x000fe4000bf46270 */
[----:B------:R-:W-:Y:S01]  /*15c90*/  ISETP.GE.AND P1, PT, R6, UR4, PT ;  /* 0x0000000406007c0c */ /* 0x000fe2000bf26270 */
[----:B------:R-:W-:-:S12]  /*15ca0*/  BRA.DIV UR5, `(.L_x_2525) ;  /* 0x0000004a05b87947 */ /* 0x000fd8000b800000 */
[----:B------:R-:W0:Y:S01]  /*15cb0*/  SHFL.IDX PT, R3, R0, RZ, 0x1c1f ;  /* 0x001c1fff00037589 */ /* 0x000e2200000e0000 */
[----:B------:R-:W-:Y:S02]  /*15cc0*/  IMAD R23, R23, R5, RZ ;  /* 0x0000000517177224 */ /* 0x000fe400078e02ff */
[----:B------:R-:W-:Y:S01]  /*15cd0*/  IMAD R5, R20, 0x80, R9 ;  /* 0x0000008014057824 */ /* 0x000fe200078e0209 */
[----:B------:R-:W2:Y:S04]  /*15ce0*/  SHFL.IDX PT, R2, R4, RZ, 0x1c1f ;  /* 0x001c1fff04027589 */ /* 0x000ea800000e0000 */
[----:B------:R-:W-:Y:S01]  /*15cf0*/  ISETP.GE.AND P0, PT, R5, R23, PT ;  /* 0x000000170500720c */ /* 0x000fe20003f06270 */
[----:B------:R-:W3:-:S12]  /*15d00*/  SHFL.IDX PT, R14, R0, 0x1, 0x1c1f ;  /* 0x003c1f00000e7f89 */ /* 0x000ed800000e0000 */
[----:B0-----:R-:W-:-:S05]  /*15d10*/  @!P0 IADD3 R6, P4, R35, R3, RZ ;  /* 0x0000000323068210 */ /* 0x001fca0007f9e0ff */
[----:B--2---:R-:W-:Y:S02]  /*15d20*/  @!P0 IMAD.X R3, RZ, RZ, R2, P4 ;  /* 0x000000ffff038224 */ /* 0x004fe400020e0602 */
[----:B------:R-:W-:Y:S02]  /*15d30*/  @!P0 IMAD.MOV.U32 R2, RZ, RZ, R6 ;  /* 0x000000ffff028224 */ /* 0x000fe400078e0006 */
[----:B------:R-:W-:-:S03]  /*15d40*/  VIADD R6, R5, 0x20 ;  /* 0x0000002005067836 */ /* 0x000fc60000000000 */
        /* <DEDUP_REMOVED lines=16> */
[----:B--2---:R-:W-:Y:S01]  /*15e50*/  @!P0 IADD3 R6, P4, R35, R14, RZ ;  /* 0x0000000e23068210 */ /* 0x004fe20007f9e0ff */
[----:B------:R-:W2:Y:S04]  /*15e60*/  SHFL.IDX PT, R4, R4, 0x3, 0x1c1f ;  /* 0x007c1f0004047f89 */ /* 0x000ea800000e0000 */
[----:B------:R3:W4:Y:S01]  /*15e70*/  SHFL.IDX PT, R14, R0, 0x3, 0x1c1f ;  /* 0x007c1f00000e7f89 */ /* 0x00072200000e0000 */
[----:B0-----:R-:W-:-:S02]  /*15e80*/  @!P0 IMAD.X R7, RZ, RZ, R2, P4 ;  /* 0x000000ffff078224 */ /* 0x001fc400020e0602 */
[----:B------:R-:W-:Y:S02]  /*15e90*/  @!P0 IMAD.MOV.U32 R2, RZ, RZ, R6 ;  /* 0x000000ffff028224 */ /* 0x000fe400078e0006 */
[----:B------:R-:W-:-:S05]  /*15ea0*/  @!P0 IMAD.MOV.U32 R3, RZ, RZ, R7 ;  /* 0x000000ffff038224 */ /* 0x000fca00078e0007 */
[----:B------:R3:W-:Y:S04]  /*15eb0*/  @!P0 LDGSTS.E.BYPASS.LTC128B.128 [R8+0x15400], desc[UR36][R2.64], !P3 ;  /* 0x1540000002088fae */ /* 0x0007e8000d901d64 */
[----:B------:R3:W-:Y:S04]  /*15ec0*/  @!P0 LDGSTS.E.BYPASS.LTC128B.128 [R8+0x17400], desc[UR36][R2.64+0x40], !P2 ;  /* 0x1740004002088fae */ /* 0x0007e8000d101d64 */
[----:B--2-4-:R3:W-:Y:S02]  /*15ed0*/  @!P0 LDGSTS.E.BYPASS.LTC128B.128 [R8+0x19400], desc[UR36][R2.64+0x80], !P1 ;  /* 0x1940008002088fae */ /* 0x0147e4000c901d64 */
.L_x_2625:
[----:B---3--:R-:W-:Y:S01]  /*15ee0*/  VIADD R0, R5, 0x60 ;  /* 0x0000006005007836 */ /* 0x008fe20000000000 */
        /* <DEDUP_REMOVED lines=11> */
.L_x_2527:
[----:B------:R-:W-:Y:S05]  /*15fa0*/  BSYNC B0 ;  /* 0x0000000000007941 */ /* 0x000fea0003800000 */
.L_x_2526:
[----:B------:R-:W-:Y:S01]  /*15fb0*/  NOP ;  /* 0x0000000000007918 */ /* 0x000fe20000000000 */
[----:B------:R-:W-:-:S13]  /*15fc0*/  PLOP3.LUT P0, PT, PT, PT, PT, 0x80, 0x0 ;  /* 0x000000000000781c */ /* 0x000fda0003f0f070 */
.L_x_2528:
[----:B------:R-:W-:Y:S02]  /*15fd0*/  PLOP3.LUT P1, PT, P1, P0, PT, 0xa2, 0x0 ;  /* 0x000000000000781c */ /* 0x000fe40000f21472 */
[----:B------:R-:W-:-:S08]  /*15fe0*/  @P0 R2UR P1, UR4, R16 ;  /* 0x00000000100402ca */ /* 0x000fd00000020000 */
[----:B------:R-:W-:-:S05]  /*15ff0*/  @P0 PLOP3.LUT P0, PT, P1, PT, PT, 0x80, 0x0 ;  /* 0x000000000000081c */ /* 0x000fca0000f0f070 */
[----:B------:R-:W-:Y:S01]  /*16000*/  @!P1 SYNCS.ARRIVE.TRANS64.RED.A0T1 RZ, [UR4+0x29800], RZ ;  /* 0x029800ffffff99a7 */ /* 0x000fe20008200404 */
[----:B------:R-:W-:Y:S07]  /*16010*/  @!P1 ARRIVES.LDGSTSBAR.64.TRANSCNT [UR4+0x29800] ;  /* 0x02980000ff0099b0 */ /* 0x000fee0008000a84 */
[----:B------:R-:W-:Y:S05]  /*16020*/  @P0 BRA.U.ANY `(.L_x_2528) ;  /* 0xfffffffd00e80947 */ /* 0x000fea000393ffff */
[----:B0-----:R-:W2:Y:S02]  /*16030*/  LDL.LU R2, [R1+0x28] ;  /* 0x0000280001027983 */ /* 0x001ea40000300800 */
        /* <DEDUP_REMOVED lines=11> */
.L_x_2626:
[----:B------:R-:W-:Y:S05]  /*160f0*/  BSYNC B0 ;  /* 0x0000000000007941 */ /* 0x000fea0003800000 */
.L_x_2529:
[----:B------:R-:W2:Y:S01]  /*16100*/  LDL R0, [R1+0xc] ;  /* 0x00000c0001007983 */ /* 0x000ea20000100800 */
[----:B------:R-:W-:Y:S01]  /*16110*/  UIADD3 UR4, UR47, -0x2, URZ ;  /* 0xfffffffe2f047890 */ /* 0x000fe2000fffe03f */
[----:B--2---:R-:W-:-:S13]  /*16120*/  R2UR UR5, R0 ;  /* 0x00000000000572ca */ /* 0x004fda00000e0000 */
[----:B------:R-:W-:-:S06]  /*16130*/  UISETP.GE.AND UP0, UPT, UR4, UR5, UPT ;  /* 0x000000050400728c */ /* 0x000fcc000bf06270 */
[----:B------:R-:W-:-:S13]  /*16140*/  PLOP3.LUT P0, PT, PT, PT, UP0, 0x40, 0x0 ;  /* 0x000000000000781c */ /* 0x000fda0003f0e808 */
[----:B------:R-:W-:Y:S05]  /*16150*/  @P0 BRA `(.L_x_2531) ;  /* 0x0000001400b00947 */ /* 0x000fea0003800000 */
[----:B------:R-:W-:Y:S02]  /*16160*/  IMAD.MOV.U32 R20, RZ, RZ, R32 ;  /* 0x000000ffff147224 */ /* 0x000fe400078e0020 */
[----:B------:R-:W-:Y:S02]  /*16170*/  IMAD.MOV.U32 R10, RZ, RZ, R19 ;  /* 0x000000ffff0a7224 */ /* 0x000fe400078e0013 */
[----:B------:R-:W-:-:S07]  /*16180*/  IMAD.U32 R30, RZ, RZ, UR4 ;  /* 0x00000004ff1e7e24 */ /* 0x000fce000f8e00ff */
.L_x_2551:
        /* <DEDUP_REMOVED lines=50> */
[----:B------:R-:W-:Y:S01]  /*164b0*/  LOP3.LUT P1, RZ, R17, 0x40, RZ, 0xc0, !PT ;  /* 0x0000004011ff7812 */ /* 0x000fe2000782c0ff */
[----:B------:R-:W-:-:S05]  /*164c0*/  VIADD R19, R10, 0x1 ;  /* 0x000000010a137836 */ /* 0x000fca0000000000 */
[----:B------:R-:W-:Y:S01]  /*164d0*/  ISETP.NE.AND P0, PT, R19, 0x2, PT ;  /* 0x000000021300780c */ /* 0x000fe20003f05270 */
[----:B0-----:R-:W-:Y:S02]  /*164e0*/  IMAD.MOV R7, RZ, RZ, -R11 ;  /* 0x000000ffff077224 */ /* 0x001fe400078e0a0b */
[----:B------:R-:W-:Y:S02]  /*164f0*/  IMAD.MOV.U32 R6, RZ, RZ, RZ ;  /* 0x000000ffff067224 */ /* 0x000fe400078e00ff */
[----:B------:R-:W-:Y:S01]  /*16500*/  IMAD R7, R7, UR4, R0 ;  /* 0x0000000407077c24 */ /* 0x000fe2000f8e0200 */
[----:B------:R-:W-:Y:S01]  /*16510*/  SEL R32, RZ, 0x1, P0 ;  /* 0x00000001ff207807 */ /* 0x000fe20000000000 */
[----:B------:R-:W-:Y:S01]  /*16520*/  IMAD.MOV.U32 R0, RZ, RZ, R30 ;  /* 0x000000ffff007224 */ /* 0x000fe200078e001e */
[----:B------:R-:W-:Y:S01]  /*16530*/  SEL R19, R19, RZ, P0 ;  /* 0x000000ff13137207 */ /* 0x000fe20000000000 */
[----:B------:R0:W5:Y:S01]  /*16540*/  @!P2 LDG.E R6, desc[UR36][R8.64] ;  /* 0x000000240806a981 */ /* 0x000162000c1e1900 */
[----:B------:R-:W-:Y:S01]  /*16550*/  VIADD R30, R30, 0xffffffff ;  /* 0xffffffff1e1e7836 */ /* 0x000fe20000000000 */
[----:B------:R-:W-:-:S02]  /*16560*/  LOP3.LUT R32, R20, R32, RZ, 0x3c, !PT ;  /* 0x0000002014207212 */ /* 0x000fc400078e3cff */
[----:B------:R-:W-:Y:S02]  /*16570*/  ISETP.GT.AND P2, PT, R0, R12, PT ;  /* 0x0000000c0000720c */ /* 0x000fe40003f44270 */
[----:B--2---:R-:W-:Y:S01]  /*16580*/  SHF.R.S32.HI R28, RZ, 0x1f, R5 ;  /* 0x0000001fff1c7819 */ /* 0x004fe20000011405 */
[----:B0-----:R-:W-:Y:S10]  /*16590*/  @!P1 BRA `(.L_x_2532) ;  /* 0x0000000000049947 */ /* 0x001ff40003800000 */
[----:B------:R-:W-:Y:S01]  /*165a0*/  BPT.TRAP 0x1 ;  /* 0x000000040000795c */ /* 0x000fe20000300000 */
.L_x_2532:
[----:B------:R-:W-:Y:S01]  /*165b0*/  IMAD R0, R19, 0x8, R16 ;  /* 0x0000000813007824 */ /* 0x000fe200078e0210 */
[----:B------:R-:W-:Y:S01]  /*165c0*/  SHF.L.U32 R29, R32, 0x1f, RZ ;  /* 0x0000001f201d7819 */ /* 0x000fe200000006ff */
[----:B------:R-:W-:Y:S01]  /*165d0*/  BSSY B0, `(.L_x_2533) ;  /* 0x0000004000007945 */ /* 0x000fe20003800000 */
[----:B------:R-:W-:Y:S02]  /*165e0*/  SHF.R.S32.HI R25, RZ, 0x1f, R4 ;  /* 0x0000001fff197819 */ /* 0x000fe40000011404 */
[----:B------:R-:W0:Y:S02]  /*165f0*/  SYNCS.PHASECHK.TRANS64.TRYWAIT P0, [R0+URZ+0x29880], R29 ;  /* 0x0298801d000075a7 */ /* 0x000e24000800017f */
[----:B0-----:R-:W-:Y:S05]  /*16600*/  @!P0 BRA `(.L_x_2534) ;  /* 0x0000004400b48947 */ /* 0x001fea0003800000 */
.L_x_2627:
[----:B------:R-:W-:Y:S05]  /*16610*/  BSYNC B0 ;  /* 0x0000000000007941 */ /* 0x000fea0003800000 */
.L_x_2533:
        /* <DEDUP_REMOVED lines=33> */
[----:B-1----:R-:W-:Y:S01]  /*16830*/  IADD3.X R22, R23, UR7, R9, P0, !PT ;  /* 0x0000000717167c10 */ /* 0x002fe200087fe409 */
        /* <DEDUP_REMOVED lines=33> */
.L_x_2639:
        /* <DEDUP_REMOVED lines=9> */
.L_x_2536:
        /* <DEDUP_REMOVED lines=10> */
.L_x_2537:
[----:B------:R3:W-:Y:S01]  /*16b80*/  SYNCS.ARRIVE.TRANS64.A1T0 RZ, [R0+URZ+0x29870], RZ ;  /* 0x029870ff00ff79a7 */ /* 0x0007e2000810003f */
[----:B------:R-:W-:Y:S05]  /*16b90*/  @!P3 BRA `(.L_x_2538) ;  /* 0x000000000004b947 */ /* 0x000fea0003800000 */
[----:B------:R-:W-:Y:S01]  /*16ba0*/  BPT.TRAP 0x1 ;  /* 0x000000040000795c */ /* 0x000fe20000300000 */
.L_x_2538:
[----:B------:R-:W4:Y:S01]  /*16bb0*/  SYNCS.PHASECHK.TRANS64.TRYWAIT P0, [R0+URZ+0x29840], R29 ;  /* 0x0298401d000075a7 */ /* 0x000f22000800017f */
[----:B------:R-:W-:Y:S04]  /*16bc0*/  BSSY B0, `(.L_x_2539) ;  /* 0x0000002000007945 */ /* 0x000fe80003800000 */
[----:B----4-:R-:W-:Y:S05]  /*16bd0*/  @!P0 BRA `(.L_x_2540) ;  /* 0x0000004400c88947 */ /* 0x010fea0003800000 */
.L_x_2640:
[----:B------:R-:W-:Y:S05]  /*16be0*/  BSYNC B0 ;  /* 0x0000000000007941 */ /* 0x000fea0003800000 */
.L_x_2539:
[----:B------:R-:W5:Y:S01]  /*16bf0*/  LDL R11, [R1+0x14] ;  /* 0x00001400010b7983 */ /* 0x000f620000100800 */
[----:B------:R-:W-:Y:S01]  /*16c00*/  ULDC.64 UR4, c[0x0][0x300] ;  /* 0x0000c00000047ab9 */ /* 0x000fe20000000a00 */
[----:B------:R-:W-:Y:S01]  /*16c10*/  ULDC.64 UR6, c[0x0][0x310] ;  /* 0x0000c40000067ab9 */ /* 0x000fe20000000a00 */
[----:B------:R-:W-:Y:S01]  /*16c20*/  IMAD R8, R25, UR4, RZ ;  /* 0x0000000419087c24 */ /* 0x000fe2000f8e02ff */
[C---:B------:R-:W-:Y:S01]  /*16c30*/  LOP3.LUT P4, RZ, R17.reuse, 0x10, RZ, 0xc0, !PT ;  /* 0x0000001011ff7812 */ /* 0x040fe2000788c0ff */
[C---:B--2---:R-:W-:Y:S01]  /*16c40*/  IMAD.WIDE.U32 R2, R4.reuse, UR4, RZ ;  /* 0x0000000404027c25 */ /* 0x044fe2000f8e00ff */
        /* <DEDUP_REMOVED lines=28> */
[----:B-----5:R-:W-:Y:S01]  /*16e10*/  IMAD R7, R19, 0x7800, R11 ;  /* 0x0000780013077824 */ /* 0x020fe200078e020b */
[----:B------:R-:W-:Y:S07]  /*16e20*/  BRA.DIV UR4, `(.L_x_2541) ;  /* 0x0000004604487947 */ /* 0x000fee000b800000 */
[----:B------:R-:W2:Y:S01]  /*16e30*/  SHFL.IDX PT, R2, R4, RZ, 0x1c1f ;  /* 0x001c1fff04027589 */ /* 0x000ea200000e0000 */
[----:B------:R-:W-:-:S03]  /*16e40*/  IMAD.IADD R7, R16, 0x1, R7 ;  /* 0x0000000110077824 */ /* 0x000fc600078e0207 */
[----:B------:R-:W5:Y:S04]  /*16e50*/  SHFL.IDX PT, R3, R5, RZ, 0x1c1f ;  /* 0x001c1fff05037589 */ /* 0x000f6800000e0000 */
[----:B------:R-:W-:Y:S04]  /*16e60*/  SHFL.IDX PT, R9, R5, 0x2, 0x1c1f ;  /* 0x005c1f0005097f89 */ /* 0x000fe800000e0000 */
[----:B------:R-:W-:Y:S01]  /*16e70*/  SHFL.IDX PT, R8, R8, RZ, 0x1c1f ;  /* 0x001c1fff08087589 */ /* 0x000fe200000e0000 */
[----:B--2---:R-:W-:-:S05]  /*16e80*/  IADD3 R2, P0, R35, R2, RZ ;  /* 0x0000000223027210 */ /* 0x004fca0007f1e0ff */
[----:B-----5:R-:W-:-:S05]  /*16e90*/  IMAD.X R3, RZ, RZ, R3, P0 ;  /* 0x000000ffff037224 */ /* 0x020fca00000e0603 */
[----:B------:R-:W-:Y:S04]  /*16ea0*/  LDGSTS.E.BYPASS.LTC128B.128 [R7+0x1a400], desc[UR36][R2.64], !P4 ;  /* 0x1a40000002077fae */ /* 0x000fe8000e101d64 */
[----:B------:R-:W-:Y:S04]  /*16eb0*/  LDGSTS.E.BYPASS.LTC128B.128 [R7+0x1cc00], desc[UR36][R2.64+0x40], !P3 ;  /* 0x1cc0004002077fae */ /* 0x000fe8000d901d64 */
[----:B------:R2:W-:Y:S04]  /*16ec0*/  LDGSTS.E.BYPASS.LTC128B.128 [R7+0x1f400], desc[UR36][R2.64+0x80], !P1 ;  /* 0x1f40008002077fae */ /* 0x0005e8000c901d64 */
[----:B--2---:R-:W2:Y:S04]  /*16ed0*/  SHFL.IDX PT, R2, R4, 0x1, 0x1c1f ;  /* 0x003c1f0004027f89 */ /* 0x004ea800000e0000 */
[----:B------:R-:W5:Y:S01]  /*16ee0*/  SHFL.IDX PT, R3, R5, 0x1, 0x1c1f ;  /* 0x003c1f0005037f89 */ /* 0x000f6200000e0000 */
[----:B--2---:R-:W-:-:S05]  /*16ef0*/  IADD3 R2, P0, R35, R2, RZ ;  /* 0x0000000223027210 */ /* 0x004fca0007f1e0ff */
[----:B-----5:R-:W-:-:S05]  /*16f00*/  IMAD.X R3, RZ, RZ, R3, P0 ;  /* 0x000000ffff037224 */ /* 0x020fca00000e0603 */
[----:B------:R-:W-:Y:S04]  /*16f10*/  LDGSTS.E.BYPASS.LTC128B.128 [R7+0x1ac00], desc[UR36][R2.64], !P4 ;  /* 0x1ac0000002077fae */ /* 0x000fe8000e101d64 */
[----:B------:R-:W-:Y:S04]  /*16f20*/  LDGSTS.E.BYPASS.LTC128B.128 [R7+0x1d400], desc[UR36][R2.64+0x40], !P3 ;  /* 0x1d40004002077fae */ /* 0x000fe8000d901d64 */
[----:B------:R2:W-:Y:S04]  /*16f30*/  LDGSTS.E.BYPASS.LTC128B.128 [R7+0x1fc00], desc[UR36][R2.64+0x80], !P1 ;  /* 0x1fc0008002077fae */ /* 0x0005e8000c901d64 */
[----:B--2---:R-:W2:Y:S02]  /*16f40*/  SHFL.IDX PT, R2, R4, 0x2, 0x1c1f ;  /* 0x005c1f0004027f89 */ /* 0x004ea400000e0000 */
[----:B--2---:R-:W-:-:S05]  /*16f50*/  IADD3 R2, P0, R35, R2, RZ ;  /* 0x0000000223027210 */ /* 0x004fca0007f1e0ff */
[----:B------:R-:W-:Y:S02]  /*16f60*/  IMAD.X R3, RZ, RZ, R9, P0 ;  /* 0x000000ffff037224 */ /* 0x000fe400000e0609 */
[----:B------:R-:W-:Y:S04]  /*16f70*/  SHFL.IDX PT, R9, R5, 0x3, 0x1c1f ;  /* 0x007c1f0005097f89 */ /* 0x000fe800000e0000 */
[----:B------:R-:W-:Y:S04]  /*16f80*/  LDGSTS.E.BYPASS.LTC128B.128 [R7+0x1b400], desc[UR36][R2.64], !P4 ;  /* 0x1b40000002077fae */ /* 0x000fe8000e101d64 */
[----:B------:R-:W-:Y:S04]  /*16f90*/  LDGSTS.E.BYPASS.LTC128B.128 [R7+0x1dc00], desc[UR36][R2.64+0x40], !P3 ;  /* 0x1dc0004002077fae */ /* 0x000fe8000d901d64 */
[----:B------:R2:W-:Y:S04]  /*16fa0*/  LDGSTS.E.BYPASS.LTC128B.128 [R7+0x20400], desc[UR36][R2.64+0x80], !P1 ;  /* 0x2040008002077fae */ /* 0x0005e8000c901d64 */
[----:B--2---:R-:W2:Y:S02]  /*16fb0*/  SHFL.IDX PT, R2, R4, 0x3, 0x1c1f ;  /* 0x007c1f0004027f89 */ /* 0x004ea400000e0000 */
[----:B--2---:R-:W-:-:S05]  /*16fc0*/  IADD3 R2, P0, R35, R2, RZ ;  /* 0x0000000223027210 */ /* 0x004fca0007f1e0ff */
[----:B------:R-:W-:-:S05]  /*16fd0*/  IMAD.X R3, RZ, RZ, R9, P0 ;  /* 0x000000ffff037224 */ /* 0x000fca00000e0609 */
[----:B------:R-:W-:Y:S04]  /*16fe0*/  LDGSTS.E.BYPASS.LTC128B.128 [R7+0x1bc00], desc[UR36][R2.64], !P4 ;  /* 0x1bc0000002077fae */ /* 0x000fe8000e101d64 */
[----:B------:R-:W-:Y:S04]  /*16ff0*/  LDGSTS.E.BYPASS.LTC128B.128 [R7+0x1e400], desc[UR36][R2.64+0x40], !P3 ;  /* 0x1e40004002077fae */ /* 0x000fe8000d901d64 */
[----:B------:R2:W-:Y:S04]  /*17000*/  LDGSTS.E.BYPASS.LTC128B.128 [R7+0x20c00], desc[UR36][R2.64+0x80], !P1 ;  /* 0x20c0008002077fae */ /* 0x0005e8000c901d64 */
[----:B--2---:R2:W0:Y:S02]  /*17010*/  SHFL.IDX PT, R2, R6, RZ, 0x1c1f ;  /* 0x001c1fff06027589 */ /* 0x00442400000e0000 */
.L_x_2652:
        /* <DEDUP_REMOVED lines=10> */
.L_x_2542:
        /* <DEDUP_REMOVED lines=10> */
.L_x_2543:
[----:B------:R3:W-:Y:S02]  /*17160*/  SYNCS.ARRIVE.TRANS64.A1T0 RZ, [R0+URZ+0x29830], RZ ;  /* 0x029830ff00ff79a7 */ /* 0x0007e4000810003f */
[----:B---34-:R-:W-:-:S05]  /*17170*/  IMAD.U32 R0, RZ, RZ, UR45 ;  /* 0x0000002dff007e24 */ /* 0x018fca000f8e00ff */
[----:B------:R-:W-:-:S13]  /*17180*/  ISETP.NE.AND P0, PT, R0, 0x3, PT ;  /* 0x000000030000780c */ /* 0x000fda0003f05270 */
[----:B------:R-:W-:Y:S05]  /*17190*/  @!P0 BRA `(.L_x_2544) ;  /* 0x0000000000048947 */ /* 0x000fea0003800000 */
[----:B------:R-:W-:Y:S01]  /*171a0*/  BPT.TRAP 0x1 ;  /* 0x000000040000795c */ /* 0x000fe20000300000 */
.L_x_2544:
[----:B0-----:R-:W-:Y:S01]  /*171b0*/  LOP3.LUT R3, R20, 0x1, RZ, 0x3c, !PT ;  /* 0x0000000114037812 */ /* 0x001fe200078e3cff */
[----:B------:R-:W-:Y:S01]  /*171c0*/  IMAD R0, R10, 0x8, R16 ;  /* 0x000000080a007824 */ /* 0x000fe200078e0210 */
[----:B------:R-:W-:Y:S02]  /*171d0*/  BSSY B0, `(.L_x_2545) ;  /* 0x0000004000007945 */ /* 0x000fe40003800000 */
[----:B------:R-:W-:-:S04]  /*171e0*/  SHF.L.U32 R3, R3, 0x1f, RZ ;  /* 0x0000001f03037819 */ /* 0x000fc800000006ff */
[----:B------:R-:W0:Y:S02]  /*171f0*/  SYNCS.PHASECHK.TRANS64.TRYWAIT P1, [R0+URZ+0x29870], R3 ;  /* 0x02987003000075a7 */ /* 0x000e24000802017f */
[----:B0-----:R-:W-:Y:S05]  /*17200*/  @!P1 BRA `(.L_x_2546) ;  /* 0x0000004400d09947 */ /* 0x001fea0003800000 */
.L_x_2653:
[----:B------:R-:W-:Y:S05]  /*17210*/  BSYNC B0 ;  /* 0x0000000000007941 */ /* 0x000fea0003800000 */
.L_x_2545:
[----:B------:R-:W-:-:S13]  /*17220*/  LOP3.LUT P1, RZ, R17, 0x40, RZ, 0xc0, !PT ;  /* 0x0000004011ff7812 */ /* 0x000fda000782c0ff */
[----:B------:R-:W-:Y:S05]  /*17230*/  @!P1 BRA `(.L_x_2547) ;  /* 0x0000000000049947 */ /* 0x000fea0003800000 */
[----:B------:R-:W-:Y:S01]  /*17240*/  BPT.TRAP 0x1 ;  /* 0x000000040000795c */ /* 0x000fe20000300000 */
.L_x_2547:
[----:B0-----:R-:W-:Y:S01]  /*17250*/  SHF.L.U32 R3, R20, 0x1f, RZ ;  /* 0x0000001f14037819 */ /* 0x001fe200000006ff */
[----:B------:R-:W-:-:S03]  /*17260*/  IMAD R12, R10, 0x5000, RZ ;  /* 0x000050000a0c7824 */ /* 0x000fc600078e02ff */
[----:B------:R-:W0:Y:S02]  /*17270*/  SYNCS.PHASECHK.TRANS64.TRYWAIT P1, [R0+URZ+0x29860], R3 ;  /* 0x02986003000075a7 */ /* 0x000e24000802017f */
[----:B0-----:R-:W-:Y:S05]  /*17280*/  @!P1 BRA `(.L_x_2548) ;  /* 0x0000004400c49947 */ /* 0x001fea0003800000 */
.L_x_2654:
[----:B------:R-:W0:Y:S04]  /*17290*/  LDL R4, [R1+0x1c] ;  /* 0x00001c0001047983 */ /* 0x000e280000100800 */
[----:B------:R-:W3:Y:S04]  /*172a0*/  LDL R2, [R1+0x20] ;  /* 0x0000200001027983 */ /* 0x000ee80000100800 */
[----:B------:R-:W1:Y:S01]  /*172b0*/  LDL R13, [R1+0x18] ;  /* 0x00001800010d7983 */ /* 0x000e620000100800 */
[----:B------:R-:W-:Y:S05]  /*172c0*/  WARPSYNC.ALL ;  /* 0x0000000000007948 */ /* 0x000fea0003800000 */
[----:B------:R-:W-:-:S02]  /*172d0*/  LOP3.LUT P1, RZ, R17, 0x40, RZ, 0xc0, !PT ;  /* 0x0000004011ff7812 */ /* 0x000fc4000782c0ff */
[----:B0-----:R-:W-:-:S05]  /*172e0*/  LOP3.LUT R3, R12, R4, RZ, 0xfc, !PT ;  /* 0x000000040c037212 */ /* 0x001fca00078efcff */
[----:B------:R-:W-:Y:S01]  /*172f0*/  IMAD.IADD R3, R16, 0x1, R3 ;  /* 0x0000000110037824 */ /* 0x000fe200078e0203 */
[----:B-1----:R-:W-:-:S03]  /*17300*/  LOP3.LUT R24, R12, R13, RZ, 0xfc, !PT ;  /* 0x0000000d0c187212 */ /* 0x002fc600078efcff */
[----:B---3--:R-:W-:Y:S01]  /*17310*/  IMAD.IADD R2, R2, 0x1, R3 ;  /* 0x0000000102027824 */ /* 0x008fe200078e0203 */
[----:B--2---:R-:W0:Y:S01]  /*17320*/  LDSM.16.MT88.4 R4, [R3+0xa400] ;  /* 0x00a400000304783b */ /* 0x004e220000004200 */
        /* <DEDUP_REMOVED lines=68> */
.L_x_2549:
[----:B-1----:R1:W-:Y:S01]  /*17770*/  SYNCS.ARRIVE.TRANS64.A1T0 RZ, [R0+URZ+0x29850], RZ ;  /* 0x029850ff00ff79a7 */ /* 0x0023e2000810003f */
[----:B------:R-:W-:Y:S06]  /*17780*/  BAR.SYNC.DEFER_BLOCKING 0x2, 0x80 ;  /* 0x0082000000007b1d */ /* 0x000fec0000010000 */
[----:B------:R-:W-:Y:S05]  /*17790*/  @!P0 BRA `(.L_x_2550) ;  /* 0x0000000000048947 */ /* 0x000fea0003800000 */
[----:B------:R-:W-:Y:S01]  /*177a0*/  BPT.TRAP 0x1 ;  /* 0x000000040000795c */ /* 0x000fe20000300000 */
.L_x_2550:
[----:B------:R-:W2:Y:S01]  /*177b0*/  LDL R2, [R1+0x10] ;  /* 0x0000100001027983 */ /* 0x000ea20000100800 */
[----:B-1----:R-:W-:Y:S02]  /*177c0*/  VIADD R0, R0, 0x29880 ;  /* 0x0002988000007836 */ /* 0x002fe40000000000 */
[----:B------:R-:W-:Y:S02]  /*177d0*/  IMAD.MOV.U32 R20, RZ, RZ, R32 ;  /* 0x000000ffff147224 */ /* 0x000fe400078e0020 */
[----:B0-----:R-:W-:Y:S01]  /*177e0*/  IMAD.MOV.U32 R10, RZ, RZ, R19 ;  /* 0x000000ffff0a7224 */ /* 0x001fe200078e0013 */
[----:B--2---:R-:W-:-:S04]  /*177f0*/  PRMT R0, R2, 0x654, R0 ;  /* 0x0000065402007816 */ /* 0x004fc80000000000 */
[----:B------:R2:W-:Y:S01]  /*17800*/  SYNCS.ARRIVE.TRANS64.RED.A1T0 RZ, [R0+URZ], RZ ;  /* 0x000000ff00ff79a7 */ /* 0x0005e2000810043f */
[----:B------:R-:W-:Y:S05]  /*17810*/  @P2 BRA `(.L_x_2551) ;  /* 0xffffffe8005c2947 */ /* 0x000fea000383ffff */
.L_x_2531:
        /* <DEDUP_REMOVED lines=20> */
.L_x_2553:
[----:B------:R-:W-:Y:S05]  /*17960*/  BSYNC B0 ;  /* 0x0000000000007941 */ /* 0x000fea0003800000 */
.L_x_2552:
[----:B------:R-:W-:Y:S05]  /*17970*/  @!P0 BRA `(.L_x_2554) ;  /* 0x0000000000048947 */ /* 0x000fea0003800000 */
[----:B------:R-:W-:Y:S01]  /*17980*/  BPT.TRAP 0x1 ;  /* 0x000000040000795c */ /* 0x000fe20000300000 */
.L_x_2554:
[----:B0-----:R-:W-:Y:S01]  /*17990*/  LOP3.LUT R3, R32, 0x1, RZ, 0x3c, !PT ;  /* 0x0000000120037812 */ /* 0x001fe200078e3cff */
[----:B------:R-:W-:Y:S01]  /*179a0*/  IMAD R18, R19, 0x8, R16 ;  /* 0x0000000813127824 */ /* 0x000fe200078e0210 */
[----:B------:R-:W-:Y:S02]  /*179b0*/  BSSY B0, `(.L_x_2555) ;  /* 0x0000004000007945 */ /* 0x000fe40003800000 */
[----:B------:R-:W-:-:S04]  /*179c0*/  SHF.L.U32 R3, R3, 0x1f, RZ ;  /* 0x0000001f03037819 */ /* 0x000fc800000006ff */
[----:B------:R-:W0:Y:S02]  /*179d0*/  SYNCS.PHASECHK.TRANS64.TRYWAIT P1, [R18+URZ+0x29870], R3 ;  /* 0x02987003120075a7 */ /* 0x000e24000802017f */
[----:B0-----:R-:W-:Y:S05]  /*179e0*/  @!P1 BRA `(.L_x_2556) ;  /* 0x0000004000009947 */ /* 0x001fea0003800000 */
.L_x_2655:
[----:B------:R-:W-:Y:S05]  /*179f0*/  BSYNC B0 ;  /* 0x0000000000007941 */ /* 0x000fea0003800000 */
.L_x_2555:
[----:B------:R-:W-:-:S13]  /*17a00*/  LOP3.LUT P1, RZ, R17, 0x40, RZ, 0xc0, !PT ;  /* 0x0000004011ff7812 */ /* 0x000fda000782c0ff */
[----:B------:R-:W-:Y:S05]  /*17a10*/  @!P1 BRA `(.L_x_2557) ;  /* 0x0000000000049947 */ /* 0x000fea0003800000 */
[----:B------:R-:W-:Y:S01]  /*17a20*/  BPT.TRAP 0x1 ;  /* 0x000000040000795c */ /* 0x000fe20000300000 */
.L_x_2557:
[----:B0-----:R-:W-:-:S04]  /*17a30*/  SHF.L.U32 R3, R32, 0x1f, RZ ;  /* 0x0000001f20037819 */ /* 0x001fc800000006ff */
[----:B------:R-:W0:Y:S02]  /*17a40*/  SYNCS.PHASECHK.TRANS64.TRYWAIT P1, [R18+URZ+0x29860], R3 ;  /* 0x02986003120075a7 */ /* 0x000e24000802017f */
[----:B0-----:R-:W-:Y:S05]  /*17a50*/  @!P1 BRA `(.L_x_2558) ;  /* 0x0000003c00f89947 */ /* 0x001fea0003800000 */
.L_x_2656:
[----:B------:R-:W0:Y:S04]  /*17a60*/  LDL R2, [R1+0x1c] ;  /* 0x00001c0001027983 */ /* 0x000e280000100800 */
[----:B------:R-:W3:Y:S04]  /*17a70*/  LDL R13, [R1+0x20] ;  /* 0x00002000010d7983 */ /* 0x000ee80000100800 */
[----:B------:R-:W4:Y:S01]  /*17a80*/  LDL R12, [R1+0x18] ;  /* 0x00001800010c7983 */ /* 0x000f220000100800 */
[----:B--2---:R-:W-:Y:S01]  /*17a90*/  IMAD R0, R19, 0x5000, RZ ;  /* 0x0000500013007824 */ /* 0x004fe200078e02ff */
[----:B------:R-:W-:Y:S05]  /*17aa0*/  WARPSYNC.ALL ;  /* 0x0000000000007948 */ /* 0x000fea0003800000 */
[----:B------:R-:W-:-:S02]  /*17ab0*/  LOP3.LUT P1, RZ, R17, 0x40, RZ, 0xc0, !PT ;  /* 0x0000004011ff7812 */ /* 0x000fc4000782c0ff */
[----:B0-----:R-:W-:-:S05]  /*17ac0*/  LOP3.LUT R3, R0, R2, RZ, 0xfc, !PT ;  /* 0x0000000200037212 */ /* 0x001fca00078efcff */
[----:B------:R-:W-:-:S04]  /*17ad0*/  IMAD.IADD R2, R16, 0x1, R3 ;  /* 0x0000000110027824 */ /* 0x000fc800078e0203 */
[----:B---3--:R-:W-:Y:S01]  /*17ae0*/  IMAD.IADD R3, R13, 0x1, R2 ;  /* 0x000000010d037824 */ /* 0x008fe200078e0202 */
[----:B------:R-:W0:Y:S01]  /*17af0*/  LDSM.16.MT88.4 R8, [R2+0xa400] ;  /* 0x00a400000208783b */ /* 0x000e220000004200 */
[----:B----4-:R-:W-:-:S05]  /*17b00*/  LOP3.LUT R13, R0, R12, RZ, 0xfc, !PT ;  /* 0x0000000c000d7212 */ /* 0x010fca00078efcff */
        /* <DEDUP_REMOVED lines=68> */
.L_x_2559:
[----:B-1----:R1:W-:Y:S01]  /*17f50*/  SYNCS.ARRIVE.TRANS64.A1T0 RZ, [R18+URZ+0x29850], RZ ;  /* 0x029850ff12ff79a7 */ /* 0x0023e2000810003f */
[----:B------:R-:W-:Y:S06]  /*17f60*/  BAR.SYNC.DEFER_BLOCKING 0x2, 0x80 ;  /* 0x0082000000007b1d */ /* 0x000fec0000010000 */
[----:B------:R-:W-:Y:S05]  /*17f70*/  @!P0 BRA `(.L_x_2560) ;  /* 0x0000000000048947 */ /* 0x000fea0003800000 */
[----:B------:R-:W-:Y:S01]  /*17f80*/  BPT.TRAP 0x1 ;  /* 0x000000040000795c */ /* 0x000fe20000300000 */
.L_x_2560:
        /* <DEDUP_REMOVED lines=9> */
.L_x_2499:
[----:B------:R-:W-:Y:S05]  /*18020*/  BSYNC B7 ;  /* 0x0000000000077941 */ /* 0x000fea0003800000 */
.L_x_2497:
[----:B------:R-:W-:-:S13]  /*18030*/  LOP3.LUT P0, RZ, R17, 0x400, RZ, 0xc0, !PT ;  /* 0x0000040011ff7812 */ /* 0x000fda000780c0ff */
[----:B------:R-:W-:Y:S05]  /*18040*/  @!P0 BRA `(.L_x_2561) ;  /* 0x0000000000348947 */ /* 0x000fea0003800000 */
[----:B------:R-:W1:Y:S08]  /*18050*/  S2UR UR4, SR_CgaCtaId ;  /* 0x00000000000479c3 */ /* 0x000e700000008800 */
[----:B------:R-:W-:Y:S01]  /*18060*/  BAR.SYNC.DEFER_BLOCKING 0x5, 0x180 ;  /* 0x0146000000007b1d */ /* 0x000fe20000010000 */
[----:B------:R-:W-:Y:S01]  /*18070*/  MOV R16, 0x400 ;  /* 0x0000040000107802 */ /* 0x000fe20000000f00 */
[----:B-1----:R-:W-:-:S05]  /*18080*/  IMAD.U32 R0, RZ, RZ, UR4 ;  /* 0x00000004ff007e24 */ /* 0x002fca000f8e00ff */
[----:B------:R-:W-:Y:S01]  /*18090*/  LEA R16, R0, R16, 0x18 ;  /* 0x0000001000107211 */ /* 0x000fe200078ec0ff */
[----:B------:R-:W-:Y:S04]  /*180a0*/  STL [R1+0x10], R0 ;  /* 0x0000100001007387 */ /* 0x000fe80000100800 */
[----:B------:R-:W1:Y:S04]  /*180b0*/  LDS.128 R4, [R16+0x298d0] ;  /* 0x0298d00010047984 */ /* 0x000e680000000c00 */
[----:B-1----:R1:W-:Y:S01]  /*180c0*/  STL.64 [R1], R4 ;  /* 0x0000000401007387 */ /* 0x0023e20000100a00 */
[----:B------:R-:W-:-:S03]  /*180d0*/  IMAD.MOV.U32 R0, RZ, RZ, R7 ;  /* 0x000000ffff007224 */ /* 0x000fc600078e0007 */
[----:B------:R1:W-:Y:S02]  /*180e0*/  STL [R1+0x8], R6 ;  /* 0x0000080601007387 */ /* 0x0003e40000100800 */
[----:B------:R-:W-:Y:S01]  /*180f0*/  R2UR UR41, R0 ;  /* 0x00000000002972ca */ /* 0x000fe200000e0000 */
[----:B------:R-:W-:Y:S06]  /*18100*/  BAR.ARV 0x4, 0x180 ;  /* 0x0106000000007b1d */ /* 0x000fec0000002000 */
[----:B------:R-:W-:Y:S08]  /*18110*/  BRA `(.L_x_2562) ;  /* 0x0000000c00f47947 */ /* 0x000ff00003800000 */
.L_x_2561:
[----:B-1----:R-:W2:Y:S01]  /*18120*/  LDL.LU R0, [R1] ;  /* 0x0000000001007983 */ /* 0x002ea20000300800 */
[----:B------:R-:W-:Y:S01]  /*18130*/  ULDC UR4, c[0x0][0xc3c] ;  /* 0x00030f0000047ab9 */ /* 0x000fe20000000800 */
[----:B------:R-:W1:Y:S02]  /*18140*/  S2R R2, SR_TID.X ;  /* 0x0000000000027919 */ /* 0x000e640000002100 */
[----:B-1----:R-:W-:-:S04]  /*18150*/  LOP3.LUT R9, R2, 0x1f, RZ, 0xc0, !PT ;  /* 0x0000001f02097812 */ /* 0x002fc800078ec0ff */
[C---:B------:R-:W-:Y:S01]  /*18160*/  ISETP.NE.AND P0, PT, R9.reuse, 0x1f, PT ;  /* 0x0000001f0900780c */ /* 0x040fe20003f05270 */
[----:B------:R-:W-:-:S05]  /*18170*/  VIADD R7, R9, UR41 ;  /* 0x0000002909077c36 */ /* 0x000fca0008000000 */
[----:B------:R-:W-:Y:S01]  /*18180*/  ISETP.GE.OR P1, PT, R7, UR4, !P0 ;  /* 0x0000000407007c0c */ /* 0x000fe2000c726670 */
[----:B------:R-:W-:-:S12]  /*18190*/  ULDC UR4, c[0x0][0xc3c] ;  /* 0x00030f0000047ab9 */ /* 0x000fd80000000800 */
[----:B------:R-:W1:Y:S08]  /*181a0*/  @!P1 LDC.64 R2, c[0x0][0xc80] ;  /* 0x00032000ff029b82 */ /* 0x000e700000000a00 */
[----:B------:R-:W3:Y:S01]  /*181b0*/  @!P1 LDC.64 R4, c[0x0][0xc78] ;  /* 0x00031e00ff049b82 */ /* 0x000ee20000000a00 */
[----:B-1----:R-:W-:-:S04]  /*181c0*/  @!P1 IMAD.WIDE R2, R7, 0x4, R2 ;  /* 0x0000000407029825 */ /* 0x002fc800078e0202 */
        /* <DEDUP_REMOVED lines=21> */
[----:B------:R-:W-:Y:S02]  /*18320*/  IMAD.IADD R2, R6, 0x1, R3 ;  /* 0x0000000106027824 */ /* 0x000fe400078e0203 */
[----:B------:R-:W-:Y:S04]  /*18330*/  SHFL.IDX PT, R6, R10, RZ, 0x1f ;  /* 0x00001fff0a067589 */ /* 0x000fe800000e0000 */
[----:B------:R-:W1:Y:S02]  /*18340*/  SHFL.UP PT, R3, R2, 0x8, RZ ;  /* 0x0500000002037989 */ /* 0x000e6400000e00ff */
[----:B-1----:R-:W-:-:S05]  /*18350*/  SEL R3, R3, RZ, P4 ;  /* 0x000000ff03037207 */ /* 0x002fca0002000000 */
[----:B------:R-:W-:-:S05]  /*18360*/  IMAD.IADD R7, R2, 0x1, R3 ;  /* 0x0000000102077824 */ /* 0x000fca00078e0203 */
[----:B------:R-:W1:Y:S02]  /*18370*/  SHFL.UP PT, R3, R7, 0x10, RZ ;  /* 0x0600000007037989 */ /* 0x000e6400000e00ff */
[----:B-1----:R-:W-:-:S05]  /*18380*/  SEL R4, R3, RZ, P5 ;  /* 0x000000ff03047207 */ /* 0x002fca0002800000 */
[----:B------:R-:W-:Y:S02]  /*18390*/  IMAD.IADD R3, R7, 0x1, R4 ;  /* 0x0000000107037824 */ /* 0x000fe400078e0204 */
[----:B------:R-:W1:Y:S01]  /*183a0*/  LDC R4, c[0x0][0xc38] ;  /* 0x00030e00ff047b82 */ /* 0x000e620000000800 */
[----:B------:R-:W-:Y:S02]  /*183b0*/  IMAD.MOV.U32 R7, RZ, RZ, RZ ;  /* 0x000000ffff077224 */ /* 0x000fe400078e00ff */
[----:B------:R-:W1:Y:S02]  /*183c0*/  SHFL.IDX PT, R9, R3, 0x1f, 0x1f ;  /* 0x03e01f0003097f89 */ /* 0x000e6400000e0000 */
[----:B-1----:R-:W-:-:S04]  /*183d0*/  IMAD R2, R9, R4, RZ ;  /* 0x0000000409027224 */ /* 0x002fc800078e02ff */
[----:B------:R-:W-:-:S05]  /*183e0*/  IMAD.IADD R9, R11, 0x1, R2 ;  /* 0x000000010b097824 */ /* 0x000fca00078e0202 */
[----:B------:R-:W-:-:S13]  /*183f0*/  ISETP.GT.AND P6, PT, R9, R6, PT ;  /* 0x000000060900720c */ /* 0x000fda0003fc4270 */
[----:B------:R-:W-:Y:S05]  /*18400*/  @P6 BRA `(.L_x_2563) ;  /* 0x0000000000a06947 */ /* 0x000fea0003800000 */
.L_x_2565:
[----:B------:R-:W-:-:S04]  /*18410*/  UIADD3 UR41, UR41, 0x1f, URZ ;  /* 0x0000001f29297890 */ /* 0x000fc8000fffe03f */
[----:B------:R-:W-:-:S06]  /*18420*/  UISETP.GE.AND UP0, UPT, UR41, UR4, UPT ;  /* 0x000000042900728c */ /* 0x000fcc000bf06270 */
[----:B------:R-:W-:-:S13]  /*18430*/  PLOP3.LUT P6, PT, PT, PT, UP0, 0x40, 0x0 ;  /* 0x000000000000781c */ /* 0x000fda0003fce808 */
[----:B------:R-:W-:Y:S05]  /*18440*/  @!P6 BRA `(.L_x_2564) ;  /* 0x0000000800cce947 */ /* 0x000fea0003800000 */
[----:B------:R-:W1:Y:S02]  /*18450*/  S2R R0, SR_TID.X ;  /* 0x0000000000007919 */ /* 0x000e640000002100 */
[----:B-1----:R-:W-:-:S05]  /*18460*/  LOP3.LUT R0, R0, 0x1f, RZ, 0xc0, !PT ;  /* 0x0000001f00007812 */ /* 0x002fca00078ec0ff */
[----:B------:R-:W-:Y:S02]  /*18470*/  VIADD R11, R0, UR41 ;  /* 0x00000029000b7c36 */ /* 0x000fe40008000000 */
[----:B------:R-:W-:-:S03]  /*18480*/  IMAD.MOV.U32 R0, RZ, RZ, RZ ;  /* 0x000000ffff007224 */ /* 0x000fc600078e00ff */
[----:B------:R-:W-:-:S13]  /*18490*/  ISETP.GE.OR P6, PT, R11, UR4, !P0 ;  /* 0x000000040b007c0c */ /* 0x000fda000c7c6670 */
[----:B------:R-:W1:Y:S08]  /*184a0*/  @!P6 LDC.64 R2, c[0x0][0xc80] ;  /* 0x00032000ff02eb82 */ /* 0x000e700000000a00 */
[----:B------:R-:W2:Y:S01]  /*184b0*/  @!P6 LDC.64 R4, c[0x0][0xc78] ;  /* 0x00031e00ff04eb82 */ /* 0x000ea20000000a00 */
[----:B-1----:R-:W-:-:S05]  /*184c0*/  @!P6 IMAD.WIDE R2, R11, 0x4, R2 ;  /* 0x000000040b02e825 */ /* 0x002fca00078e0202 */
[----:B------:R2:W3:Y:S02]  /*184d0*/  @!P6 LDG.E R0, desc[UR36][R2.64] ;  /* 0x000000240200e981 */ /* 0x0004e4000c1e1900 */
        /* <DEDUP_REMOVED lines=9> */
[----:B------:R-:W-:Y:S02]  /*18570*/  IMAD.IADD R11, R4, 0x1, R11 ;  /* 0x00000001040b7824 */ /* 0x000fe400078e020b */
[----:B------:R-:W1:Y:S03]  /*18580*/  LDC R4, c[0x0][0xc38] ;  /* 0x00030e00ff047b82 */ /* 0x000e660000000800 */
        /* <DEDUP_REMOVED lines=8> */
[----:B------:R-:W-:-:S05]  /*18610*/  IMAD.IADD R2, R3, 0x1, R2 ;  /* 0x0000000103027824 */ /* 0x000fca00078e0202 */
[----:B------:R-:W1:Y:S02]  /*18620*/  SHFL.IDX PT, R13, R2, 0x1f, 0x1f ;  /* 0x03e01f00020d7f89 */ /* 0x000e6400000e0000 */
[----:B-1----:R-:W-:-:S04]  /*18630*/  IMAD R10, R13, R4, RZ ;  /* 0x000000040d0a7224 */ /* 0x002fc800078e02ff */
[----:B------:R-:W-:-:S05]  /*18640*/  IMAD.IADD R9, R10, 0x1, R9 ;  /* 0x000000010a097824 */ /* 0x000fca00078e0209 */
[----:B------:R-:W-:-:S13]  /*18650*/  ISETP.GT.AND P6, PT, R9, R6, PT ;  /* 0x000000060900720c */ /* 0x000fda0003fc4270 */
[----:B------:R-:W-:Y:S05]  /*18660*/  @!P6 BRA `(.L_x_2565) ;  /* 0xfffffffc0068e947 */ /* 0x000fea000383ffff */
[----:B------:R-:W-:Y:S02]  /*18670*/  IMAD.MOV.U32 R3, RZ, RZ, R2 ;  /* 0x000000ffff037224 */ /* 0x000fe400078e0002 */
[----:B------:R-:W-:-:S07]  /*18680*/  IMAD.MOV.U32 R2, RZ, RZ, R10 ;  /* 0x000000ffff027224 */ /* 0x000fce00078e000a */
.L_x_2563:
        /* <DEDUP_REMOVED lines=8> */
[----:B------:R1:W2:Y:S04]  /*18710*/  SHFL.IDX PT, R8, R5, R8, 0x1f ;  /* 0x00001f0805087589 */ /* 0x0002a800000e0000 */
[----:B------:R1:W3:Y:S01]  /*18720*/  SHFL.IDX PT, R0, R0, R9, 0x1f ;  /* 0x00001f0900007589 */ /* 0x0002e200000e0000 */
[----:B------:R-:W-:Y:S05]  /*18730*/  @!P0 BRA `(.L_x_2566) ;  /* 0x00000000000c8947 */ /* 0x000fea0003800000 */
[----:B------:R-:W-:-:S06]  /*18740*/  UIADD3 UR5, UR4, -0x1, URZ ;  /* 0xffffffff04057890 */ /* 0x000fcc000fffe03f */
[----:B------:R-:W-:-:S05]  /*18750*/  IMAD.U32 R10, RZ, RZ, UR5 ;  /* 0x00000005ff0a7e24 */ /* 0x000fca000f8e00ff */
[----:B------:R4:W0:Y:S02]  /*18760*/  SHFL.IDX PT, R7, R3, R10, 0x1f ;  /* 0x00001f0a03077589 */ /* 0x00082400000e0000 */
.L_x_2566:
[----:B0---4-:R-:W-:Y:S01]  /*18770*/  IMAD R3, R7, R4, R2 ;  /* 0x0000000407037224 */ /* 0x011fe200078e0202 */
[----:B--2---:R-:W-:Y:S01]  /*18780*/  ISETP.NE.AND P0, PT, R8, 0x1, PT ;  /* 0x000000010800780c */ /* 0x004fe20003f05270 */
[----:B------:R-:W-:Y:S02]  /*18790*/  UIADD3 UR41, UR4, UR41, URZ ;  /* 0x0000002904297290 */ /* 0x000fe4000fffe03f */
[----:B-1----:R-:W-:Y:S01]  /*187a0*/  IMAD.IADD R5, R6, 0x1, -R3 ;  /* 0x0000000106057824 */ /* 0x002fe200078e0a03 */
[----:B------:R0:W-:Y:S09]  /*187b0*/  STL [R1], R3 ;  /* 0x0000000301007387 */ /* 0x0001f20000100800 */
[----:B------:R-:W-:Y:S05]  /*187c0*/  @!P0 BRA `(.L_x_2567) ;  /* 0x0000000000e08947 */ /* 0x000fea0003800000 */
[----:B---3--:R-:W-:Y:S01]  /*187d0*/  IABS R6, R0 ;  /* 0x0000000000067213 */ /* 0x008fe20000000000 */
[----:B------:R-:W-:Y:S01]  /*187e0*/  IMAD.MOV.U32 R2, RZ, RZ, RZ ;  /* 0x000000ffff027224 */ /* 0x000fe200078e00ff */
[----:B------:R-:W-:Y:S02]  /*187f0*/  IABS R4, R8 ;  /* 0x0000000800047213 */ /* 0x000fe40000000000 */
[----:B------:R-:W1:Y:S01]  /*18800*/  I2F.RP R7, R6 ;  /* 0x0000000600077306 */ /* 0x000e620000209400 */
[----:B------:R-:W-:-:S07]  /*18810*/  IABS R12, R5 ;  /* 0x00000005000c7213 */ /* 0x000fce0000000000 */
[----:B------:R-:W-:Y:S08]  /*18820*/  I2F.RP R10, R4 ;  /* 0x00000004000a7306 */ /* 0x000ff00000209400 */
[----:B-1----:R-:W1:Y:S02]  /*18830*/  MUFU.RCP R7, R7 ;  /* 0x0000000700077308 */ /* 0x002e640000001000 */
[----:B-1----:R-:W-:Y:S01]  /*18840*/  VIADD R9, R7, 0xffffffe ;  /* 0x0ffffffe07097836 */ /* 0x002fe20000000000 */
[----:B------:R-:W-:-:S05]  /*18850*/  IABS R7, R0 ;  /* 0x0000000000077213 */ /* 0x000fca0000000000 */
[----:B0-----:R0:W1:Y:S02]  /*18860*/  F2I.FTZ.U32.TRUNC.NTZ R3, R9 ;  /* 0x0000000900037305 */ /* 0x001064000021f000 */
[----:B0-----:R-:W-:Y:S02]  /*18870*/  IMAD.MOV R9, RZ, RZ, -R7 ;  /* 0x000000ffff097224 */ /* 0x001fe400078e0a07 */
[----:B-1----:R-:W-:-:S04]  /*18880*/  IMAD.MOV R11, RZ, RZ, -R3 ;  /* 0x000000ffff0b7224 */ /* 0x002fc800078e0a03 */
[----:B------:R-:W-:-:S04]  /*18890*/  IMAD R11, R11, R6, RZ ;  /* 0x000000060b0b7224 */ /* 0x000fc800078e02ff */
        /* <DEDUP_REMOVED lines=11> */
[----:B------:R-:W-:Y:S02]  /*18950*/  ISETP.GE.U32.AND P0, PT, R9, R6, PT ;  /* 0x000000060900720c */ /* 0x000fe40003f06070 */
[----:B------:R-:W-:Y:S01]  /*18960*/  IABS R6, R8 ;  /* 0x0000000800067213 */ /* 0x000fe20000000000 */
[----:B0-----:R-:W-:-:S04]  /*18970*/  IMAD.MOV R9, RZ, RZ, -R3 ;  /* 0x000000ffff097224 */ /* 0x001fc800078e0a03 */
[----:B------:R-:W-:Y:S02]  /*18980*/  IMAD.MOV R6, RZ, RZ, -R6 ;  /* 0x000000ffff067224 */ /* 0x000fe400078e0a06 */
[----:B------:R-:W-:-:S04]  /*18990*/  IMAD R9, R9, R4, RZ ;  /* 0x0000000409097224 */ /* 0x000fc800078e02ff */
[----:B------:R-:W-:Y:S01]  /*189a0*/  IMAD.HI.U32 R2, R3, R9, R2 ;  /* 0x0000000903027227 */ /* 0x000fe200078e0002 */
[----:B------:R-:W-:-:S03]  /*189b0*/  LOP3.LUT R3, R5, R0, RZ, 0x3c, !PT ;  /* 0x0000000005037212 */ /* 0x000fc600078e3cff */
[----:B------:R-:W-:Y:S01]  /*189c0*/  @P0 VIADD R7, R7, 0x1 ;  /* 0x0000000107070836 */ /* 0x000fe20000000000 */
        /* <DEDUP_REMOVED lines=21> */
[----:B------:R-:W-:-:S03]  /*18b20*/  IMAD R2, R0, R2, R5 ;  /* 0x0000000200027224 */ /* 0x000fc600078e0205 */
[----:B------:R1:W-:Y:S01]  /*18b30*/  STL [R1+0x8], R3 ;  /* 0x0000080301007387 */ /* 0x0003e20000100800 */
[----:B------:R-:W-:Y:S05]  /*18b40*/  BRA `(.L_x_2568) ;  /* 0x0000000000fc7947 */ /* 0x000fea0003800000 */
.L_x_2567:
[----:B------:R-:W-:Y:S02]  /*18b50*/  ULDC.64 UR4, c[0x0][0xc90] ;  /* 0x0003240000047ab9 */ /* 0x000fe40000000a00 */
[----:B------:R-:W-:-:S06]  /*18b60*/  UIMAD.WIDE UR4, UR41, 0x4, UR4 ;  /* 0x00000004290478a5 */ /* 0x000fcc000f8e0204 */
[----:B------:R-:W-:Y:S02]  /*18b70*/  IMAD.U32 R2, RZ, RZ, UR4 ;  /* 0x00000004ff027e24 */ /* 0x000fe4000f8e00ff */
[----:B0-----:R-:W-:-:S05]  /*18b80*/  IMAD.U32 R3, RZ, RZ, UR5 ;  /* 0x00000005ff037e24 */ /* 0x001fca000f8e00ff */
[----:B------:R0:W3:Y:S02]  /*18b90*/  LDG.E R7, desc[UR36][R2.64] ;  /* 0x0000002402077981 */ /* 0x0000e4000c1e1900 */
[----:B0-----:R-:W-:Y:S02]  /*18ba0*/  IMAD.MOV.U32 R2, RZ, RZ, RZ ;  /* 0x000000ffff027224 */ /* 0x001fe400078e00ff */
[----:B---3--:R-:W-:-:S05]  /*18bb0*/  IMAD R6, R0, R7, RZ ;  /* 0x0000000700067224 */ /* 0x008fca00078e02ff */
        /* <DEDUP_REMOVED lines=33> */
[----:B0-----:R-:W-:Y:S01]  /*18dd0*/  VIADD R3, R9, 0xffffffe ;  /* 0x0ffffffe09037836 */ /* 0x001fe20000000000 */
[----:B------:R-:W-:-:S05]  /*18de0*/  IABS R9, R5 ;  /* 0x0000000500097213 */ /* 0x000fca0000000000 */
[----:B------:R-:W0:Y:S02]  /*18df0*/  F2I.FTZ.U32.TRUNC.NTZ R3, R3 ;  /* 0x0000000300037305 */ /* 0x000e24000021f000 */
[----:B0-----:R-:W-:-:S04]  /*18e00*/  IMAD.MOV R2, RZ, RZ, -R3 ;  /* 0x000000ffff027224 */ /* 0x001fc800078e0a03 */
[----:B------:R-:W-:Y:S02]  /*18e10*/  IMAD R11, R2, R7, RZ ;  /* 0x00000007020b7224 */ /* 0x000fe400078e02ff */
[----:B------:R-:W-:-:S04]  /*18e20*/  IMAD.MOV.U32 R2, RZ, RZ, RZ ;  /* 0x000000ffff027224 */ /* 0x000fc800078e00ff */
[----:B------:R-:W-:Y:S01]  /*18e30*/  IMAD.HI.U32 R2, R3, R11, R2 ;  /* 0x0000000b03027227 */ /* 0x000fe200078e0002 */
[----:B------:R-:W-:Y:S02]  /*18e40*/  LOP3.LUT R3, R5, R4, RZ, 0x3c, !PT ;  /* 0x0000000405037212 */ /* 0x000fe400078e3cff */
[----:B------:R-:W-:Y:S02]  /*18e50*/  IADD3 R5, R8, 0x1000000, R5 ;  /* 0x0100000008057810 */ /* 0x000fe40007ffe005 */
        /* <DEDUP_REMOVED lines=12> */
[----:B------:R-:W-:-:S05]  /*18f20*/  IMAD R3, R2, R4, R5 ;  /* 0x0000000402037224 */ /* 0x000fca00078e0205 */
[----:B------:R0:W-:Y:S02]  /*18f30*/  STL [R1+0x8], R3 ;  /* 0x0000080301007387 */ /* 0x0001e40000100800 */
.L_x_2568:
[----:B01----:R-:W-:-:S05]  /*18f40*/  LOP3.LUT R3, RZ, R2, RZ, 0x33, !PT ;  /* 0x00000002ff037212 */ /* 0x003fca00078e33ff */
[----:B------:R-:W-:-:S05]  /*18f50*/  IMAD.IADD R0, R0, 0x1, R3 ;  /* 0x0000000100007824 */ /* 0x000fca00078e0203 */
[----:B------:R2:W-:Y:S01]  /*18f60*/  STL [R1+0x4], R0 ;  /* 0x0000040001007387 */ /* 0x0005e20000100800 */
[----:B------:R-:W-:Y:S05]  /*18f70*/  BRA `(.L_x_2569) ;  /* 0x0000000000107947 */ /* 0x000fea0003800000 */
.L_x_2564:
[----:B------:R1:W-:Y:S01]  /*18f80*/  STL [R1], R6 ;  /* 0x0000000601007387 */ /* 0x0003e20000100800 */
[----:B------:R-:W-:-:S03]  /*18f90*/  ULDC UR41, c[0x0][0xc3c] ;  /* 0x00030f0000297ab9 */ /* 0x000fc60000000800 */
[----:B------:R1:W-:Y:S04]  /*18fa0*/  STL [R1+0x4], RZ ;  /* 0x000004ff01007387 */ /* 0x0003e80000100800 */
[----:B------:R1:W-:Y:S02]  /*18fb0*/  STL [R1+0x8], RZ ;  /* 0x000008ff01007387 */ /* 0x0003e40000100800 */
.L_x_2569:
[----:B------:R-:W3:Y:S04]  /*18fc0*/  LDL R3, [R1+0x4] ;  /* 0x0000040001037983 */ /* 0x000ee80000100800 */
[----:B------:R-:W4:Y:S04]  /*18fd0*/  LDL R2, [R1+0x8] ;  /* 0x0000080001027983 */ /* 0x000f280000100800 */
[----:B------:R-:W5:Y:S01]  /*18fe0*/  LDL R4, [R1] ;  /* 0x0000000001047983 */ /* 0x000f620000100800 */
[----:B--2---:R-:W2:Y:S01]  /*18ff0*/  S2R R0, SR_TID.X ;  /* 0x0000000000007919 */ /* 0x004ea20000002100 */
[----:B------:R-:W-:Y:S01]  /*19000*/  BAR.SYNC.DEFER_BLOCKING 0x4, 0x180 ;  /* 0x0106000000007b1d */ /* 0x000fe20000010000 */
[----:B---3--:R-:W-:-:S02]  /*19010*/  IMAD.MOV.U32 R5, RZ, RZ, R3 ;  /* 0x000000ffff057224 */ /* 0x008fc400078e0003 */
[----:B----4-:R-:W-:-:S03]  /*19020*/  IMAD.MOV.U32 R3, RZ, RZ, R2 ;  /* 0x000000ffff037224 */ /* 0x010fc600078e0002 */
[----:B------:R3:W4:Y:S01]  /*19030*/  LDL R2, [R1+0x10] ;  /* 0x0000100001027983 */ /* 0x0007220000100800 */
[----:B--2---:R-:W-:Y:S01]  /*19040*/  LOP3.LUT R0, R0, 0x1f, RZ, 0xc0, !PT ;  /* 0x0000001f00007812 */ /* 0x004fe200078ec0ff */
[----:B-1----:R-:W-:-:S03]  /*19050*/  IMAD.MOV.U32 R6, RZ, RZ, R3 ;  /* 0x000000ffff067224 */ /* 0x002fc600078e0003 */
[----:B------:R-:W-:-:S13]  /*19060*/  ISETP.NE.AND P0, PT, R0, RZ, PT ;  /* 0x000000ff0000720c */ /* 0x000fda0003f05270 */
[----:B------:R-:W-:Y:S01]  /*19070*/  @!P0 MOV R0, 0x400 ;  /* 0x0000040000008802 */ /* 0x000fe20000000f00 */
[----:B----4-:R-:W1:Y:S03]  /*19080*/  @!P0 S2R R2, SR_CgaCtaId ;  /* 0x0000000000028919 */ /* 0x010e660000008800 */
[----:B-1----:R-:W-:Y:S01]  /*19090*/  @!P0 LEA R16, R2, R0, 0x18 ;  /* 0x0000000002108211 */ /* 0x002fe200078ec0ff */
[----:B------:R-:W-:Y:S01]  /*190a0*/  IMAD.U32 R0, RZ, RZ, UR41 ;  /* 0x00000029ff007e24 */ /* 0x000fe2000f8e00ff */
[----:B------:R3:W-:Y:S03]  /*190b0*/  @!P0 STL [R1+0x10], R2 ;  /* 0x0000100201008387 */ /* 0x0007e60000100800 */
[----:B------:R-:W-:-:S05]  /*190c0*/  @!P0 IMAD.MOV.U32 R7, RZ, RZ, R0 ;  /* 0x000000ffff078224 */ /* 0x000fca00078e0000 */
[----:B-----5:R3:W-:Y:S01]  /*190d0*/  @!P0 STS.128 [R16+0x298d0], R4 ;  /* 0x0298d00410008388 */ /* 0x0207e20000000c00 */
[----:B------:R-:W-:Y:S06]  /*190e0*/  BAR.ARV 0x5, 0x180 ;  /* 0x0146000000007b1d */ /* 0x000fec0000002000 */
.L_x_2562:
[----:B------:R-:W-:Y:S02]  /*190f0*/  ULDC UR4, c[0x0][0xc3c] ;  /* 0x00030f0000047ab9 */ /* 0x000fe40000000800 */
[----:B------:R-:W-:-:S06]  /*19100*/  UISETP.GE.AND UP0, UPT, UR41, UR4, UPT ;  /* 0x000000042900728c */ /* 0x000fcc000bf06270 */
[----:B------:R-:W-:-:S13]  /*19110*/  PLOP3.LUT P0, PT, PT, PT, UP0, 0x80, 0x0 ;  /* 0x000000000000781c */ /* 0x000fda0003f0f008 */
[----:B------:R-:W-:Y:S05]  /*19120*/  @!P0 BRA `(.L_x_2570) ;  /* 0xffffffa000788947 */ /* 0x000fea000383ffff */
.L_x_2492:
[----:B-1----:R-:W2:Y:S01]  /*19130*/  LDL.LU R0, [R1+0x28] ;  /* 0x0000280001007983 */ /* 0x002ea20000300800 */
[----:B------:R-:W-:Y:S01]  /*19140*/  BSSY B0, `(.L_x_2571) ;  /* 0x000000b000007945 */ /* 0x000fe20003800000 */
[----:B0--3--:R-:W0:Y:S01]  /*19150*/  S2R R5, SR_CgaCtaId ;  /* 0x0000000000057919 */ /* 0x009e220000008800 */
        /* <DEDUP_REMOVED lines=9> */
.L_x_2657:
[----:B------:R-:W-:Y:S05]  /*191f0*/  BSYNC B0 ;  /* 0x0000000000007941 */ /* 0x000fea0003800000 */
.L_x_2571:
[----:B------:R-:W-:-:S03]  /*19200*/  UMOV UR4, 0xffffffff ;  /* 0xffffffff00047882 */ /* 0x000fc60000000000 */
[----:B------:R-:W-:Y:S05]  /*19210*/  BRA.DIV UR4, `(.L_x_2573) ;  /* 0x0000002a04307947 */ /* 0x000fea000b800000 */
[----:B0-----:R-:W0:Y:S02]  /*19220*/  S2R R0, SR_TID.X ;  /* 0x0000000000007919 */ /* 0x001e240000002100 */
[----:B0-----:R-:W-:-:S04]  /*19230*/  SHF.R.U32.HI R0, RZ, 0x5, R0 ;  /* 0x00000005ff007819 */ /* 0x001fc80000011600 */
[----:B------:R-:W-:-:S05]  /*19240*/  LOP3.LUT R0, R0, 0x3, RZ, 0xc0, !PT ;  /* 0x0000000300007812 */ /* 0x000fca00078ec0ff */
[----:B------:R0:W1:Y:S02]  /*19250*/  SHFL.IDX PT, R14, R0, RZ, 0x1f ;  /* 0x00001fff000e7589 */ /* 0x00006400000e0000 */
.L_x_2660:
[----:B-1----:R-:W-:Y:S01]  /*19260*/  ISETP.NE.AND P0, PT, R14, RZ, PT ;  /* 0x000000ff0e00720c */ /* 0x002fe20003f05270 */
[----:B------:R-:W-:-:S12]  /*19270*/  BSSY B0, `(.L_x_2574) ;  /* 0x000002e000007945 */ /* 0x000fd80003800000 */
[----:B------:R-:W-:Y:S05]  /*19280*/  @P0 BRA `(.L_x_2575) ;  /* 0x0000000000b00947 */ /* 0x000fea0003800000 */
[----:B------:R-:W-:-:S03]  /*19290*/  UMOV UR4, 0xffffffff ;  /* 0xffffffff00047882 */ /* 0x000fc60000000000 */
[----:B------:R-:W-:Y:S05]  /*192a0*/  BRA.DIV UR4, `(.L_x_2576) ;  /* 0x0000002a04407947 */ /* 0x000fea000b800000 */
[----:B------:R-:W-:-:S13]  /*192b0*/  ELECT P6, URZ, PT ;  /* 0x00000000003f782f */ /* 0x000fda00038c0000 */
.L_x_2663:
[----:B------:R-:W-:Y:S05]  /*192c0*/  @!P6 BRA `(.L_x_2575) ;  /* 0x0000000000a0e947 */ /* 0x000fea0003800000 */
[----:B0-----:R-:W2:Y:S02]  /*192d0*/  LDL R0, [R1+0x2c] ;  /* 0x00002c0001007983 */ /* 0x001ea40000100800 */
[----:B--2---:R-:W-:-:S13]  /*192e0*/  R2UR UR4, R0 ;  /* 0x00000000000472ca */ /* 0x004fda00000e0000 */
[----:B------:R-:W-:-:S06]  /*192f0*/  ULOP3.LUT UR4, UR4, 0x2, URZ, 0xfc, !UPT ;  /* 0x0000000204047892 */ /* 0x000fcc000f8efc3f */
[----:B------:R-:W-:-:S05]  /*19300*/  IMAD.U32 R0, RZ, RZ, UR4 ;  /* 0x00000004ff007e24 */ /* 0x000fca000f8e00ff */
[----:B------:R-:W-:-:S13]  /*19310*/  ISETP.NE.AND P0, PT, R0, 0x3, PT ;  /* 0x000000030000780c */ /* 0x000fda0003f05270 */
[----:B------:R-:W-:Y:S05]  /*19320*/  @!P0 BRA `(.L_x_2577) ;  /* 0x0000000000048947 */ /* 0x000fea0003800000 */
[----:B------:R-:W-:Y:S01]  /*19330*/  BPT.TRAP 0x1 ;  /* 0x000000040000795c */ /* 0x000fe20000300000 */
.L_x_2577:
[C---:B------:R-:W-:Y:S01]  /*19340*/  IMAD R5, R19.reuse, 0x8, R4 ;  /* 0x0000000813057824 */ /* 0x040fe200078e0204 */
[----:B------:R-:W-:Y:S01]  /*19350*/  SHF.L.U32 R0, R32, 0x1f, RZ ;  /* 0x0000001f20007819 */ /* 0x000fe200000006ff */
[----:B------:R-:W-:-:S03]  /*19360*/  VIADD R19, R19, 0x1 ;  /* 0x0000000113137836 */ /* 0x000fc60000000000 */
[----:B------:R-:W0:Y:S02]  /*19370*/  SYNCS.PHASECHK.TRANS64.TRYWAIT P1, [R5+URZ+0x29840], R0 ;  /* 0x02984000050075a7 */ /* 0x000e24000802017f */
[----:B------:R-:W-:-:S04]  /*19380*/  ISETP.NE.AND P2, PT, R19, 0x2, PT ;  /* 0x000000021300780c */ /* 0x000fc80003f45270 */
[----:B------:R-:W-:Y:S01]  /*19390*/  SEL R3, RZ, 0x1, P2 ;  /* 0x00000001ff037807 */ /* 0x000fe20001000000 */
[----:B0-----:R-:W-:Y:S08]  /*193a0*/  @!P1 BRA `(.L_x_2578) ;  /* 0x0000002800209947 */ /* 0x001ff00003800000 */
.L_x_2664:
[----:B------:R-:W-:Y:S02]  /*193b0*/  SEL R19, R19, RZ, P2 ;  /* 0x000000ff13137207 */ /* 0x000fe40001000000 */
[----:B------:R-:W-:Y:S01]  /*193c0*/  LOP3.LUT R2, R32, R3, RZ, 0x3c, !PT ;  /* 0x0000000320027212 */ /* 0x000fe200078e3cff */
[----:B------:R-:W-:Y:S06]  /*193d0*/  @!P0 BRA `(.L_x_2579) ;  /* 0x0000000000048947 */ /* 0x000fec0003800000 */
[----:B------:R-:W-:Y:S01]  /*193e0*/  BPT.TRAP 0x1 ;  /* 0x000000040000795c */ /* 0x000fe20000300000 */
.L_x_2579:
[----:B------:R-:W-:Y:S01]  /*193f0*/  IMAD R19, R19, 0x8, R4 ;  /* 0x0000000813137824 */ /* 0x000fe200078e0204 */
[----:B------:R-:W-:-:S04]  /*19400*/  SHF.L.U32 R2, R2, 0x1f, RZ ;  /* 0x0000001f02027819 */ /* 0x000fc800000006ff */
[----:B------:R-:W1:Y:S02]  /*19410*/  SYNCS.PHASECHK.TRANS64.TRYWAIT P1, [R19+URZ+0x29840], R2 ;  /* 0x02984002130075a7 */ /* 0x000e64000802017f */
[----:B-1----:R-:W-:Y:S05]  /*19420*/  @!P1 BRA `(.L_x_2580) ;  /* 0x0000002800149947 */ /* 0x002fea0003800000 */
.L_x_2665:
[----:B------:R-:W-:Y:S05]  /*19430*/  @!P0 BRA `(.L_x_2581) ;  /* 0x0000000000048947 */ /* 0x000fea0003800000 */
[----:B------:R-:W-:Y:S01]  /*19440*/  BPT.TRAP 0x1 ;  /* 0x000000040000795c */ /* 0x000fe20000300000 */
.L_x_2581:
[----:B------:R-:W2:Y:S02]  /*19450*/  SYNCS.PHASECHK.TRANS64.TRYWAIT P1, [R5+URZ+0x29860], R0 ;  /* 0x02986000050075a7 */ /* 0x000ea4000802017f */
[----:B--2---:R-:W-:Y:S05]  /*19460*/  @!P1 BRA `(.L_x_2582) ;  /* 0x0000002800189947 */ /* 0x004fea0003800000 */
.L_x_2666:
[----:B------:R-:W-:Y:S05]  /*19470*/  @!P0 BRA `(.L_x_2583) ;  /* 0x0000000000048947 */ /* 0x000fea0003800000 */
[----:B------:R-:W-:Y:S01]  /*19480*/  BPT.TRAP 0x1 ;  /* 0x000000040000795c */ /* 0x000fe20000300000 */
.L_x_2583:
[----:B------:R-:W3:Y:S02]  /*19490*/  SYNCS.PHASECHK.TRANS64.TRYWAIT P1, [R19+URZ+0x29860], R2 ;  /* 0x02986002130075a7 */ /* 0x000ee4000802017f */
[----:B---3--:R-:W-:Y:S05]  /*194a0*/  @!P1 BRA `(.L_x_2584) ;  /* 0x00000028001c9947 */ /* 0x008fea0003800000 */
.L_x_2667:
[----:B------:R-:W-:Y:S05]  /*194b0*/  @!P0 BRA `(.L_x_2585) ;  /* 0x0000000000048947 */ /* 0x000fea0003800000 */
[----:B------:R-:W-:Y:S01]  /*194c0*/  BPT.TRAP 0x1 ;  /* 0x000000040000795c */ /* 0x000fe20000300000 */
.L_x_2585:
[----:B------:R-:W4:Y:S02]  /*194d0*/  SYNCS.PHASECHK.TRANS64.TRYWAIT P1, [R5+URZ+0x29880], R0 ;  /* 0x02988000050075a7 */ /* 0x000f24000802017f */
[----:B----4-:R-:W-:Y:S05]  /*194e0*/  @!P1 BRA `(.L_x_2586) ;  /* 0x0000002800209947 */ /* 0x010fea0003800000 */
.L_x_2668:
[----:B------:R-:W-:Y:S05]  /*194f0*/  @!P0 BRA `(.L_x_2587) ;  /* 0x0000000000048947 */ /* 0x000fea0003800000 */
[----:B------:R-:W-:Y:S01]  /*19500*/  BPT.TRAP 0x1 ;  /* 0x000000040000795c */ /* 0x000fe20000300000 */
.L_x_2587:
[----:B------:R0:W0:Y:S02]  /*19510*/  SYNCS.PHASECHK.TRANS64.TRYWAIT P0, [R19+URZ+0x29880], R2 ;  /* 0x02988002130075a7 */ /* 0x000024000800017f */
[----:B0-----:R-:W-:Y:S05]  /*19520*/  @!P0 NANOSLEEP.SYNCS 0x989680 ;  /* 0x009896800000895d */ /* 0x001fea0003900000 */
[----:B------:R-:W0:Y:S02]  /*19530*/  @!P0 SYNCS.PHASECHK.TRANS64 P0, [R19+URZ+0x29880], R2 ;  /* 0x02988002130085a7 */ /* 0x000e24000800007f */
[----:B0-----:R-:W-:Y:S05]  /*19540*/  @!P0 BRA `(.L_x_2587) ;  /* 0xfffffffc00f08947 */ /* 0x001fea000383ffff */
.L_x_2575:
[----:B------:R-:W-:Y:S05]  /*19550*/  BSYNC B0 ;  /* 0x0000000000007941 */ /* 0x000fea0003800000 */
.L_x_2574:
[----:B------:R-:W-:Y:S05]  /*19560*/  EXIT ;  /* 0x000000000000794d */ /* 0x000fea0003800000 */
.L_x_2426:
[----:B0-----:R-:W-:-:S04]  /*19570*/  IMAD.U32 R3, RZ, RZ, UR39 ;  /* 0x00000027ff037e24 */ /* 0x001fc8000f8e00ff */
[----:B------:R0:W1:Y:S03]  /*19580*/  SYNCS.PHASECHK.TRANS64.TRYWAIT P0, [R3+URZ+0x29800], R2 ;  /* 0x02980002030075a7 */ /* 0x000066000800017f */
[----:B-1----:R-:W-:Y:S05]  /*19590*/  @!P0 NANOSLEEP.SYNCS 0x989680 ;  /* 0x009896800000895d */ /* 0x002fea0003900000 */
[----:B------:R-:W1:Y:S02]  /*195a0*/  @!P0 SYNCS.PHASECHK.TRANS64 P0, [R3+URZ+0x29800], R2 ;  /* 0x02980002030085a7 */ /* 0x000e64000800007f */
[----:B-1----:R-:W-:Y:S05]  /*195b0*/  @!P0 BRA `(.L_x_2426) ;  /* 0xfffffffc00ec8947 */ /* 0x002fea000383ffff */
[----:B------:R-:W-:Y:S05]  /*195c0*/  BRA `(.L_x_2588) ;  /* 0xfffffe8800707947 */ /* 0x000fea000383ffff */
.L_x_2430:
[----:B-1----:R1:W2:Y:S02]  /*195d0*/  SYNCS.PHASECHK.TRANS64.TRYWAIT P0, [R2+URZ+0x29830], R3 ;  /* 0x02983003020075a7 */ /* 0x0022a4000800017f */
[----:B--2---:R-:W-:Y:S05]  /*195e0*/  @!P0 NANOSLEEP.SYNCS 0x989680 ;  /* 0x009896800000895d */ /* 0x004fea0003900000 */
[----:B------:R-:W2:Y:S02]  /*195f0*/  @!P0 SYNCS.PHASECHK.TRANS64 P0, [R2+URZ+0x29830], R3 ;  /* 0x02983003020085a7 */ /* 0x000ea4000800007f */
[----:B--2---:R-:W-:Y:S05]  /*19600*/  @!P0 BRA `(.L_x_2430) ;  /* 0xfffffffc00f08947 */ /* 0x004fea000383ffff */
[----:B------:R-:W-:Y:S05]  /*19610*/  BRA `(.L_x_2429) ;  /* 0xfffffe88008c7947 */ /* 0x000fea000383ffff */
.L_x_2436:
[----:B-1----:R-:W-:-:S04]  /*19620*/  IMAD.U32 R7, RZ, RZ, UR6 ;  /* 0x00000006ff077e24 */ /* 0x002fc8000f8e00ff */
[----:B------:R1:W2:Y:S03]  /*19630*/  SYNCS.PHASECHK.TRANS64.TRYWAIT P0, [R7+URZ+0x29830], R6 ;  /* 0x02983006070075a7 */ /* 0x0002a6000800017f */
[----:B--2---:R-:W-:Y:S05]  /*19640*/  @!P0 NANOSLEEP.SYNCS 0x989680 ;  /* 0x009896800000895d */ /* 0x004fea0003900000 */
[----:B------:R-:W2:Y:S02]  /*19650*/  @!P0 SYNCS.PHASECHK.TRANS64 P0, [R7+URZ+0x29830], R6 ;  /* 0x02983006070085a7 */ /* 0x000ea4000800007f */
[----:B--2---:R-:W-:Y:S05]  /*19660*/  @!P0 BRA `(.L_x_2436) ;  /* 0xfffffffc00ec8947 */ /* 0x004fea000383ffff */
[----:B------:R-:W-:Y:S05]  /*19670*/  BRA `(.L_x_2433) ;  /* 0xfffffec800c47947 */ /* 0x000fea000383ffff */
.L_x_2440:
[----:B-1----:R-:W-:-:S04]  /*19680*/  IMAD.U32 R7, RZ, RZ, UR6 ;  /* 0x00000006ff077e24 */ /* 0x002fc8000f8e00ff */
[----:B------:R1:W2:Y:S03]  /*19690*/  SYNCS.PHASECHK.TRANS64.TRYWAIT P0, [R7+URZ+0x29850], R6 ;  /* 0x02985006070075a7 */ /* 0x0002a6000800017f */
[----:B--2---:R-:W-:Y:S05]  /*196a0*/  @!P0 NANOSLEEP.SYNCS 0x989680 ;  /* 0x009896800000895d */ /* 0x004fea0003900000 */
[----:B------:R-:W2:Y:S02]  /*196b0*/  @!P0 SYNCS.PHASECHK.TRANS64 P0, [R7+URZ+0x29850], R6 ;  /* 0x02985006070085a7 */ /* 0x000ea4000800007f */
[----:B--2---:R-:W-:Y:S05]  /*196c0*/  @!P0 BRA `(.L_x_2440) ;  /* 0xfffffffc00ec8947 */ /* 0x004fea000383ffff */
[----:B------:R-:W-:Y:S05]  /*196d0*/  BRA `(.L_x_2437) ;  /* 0xfffffed400cc7947 */ /* 0x000fea000383ffff */
.L_x_2448:
[----:B-1----:R-:W-:-:S04]  /*196e0*/  IMAD.U32 R7, RZ, RZ, UR6 ;  /* 0x00000006ff077e24 */ /* 0x002fc8000f8e00ff */
[----:B------:R1:W2:Y:S03]  /*196f0*/  SYNCS.PHASECHK.TRANS64.TRYWAIT P0, [R7+URZ+0x29830], R6 ;  /* 0x02983006070075a7 */ /* 0x0002a6000800017f */
[----:B--2---:R-:W-:Y:S05]  /*19700*/  @!P0 NANOSLEEP.SYNCS 0x989680 ;  /* 0x009896800000895d */ /* 0x004fea0003900000 */
[----:B------:R-:W2:Y:S02]  /*19710*/  @!P0 SYNCS.PHASECHK.TRANS64 P0, [R7+URZ+0x29830], R6 ;  /* 0x02983006070085a7 */ /* 0x000ea4000800007f */
[----:B--2---:R-:W-:Y:S05]  /*19720*/  @!P0 BRA `(.L_x_2448) ;  /* 0xfffffffc00ec8947 */ /* 0x004fea000383ffff */
[----:B------:R-:W-:Y:S05]  /*19730*/  BRA `(.L_x_2445) ;  /* 0xffffff0c00387947 */ /* 0x000fea000383ffff */
.L_x_2452:
[----:B-1----:R-:W-:-:S04]  /*19740*/  IMAD.U32 R7, RZ, RZ, UR6 ;  /* 0x00000006ff077e24 */ /* 0x002fc8000f8e00ff */
[----:B------:R1:W2:Y:S03]  /*19750*/  SYNCS.PHASECHK.TRANS64.TRYWAIT P0, [R7+URZ+0x29850], R6 ;  /* 0x02985006070075a7 */ /* 0x0002a6000800017f */
[----:B--2---:R-:W-:Y:S05]  /*19760*/  @!P0 NANOSLEEP.SYNCS 0x989680 ;  /* 0x009896800000895d */ /* 0x004fea0003900000 */
[----:B------:R-:W2:Y:S02]  /*19770*/  @!P0 SYNCS.PHASECHK.TRANS64 P0, [R7+URZ+0x29850], R6 ;  /* 0x02985006070085a7 */ /* 0x000ea4000800007f */
[----:B--2---:R-:W-:Y:S05]  /*19780*/  @!P0 BRA `(.L_x_2452) ;  /* 0xfffffffc00ec8947 */ /* 0x004fea000383ffff */
[----:B------:R-:W-:Y:S05]  /*19790*/  BRA `(.L_x_2449) ;  /* 0xffffff1800347947 */ /* 0x000fea000383ffff */
.L_x_2459:
[----:B-1----:R-:W-:-:S04]  /*197a0*/  IMAD.U32 R5, RZ, RZ, UR5 ;  /* 0x00000005ff057e24 */ /* 0x002fc8000f8e00ff */
[----:B------:R1:W2:Y:S03]  /*197b0*/  SYNCS.PHASECHK.TRANS64.TRYWAIT P0, [R5+URZ+0x29850], R0 ;  /* 0x02985000050075a7 */ /* 0x0002a6000800017f */
[----:B--2---:R-:W-:Y:S05]  /*197c0*/  @!P0 NANOSLEEP.SYNCS 0x989680 ;  /* 0x009896800000895d */ /* 0x004fea0003900000 */
[----:B------:R-:W2:Y:S02]  /*197d0*/  @!P0 SYNCS.PHASECHK.TRANS64 P0, [R5+URZ+0x29850], R0 ;  /* 0x02985000050085a7 */ /* 0x000ea4000800007f */
[----:B--2---:R-:W-:Y:S05]  /*197e0*/  @!P0 BRA `(.L_x_2459) ;  /* 0xfffffffc00ec8947 */ /* 0x004fea000383ffff */
[----:B------:R-:W-:Y:S05]  /*197f0*/  BRA `(.L_x_2458) ;  /* 0xffffff4000907947 */ /* 0x000fea000383ffff */
.L_x_2508:
        /* <DEDUP_REMOVED lines=10> */
.L_x_2589:
[----:B------:R-:W-:Y:S05]  /*198a0*/  BRA `(.L_x_2590) ;  /* 0xffffffa800ec7947 */ /* 0x000fea000383ffff */
.L_x_2511:
[----:B0-----:R0:W1:Y:S02]  /*198b0*/  SYNCS.PHASECHK.TRANS64.TRYWAIT P0, [R0+URZ+0x29880], R29 ;  /* 0x0298801d000075a7 */ /* 0x001064000800017f */
[----:B-1----:R-:W-:Y:S05]  /*198c0*/  @!P0 NANOSLEEP.SYNCS 0x989680 ;  /* 0x009896800000895d */ /* 0x002fea0003900000 */
[----:B------:R-:W1:Y:S02]  /*198d0*/  @!P0 SYNCS.PHASECHK.TRANS64 P0, [R0+URZ+0x29880], R29 ;  /* 0x0298801d000085a7 */ /* 0x000e64000800007f */
[----:B-1----:R-:W-:Y:S05]  /*198e0*/  @!P0 BRA `(.L_x_2511) ;  /* 0xfffffffc00f08947 */ /* 0x002fea000383ffff */
[----:B------:R-:W-:Y:S05]  /*198f0*/  BRA `(.L_x_2591) ;  /* 0xffffffb000107947 */ /* 0x000fea000383ffff */
.L_x_2512:
        /* <DEDUP_REMOVED lines=8> */
.L_x_2593:
[----:B------:R-:W-:Y:S05]  /*19980*/  BSYNC B0 ;  /* 0x0000000000007941 */ /* 0x000fea0003800000 */
.L_x_2592:
        /* <DEDUP_REMOVED lines=12> */
.L_x_2594:
        /* <DEDUP_REMOVED lines=9> */
.L_x_2595:
        /* <DEDUP_REMOVED lines=13> */
.L_x_2596:
        /* <DEDUP_REMOVED lines=9> */
.L_x_2597:
        /* <DEDUP_REMOVED lines=11> */
.L_x_2598:
        /* <DEDUP_REMOVED lines=9> */
.L_x_2599:
        /* <DEDUP_REMOVED lines=11> */
.L_x_2600:
[----:B------:R-:W-:Y:S02]  /*19e30*/  IMAD.MOV.U32 R13, RZ, RZ, R22 ;  /* 0x000000ffff0d7224 */ /* 0x000fe400078e0016 */
[----:B------:R-:W-:Y:S02]  /*19e40*/  IMAD.MOV.U32 R12, RZ, RZ, RZ ;  /* 0x000000ffff0c7224 */ /* 0x000fe400078e00ff */
[----:B------:R-:W-:-:S07]  /*19e50*/  IMAD.MOV.U32 R9, RZ, RZ, R14 ;  /* 0x000000ffff097224 */ /* 0x000fce00078e000e */
[----:B------:R-:W-:Y:S05]  /*19e60*/  WARPSYNC.COLLECTIVE R15, `(.L_x_2601) ;  /* 0x000000000f087348 */ /* 0x000fea0003c00000 */
[----:B------:R0:W1:Y:S02]  /*19e70*/  SHFL.IDX P6, R14, R13, R12, R11 ;  /* 0x0000000c0d0e7389 */ /* 0x00006400000c000b */
[----:B01----:R-:W-:Y:S01]  /*19e80*/  ENDCOLLECTIVE ;  /* 0x000000000000791b */ /* 0x003fe20003800000 */
.L_x_2601:
        /* <DEDUP_REMOVED lines=16> */
.L_x_2602:
[----:B------:R-:W-:Y:S01]  /*19f90*/  @P0 LOP3.LUT R17, R17, 0x100, RZ, 0xfc, !PT ;  /* 0x0000010011110812 */ /* 0x000fe200078efcff */
[----:B------:R-:W-:Y:S01]  /*19fa0*/  IMAD.MOV.U32 R8, RZ, RZ, R14 ;  /* 0x000000ffff087224 */ /* 0x000fe200078e000e */
[----:B------:R-:W-:Y:S06]  /*19fb0*/  BRA `(.L_x_2603) ;  /* 0xffffffac00bc7947 */ /* 0x000fec000383ffff */
.L_x_2517:
[----:B----4-:R4:W0:Y:S02]  /*19fc0*/  SYNCS.PHASECHK.TRANS64.TRYWAIT P0, [R0+URZ+0x29840], R29 ;  /* 0x0298401d000075a7 */ /* 0x010824000800017f */
[----:B0-----:R-:W-:Y:S05]  /*19fd0*/  @!P0 NANOSLEEP.SYNCS 0x989680 ;  /* 0x009896800000895d */ /* 0x001fea0003900000 */
[----:B------:R-:W0:Y:S02]  /*19fe0*/  @!P0 SYNCS.PHASECHK.TRANS64 P0, [R0+URZ+0x29840], R29 ;  /* 0x0298401d000085a7 */ /* 0x000e24000800007f */
[----:B0-----:R-:W-:Y:S05]  /*19ff0*/  @!P0 BRA `(.L_x_2517) ;  /* 0xfffffffc00f08947 */ /* 0x001fea000383ffff */
[----:B------:R-:W-:Y:S05]  /*1a000*/  BRA `(.L_x_2604) ;  /* 0xffffffb000187947 */ /* 0x000fea000383ffff */
.L_x_2518:
[----:B------:R-:W-:Y:S01]  /*1a010*/  BSSY B0, `(.L_x_2605) ;  /* 0x0000008000007945 */ /* 0x000fe20003800000 */
[----:B------:R-:W-:Y:S02]  /*1a020*/  IMAD.MOV.U32 R13, RZ, RZ, R6 ;  /* 0x000000ffff0d7224 */ /* 0x000fe400078e0006 */
[----:B------:R-:W-:Y:S02]  /*1a030*/  IMAD.MOV.U32 R12, RZ, RZ, RZ ;  /* 0x000000ffff0c7224 */ /* 0x000fe400078e00ff */
[----:B------:R-:W-:Y:S02]  /*1a040*/  IMAD.MOV.U32 R11, RZ, RZ, 0x1c1f ;  /* 0x00001c1fff0b7424 */ /* 0x000fe400078e00ff */
[----:B------:R-:W-:-:S07]  /*1a050*/  IMAD.MOV.U32 R15, RZ, RZ, -0x1 ;  /* 0xffffffffff0f7424 */ /* 0x000fce00078e00ff */
[----:B01-34-:R-:W-:Y:S05]  /*1a060*/  WARPSYNC.COLLECTIVE R15, `(.L_x_2606) ;  /* 0x000000000f087348 */ /* 0x01bfea0003c00000 */
[----:B------:R2:W0:Y:S02]  /*1a070*/  SHFL.IDX P6, R14, R13, R12, R11 ;  /* 0x0000000c0d0e7389 */ /* 0x00042400000c000b */
[----:B01234-:R-:W-:Y:S01]  /*1a080*/  ENDCOLLECTIVE ;  /* 0x000000000000791b */ /* 0x01ffe20003800000 */
.L_x_2606:
[----:B------:R-:W-:Y:S05]  /*1a090*/  BSYNC B0 ;  /* 0x0000000000007941 */ /* 0x000fea0003800000 */
.L_x_2605:
[----:B------:R-:W-:Y:S01]  /*1a0a0*/  IMAD.MOV.U32 R13, RZ, RZ, R5 ;  /* 0x000000ffff0d7224 */ /* 0x000fe200078e0005 */
[----:B------:R-:W-:Y:S01]  /*1a0b0*/  LOP3.LUT P1, RZ, R17, 0x4, RZ, 0xc0, !PT ;  /* 0x0000000411ff7812 */ /* 0x000fe2000782c0ff */
[----:B------:R-:W-:Y:S02]  /*1a0c0*/  IMAD.MOV.U32 R12, RZ, RZ, RZ ;  /* 0x000000ffff0c7224 */ /* 0x000fe400078e00ff */
[----:B------:R-:W-:Y:S02]  /*1a0d0*/  IMAD.MOV.U32 R11, RZ, RZ, 0x1c1f ;  /* 0x00001c1fff0b7424 */ /* 0x000fe400078e00ff */
[----:B------:R-:W-:Y:S02]  /*1a0e0*/  IMAD.MOV.U32 R15, RZ, RZ, -0x1 ;  /* 0xffffffffff0f7424 */ /* 0x000fe400078e00ff */
[----:B------:R-:W-:Y:S02]  /*1a0f0*/  IMAD.MOV.U32 R2, RZ, RZ, R14 ;  /* 0x000000ffff027224 */ /* 0x000fe400078e000e */
[----:B------:R-:W-:-:S07]  /*1a100*/  @P5 IMAD.IADD R9, R16, 0x1, R4 ;  /* 0x0000000110095824 */ /* 0x000fce00078e0204 */
[----:B------:R-:W-:Y:S05]  /*1a110*/  WARPSYNC.COLLECTIVE R15, `(.L_x_2607) ;  /* 0x000000000f087348 */ /* 0x000fea0003c00000 */
[----:B------:R0:W1:Y:S02]  /*1a120*/  SHFL.IDX P6, R14, R13, R12, R11 ;  /* 0x0000000c0d0e7389 */ /* 0x00006400000c000b */
[----:B01----:R-:W-:Y:S01]  /*1a130*/  ENDCOLLECTIVE ;  /* 0x000000000000791b */ /* 0x003fe20003800000 */
.L_x_2607:
        /* <DEDUP_REMOVED lines=19> */
.L_x_2608:
        /* <DEDUP_REMOVED lines=11> */
.L_x_2609:
        /* <DEDUP_REMOVED lines=16> */
.L_x_2610:
        /* <DEDUP_REMOVED lines=12> */
.L_x_2611:
[----:B------:R-:W-:Y:S02]  /*1a4e0*/  IMAD.MOV.U32 R13, RZ, RZ, R6 ;  /* 0x000000ffff0d7224 */ /* 0x000fe400078e0006 */
[----:B------:R-:W-:Y:S02]  /*1a4f0*/  IMAD.MOV.U32 R12, RZ, RZ, 0x3 ;  /* 0x00000003ff0c7424 */ /* 0x000fe400078e00ff */
[----:B------:R-:W-:-:S07]  /*1a500*/  IMAD.MOV.U32 R3, RZ, RZ, R14 ;  /* 0x000000ffff037224 */ /* 0x000fce00078e000e */
[----:B------:R-:W-:Y:S05]  /*1a510*/  WARPSYNC.COLLECTIVE R15, `(.L_x_2612) ;  /* 0x000000000f087348 */ /* 0x000fea0003c00000 */
[----:B------:R0:W1:Y:S02]  /*1a520*/  SHFL.IDX P6, R14, R13, R12, R11 ;  /* 0x0000000c0d0e7389 */ /* 0x00006400000c000b */
[----:B01----:R-:W-:Y:S01]  /*1a530*/  ENDCOLLECTIVE ;  /* 0x000000000000791b */ /* 0x003fe20003800000 */
.L_x_2612:
        /* <DEDUP_REMOVED lines=10> */
.L_x_2613:
        /* <DEDUP_REMOVED lines=12> */
.L_x_2614:
        /* <DEDUP_REMOVED lines=13> */
.L_x_2615:
[----:B------:R-:W-:Y:S01]  /*1a770*/  IMAD.MOV.U32 R2, RZ, RZ, R14 ;  /* 0x000000ffff027224 */ /* 0x000fe200078e000e */
[----:B------:R-:W-:Y:S06]  /*1a780*/  BRA `(.L_x_2616) ;  /* 0xffffffac00787947 */ /* 0x000fec000383ffff */
.L_x_2525:
[----:B------:R-:W-:Y:S02]  /*1a790*/  IMAD.MOV.U32 R13, RZ, RZ, R4 ;  /* 0x000000ffff0d7224 */ /* 0x000fe400078e0004 */
[----:B------:R-:W-:Y:S02]  /*1a7a0*/  IMAD.MOV.U32 R12, RZ, RZ, RZ ;  /* 0x000000ffff0c7224 */ /* 0x000fe400078e00ff */
[----:B------:R-:W-:Y:S02]  /*1a7b0*/  IMAD.MOV.U32 R11, RZ, RZ, 0x1c1f ;  /* 0x00001c1fff0b7424 */ /* 0x000fe400078e00ff */
[----:B------:R-:W-:Y:S02]  /*1a7c0*/  IMAD.MOV.U32 R15, RZ, RZ, -0x1 ;  /* 0xffffffffff0f7424 */ /* 0x000fe400078e00ff */
[----:B------:R-:W-:Y:S02]  /*1a7d0*/  IMAD R23, R23, R5, RZ ;  /* 0x0000000517177224 */ /* 0x000fe400078e02ff */
[----:B------:R-:W-:-:S07]  /*1a7e0*/  IMAD R5, R20, 0x80, R9 ;  /* 0x0000008014057824 */ /* 0x000fce00078e0209 */
[----:B-1---5:R-:W-:Y:S05]  /*1a7f0*/  WARPSYNC.COLLECTIVE R15, `(.L_x_2617) ;  /* 0x000000000f087348 */ /* 0x022fea0003c00000 */
[----:B------:R0:W2:Y:S02]  /*1a800*/  SHFL.IDX P6, R14, R13, R12, R11 ;  /* 0x0000000c0d0e7389 */ /* 0x0000a400000c000b */
[----:B012--5:R-:W-:Y:S01]  /*1a810*/  ENDCOLLECTIVE ;  /* 0x000000000000791b */ /* 0x027fe20003800000 */
.L_x_2617:
[----:B------:R-:W-:Y:S01]  /*1a820*/  ISETP.GE.AND P0, PT, R5, R23, PT ;  /* 0x000000170500720c */ /* 0x000fe20003f06270 */
[----:B------:R-:W-:Y:S02]  /*1a830*/  IMAD.MOV.U32 R13, RZ, RZ, R0 ;  /* 0x000000ffff0d7224 */ /* 0x000fe400078e0000 */
[----:B------:R-:W-:-:S10]  /*1a840*/  IMAD.MOV.U32 R2, RZ, RZ, R14 ;  /* 0x000000ffff027224 */ /* 0x000fd400078e000e */
[----:B------:R-:W-:Y:S05]  /*1a850*/  WARPSYNC.COLLECTIVE R15, `(.L_x_2618) ;  /* 0x000000000f087348 */ /* 0x000fea0003c00000 */
[----:B------:R0:W1:Y:S02]  /*1a860*/  SHFL.IDX P6, R14, R13, R12, R11 ;  /* 0x0000000c0d0e7389 */ /* 0x00006400000c000b */
[----:B01----:R-:W-:Y:S01]  /*1a870*/  ENDCOLLECTIVE ;  /* 0x000000000000791b */ /* 0x003fe20003800000 */
.L_x_2618:
[----:B------:R-:W-:Y:S02]  /*1a880*/  IMAD.MOV.U32 R13, RZ, RZ, R4 ;  /* 0x000000ffff0d7224 */ /* 0x000fe400078e0004 */
[----:B------:R-:W-:Y:S02]  /*1a890*/  IMAD.MOV.U32 R12, RZ, RZ, 0x1 ;  /* 0x00000001ff0c7424 */ /* 0x000fe400078e00ff */
[----:B------:R-:W-:-:S07]  /*1a8a0*/  IMAD.MOV.U32 R3, RZ, RZ, R14 ;  /* 0x000000ffff037224 */ /* 0x000fce00078e000e */
[----:B------:R-:W-:Y:S05]  /*1a8b0*/  WARPSYNC.COLLECTIVE R15, `(.L_x_2619) ;  /* 0x000000000f087348 */ /* 0x000fea0003c00000 */
[----:B------:R0:W1:Y:S02]  /*1a8c0*/  SHFL.IDX P6, R14, R13, R12, R11 ;  /* 0x0000000c0d0e7389 */ /* 0x00006400000c000b */
[----:B01----:R-:W-:Y:S01]  /*1a8d0*/  ENDCOLLECTIVE ;  /* 0x000000000000791b */ /* 0x003fe20003800000 */
.L_x_2619:
[----:B------:R-:W-:-:S05]  /*1a8e0*/  @!P0 IADD3 R6, P4, R35, R3, RZ ;  /* 0x0000000323068210 */ /* 0x000fca0007f9e0ff */
[----:B------:R-:W-:Y:S02]  /*1a8f0*/  @!P0 IMAD.X R3, RZ, RZ, R2, P4 ;  /* 0x000000ffff038224 */ /* 0x000fe400020e0602 */
[----:B------:R-:W-:Y:S02]  /*1a900*/  @!P0 IMAD.MOV.U32 R2, RZ, RZ, R6 ;  /* 0x000000ffff028224 */ /* 0x000fe400078e0006 */
[----:B------:R-:W-:Y:S02]  /*1a910*/  VIADD R6, R5, 0x20 ;  /* 0x0000002005067836 */ /* 0x000fe40000000000 */
[----:B------:R-:W-:Y:S01]  /*1a920*/  IMAD.MOV.U32 R13, RZ, RZ, R0 ;  /* 0x000000ffff0d7224 */ /* 0x000fe200078e0000 */
        /* <DEDUP_REMOVED lines=11> */
.L_x_2620:
[----:B------:R-:W-:Y:S02]  /*1a9e0*/  IMAD.MOV.U32 R13, RZ, RZ, R4 ;  /* 0x000000ffff0d7224 */ /* 0x000fe400078e0004 */
[----:B------:R-:W-:Y:S01]  /*1a9f0*/  IMAD.MOV.U32 R12, RZ, RZ, 0x2 ;  /* 0x00000002ff0c7424 */ /* 0x000fe200078e00ff */
[----:B------:R-:W-:-:S13]  /*1aa00*/  @!P0 IADD3 R6, P4, R35, R14, RZ ;  /* 0x0000000e23068210 */ /* 0x000fda0007f9e0ff */
[----:B------:R-:W-:Y:S05]  /*1aa10*/  WARPSYNC.COLLECTIVE R15, `(.L_x_2621) ;  /* 0x000000000f087348 */ /* 0x000fea0003c00000 */
[----:B------:R0:W1:Y:S02]  /*1aa20*/  SHFL.IDX P6, R14, R13, R12, R11 ;  /* 0x0000000c0d0e7389 */ /* 0x00006400000c000b */
[----:B01----:R-:W-:Y:S01]  /*1aa30*/  ENDCOLLECTIVE ;  /* 0x000000000000791b */ /* 0x003fe20003800000 */
.L_x_2621:
        /* <DEDUP_REMOVED lines=16> */
.L_x_2622:
[----:B------:R-:W-:Y:S02]  /*1ab40*/  IMAD.MOV.U32 R13, RZ, RZ, R4 ;  /* 0x000000ffff0d7224 */ /* 0x000fe400078e0004 */
[----:B------:R-:W-:Y:S01]  /*1ab50*/  IMAD.MOV.U32 R12, RZ, RZ, 0x3 ;  /* 0x00000003ff0c7424 */ /* 0x000fe200078e00ff */
[----:B------:R-:W-:-:S13]  /*1ab60*/  @!P0 IADD3 R6, P4, R35, R14, RZ ;  /* 0x0000000e23068210 */ /* 0x000fda0007f9e0ff */
[----:B------:R-:W-:Y:S05]  /*1ab70*/  WARPSYNC.COLLECTIVE R15, `(.L_x_2623) ;  /* 0x000000000f087348 */ /* 0x000fea0003c00000 */
[----:B------:R0:W1:Y:S02]  /*1ab80*/  SHFL.IDX P6, R14, R13, R12, R11 ;  /* 0x0000000c0d0e7389 */ /* 0x00006400000c000b */
[----:B01----:R-:W-:Y:S01]  /*1ab90*/  ENDCOLLECTIVE ;  /* 0x000000000000791b */ /* 0x003fe20003800000 */
.L_x_2623:
        /* <DEDUP_REMOVED lines=14> */
.L_x_2624:
[----:B------:R-:W-:Y:S05]  /*1ac80*/  BRA `(.L_x_2625) ;  /* 0xffffffb000947947 */ /* 0x000fea000383ffff */
.L_x_2530:
[----:B0-----:R0:W2:Y:S02]  /*1ac90*/  SYNCS.PHASECHK.TRANS64.TRYWAIT P0, [R16+URZ+0x29820], R3 ;  /* 0x02982003100075a7 */ /* 0x0010a4000800017f */
[----:B--2---:R-:W-:Y:S05]  /*1aca0*/  @!P0 NANOSLEEP.SYNCS 0x989680 ;  /* 0x009896800000895d */ /* 0x004fea0003900000 */
[----:B------:R-:W2:Y:S02]  /*1acb0*/  @!P0 SYNCS.PHASECHK.TRANS64 P0, [R16+URZ+0x29820], R3 ;  /* 0x02982003100085a7 */ /* 0x000ea4000800007f */
[----:B--2---:R-:W-:Y:S05]  /*1acc0*/  @!P0 BRA `(.L_x_2530) ;  /* 0xfffffffc00f08947 */ /* 0x004fea000383ffff */
[----:B------:R-:W-:Y:S05]  /*1acd0*/  BRA `(.L_x_2626) ;  /* 0xffffffb400047947 */ /* 0x000fea000383ffff */
.L_x_2534:
[----:B0-----:R0:W2:Y:S02]  /*1ace0*/  SYNCS.PHASECHK.TRANS64.TRYWAIT P0, [R0+URZ+0x29880], R29 ;  /* 0x0298801d000075a7 */ /* 0x0010a4000800017f */
[----:B--2---:R-:W-:Y:S05]  /*1acf0*/  @!P0 NANOSLEEP.SYNCS 0x989680 ;  /* 0x009896800000895d */ /* 0x004fea0003900000 */
[----:B------:R-:W2:Y:S02]  /*1ad00*/  @!P0 SYNCS.PHASECHK.TRANS64 P0, [R0+URZ+0x29880], R29 ;  /* 0x0298801d000085a7 */ /* 0x000ea4000800007f */
[----:B--2---:R-:W-:Y:S05]  /*1ad10*/  @!P0 BRA `(.L_x_2534) ;  /* 0xfffffffc00f08947 */ /* 0x004fea000383ffff */
[----:B------:R-:W-:Y:S05]  /*1ad20*/  BRA `(.L_x_2627) ;  /* 0xffffffb800387947 */ /* 0x000fea000383ffff */
.L_x_2535:
        /* <DEDUP_REMOVED lines=8> */
.L_x_2629:
[----:B------:R-:W-:Y:S05]  /*1adb0*/  BSYNC B0 ;  /* 0x0000000000007941 */ /* 0x000fea0003800000 */
.L_x_2628:
        /* <DEDUP_REMOVED lines=10> */
.L_x_2630:
[----:B------:R-:W-:Y:S02]  /*1ae60*/  IMAD.MOV.U32 R13, RZ, RZ, R22 ;  /* 0x000000ffff0d7224 */ /* 0x000fe400078e0016 */
[----:B------:R-:W-:Y:S02]  /*1ae70*/  IMAD.MOV.U32 R12, RZ, RZ, 0x1 ;  /* 0x00000001ff0c7424 */ /* 0x000fe400078e00ff */
[----:B------:R-:W-:-:S07]  /*1ae80*/  IMAD.MOV.U32 R2, RZ, RZ, R14 ;  /* 0x000000ffff027224 */ /* 0x000fce00078e000e */
[----:B------:R-:W-:Y:S05]  /*1ae90*/  WARPSYNC.COLLECTIVE R15, `(.L_x_2631) ;  /* 0x000000000f087348 */ /* 0x000fea0003c00000 */
[----:B------:R0:W1:Y:S02]  /*1aea0*/  SHFL.IDX P6, R14, R13, R12, R11 ;  /* 0x0000000c0d0e7389 */ /* 0x00006400000c000b */
[----:B01----:R-:W-:Y:S01]  /*1aeb0*/  ENDCOLLECTIVE ;  /* 0x000000000000791b */ /* 0x003fe20003800000 */
.L_x_2631:
        /* <DEDUP_REMOVED lines=12> */
.L_x_2632:
[----:B------:R-:W-:Y:S02]  /*1af80*/  IMAD.MOV.U32 R13, RZ, RZ, R22 ;  /* 0x000000ffff0d7224 */ /* 0x000fe400078e0016 */
[----:B------:R-:W-:Y:S02]  /*1af90*/  IMAD.MOV.U32 R12, RZ, RZ, 0x2 ;  /* 0x00000002ff0c7424 */ /* 0x000fe400078e00ff */
[----:B------:R-:W-:-:S07]  /*1afa0*/  IMAD.MOV.U32 R2, RZ, RZ, R14 ;  /* 0x000000ffff027224 */ /* 0x000fce00078e000e */
[----:B------:R-:W-:Y:S05]  /*1afb0*/  WARPSYNC.COLLECTIVE R15, `(.L_x_2633) ;  /* 0x000000000f087348 */ /* 0x000fea0003c00000 */
[----:B------:R0:W1:Y:S02]  /*1afc0*/  SHFL.IDX P6, R14, R13, R12, R11 ;  /* 0x0000000c0d0e7389 */ /* 0x00006400000c000b */
[----:B01----:R-:W-:Y:S01]  /*1afd0*/  ENDCOLLECTIVE ;  /* 0x000000000000791b */ /* 0x003fe20003800000 */
.L_x_2633:
        /* <DEDUP_REMOVED lines=12> */
.L_x_2634:
[----:B------:R-:W-:Y:S02]  /*1b0a0*/  IMAD.MOV.U32 R13, RZ, RZ, R22 ;  /* 0x000000ffff0d7224 */ /* 0x000fe400078e0016 */
[----:B------:R-:W-:Y:S02]  /*1b0b0*/  IMAD.MOV.U32 R12, RZ, RZ, 0x3 ;  /* 0x00000003ff0c7424 */ /* 0x000fe400078e00ff */
[----:B------:R-:W-:-:S07]  /*1b0c0*/  IMAD.MOV.U32 R2, RZ, RZ, R14 ;  /* 0x000000ffff027224 */ /* 0x000fce00078e000e */
[----:B------:R-:W-:Y:S05]  /*1b0d0*/  WARPSYNC.COLLECTIVE R15, `(.L_x_2635) ;  /* 0x000000000f087348 */ /* 0x000fea0003c00000 */
[----:B------:R0:W1:Y:S02]  /*1b0e0*/  SHFL.IDX P6, R14, R13, R12, R11 ;  /* 0x0000000c0d0e7389 */ /* 0x00006400000c000b */
[----:B01----:R-:W-:Y:S01]  /*1b0f0*/  ENDCOLLECTIVE ;  /* 0x000000000000791b */ /* 0x003fe20003800000 */
.L_x_2635:
        /* <DEDUP_REMOVED lines=12> */
.L_x_2636:
[----:B------:R-:W-:Y:S02]  /*1b1c0*/  IMAD.MOV.U32 R13, RZ, RZ, R23 ;  /* 0x000000ffff0d7224 */ /* 0x000fe400078e0017 */
[----:B------:R-:W-:Y:S02]  /*1b1d0*/  IMAD.MOV.U32 R12, RZ, RZ, RZ ;  /* 0x000000ffff0c7224 */ /* 0x000fe400078e00ff */
[----:B------:R-:W-:-:S07]  /*1b1e0*/  IMAD.MOV.U32 R2, RZ, RZ, R14 ;  /* 0x000000ffff027224 */ /* 0x000fce00078e000e */
[----:B------:R-:W-:Y:S05]  /*1b1f0*/  WARPSYNC.COLLECTIVE R15, `(.L_x_2637) ;  /* 0x000000000f087348 */ /* 0x000fea0003c00000 */
[----:B------:R0:W1:Y:S02]  /*1b200*/  SHFL.IDX P6, R14, R13, R12, R11 ;  /* 0x0000000c0d0e7389 */ /* 0x00006400000c000b */
[----:B01----:R-:W-:Y:S01]  /*1b210*/  ENDCOLLECTIVE ;  /* 0x000000000000791b */ /* 0x003fe20003800000 */
.L_x_2637:
        /* <DEDUP_REMOVED lines=12> */
.L_x_2638:
[----:B------:R-:W-:Y:S01]  /*1b2e0*/  IMAD.MOV.U32 R2, RZ, RZ, R14 ;  /* 0x000000ffff027224 */ /* 0x000fe200078e000e */
[----:B------:R-:W-:Y:S06]  /*1b2f0*/  BRA `(.L_x_2639) ;  /* 0xffffffb400d47947 */ /* 0x000fec000383ffff */
.L_x_2540:
[----:B----4-:R4:W0:Y:S02]  /*1b300*/  SYNCS.PHASECHK.TRANS64.TRYWAIT P0, [R0+URZ+0x29840], R29 ;  /* 0x0298401d000075a7 */ /* 0x010824000800017f */
[----:B0-----:R-:W-:Y:S05]  /*1b310*/  @!P0 NANOSLEEP.SYNCS 0x989680 ;  /* 0x009896800000895d */ /* 0x001fea0003900000 */
[----:B------:R-:W0:Y:S02]  /*1b320*/  @!P0 SYNCS.PHASECHK.TRANS64 P0, [R0+URZ+0x29840], R29 ;  /* 0x0298401d000085a7 */ /* 0x000e24000800007f */
[----:B0-----:R-:W-:Y:S05]  /*1b330*/  @!P0 BRA `(.L_x_2540) ;  /* 0xfffffffc00f08947 */ /* 0x001fea000383ffff */
[----:B------:R-:W-:Y:S05]  /*1b340*/  BRA `(.L_x_2640) ;  /* 0xffffffb800247947 */ /* 0x000fea000383ffff */
.L_x_2541:
        /* <DEDUP_REMOVED lines=8> */
.L_x_2642:
[----:B------:R-:W-:Y:S05]  /*1b3d0*/  BSYNC B0 ;  /* 0x0000000000007941 */ /* 0x000fea0003800000 */
.L_x_2641:
        /* <DEDUP_REMOVED lines=9> */
.L_x_2643:
[----:B------:R-:W-:Y:S02]  /*1b470*/  IMAD.MOV.U32 R13, RZ, RZ, R5 ;  /* 0x000000ffff0d7224 */ /* 0x000fe400078e0005 */
[----:B------:R-:W-:Y:S02]  /*1b480*/  IMAD.MOV.U32 R12, RZ, RZ, 0x1 ;  /* 0x00000001ff0c7424 */ /* 0x000fe400078e00ff */
[----:B------:R-:W-:-:S07]  /*1b490*/  IMAD.MOV.U32 R2, RZ, RZ, R14 ;  /* 0x000000ffff027224 */ /* 0x000fce00078e000e */
[----:B------:R-:W-:Y:S05]  /*1b4a0*/  WARPSYNC.COLLECTIVE R15, `(.L_x_2644) ;  /* 0x000000000f087348 */ /* 0x000fea0003c00000 */
[----:B------:R0:W1:Y:S02]  /*1b4b0*/  SHFL.IDX P6, R14, R13, R12, R11 ;  /* 0x0000000c0d0e7389 */ /* 0x00006400000c000b */
[----:B01----:R-:W-:Y:S01]  /*1b4c0*/  ENDCOLLECTIVE ;  /* 0x000000000000791b */ /* 0x003fe20003800000 */
.L_x_2644:
        /* <DEDUP_REMOVED lines=13> */
.L_x_2645:
[----:B------:R-:W-:Y:S02]  /*1b5a0*/  IMAD.MOV.U32 R13, RZ, RZ, R5 ;  /* 0x000000ffff0d7224 */ /* 0x000fe400078e0005 */
[----:B------:R-:W-:Y:S02]  /*1b5b0*/  IMAD.MOV.U32 R12, RZ, RZ, 0x2 ;  /* 0x00000002ff0c7424 */ /* 0x000fe400078e00ff */
[----:B------:R-:W-:-:S07]  /*1b5c0*/  IMAD.MOV.U32 R2, RZ, RZ, R14 ;  /* 0x000000ffff027224 */ /* 0x000fce00078e000e */
[----:B------:R-:W-:Y:S05]  /*1b5d0*/  WARPSYNC.COLLECTIVE R15, `(.L_x_2646) ;  /* 0x000000000f087348 */ /* 0x000fea0003c00000 */
[----:B------:R0:W1:Y:S02]  /*1b5e0*/  SHFL.IDX P6, R14, R13, R12, R11 ;  /* 0x0000000c0d0e7389 */ /* 0x00006400000c000b */
[----:B01----:R-:W-:Y:S01]  /*1b5f0*/  ENDCOLLECTIVE ;  /* 0x000000000000791b */ /* 0x003fe20003800000 */
.L_x_2646:
        /* <DEDUP_REMOVED lines=13> */
.L_x_2647:
[----:B------:R-:W-:Y:S02]  /*1b6d0*/  IMAD.MOV.U32 R13, RZ, RZ, R5 ;  /* 0x000000ffff0d7224 */ /* 0x000fe400078e0005 */
[----:B------:R-:W-:Y:S02]  /*1b6e0*/  IMAD.MOV.U32 R12, RZ, RZ, 0x3 ;  /* 0x00000003ff0c7424 */ /* 0x000fe400078e00ff */
[----:B------:R-:W-:-:S07]  /*1b6f0*/  IMAD.MOV.U32 R2, RZ, RZ, R14 ;  /* 0x000000ffff027224 */ /* 0x000fce00078e000e */
[----:B------:R-:W-:Y:S05]  /*1b700*/  WARPSYNC.COLLECTIVE R15, `(.L_x_2648) ;  /* 0x000000000f087348 */ /* 0x000fea0003c00000 */
[----:B------:R0:W1:Y:S02]  /*1b710*/  SHFL.IDX P6, R14, R13, R12, R11 ;  /* 0x0000000c0d0e7389 */ /* 0x00006400000c000b */
[----:B01----:R-:W-:Y:S01]  /*1b720*/  ENDCOLLECTIVE ;  /* 0x000000000000791b */ /* 0x003fe20003800000 */
.L_x_2648:
        /* <DEDUP_REMOVED lines=13> */
.L_x_2649:
[----:B------:R-:W-:Y:S02]  /*1b800*/  IMAD.MOV.U32 R13, RZ, RZ, R8 ;  /* 0x000000ffff0d7224 */ /* 0x000fe400078e0008 */
[----:B------:R-:W-:Y:S02]  /*1b810*/  IMAD.MOV.U32 R12, RZ, RZ, RZ ;  /* 0x000000ffff0c7224 */ /* 0x000fe400078e00ff */
[----:B------:R-:W-:-:S07]  /*1b820*/  IMAD.MOV.U32 R2, RZ, RZ, R14 ;  /* 0x000000ffff027224 */ /* 0x000fce00078e000e */
[----:B------:R-:W-:Y:S05]  /*1b830*/  WARPSYNC.COLLECTIVE R15, `(.L_x_2650) ;  /* 0x000000000f087348 */ /* 0x000fea0003c00000 */
[----:B------:R0:W1:Y:S02]  /*1b840*/  SHFL.IDX P6, R14, R13, R12, R11 ;  /* 0x0000000c0d0e7389 */ /* 0x00006400000c000b */
[----:B01----:R-:W-:Y:S01]  /*1b850*/  ENDCOLLECTIVE ;  /* 0x000000000000791b */ /* 0x003fe20003800000 */
.L_x_2650:
        /* <DEDUP_REMOVED lines=13> */
.L_x_2651:
[----:B------:R-:W-:Y:S01]  /*1b930*/  IMAD.MOV.U32 R2, RZ, RZ, R14 ;  /* 0x000000ffff027224 */ /* 0x000fe200078e000e */
[----:B------:R-:W-:Y:S06]  /*1b940*/  BRA `(.L_x_2652) ;  /* 0xffffffb400b47947 */ /* 0x000fec000383ffff */
.L_x_2546:
[----:B0-----:R0:W3:Y:S02]  /*1b950*/  SYNCS.PHASECHK.TRANS64.TRYWAIT P1, [R0+URZ+0x29870], R3 ;  /* 0x02987003000075a7 */ /* 0x0010e4000802017f */
[----:B---3--:R-:W-:Y:S05]  /*1b960*/  @!P1 NANOSLEEP.SYNCS 0x989680 ;  /* 0x009896800000995d */ /* 0x008fea0003900000 */
[----:B------:R-:W3:Y:S02]  /*1b970*/  @!P1 SYNCS.PHASECHK.TRANS64 P1, [R0+URZ+0x29870], R3 ;  /* 0x02987003000095a7 */ /* 0x000ee4000802007f */
[----:B---3--:R-:W-:Y:S05]  /*1b980*/  @!P1 BRA `(.L_x_2546) ;  /* 0xfffffffc00f09947 */ /* 0x008fea000383ffff */
[----:B------:R-:W-:Y:S05]  /*1b990*/  BRA `(.L_x_2653) ;  /* 0xffffffb8001c7947 */ /* 0x000fea000383ffff */
.L_x_2548:
[----:B0-----:R0:W3:Y:S02]  /*1b9a0*/  SYNCS.PHASECHK.TRANS64.TRYWAIT P1, [R0+URZ+0x29860], R3 ;  /* 0x02986003000075a7 */ /* 0x0010e4000802017f */
[----:B---3--:R-:W-:Y:S05]  /*1b9b0*/  @!P1 NANOSLEEP.SYNCS 0x989680 ;  /* 0x009896800000995d */ /* 0x008fea0003900000 */
[----:B------:R-:W3:Y:S02]  /*1b9c0*/  @!P1 SYNCS.PHASECHK.TRANS64 P1, [R0+URZ+0x29860], R3 ;  /* 0x02986003000095a7 */ /* 0x000ee4000802007f */
[----:B---3--:R-:W-:Y:S05]  /*1b9d0*/  @!P1 BRA `(.L_x_2548) ;  /* 0xfffffffc00f09947 */ /* 0x008fea000383ffff */
[----:B------:R-:W-:Y:S05]  /*1b9e0*/  BRA `(.L_x_2654) ;  /* 0xffffffb800287947 */ /* 0x000fea000383ffff */
.L_x_2556:
[----:B0-----:R0:W3:Y:S02]  /*1b9f0*/  SYNCS.PHASECHK.TRANS64.TRYWAIT P1, [R18+URZ+0x29870], R3 ;  /* 0x02987003120075a7 */ /* 0x0010e4000802017f */
[----:B---3--:R-:W-:Y:S05]  /*1ba00*/  @!P1 NANOSLEEP.SYNCS 0x989680 ;  /* 0x009896800000995d */ /* 0x008fea0003900000 */
[----:B------:R-:W3:Y:S02]  /*1ba10*/  @!P1 SYNCS.PHASECHK.TRANS64 P1, [R18+URZ+0x29870], R3 ;  /* 0x02987003120095a7 */ /* 0x000ee4000802007f */
[----:B---3--:R-:W-:Y:S05]  /*1ba20*/  @!P1 BRA `(.L_x_2556) ;  /* 0xfffffffc00f09947 */ /* 0x008fea000383ffff */
[----:B------:R-:W-:Y:S05]  /*1ba30*/  BRA `(.L_x_2655) ;  /* 0xffffffbc00ec7947 */ /* 0x000fea000383ffff */
.L_x_2558:
[----:B0-----:R0:W3:Y:S02]  /*1ba40*/  SYNCS.PHASECHK.TRANS64.TRYWAIT P1, [R18+URZ+0x29860], R3 ;  /* 0x02986003120075a7 */ /* 0x0010e4000802017f */
[----:B---3--:R-:W-:Y:S05]  /*1ba50*/  @!P1 NANOSLEEP.SYNCS 0x989680 ;  /* 0x009896800000995d */ /* 0x008fea0003900000 */
[----:B------:R-:W3:Y:S02]  /*1ba60*/  @!P1 SYNCS.PHASECHK.TRANS64 P1, [R18+URZ+0x29860], R3 ;  /* 0x02986003120095a7 */ /* 0x000ee4000802007f */
[----:B---3--:R-:W-:Y:S05]  /*1ba70*/  @!P1 BRA `(.L_x_2558) ;  /* 0xfffffffc00f09947 */ /* 0x008fea000383ffff */
[----:B------:R-:W-:Y:S05]  /*1ba80*/  BRA `(.L_x_2656) ;  /* 0xffffffbc00f47947 */ /* 0x000fea000383ffff */
.L_x_2572:
[----:B0-----:R0:W1:Y:S02]  /*1ba90*/  SYNCS.PHASECHK.TRANS64.TRYWAIT P0, [R4+URZ+0x29820], R0 ;  /* 0x02982000040075a7 */ /* 0x001064000800017f */
[----:B-1----:R-:W-:Y:S05]  /*1baa0*/  @!P0 NANOSLEEP.SYNCS 0x989680 ;  /* 0x009896800000895d */ /* 0x002fea0003900000 */
[----:B------:R-:W1:Y:S02]  /*1bab0*/  @!P0 SYNCS.PHASECHK.TRANS64 P0, [R4+URZ+0x29820], R0 ;  /* 0x02982000040085a7 */ /* 0x000e64000800007f */
[----:B-1----:R-:W-:Y:S05]  /*1bac0*/  @!P0 BRA `(.L_x_2572) ;  /* 0xfffffffc00f08947 */ /* 0x002fea000383ffff */
[----:B------:R-:W-:Y:S05]  /*1bad0*/  BRA `(.L_x_2657) ;  /* 0xffffffd400c47947 */ /* 0x000fea000383ffff */
.L_x_2573:
        /* <DEDUP_REMOVED lines=11> */
.L_x_2659:
[----:B------:R-:W-:Y:S05]  /*1bb90*/  BSYNC B0 ;  /* 0x0000000000007941 */ /* 0x000fea0003800000 */
.L_x_2658:
[----:B------:R-:W-:Y:S05]  /*1bba0*/  BRA `(.L_x_2660) ;  /* 0xffffffd400ac7947 */ /* 0x000fea000383ffff */
.L_x_2576:
[----:B------:R-:W-:Y:S01]  /*1bbb0*/  BSSY B1, `(.L_x_2661) ;  /* 0x0000006000017945 */ /* 0x000fe20003800000 */
[----:B------:R-:W-:-:S07]  /*1bbc0*/  IMAD.MOV.U32 R15, RZ, RZ, -0x1 ;  /* 0xffffffffff0f7424 */ /* 0x000fce00078e00ff */
[----:B0-----:R-:W-:Y:S05]  /*1bbd0*/  WARPSYNC.COLLECTIVE R15, `(.L_x_2662) ;  /* 0x000000000f0c7348 */ /* 0x001fea0003c00000 */
[----:B------:R-:W-:Y:S02]  /*1bbe0*/  ELECT P6, UR62, PT ;  /* 0x00000000003e782f */ /* 0x000fe400038c0000 */
[----:B------:R-:W-:Y:S01]  /*1bbf0*/  MOV R14, UR62 ;  /* 0x0000003e000e7c02 */ /* 0x000fe20008000f00 */
[----:B0-----:R-:W-:Y:S10]  /*1bc00*/  ENDCOLLECTIVE ;  /* 0x000000000000791b */ /* 0x001ff40003800000 */
.L_x_2662:
[----:B------:R-:W-:Y:S05]  /*1bc10*/  BSYNC B1 ;  /* 0x0000000000017941 */ /* 0x000fea0003800000 */
.L_x_2661:
[----:B------:R-:W-:Y:S05]  /*1bc20*/  BRA `(.L_x_2663) ;  /* 0xffffffd400a47947 */ /* 0x000fea000383ffff */
.L_x_2578:
[----:B0-----:R0:W1:Y:S02]  /*1bc30*/  SYNCS.PHASECHK.TRANS64.TRYWAIT P1, [R5+URZ+0x29840], R0 ;  /* 0x02984000050075a7 */ /* 0x001064000802017f */
[----:B-1----:R-:W-:Y:S05]  /*1bc40*/  @!P1 NANOSLEEP.SYNCS 0x989680 ;  /* 0x009896800000995d */ /* 0x002fea0003900000 */
[----:B------:R-:W1:Y:S02]  /*1bc50*/  @!P1 SYNCS.PHASECHK.TRANS64 P1, [R5+URZ+0x29840], R0 ;  /* 0x02984000050095a7 */ /* 0x000e64000802007f */
[----:B-1----:R-:W-:Y:S05]  /*1bc60*/  @!P1 BRA `(.L_x_2578) ;  /* 0xfffffffc00f09947 */ /* 0x002fea000383ffff */
[----:B------:R-:W-:Y:S05]  /*1bc70*/  BRA `(.L_x_2664) ;  /* 0xffffffd400cc7947 */ /* 0x000fea000383ffff */
.L_x_2580:
[----:B-1----:R1:W2:Y:S02]  /*1bc80*/  SYNCS.PHASECHK.TRANS64.TRYWAIT P1, [R19+URZ+0x29840], R2 ;  /* 0x02984002130075a7 */ /* 0x0022a4000802017f */
[----:B--2---:R-:W-:Y:S05]  /*1bc90*/  @!P1 NANOSLEEP.SYNCS 0x989680 ;  /* 0x009896800000995d */ /* 0x004fea0003900000 */
[----:B------:R-:W2:Y:S02]  /*1bca0*/  @!P1 SYNCS.PHASECHK.TRANS64 P1, [R19+URZ+0x29840], R2 ;  /* 0x02984002130095a7 */ /* 0x000ea4000802007f */
[----:B--2---:R-:W-:Y:S05]  /*1bcb0*/  @!P1 BRA `(.L_x_2580) ;  /* 0xfffffffc00f09947 */ /* 0x004fea000383ffff */
[----:B------:R-:W-:Y:S05]  /*1bcc0*/  BRA `(.L_x_2665) ;  /* 0xffffffd400d87947 */ /* 0x000fea000383ffff */
.L_x_2582:
[----:B--2---:R2:W3:Y:S02]  /*1bcd0*/  SYNCS.PHASECHK.TRANS64.TRYWAIT P1, [R5+URZ+0x29860], R0 ;  /* 0x02986000050075a7 */ /* 0x0044e4000802017f */
[----:B---3--:R-:W-:Y:S05]  /*1bce0*/  @!P1 NANOSLEEP.SYNCS 0x989680 ;  /* 0x009896800000995d */ /* 0x008fea0003900000 */
[----:B------:R-:W3:Y:S02]  /*1bcf0*/  @!P1 SYNCS.PHASECHK.TRANS64 P1, [R5+URZ+0x29860], R0 ;  /* 0x02986000050095a7 */ /* 0x000ee4000802007f */
[----:B---3--:R-:W-:Y:S05]  /*1bd00*/  @!P1 BRA `(.L_x_2582) ;  /* 0xfffffffc00f09947 */ /* 0x008fea000383ffff */
[----:B------:R-:W-:Y:S05]  /*1bd10*/  BRA `(.L_x_2666) ;  /* 0xffffffd400d47947 */ /* 0x000fea000383ffff */
.L_x_2584:
[----:B---3--:R3:W4:Y:S02]  /*1bd20*/  SYNCS.PHASECHK.TRANS64.TRYWAIT P1, [R19+URZ+0x29860], R2 ;  /* 0x02986002130075a7 */ /* 0x008724000802017f */
[----:B----4-:R-:W-:Y:S05]  /*1bd30*/  @!P1 NANOSLEEP.SYNCS 0x989680 ;  /* 0x009896800000995d */ /* 0x010fea0003900000 */
[----:B------:R-:W4:Y:S02]  /*1bd40*/  @!P1 SYNCS.PHASECHK.TRANS64 P1, [R19+URZ+0x29860], R2 ;  /* 0x02986002130095a7 */ /* 0x000f24000802007f */
[----:B----4-:R-:W-:Y:S05]  /*1bd50*/  @!P1 BRA `(.L_x_2584) ;  /* 0xfffffffc00f09947 */ /* 0x010fea000383ffff */
[----:B------:R-:W-:Y:S05]  /*1bd60*/  BRA `(.L_x_2667) ;  /* 0xffffffd400d07947 */ /* 0x000fea000383ffff */
.L_x_2586:
[----:B----4-:R4:W0:Y:S02]  /*1bd70*/  SYNCS.PHASECHK.TRANS64.TRYWAIT P1, [R5+URZ+0x29880], R0 ;  /* 0x02988000050075a7 */ /* 0x010824000802017f */
[----:B0-----:R-:W-:Y:S05]  /*1bd80*/  @!P1 NANOSLEEP.SYNCS 0x989680 ;  /* 0x009896800000995d */ /* 0x001fea0003900000 */
[----:B------:R-:W0:Y:S02]  /*1bd90*/  @!P1 SYNCS.PHASECHK.TRANS64 P1, [R5+URZ+0x29880], R0 ;  /* 0x02988000050095a7 */ /* 0x000e24000802007f */
[----:B0-----:R-:W-:Y:S05]  /*1bda0*/  @!P1 BRA `(.L_x_2586) ;  /* 0xfffffffc00f09947 */ /* 0x001fea000383ffff */
[----:B------:R-:W-:Y:S05]  /*1bdb0*/  BRA `(.L_x_2668) ;  /* 0xffffffd400cc7947 */ /* 0x000fea000383ffff */
.L_x_2669:
        /* <DEDUP_REMOVED lines=12> */
.L_x_3321:


//--------------------- .text._ZN7cutlass13device_kernelIN5flash11enable_sm90INS1_16FlashAttnFwdSm90INS1_25CollectiveMainloopFwdSm90ILi2EN4cute5tupleIJNS5_1CILi1EEES8_S8_EEENS6_IJNS7_ILi128EEENS7_ILi160EEENS7_ILi192EEEEEELi128ENS_12float_e4m3_tEfNS_4arch4Sm90ELb1ELb0ELb1ELb1ELb1ELb1ELb0ELb1ELb1ELb1ELb1ELb0EEENS1_21CollectiveEpilogueFwdINS6_IJSA_SA_SB_EEES9_NS_10bfloat16_tESG_Li256ELb1ELb1ELb1ELb1EEENS1_36VarlenDynamicPersistentTileSchedulerILi128ELi160ELi256ELi128ELb1ELb1ELb1ELb1ELb1ELb1EEEEEEEEEvNT_6ParamsE --------------------------
	.section	.text._ZN7cutlass13device_kernelIN5flash11enable_sm90INS1_16FlashAttnFwdSm90INS1_25CollectiveMainloopFwdSm90ILi2EN4cute5tupleIJNS5_1CILi1EEES8_S8_EEENS6_IJNS7_ILi128EEENS7_ILi160EEENS7_ILi192EEEEEELi128ENS_12float_e4m3_tEfNS_4arch4Sm90ELb1ELb0ELb1ELb1ELb1ELb1ELb0ELb1ELb1ELb1ELb1ELb0EEENS1_21CollectiveEpilogueFwdINS6_IJSA_SA_SB_EEES9_NS_10bfloat16_tESG_Li256ELb1ELb1ELb1ELb1EEENS1_36VarlenDynamicPersistentTileSchedulerILi128ELi160ELi256ELi128ELb1ELb1ELb1ELb1ELb1ELb1EEEEEEEEEvNT_6ParamsE,"ax",@progbits
	.align	128
.text._ZN7cutlass13device_kernelIN5flash11enable_sm90INS1_16FlashAttnFwdSm90INS1_25CollectiveMainloopFwdSm90ILi2EN4cute5tupleIJNS5_1CILi1EEES8_S8_EEENS6_IJNS7_ILi128EEENS7_ILi160EEENS7_ILi192EEEEEELi128ENS_12float_e4m3_tEfNS_4arch4Sm90ELb1ELb0ELb1ELb1ELb1ELb1ELb0ELb1ELb1ELb1ELb1ELb0EEENS1_21CollectiveEpilogueFwdINS6_IJSA_SA_SB_EEES9_NS_10bfloat16_tESG_Li256ELb1ELb1ELb1ELb1EEENS1_36VarlenDynamicPersistentTileSchedulerILi128ELi160ELi256ELi128ELb1ELb1ELb1ELb1ELb1ELb1EEEEEEEEEvNT_6ParamsE:
        .type           _ZN7cutlass13device_kernelIN5flash11enable_sm90INS1_16FlashAttnFwdSm90INS1_25CollectiveMainloopFwdSm90ILi2EN4cute5tupleIJNS5_1CILi1EEES8_S8_EEENS6_IJNS7_ILi128EEENS7_ILi160EEENS7_ILi192EEEEEELi128ENS_12float_e4m3_tEfNS_4arch4Sm90ELb1ELb0ELb1ELb1ELb1ELb1ELb0ELb1ELb1ELb1ELb1ELb0EEENS1_21CollectiveEpilogueFwdINS6_IJSA_SA_SB_EEES9_NS_10bfloat16_tESG_Li256ELb1ELb1ELb1ELb1EEENS1_36VarlenDynamicPersistentTileSchedulerILi128ELi160ELi256ELi128ELb1ELb1ELb1ELb1ELb1ELb1EEEEEEEEEvNT_6ParamsE,@function
        .size           _ZN7cutlass13device_kernelIN5flash11enable_sm90INS1_16FlashAttnFwdSm90INS1_25CollectiveMainloopFwdSm90ILi2EN4cute5tupleIJNS5_1CILi1EEES8_S8_EEENS6_IJNS7_ILi128EEENS7_ILi160EEENS7_ILi192EEEEEELi128ENS_12float_e4m3_tEfNS_4arch4Sm90ELb1ELb0ELb1ELb1ELb1ELb1ELb0ELb1ELb1ELb1ELb1ELb0EEENS1_21CollectiveEpilogueFwdINS6_IJSA_SA_SB_EEES9_NS_10bfloat16_tESG_Li256ELb1ELb1ELb1ELb1EEENS1_36VarlenDynamicPersistentTileSchedulerILi128ELi160ELi256ELi128ELb1ELb1ELb1ELb1ELb1ELb1EEEEEEEEEvNT_6ParamsE,(.L_x_3322 - _ZN7cutlass13device_kernelIN5flash11enable_sm90INS1_16FlashAttnFwdSm90INS1_25CollectiveMainloopFwdSm90ILi2EN4cute5tupleIJNS5_1CILi1EEES8_S8_EEENS6_IJNS7_ILi128EEENS7_ILi160EEENS7_ILi192EEEEEELi128ENS_12float_e4m3_tEfNS_4arch4Sm90ELb1ELb0ELb1ELb1ELb1ELb1ELb0ELb1ELb1ELb1ELb1ELb0EEENS1_21CollectiveEpilogueFwdINS6_IJSA_SA_SB_EEES9_NS_10bfloat16_tESG_Li256ELb1ELb1ELb1ELb1EEENS1_36VarlenDynamicPersistentTileSchedulerILi128ELi160ELi256ELi128ELb1ELb1ELb1ELb1ELb1ELb1EEEEEEEEEvNT_6ParamsE)
        .other          _ZN7cutlass13device_kernelIN5flash11enable_sm90INS1_16FlashAttnFwdSm90INS1_25CollectiveMainloopFwdSm90ILi2EN4cute5tupleIJNS5_1CILi1EEES8_S8_EEENS6_IJNS7_ILi128EEENS7_ILi160EEENS7_ILi192EEEEEELi128ENS_12float_e4m3_tEfNS_4arch4Sm90ELb1ELb0ELb1ELb1ELb1ELb1ELb0ELb1ELb1ELb1ELb1ELb0EEENS1_21CollectiveEpilogueFwdINS6_IJSA_SA_SB_EEES9_NS_10bfloat16_tESG_Li256ELb1ELb1ELb1ELb1EEENS1_36VarlenDynamicPersistentTileSchedulerILi128ELi160ELi256ELi128ELb1ELb1ELb1ELb1ELb1ELb1EEEEEEEEEvNT_6ParamsE,@"STO_CUDA_ENTRY STV_DEFAULT"
_ZN7cutlass13device_kernelIN5flash11enable_sm90INS1_16FlashAttnFwdSm90INS1_25CollectiveMainloopFwdSm90ILi2EN4cute5tupleIJNS5_1CILi1EEES8_S8_EEENS6_IJNS7_ILi128EEENS7_ILi160EEENS7_ILi192EEEEEELi128ENS_12float_e4m3_tEfNS_4arch4Sm90ELb1ELb0ELb1ELb1ELb1ELb1ELb0ELb1ELb1ELb1ELb1ELb0EEENS1_21CollectiveEpilogueFwdINS6_IJSA_SA_SB_EEES9_NS_10bfloat16_tESG_Li256ELb1ELb1ELb1ELb1EEENS1_36VarlenDynamicPersistentTileSchedulerILi128ELi160ELi256ELi128ELb1ELb1ELb1ELb1ELb1ELb1EEEEEEEEEvNT_6ParamsE:
        /* <DEDUP_REMOVED lines=18> */
.L_x_2671:
[----:B------:R-:W-:Y:S05]  /*0120*/  BSYNC B0 ;  /* 0x0000000000007941 */ /* 0x000fea0003800000 */
.L_x_2670:
        /* <DEDUP_REMOVED lines=41> */
.L_x_2672:
        /* <DEDUP_REMOVED lines=22> */
.L_x_2673:
        /* <DEDUP_REMOVED lines=18> */
.L_x_2674:
        /* <DEDUP_REMOVED lines=22> */
.L_x_2675:
        /* <DEDUP_REMOVED lines=23> */
.L_x_2676:
        /* <DEDUP_REMOVED lines=8> */
.L_x_2679:
[----:B------:R-:W-:-:S08]  /*0990*/  NOP ;  /* 0x0000000000007918 */ /* 0x000fd00000000000 */
[----:B------:R-:W0:Y:S02]  /*09a0*/  USETMAXREG.TRY_ALLOC.CTAPOOL UP0, 0xe8 ;  /* 0x000000e8000079c8 */ /* 0x000e240008000600 */
[----:B0-----:R-:W-:-:S13]  /*09b0*/  PLOP3.LUT P0, PT, PT, PT, UP0, 0x80, 0x0 ;  /* 0x000000000000781c */ /* 0x001fda0003f0f008 */
[----:B------:R-:W-:Y:S05]  /*09c0*/  @!P0 BRA `(.L_x_2679) ;  /* 0xfffffffc00f08947 */ /* 0x000fea000383ffff */
[----:B------:R-:W0:Y:S01]  /*09d0*/  S2R R0, SR_TID.X ;  /* 0x0000000000007919 */ /* 0x000e220000002100 */
[----:B------:R-:W1:Y:S01]  /*09e0*/  S2UR UR38, SR_CgaCtaId ;  /* 0x00000000002679c3 */ /* 0x000e620000008800 */
[----:B------:R-:W-:Y:S01]  /*09f0*/  UMOV UR4, 0x400 ;  /* 0x0000040000047882 */ /* 0x000fe20000000000 */
[----:B------:R-:W-:-:S06]  /*0a00*/  LOP3.LUT R22, R22, 0xfffffffb, RZ, 0xc0, !PT ;  /* 0xfffffffb16167812 */ /* 0x000fcc00078ec0ff */
[----:B------:R-:W-:Y:S06]  /*0a10*/  BAR.ARV 0x8, 0x180 ;  /* 0x0206000000007b1d */ /* 0x000fec0000002000 */
[----:B-1----:R-:W-:-:S06]  /*0a20*/  ULEA UR4, UR38, UR4, 0x18 ;  /* 0x0000000426047291 */ /* 0x002fcc000f8ec03f */
[----:B------:R-:W-:Y:S01]  /*0a30*/  IMAD.U32 R18, RZ, RZ, UR4 ;  /* 0x00000004ff127e24 */ /* 0x000fe2000f8e00ff */
[----:B0-----:R-:W-:Y:S01]  /*0a40*/  SHF.R.U32.HI R0, RZ, 0x7, R0 ;  /* 0x00000007ff007819 */ /* 0x001fe20000011600 */
[----:B------:R-:W-:-:S03]  /*0a50*/  ULDC UR4, c[0x0][0xc3c] ;  /* 0x00030f0000047ab9 */ /* 0x000fc60000000800 */
[----:B------:R-:W-:-:S13]  /*0a60*/  ISETP.NE.AND P0, PT, R0, 0x1, PT ;  /* 0x000000010000780c */ /* 0x000fda0003f05270 */
[----:B------:R-:W-:Y:S01]  /*0a70*/  @P0 LOP3.LUT R22, R22, 0x4, RZ, 0xfc, !PT ;  /* 0x0000000416160812 */ /* 0x000fe200078efcff */
        /* <DEDUP_REMOVED lines=8> */
[----:B------:R-:W-:Y:S01]  /*0b00*/  IMAD.MOV.U32 R199, RZ, RZ, RZ ;  /* 0x000000ffffc77224 */ /* 0x000fe200078e00ff */
[----:B------:R-:W-:Y:S01]  /*0b10*/  ULOP3.LUT UR48, UR36, 0x1, URZ, 0xfc, !UPT ;  /* 0x0000000124307892 */ /* 0x000fe2000f8efc3f */
[----:B------:R-:W-:Y:S01]  /*0b20*/  IMAD.MOV.U32 R194, RZ, RZ, RZ ;  /* 0x000000ffffc27224 */ /* 0x000fe200078e00ff */
[----:B------:R-:W-:-:S09]  /*0b30*/  UMOV UR37, URZ ;  /* 0x0000003f00257c82 */ /* 0x000fd20008000000 */
[----:B------:R-:W-:Y:S01]  /*0b40*/  UIADD3 UR39, UR39, 0x14400, URZ ;  /* 0x0001440027277890 */ /* 0x000fe2000fffe03f */
[----:B0-----:R-:W-:-:S05]  /*0b50*/  VIADD R26, R0, 0xffffff80 ;  /* 0xffffff80001a7836 */ /* 0x001fca0000000000 */
[----:B------:R-:W-:Y:S02]  /*0b60*/  SHF.R.S32.HI R0, RZ, 0x1f, R26 ;  /* 0x0000001fff007819 */ /* 0x000fe4000001141a */
[-C--:B------:R-:W-:Y:S02]  /*0b70*/  LEA.HI R7, R26, R26.reuse, RZ, 0x1 ;  /* 0x0000001a1a077211 */ /* 0x080fe400078f08ff */
[CC--:B------:R-:W-:Y:S02]  /*0b80*/  LEA.HI R3, R0.reuse, R26.reuse, RZ, 0x5 ;  /* 0x0000001a00037211 */ /* 0x0c0fe400078f28ff */
[CC--:B------:R-:W-:Y:S02]  /*0b90*/  LEA.HI R2, R0.reuse, R26.reuse, RZ, 0x4 ;  /* 0x0000001a00027211 */ /* 0x0c0fe400078f20ff */
[----:B------:R-:W-:Y:S01]  /*0ba0*/  LEA.HI R8, R0, R26, RZ, 0x2 ;  /* 0x0000001a00087211 */ /* 0x000fe200078f10ff */
[----:B------:R-:W-:Y:S01]  /*0bb0*/  IMAD.SHL.U32 R4, R3, 0x20, RZ ;  /* 0x0000002003047824 */ /* 0x000fe200078e00ff */
[----:B------:R-:W-:-:S02]  /*0bc0*/  LOP3.LUT R3, R2, 0x3fffff0, RZ, 0xc0, !PT ;  /* 0x03fffff002037812 */ /* 0x000fc400078ec0ff */
[----:B------:R-:W-:Y:S02]  /*0bd0*/  LOP3.LUT R6, R7, 0xfffffffe, RZ, 0xc0, !PT ;  /* 0xfffffffe07067812 */ /* 0x000fe400078ec0ff */
[----:B------:R-:W-:Y:S02]  /*0be0*/  LOP3.LUT R4, R4, 0xfffffc00, RZ, 0xc0, !PT ;  /* 0xfffffc0004047812 */ /* 0x000fe400078ec0ff */
[C---:B------:R-:W-:Y:S01]  /*0bf0*/  IADD3 R3, R26.reuse, -R3, RZ ;  /* 0x800000031a037210 */ /* 0x040fe20007ffe0ff */
[----:B------:R-:W-:Y:S01]  /*0c00*/  IMAD.IADD R16, R26, 0x1, -R6 ;  /* 0x000000011a107824 */ /* 0x000fe200078e0a06 */
[--C-:B------:R-:W-:Y:S02]  /*0c10*/  SHF.R.S32.HI R9, RZ, 0x2, R8.reuse ;  /* 0x00000002ff097819 */ /* 0x100fe40000011408 */
[----:B------:R-:W-:Y:S01]  /*0c20*/  SHF.R.S32.HI R10, RZ, 0x1f, R8 ;  /* 0x0000001fff0a7819 */ /* 0x000fe20000011408 */
[----:B------:R-:W-:Y:S01]  /*0c30*/  IMAD R5, R3, 0x40, R4 ;  /* 0x0000004003057824 */ /* 0x000fe200078e0204 */
[----:B------:R-:W-:Y:S01]  /*0c40*/  SHF.R.S32.HI R3, RZ, 0x4, R2 ;  /* 0x00000004ff037819 */ /* 0x000fe20000011402 */
[----:B------:R-:W-:Y:S01]  /*0c50*/  IMAD.SHL.U32 R188, R16, 0x8, RZ ;  /* 0x0000000810bc7824 */ /* 0x000fe200078e00ff */
[----:B------:R-:W-:-:S02]  /*0c60*/  LOP3.LUT R8, R8, 0xfffffffc, RZ, 0xc0, !PT ;  /* 0xfffffffc08087812 */ /* 0x000fc400078ec0ff */
[----:B------:R-:W-:Y:S01]  /*0c70*/  LEA.HI R2, R2, R3, RZ, 0x1 ;  /* 0x0000000302027211 */ /* 0x000fe200078f08ff */
[----:B------:R-:W-:Y:S01]  /*0c80*/  VIADD R201, R188, 0x40 ;  /* 0x00000040bcc97836 */ /* 0x000fe20000000000 */
[----:B------:R-:W-:Y:S01]  /*0c90*/  LEA.HI R10, R10, R9, RZ, 0x2 ;  /* 0x000000090a0a7211 */ /* 0x000fe200078f10ff */
[----:B------:R-:W-:Y:S01]  /*0ca0*/  IMAD.IADD R8, R26, 0x1, -R8 ;  /* 0x000000011a087824 */ /* 0x000fe200078e0a08 */
[----:B------:R-:W-:Y:S01]  /*0cb0*/  LOP3.LUT R2, R2, 0x1ffffffe, RZ, 0xc0, !PT ;  /* 0x1ffffffe02027812 */ /* 0x000fe200078ec0ff */
[----:B------:R-:W-:Y:S01]  /*0cc0*/  VIADD R200, R188, 0x10 ;  /* 0x00000010bcc87836 */ /* 0x000fe20000000000 */
[----:B------:R-:W-:Y:S01]  /*0cd0*/  LOP3.LUT R10, R10, 0xfffffffc, RZ, 0xc0, !PT ;  /* 0xfffffffc0a0a7812 */ /* 0x000fe200078ec0ff */
[----:B------:R-:W-:Y:S01]  /*0ce0*/  VIADD R204, R188, 0x50 ;  /* 0x00000050bccc7836 */ /* 0x000fe20000000000 */
[----:B------:R-:W-:Y:S01]  /*0cf0*/  LEA.HI R4, R8, R8, RZ, 0x1 ;  /* 0x0000000808047211 */ /* 0x000fe200078f08ff */
[----:B------:R-:W-:Y:S01]  /*0d00*/  IMAD.IADD R2, R3, 0x1, -R2 ;  /* 0x0000000103027824 */ /* 0x000fe200078e0a02 */
[----:B------:R-:W-:Y:S01]  /*0d10*/  IADD3 R202, R188, 0x20, RZ ;  /* 0x00000020bcca7810 */ /* 0x000fe20007ffe0ff */
[----:B------:R-:W-:Y:S01]  /*0d20*/  IMAD.IADD R10, R9, 0x1, -R10 ;  /* 0x00000001090a7824 */ /* 0x000fe200078e0a0a */
[----:B------:R-:W-:Y:S01]  /*0d30*/  LOP3.LUT R9, R4, 0x1ffffffe, RZ, 0xc0, !PT ;  /* 0x1ffffffe04097812 */ /* 0x000fe200078ec0ff */
[----:B------:R-:W-:Y:S01]  /*0d40*/  IMAD.IADD R4, R188, 0x1, R201 ;  /* 0x00000001bc047824 */ /* 0x000fe200078e02c9 */
[----:B------:R-:W-:Y:S01]  /*0d50*/  LEA R2, R2, R5, 0x3 ;  /* 0x0000000502027211 */ /* 0x000fe200078e18ff */
[----:B------:R-:W-:Y:S01]  /*0d60*/  IMAD.IADD R6, R188, 0x1, R202 ;  /* 0x00000001bc067824 */ /* 0x000fe200078e02ca */
[----:B------:R-:W-:Y:S01]  /*0d70*/  SHF.R.S32.HI R198, RZ, 0x1, R7 ;  /* 0x00000001ffc67819 */ /* 0x000fe20000011407 */
[----:B------:R-:W-:Y:S01]  /*0d80*/  IMAD.IADD R219, R8, 0x1, -R9 ;  /* 0x0000000108db7824 */ /* 0x000fe200078e0a09 */
[----:B------:R-:W-:Y:S01]  /*0d90*/  SHF.R.S32.HI R9, RZ, 0x1f, R4 ;  /* 0x0000001fff097819 */ /* 0x000fe20000011404 */
[----:B------:R0:W-:Y:S01]  /*0da0*/  STL [R1+0x54], R2 ;  /* 0x0000540201007387 */ /* 0x0001e20000100800 */
[----:B------:R-:W-:Y:S01]  /*0db0*/  SHF.R.S32.HI R5, RZ, 0x1f, R7 ;  /* 0x0000001fff057819 */ /* 0x000fe20000011407 */
[----:B------:R-:W-:Y:S01]  /*0dc0*/  VIADD R12, R198, 0x80 ;  /* 0x00000080c60c7836 */ /* 0x000fe20000000000 */
[CC--:B------:R-:W-:Y:S01]  /*0dd0*/  LEA.HI R193, R9.reuse, R4.reuse, RZ, 0x4 ;  /* 0x0000000409c17211 */ /* 0x0c0fe200078f20ff */
[----:B------:R-:W-:Y:S01]  /*0de0*/  IMAD.SHL.U32 R208, R10, 0x80, RZ ;  /* 0x000000800ad07824 */ /* 0x000fe200078e00ff */
[----:B------:R-:W-:-:S02]  /*0df0*/  LEA.HI R23, R9, R4, RZ, 0x6 ;  /* 0x0000000409177211 */ /* 0x000fc400078f30ff */
[----:B------:R-:W-:Y:S02]  /*0e00*/  LEA.HI R5, R5, R198, RZ, 0x3 ;  /* 0x000000c605057211 */ /* 0x000fe400078f18ff */
[----:B------:R-:W-:Y:S01]  /*0e10*/  SHF.R.S32.HI R11, RZ, 0x1f, R6 ;  /* 0x0000001fff0b7819 */ /* 0x000fe20000011406 */
[----:B------:R-:W-:Y:S01]  /*0e20*/  IMAD.SHL.U32 R23, R23, 0x80, RZ ;  /* 0x0000008017177824 */ /* 0x000fe200078e00ff */
[----:B0-----:R-:W-:Y:S02]  /*0e30*/  LEA.HI R2, R0, R26, RZ, 0x7 ;  /* 0x0000001a00027211 */ /* 0x001fe400078f38ff */
[----:B------:R-:W-:Y:S02]  /*0e40*/  LOP3.LUT R5, R5, 0xfffffff8, RZ, 0xc0, !PT ;  /* 0xfffffff805057812 */ /* 0x000fe400078ec0ff */
[----:B------:R-:W-:Y:S02]  /*0e50*/  LOP3.LUT R4, R2, 0xffffff80, RZ, 0xc0, !PT ;  /* 0xffffff8002047812 */ /* 0x000fe400078ec0ff */
[----:B------:R-:W-:-:S02]  /*0e60*/  LEA.HI R21, R11, R6, RZ, 0x4 ;  /* 0x000000060b157211 */ /* 0x000fc400078f20ff */
[----:B------:R-:W-:Y:S01]  /*0e70*/  LEA.HI R20, R11, R6, RZ, 0x6 ;  /* 0x000000060b147211 */ /* 0x000fe200078f30ff */
[----:B------:R-:W-:Y:S01]  /*0e80*/  IMAD.IADD R24, R26, 0x1, -R4 ;  /* 0x000000011a187824 */ /* 0x000fe200078e0a04 */
[----:B------:R-:W-:Y:S01]  /*0e90*/  SHF.R.S32.HI R4, RZ, 0x1f, R12 ;  /* 0x0000001fff047819 */ /* 0x000fe2000001140c */
[----:B------:R-:W-:Y:S01]  /*0ea0*/  IMAD.IADD R6, R198, 0x1, -R5 ;  /* 0x00000001c6067824 */ /* 0x000fe200078e0a05 */
[-C--:B------:R-:W-:Y:S01]  /*0eb0*/  LEA.HI R17, R12, R12.reuse, RZ, 0x1 ;  /* 0x0000000c0c117211 */ /* 0x080fe200078f08ff */
[----:B------:R-:W-:Y:S01]  /*0ec0*/  IMAD.SHL.U32 R20, R20, 0x80, RZ ;  /* 0x0000008014147824 */ /* 0x000fe200078e00ff */
[----:B------:R-:W-:Y:S01]  /*0ed0*/  LEA.HI R5, R4, R12, RZ, 0x3 ;  /* 0x0000000c04057211 */ /* 0x000fe200078f18ff */
[----:B------:R-:W-:Y:S01]  /*0ee0*/  IMAD.SHL.U32 R4, R6, 0x80, RZ ;  /* 0x0000008006047824 */ /* 0x000fe200078e00ff */
[----:B------:R-:W-:Y:S01]  /*0ef0*/  SHF.R.S32.HI R8, RZ, 0x1f, R24 ;  /* 0x0000001fff087819 */ /* 0x000fe20000011418 */
[----:B------:R0:W-:Y:S01]  /*0f00*/  STL [R1+0x50], R6 ;  /* 0x0000500601007387 */ /* 0x0001e20000100800 */
[----:B------:R-:W-:Y:S01]  /*0f10*/  SHF.R.S32.HI R25, RZ, 0x7, R2 ;  /* 0x00000007ff197819 */ /* 0x000fe20000011402 */
[----:B------:R-:W-:Y:S01]  /*0f20*/  IMAD.SHL.U32 R11, R5, 0x40, RZ ;  /* 0x00000040050b7824 */ /* 0x000fe200078e00ff */
[----:B------:R-:W-:-:S02]  /*0f30*/  LEA.HI R9, R8, R24, RZ, 0x2 ;  /* 0x0000001808097211 */ /* 0x000fc400078f10ff */
[----:B------:R-:W-:Y:S02]  /*0f40*/  LEA.HI R2, R2, R25, RZ, 0x1 ;  /* 0x0000001902027211 */ /* 0x000fe400078f08ff */
[----:B------:R-:W-:Y:S02]  /*0f50*/  LOP3.LUT R19, R11, 0xfffffe00, RZ, 0xc0, !PT ;  /* 0xfffffe000b137812 */ /* 0x000fe400078ec0ff */
[--C-:B------:R-:W-:Y:S02]  /*0f60*/  SHF.R.S32.HI R11, RZ, 0x2, R9.reuse ;  /* 0x00000002ff0b7819 */ /* 0x100fe40000011409 */
[----:B0-----:R-:W-:Y:S02]  /*0f70*/  LOP3.LUT R6, R17, 0x3fffffe, RZ, 0xc0, !PT ;  /* 0x03fffffe11067812 */ /* 0x001fe400078ec0ff */
[----:B------:R-:W-:Y:S02]  /*0f80*/  LEA.HI R8, R8, R24, RZ, 0x5 ;  /* 0x0000001808087211 */ /* 0x000fe400078f28ff */
[----:B------:R-:W-:Y:S01]  /*0f90*/  LEA.HI R7, R7, R198, RZ, 0x1 ;  /* 0x000000c607077211 */ /* 0x000fe200078f08ff */
[----:B------:R-:W-:Y:S01]  /*0fa0*/  IMAD.IADD R212, R12, 0x1, -R6 ;  /* 0x000000010cd47824 */ /* 0x000fe200078e0a06 */
[----:B------:R-:W-:-:S02]  /*0fb0*/  SHF.R.S32.HI R12, RZ, 0x1f, R9 ;  /* 0x0000001fff0c7819 */ /* 0x000fc40000011409 */
[----:B------:R-:W-:Y:S02]  /*0fc0*/  LOP3.LUT R2, R2, 0x3fffffe, RZ, 0xc0, !PT ;  /* 0x03fffffe02027812 */ /* 0x000fe400078ec0ff */
[----:B------:R-:W-:Y:S02]  /*0fd0*/  LEA.HI R12, R12, R11, RZ, 0x3 ;  /* 0x0000000b0c0c7211 */ /* 0x000fe400078f18ff */
[----:B------:R-:W-:Y:S02]  /*0fe0*/  SHF.R.S32.HI R8, RZ, 0x5, R8 ;  /* 0x00000005ff087819 */ /* 0x000fe40000011408 */
[----:B------:R-:W-:Y:S02]  /*0ff0*/  LOP3.LUT R12, R12, 0xfffffff8, RZ, 0xc0, !PT ;  /* 0xfffffff80c0c7812 */ /* 0x000fe400078ec0ff */
[----:B------:R-:W-:Y:S02]  /*1000*/  LOP3.LUT R7, R7, 0x3fffffe, RZ, 0xc0, !PT ;  /* 0x03fffffe07077812 */ /* 0x000fe400078ec0ff */
[----:B------:R-:W-:-:S02]  /*1010*/  IADD3 R11, R11, -R12, RZ ;  /* 0x8000000c0b0b7210 */ /* 0x000fc40007ffe0ff */
[----:B------:R-:W-:Y:S01]  /*1020*/  LOP3.LUT R5, R4, 0x380, RZ, 0xc0, !PT ;  /* 0x0000038004057812 */ /* 0x000fe200078ec0ff */
[----:B------:R-:W-:Y:S01]  /*1030*/  IMAD.IADD R4, R198, 0x1, -R7 ;  /* 0x00000001c6047824 */ /* 0x000fe200078e0a07 */
[----:B------:R-:W-:Y:S01]  /*1040*/  SHF.L.U32 R16, R16, 0x4, RZ ;  /* 0x0000000410107819 */ /* 0x000fe200000006ff */
[----:B------:R-:W-:Y:S01]  /*1050*/  IMAD R11, R8, 0x10, R11 ;  /* 0x00000010080b7824 */ /* 0x000fe200078e020b */
[----:B------:R-:W-:Y:S01]  /*1060*/  IADD3 R2, R25, -R2, RZ ;  /* 0x8000000219027210 */ /* 0x000fe20007ffe0ff */
[----:B------:R-:W-:Y:S01]  /*1070*/  IMAD R4, R3, 0x8, R4 ;  /* 0x0000000803047824 */ /* 0x000fe200078e0204 */
[----:B------:R-:W-:Y:S01]  /*1080*/  LEA.HI R0, R0, R26, RZ, 0x3 ;  /* 0x0000001a00007211 */ /* 0x000fe200078f18ff */
[----:B------:R-:W-:Y:S01]  /*1090*/  IMAD.MOV.U32 R7, RZ, RZ, R15 ;  /* 0x000000ffff077224 */ /* 0x000fe200078e000f */
[----:B------:R-:W-:Y:S01]  /*10a0*/  SHF.R.U32.HI R6, RZ, 0x3, R5 ;  /* 0x00000003ff067819 */ /* 0x000fe20000011605 */
[----:B------:R-:W-:Y:S01]  /*10b0*/  IMAD R8, R2, 0x40, R11 ;  /* 0x0000004002087824 */ /* 0x000fe200078e020b */
[----:B------:R-:W-:Y:S01]  /*10c0*/  LOP3.LUT R5, R5, 0x10, R16, 0xf8, !PT ;  /* 0x0000001005057812 */ /* 0x000fe200078ef810 */
[----:B------:R-:W-:Y:S01]  /*10d0*/  IMAD.SHL.U32 R210, R4, 0x40, RZ ;  /* 0x0000004004d27824 */ /* 0x000fe200078e00ff */
[----:B------:R-:W-:Y:S01]  /*10e0*/  LOP3.LUT R223, R0, 0xfffffff8, RZ, 0xc0, !PT ;  /* 0xfffffff800df7812 */ /* 0x000fe200078ec0ff */
[C---:B------:R-:W-:Y:S01]  /*10f0*/  VIADD R190, R16.reuse, 0x60 ;  /* 0x0000006010be7836 */ /* 0x040fe20000000000 */
[----:B------:R-:W-:Y:S01]  /*1100*/  SHF.R.S32.HI R2, RZ, 0x3, R0 ;  /* 0x00000003ff027819 */ /* 0x000fe20000011400 */
[----:B------:R-:W-:Y:S01]  /*1110*/  STL [R1+0x4c], R8 ;  /* 0x00004c0801007387 */ /* 0x000fe20000100800 */
[----:B------:R-:W-:Y:S01]  /*1120*/  LOP3.LUT R9, R9, 0x7ffffffc, RZ, 0xc0, !PT ;  /* 0x7ffffffc09097812 */ /* 0x000fe200078ec0ff */
[C---:B------:R-:W-:Y:S01]  /*1130*/  VIADD R195, R16.reuse, 0x80 ;  /* 0x0000008010c37836 */ /* 0x040fe20000000000 */
[----:B------:R-:W-:Y:S01]  /*1140*/  SHF.R.S32.HI R0, RZ, 0x1, R17 ;  /* 0x00000001ff007819 */ /* 0x000fe20000011411 */
[----:B------:R-:W-:Y:S01]  /*1150*/  VIADD R196, R16, 0xa0 ;  /* 0x000000a010c47836 */ /* 0x000fe20000000000 */
[----:B------:R-:W-:Y:S01]  /*1160*/  LOP3.LUT R6, R5, R6, RZ, 0x3c, !PT ;  /* 0x0000000605067212 */ /* 0x000fe200078e3cff */
[----:B------:R-:W-:Y:S01]  /*1170*/  IMAD.IADD R9, R24, 0x1, -R9 ;  /* 0x0000000118097824 */ /* 0x000fe200078e0a09 */
[----:B------:R-:W-:Y:S01]  /*1180*/  LOP3.LUT R208, R208, 0x180, RZ, 0xc0, !PT ;  /* 0x00000180d0d07812 */ /* 0x000fe200078ec0ff */
[----:B------:R-:W-:Y:S01]  /*1190*/  IMAD.SHL.U32 R0, R0, 0x80, RZ ;  /* 0x0000008000007824 */ /* 0x000fe200078e00ff */
[----:B------:R-:W-:Y:S01]  /*11a0*/  LOP3.LUT R23, R23, 0xffffe000, RZ, 0xc0, !PT ;  /* 0xffffe00017177812 */ /* 0x000fe200078ec0ff */
[----:B------:R-:W-:Y:S01]  /*11b0*/  IMAD R222, R3, 0x400, R6 ;  /* 0x0000040003de7824 */ /* 0x000fe200078e0206 */
[C---:B------:R-:W-:Y:S01]  /*11c0*/  LOP3.LUT R4, R208.reuse, 0x30, R21, 0xf8, !PT ;  /* 0x00000030d0047812 */ /* 0x040fe200078ef815 */
[----:B------:R-:W-:Y:S01]  /*11d0*/  IMAD.SHL.U32 R216, R9, 0x2, RZ ;  /* 0x0000000209d87824 */ /* 0x000fe200078e00ff */
[----:B------:R-:W-:Y:S01]  /*11e0*/  SHF.R.U32.HI R209, RZ, 0x3, R208 ;  /* 0x00000003ffd17819 */ /* 0x000fe200000116d0 */
[----:B------:R-:W-:Y:S01]  /*11f0*/  IMAD.MOV.U32 R5, RZ, RZ, R13 ;  /* 0x000000ffff057224 */ /* 0x000fe200078e000d */
[----:B------:R-:W-:Y:S01]  /*1200*/  LOP3.LUT R6, R208, 0x30, R193, 0xf8, !PT ;  /* 0x00000030d0067812 */ /* 0x000fe200078ef8c1 */
[----:B------:R-:W-:Y:S01]  /*1210*/  VIADD R15, R216, 0x50 ;  /* 0x00000050d80f7836 */ /* 0x000fe20000000000 */
[----:B------:R-:W-:Y:S01]  /*1220*/  LOP3.LUT R2, R208, 0x30, R16, 0xf8, !PT ;  /* 0x00000030d0027812 */ /* 0x000fe200078ef810 */
[----:B------:R-:W-:Y:S01]  /*1230*/  VIADD R13, R216, 0x60 ;  /* 0x00000060d80d7836 */ /* 0x000fe20000000000 */
[----:B------:R-:W-:Y:S01]  /*1240*/  LOP3.LUT R3, R20, 0xffffe000, RZ, 0xc0, !PT ;  /* 0xffffe00014037812 */ /* 0x000fe200078ec0ff */
[----:B------:R-:W-:Y:S01]  /*1250*/  VIADD R228, R216, 0x48 ;  /* 0x00000048d8e47836 */ /* 0x000fe20000000000 */
[----:B------:R-:W-:Y:S01]  /*1260*/  LOP3.LUT R4, R4, R209, RZ, 0x3c, !PT ;  /* 0x000000d104047212 */ /* 0x000fe200078e3cff */
[----:B------:R-:W-:Y:S01]  /*1270*/  IMAD R219, R219, 0x8, R8 ;  /* 0x00000008dbdb7824 */ /* 0x000fe200078e0208 */
[----:B------:R-:W-:-:S02]  /*1280*/  LOP3.LUT R211, R0, 0x180, RZ, 0xc0, !PT ;  /* 0x0000018000d37812 */ /* 0x000fc400078ec0ff */
[-C--:B------:R-:W-:Y:S02]  /*1290*/  LOP3.LUT R6, R6, R209.reuse, RZ, 0x3c, !PT ;  /* 0x000000d106067212 */ /* 0x080fe400078e3cff */
[----:B------:R-:W-:Y:S02]  /*12a0*/  LOP3.LUT R0, R208, 0x10, R16, 0xf8, !PT ;  /* 0x00000010d0007812 */ /* 0x000fe400078ef810 */
[-C--:B------:R-:W-:Y:S02]  /*12b0*/  LOP3.LUT R11, R2, R209.reuse, RZ, 0x3c, !PT ;  /* 0x000000d1020b7212 */ /* 0x080fe400078e3cff */
[-C--:B------:R-:W-:Y:S01]  /*12c0*/  IADD3 R25, R4, R210.reuse, R3 ;  /* 0x000000d204197210 */ /* 0x080fe20007ffe003 */
[C---:B------:R-:W-:Y:S01]  /*12d0*/  VIADD R4, R216.reuse, 0x78 ;  /* 0x00000078d8047836 */ /* 0x040fe20000000000 */
[----:B------:R-:W-:Y:S02]  /*12e0*/  IADD3 R12, R216, 0x68, RZ ;  /* 0x00000068d80c7810 */ /* 0x000fe40007ffe0ff */
[-C--:B------:R-:W-:Y:S01]  /*12f0*/  IADD3 R27, R6, R210.reuse, R23 ;  /* 0x000000d2061b7210 */ /* 0x080fe20007ffe017 */
[----:B------:R-:W-:Y:S01]  /*1300*/  IMAD.MOV.U32 R6, RZ, RZ, R14 ;  /* 0x000000ffff067224 */ /* 0x000fe200078e000e */
[----:B------:R-:W-:Y:S01]  /*1310*/  LOP3.LUT R9, R0, R209, RZ, 0x3c, !PT ;  /* 0x000000d100097212 */ /* 0x000fe200078e3cff */
[----:B------:R-:W-:Y:S01]  /*1320*/  VIADD R14, R216, 0x58 ;  /* 0x00000058d80e7836 */ /* 0x000fe20000000000 */
[----:B------:R-:W-:Y:S01]  /*1330*/  IADD3 R2, R18, R210, R11 ;  /* 0x000000d212027210 */ /* 0x000fe20007ffe00b */
[----:B------:R-:W-:Y:S01]  /*1340*/  IMAD.MOV.U32 R23, RZ, RZ, RZ ;  /* 0x000000ffff177224 */ /* 0x000fe200078e00ff */
[----:B------:R-:W-:Y:S01]  /*1350*/  LOP3.LUT P0, RZ, R10, 0x2, RZ, 0xc0, !PT ;  /* 0x000000020aff7812 */ /* 0x000fe2000780c0ff */
[----:B------:R-:W-:Y:S01]  /*1360*/  VIADD R10, R216, 0x70 ;  /* 0x00000070d80a7836 */ /* 0x000fe20000000000 */
[----:B------:R-:W-:Y:S01]  /*1370*/  MOV R3, 0x20 ;  /* 0x0000002000037802 */ /* 0x000fe20000000f00 */
[----:B------:R-:W-:Y:S01]  /*1380*/  IMAD.IADD R218, R210, 0x1, R9 ;  /* 0x00000001d2da7824 */ /* 0x000fe200078e0209 */
[----:B------:R-:W-:Y:S01]  /*1390*/  SHF.R.S32.HI R0, RZ, 0x1f, R15 ;  /* 0x0000001fff007819 */ /* 0x000fe2000001140f */
[----:B------:R0:W-:Y:S01]  /*13a0*/  STL [R1+0x48], R2 ;  /* 0x0000480201007387 */ /* 0x0001e20000100800 */
[----:B------:R-:W-:Y:S01]  /*13b0*/  SHF.R.S32.HI R0, RZ, 0x1f, R12 ;  /* 0x0000001fff007819 */ /* 0x000fe2000001140c */
[----:B------:R-:W-:Y:S01]  /*13c0*/  IMAD.IADD R0, R18, 0x1, R25 ;  /* 0x0000000112007824 */ /* 0x000fe200078e0219 */
[----:B------:R-:W-:-:S02]  /*13d0*/  SEL R3, R3, 0xffffffe0, !P0 ;  /* 0xffffffe003037807 */ /* 0x000fc40004000000 */
[----:B------:R-:W-:Y:S01]  /*13e0*/  LEA R212, R212, R19, 0x6 ;  /* 0x00000013d4d47211 */ /* 0x000fe200078e30ff */
[----:B------:R-:W-:Y:S01]  /*13f0*/  IMAD.MOV.U32 R19, RZ, RZ, RZ ;  /* 0x000000ffff137224 */ /* 0x000fe200078e00ff */
[----:B------:R1:W-:Y:S01]  /*1400*/  STL [R1+0x44], R0 ;  /* 0x0000440001007387 */ /* 0x0003e20000100800 */
[----:B------:R-:W-:Y:S01]  /*1410*/  IADD3 R223, R26, -R223, RZ ;  /* 0x800000df1adf7210 */ /* 0x000fe20007ffe0ff */
[----:B------:R-:W-:Y:S01]  /*1420*/  IMAD.IADD R221, R3, 0x1, R218 ;  /* 0x0000000103dd7824 */ /* 0x000fe200078e02da */
[----:B0-----:R-:W-:Y:S02]  /*1430*/  SHF.R.S32.HI R2, RZ, 0x1f, R14 ;  /* 0x0000001fff027819 */ /* 0x001fe4000001140e */
[----:B------:R-:W-:Y:S02]  /*1440*/  SHF.R.S32.HI R2, RZ, 0x1f, R10 ;  /* 0x0000001fff027819 */ /* 0x000fe4000001140a */
[----:B------:R-:W-:Y:S02]  /*1450*/  IADD3 R2, R18, R27, RZ ;  /* 0x0000001b12027210 */ /* 0x000fe40007ffe0ff */
[----:B------:R-:W-:-:S02]  /*1460*/  SHF.R.S32.HI R17, RZ, 0x1f, R16 ;  /* 0x0000001fff117819 */ /* 0x000fc40000011410 */
[----:B-1----:R-:W-:Y:S01]  /*1470*/  IADD3 R0, R3, UR39, R218 ;  /* 0x0000002703007c10 */ /* 0x002fe2000fffe0da */
[----:B------:R0:W-:Y:S01]  /*1480*/  STL [R1+0x40], R2 ;  /* 0x0000400201007387 */ /* 0x0001e20000100800 */
[----:B------:R-:W-:Y:S02]  /*1490*/  IADD3 R203, R188, 0x30, RZ ;  /* 0x00000030bccb7810 */ /* 0x000fe40007ffe0ff */
[----:B------:R-:W-:Y:S01]  /*14a0*/  SHF.R.S32.HI R197, RZ, 0x1f, R190 ;  /* 0x0000001fffc57819 */ /* 0x000fe200000114be */
[----:B------:R0:W-:Y:S01]  /*14b0*/  STL [R1+0x18], R0 ;  /* 0x0000180001007387 */ /* 0x0001e20000100800 */
[----:B------:R-:W-:Y:S02]  /*14c0*/  SHF.R.S32.HI R206, RZ, 0x1f, R195 ;  /* 0x0000001fffce7819 */ /* 0x000fe400000114c3 */
[----:B------:R-:W-:Y:S02]  /*14d0*/  SHF.R.S32.HI R205, RZ, 0x1f, R196 ;  /* 0x0000001fffcd7819 */ /* 0x000fe400000114c4 */
[----:B------:R-:W-:-:S02]  /*14e0*/  SHF.R.S32.HI R192, RZ, 0x4, R21 ;  /* 0x00000004ffc07819 */ /* 0x000fc40000011415 */
[----:B------:R-:W-:Y:S02]  /*14f0*/  SHF.R.S32.HI R193, RZ, 0x4, R193 ;  /* 0x00000004ffc17819 */ /* 0x000fe400000114c1 */
[----:B------:R-:W-:Y:S02]  /*1500*/  IADD3 R229, R216, 0x8, RZ ;  /* 0x00000008d8e57810 */ /* 0x000fe40007ffe0ff */
[----:B------:R-:W-:Y:S02]  /*1510*/  SHF.R.S32.HI R9, RZ, 0x1f, R13 ;  /* 0x0000001fff097819 */ /* 0x000fe4000001140d */
[----:B0-----:R-:W-:-:S07]  /*1520*/  SHF.R.S32.HI R4, RZ, 0x1f, R4 ;  /* 0x0000001fff047819 */ /* 0x001fce0000011404 */
.L_x_2905:
[----:B0-23--:R-:W0:Y:S02]  /*1530*/  LDC.64 R2, c[0x0][0xc88] ;  /* 0x00032200ff027b82 */ /* 0x00de240000000a00 */
        /* <DEDUP_REMOVED lines=8> */
[----:B------:R-:W-:-:S02]  /*15c0*/  ISETP.NE.U32.AND P0, PT, RZ, UR6, PT ;  /* 0x00000006ff007c0c */ /* 0x000fc4000bf05070 */
[----:B------:R-:W-:Y:S02]  /*15d0*/  ISETP.NE.AND.EX P1, PT, RZ, UR5, PT, P1 ;  /* 0x00000005ff007c0c */ /* 0x000fe4000bf25310 */
[----:B------:R-:W-:Y:S02]  /*15e0*/  ISETP.NE.AND.EX P0, PT, RZ, UR7, PT, P0 ;  /* 0x00000007ff007c0c */ /* 0x000fe4000bf05300 */
[----:B-----5:R-:W-:Y:S02]  /*15f0*/  MOV R26, RZ ;  /* 0x000000ff001a7202 */ /* 0x020fe40000000f00 */
[----:B--2---:R-:W-:Y:S01]  /*1600*/  SHF.R.S32.HI R227, RZ, 0x1f, R220 ;  /* 0x0000001fffe37819 */ /* 0x004fe200000114dc */
[----:B------:R-:W-:-:S06]  /*1610*/  IMAD.SHL.U32 R225, R220, 0x4, RZ ;  /* 0x00000004dce17824 */ /* 0x000fcc00078e00ff */
[C---:B------:R-:W-:Y:S02]  /*1620*/  @P1 LEA R8, P2, R220.reuse, UR4, 0x2 ;  /* 0x00000004dc081c11 */ /* 0x040fe4000f8410ff */
[C-C-:B------:R-:W-:Y:S02]  /*1630*/  SHF.L.U64.HI R226, R220.reuse, 0x2, R227.reuse ;  /* 0x00000002dce27819 */ /* 0x140fe400000102e3 */
[----:B------:R-:W-:Y:S02]  /*1640*/  @P1 LEA.HI.X R9, R220, UR5, R227, 0x2, P2 ;  /* 0x00000005dc091c11 */ /* 0x000fe400090f14e3 */
[----:B------:R-:W-:Y:S01]  /*1650*/  ISETP.NE.U32.AND P2, PT, RZ, UR8, PT ;  /* 0x00000008ff007c0c */ /* 0x000fe2000bf45070 */
[----:B------:R-:W-:Y:S01]  /*1660*/  ULDC UR4, c[0x0][0x288] ;  /* 0x0000a20000047ab9 */ /* 0x000fe20000000800 */
[----:B------:R-:W-:Y:S01]  /*1670*/  IADD3 R12, P3, R225, UR6, RZ ;  /* 0x00000006e10c7c10 */ /* 0x000fe2000ff7e0ff */
[----:B------:R0:W5:Y:S01]  /*1680*/  @P1 LDG.E R4, desc[UR52][R8.64] ;  /* 0x0000003408041981 */ /* 0x000162000c1e1900 */
[----:B------:R-:W-:Y:S01]  /*1690*/  ISETP.NE.AND.EX P2, PT, RZ, UR9, PT, P2 ;  /* 0x00000009ff007c0c */ /* 0x000fe2000bf45320 */
[----:B------:R-:W-:Y:S01]  /*16a0*/  IMAD.U32 R215, RZ, RZ, UR4 ;  /* 0x00000004ffd77e24 */ /* 0x000fe2000f8e00ff */
[----:B------:R-:W-:Y:S01]  /*16b0*/  IADD3.X R13, R226, UR7, RZ, P3, !PT ;  /* 0x00000007e20d7c10 */ /* 0x000fe20009ffe4ff */
[----:B------:R-:W-:-:S04]  /*16c0*/  ULDC.64 UR4, c[0x0][0x418] ;  /* 0x0001060000047ab9 */ /* 0x000fc80000000a00 */
[----:B------:R0:W5:Y:S06]  /*16d0*/  @P0 LDG.E R26, desc[UR52][R12.64] ;  /* 0x000000340c1a0981 */ /* 0x00016c000c1e1900 */
        /* <DEDUP_REMOVED lines=10> */
[----:B------:R-:W-:Y:S02]  /*1780*/  IMAD.U32 R2, RZ, RZ, UR5 ;  /* 0x00000005ff027e24 */ /* 0x000fe4000f8e00ff */
[----:B------:R-:W-:Y:S01]  /*1790*/  IMAD.U32 R25, RZ, RZ, UR4 ;  /* 0x00000004ff197e24 */ /* 0x000fe2000f8e00ff */
[----:B01--4-:R-:W-:Y:S06]  /*17a0*/  @P2 BRA `(.L_x_2681) ;  /* 0x0000000000242947 */ /* 0x013fec0003800000 */
        /* <DEDUP_REMOVED lines=9> */
.L_x_2681:
[----:B------:R-:W-:Y:S01]  /*1840*/  ULDC.64 UR4, c[0x0][0xa20] ;  /* 0x0002880000047ab9 */ /* 0x000fe20000000a00 */
[C---:B------:R-:W-:Y:S02]  /*1850*/  LOP3.LUT R3, R6.reuse, 0xff000000, RZ, 0xc0, !PT ;  /* 0xff00000006037812 */ /* 0x040fe400078ec0ff */
        /* <DEDUP_REMOVED lines=11> */
.L_x_2682:
[----:B------:R-:W-:Y:S05]  /*1910*/  @!P0 BRA `(.L_x_2683) ;  /* 0x00000000000c8947 */ /* 0x000fea0003800000 */
[----:B------:R-:W2:Y:S04]  /*1920*/  LDG.E R0, desc[UR52][R12.64] ;  /* 0x000000340c007981 */ /* 0x000ea8000c1e1900 */
[----:B------:R-:W2:Y:S02]  /*1930*/  LDG.E R25, desc[UR52][R12.64+0x4] ;  /* 0x000004340c197981 */ /* 0x000ea4000c1e1900 */
[----:B--2---:R-:W-:-:S07]  /*1940*/  IADD3 R25, -R0, R25, RZ ;  /* 0x0000001900197210 */ /* 0x004fce0007ffe1ff */
.L_x_2683:
[----:B------:R-:W-:Y:S01]  /*1950*/  ULDC.64 UR4, c[0x0][0xa10] ;  /* 0x0002840000047ab9 */ /* 0x000fe20000000a00 */
[----:B------:R-:W1:Y:S01]  /*1960*/  LDC R10, c[0x0][0x448] ;  /* 0x00011200ff0a7b82 */ /* 0x000e620000000800 */
[----:B------:R-:W-:-:S04]  /*1970*/  ISETP.NE.U32.AND P0, PT, RZ, UR4, PT ;  /* 0x00000004ff007c0c */ /* 0x000fc8000bf05070 */
[----:B------:R-:W-:Y:S01]  /*1980*/  ISETP.NE.AND.EX P0, PT, RZ, UR5, PT, P0 ;  /* 0x00000005ff007c0c */ /* 0x000fe2000bf05300 */
[----:B------:R-:W-:-:S12]  /*1990*/  ULDC.64 UR4, c[0x0][0xa30] ;  /* 0x00028c0000047ab9 */ /* 0x000fd80000000a00 */
[----:B0-----:R-:W0:Y:S02]  /*19a0*/  @P0 LDC.64 R6, c[0x0][0xa10] ;  /* 0x00028400ff060b82 */ /* 0x001e240000000a00 */
[----:B0-----:R-:W-:-:S05]  /*19b0*/  @P0 IMAD.WIDE R6, R220, 0x4, R6 ;  /* 0x00000004dc060825 */ /* 0x001fca00078e0206 */
[----:B------:R-:W2:Y:S04]  /*19c0*/  @P0 LDG.E R0, desc[UR52][R6.64] ;  /* 0x0000003406000981 */ /* 0x000ea8000c1e1900 */
[----:B------:R0:W2:Y:S01]  /*19d0*/  @P0 LDG.E R3, desc[UR52][R6.64+0x4] ;  /* 0x0000043406030981 */ /* 0x0000a2000c1e1900 */
[----:B------:R-:W-:Y:S01]  /*19e0*/  ISETP.NE.U32.AND P1, PT, RZ, UR4, PT ;  /* 0x00000004ff007c0c */ /* 0x000fe2000bf25070 */
[----:B-----5:R-:W-:-:S03]  /*19f0*/  IMAD.MOV.U32 R135, RZ, RZ, R25 ;  /* 0x000000ffff877224 */ /* 0x020fc600078e0019 */
[----:B------:R-:W-:-:S13]  /*1a00*/  ISETP.NE.AND.EX P1, PT, RZ, UR5, PT, P1 ;  /* 0x00000005ff007c0c */ /* 0x000fda000bf25310 */
[----:B------:R-:W-:-:S04]  /*1a10*/  @P1 IADD3 R8, P2, R225, UR4, RZ ;  /* 0x00000004e1081c10 */ /* 0x000fc8000ff5e0ff */
[----:B------:R-:W-:-:S05]  /*1a20*/  @P1 IADD3.X R9, R226, UR5, RZ, P2, !PT ;  /* 0x00000005e2091c10 */ /* 0x000fca00097fe4ff */
[----:B------:R3:W5:Y:S01]  /*1a30*/  @P1 LDG.E R135, desc[UR52][R8.64] ;  /* 0x0000003408871981 */ /* 0x000762000c1e1900 */
[----:B-1----:R-:W-:Y:S01]  /*1a40*/  ISETP.NE.AND P1, PT, R10, 0x1, PT ;  /* 0x000000010a00780c */ /* 0x002fe20003f25270 */
[----:B------:R-:W-:Y:S01]  /*1a50*/  IMAD.SHL.U32 R214, R5, 0x80, RZ ;  /* 0x0000008005d67824 */ /* 0x000fe200078e00ff */
[----:B------:R-:W-:Y:S01]  /*1a60*/  IADD3 R11, -R4, R25, RZ ;  /* 0x00000019040b7210 */ /* 0x000fe20007ffe1ff */
[----:B------:R-:W-:Y:S01]  /*1a70*/  BSSY B0, `(.L_x_2684) ;  /* 0x0000035000007945 */ /* 0x000fe20003800000 */
[----:B------:R-:W-:Y:S01]  /*1a80*/  LOP3.LUT R13, R224, 0xff, RZ, 0xc0, !PT ;  /* 0x000000ffe00d7812 */ /* 0x000fe200078ec0ff */
[----:B------:R-:W-:Y:S01]  /*1a90*/  VIADD R5, R214, 0x7f ;  /* 0x0000007fd6057836 */ /* 0x000fe20000000000 */
[----:B------:R-:W-:-:S03]  /*1aa0*/  SHF.R.U32.HI R224, RZ, 0x10, R224 ;  /* 0x00000010ffe07819 */ /* 0x000fc600000116e0 */
[----:B------:R1:W-:Y:S04]  /*1ab0*/  STL [R1], R13 ;  /* 0x0000000d01007387 */ /* 0x0003e80000100800 */
[----:B------:R-:W4:Y:S08]  /*1ac0*/  @P1 LDC R10, c[0x0][0x44c] ;  /* 0x00011300ff0a1b82 */ /* 0x000f300000000800 */
[----:B0-----:R-:W0:Y:S01]  /*1ad0*/  @P1 LDC R7, c[0x0][0x450] ;  /* 0x00011400ff071b82 */ /* 0x001e220000000800 */
[----:B--2---:R-:W-:-:S02]  /*1ae0*/  @P0 IMAD.IADD R2, R3, 0x1, -R0 ;  /* 0x0000000103020824 */ /* 0x004fc400078e0a00 */
[----:B----4-:R-:W-:-:S04]  /*1af0*/  @P1 IMAD.HI.U32 R0, R5, R10, RZ ;  /* 0x0000000a05001227 */ /* 0x010fc800078e00ff */
[----:B------:R-:W-:Y:S01]  /*1b00*/  IMAD.IADD R217, R11, 0x1, R2 ;  /* 0x000000010bd97824 */ /* 0x000fe200078e0202 */
[----:B0-----:R-:W-:-:S03]  /*1b10*/  @P1 SHF.R.U32.HI R5, RZ, R7, R0 ;  /* 0x00000007ff051219 */ /* 0x001fc60000011600 */
[C---:B------:R-:W-:Y:S01]  /*1b20*/  VIADD R0, R217.reuse, 0x9f ;  /* 0x0000009fd9007836 */ /* 0x040fe20000000000 */
[----:B------:R-:W-:-:S03]  /*1b30*/  IADD3 R4, R217, 0xa0, -R215 ;  /* 0x000000a0d9047810 */ /* 0x000fc60007ffe8d7 */
[----:B------:R-:W-:-:S04]  /*1b40*/  IMAD.HI R0, R0, 0x66666667, RZ ;  /* 0x6666666700007827 */ /* 0x000fc800078e02ff */
[----:B------:R-:W-:Y:S01]  /*1b50*/  IMAD.IADD R5, R4, 0x1, R5 ;  /* 0x0000000104057824 */ /* 0x000fe200078e0205 */
[----:B------:R-:W-:-:S03]  /*1b60*/  SHF.R.U32.HI R3, RZ, 0x1f, R0 ;  /* 0x0000001fff037819 */ /* 0x000fc60000011600 */
[----:B------:R-:W-:Y:S01]  /*1b70*/  IMAD.HI R5, R5, 0x66666667, RZ ;  /* 0x6666666705057827 */ /* 0x000fe200078e02ff */
[----:B------:R-:W-:-:S03]  /*1b80*/  LEA.HI.SX32 R156, R0, R3, 0x1a ;  /* 0x00000003009c7211 */ /* 0x000fc600078fd2ff */
[----:B------:R-:W-:Y:S01]  /*1b90*/  IMAD.MOV.U32 R0, RZ, RZ, RZ ;  /* 0x000000ffff007224 */ /* 0x000fe200078e00ff */
[----:B------:R-:W-:-:S04]  /*1ba0*/  SHF.R.U32.HI R4, RZ, 0x1f, R5 ;  /* 0x0000001fff047819 */ /* 0x000fc80000011605 */
[----:B------:R-:W-:-:S04]  /*1bb0*/  LEA.HI.SX32 R5, R5, R4, 0x1a ;  /* 0x0000000405057211 */ /* 0x000fc800078fd2ff */
[----:B---3--:R-:W-:-:S04]  /*1bc0*/  VIMNMX R9, R156, R5, PT ;  /* 0x000000059c097248 */ /* 0x008fc80003fe0100 */
[----:B------:R-:W-:-:S13]  /*1bd0*/  ISETP.GE.AND P0, PT, R9, 0x1, PT ;  /* 0x000000010900780c */ /* 0x000fda0003f06270 */
[----:B-1----:R-:W-:Y:S05]  /*1be0*/  @!P0 BRA `(.L_x_2685) ;  /* 0x0000000000748947 */ /* 0x002fea0003800000 */
[----:B------:R-:W-:Y:S01]  /*1bf0*/  ISETP.NE.AND P0, PT, R224, RZ, PT ;  /* 0x000000ffe000720c */ /* 0x000fe20003f05270 */
[----:B------:R-:W-:-:S03]  /*1c00*/  ULDC UR4, c[0x0][0x9f0] ;  /* 0x00027c0000047ab9 */ /* 0x000fc60000000800 */
[----:B------:R-:W-:-:S04]  /*1c10*/  SEL R10, R224, UR4, P0 ;  /* 0x00000004e00a7c07 */ /* 0x000fc80008000000 */
[-C--:B------:R-:W-:Y:S02]  /*1c20*/  IABS R6, R10.reuse ;  /* 0x0000000a00067213 */ /* 0x080fe40000000000 */
[----:B------:R-:W-:Y:S02]  /*1c30*/  IADD3 R0, R10, -0x1, R9 ;  /* 0xffffffff0a007810 */ /* 0x000fe40007ffe009 */
[----:B------:R-:W0:Y:S01]  /*1c40*/  I2F.RP R3, R6 ;  /* 0x0000000600037306 */ /* 0x000e220000209400 */
[----:B------:R-:W-:Y:S02]  /*1c50*/  IABS R12, R10 ;  /* 0x0000000a000c7213 */ /* 0x000fe40000000000 */
[----:B------:R-:W-:Y:S02]  /*1c60*/  IABS R8, R0 ;  /* 0x0000000000087213 */ /* 0x000fe40000000000 */
[----:B------:R-:W-:-:S04]  /*1c70*/  LOP3.LUT R0, R0, R10, RZ, 0x3c, !PT ;  /* 0x0000000a00007212 */ /* 0x000fc800078e3cff */
[----:B------:R-:W-:Y:S01]  /*1c80*/  ISETP.GE.AND P2, PT, R0, RZ, PT ;  /* 0x000000ff0000720c */ /* 0x000fe20003f46270 */
[----:B0-----:R-:W0:Y:S02]  /*1c90*/  MUFU.RCP R3, R3 ;  /* 0x0000000300037308 */ /* 0x001e240000001000 */
[----:B0-----:R-:W-:Y:S01]  /*1ca0*/  IADD3 R4, R3, 0xffffffe, RZ ;  /* 0x0ffffffe03047810 */ /* 0x001fe20007ffe0ff */
[----:B------:R-:W-:-:S05]  /*1cb0*/  IMAD.MOV R3, RZ, RZ, -R12 ;  /* 0x000000ffff037224 */ /* 0x000fca00078e0a0c */
[----:B------:R0:W1:Y:S02]  /*1cc0*/  F2I.FTZ.U32.TRUNC.NTZ R5, R4 ;  /* 0x0000000400057305 */ /* 0x000064000021f000 */
[----:B0-----:R-:W-:Y:S02]  /*1cd0*/  IMAD.MOV.U32 R4, RZ, RZ, RZ ;  /* 0x000000ffff047224 */ /* 0x001fe400078e00ff */
[----:B-1----:R-:W-:-:S04]  /*1ce0*/  IMAD.MOV R7, RZ, RZ, -R5 ;  /* 0x000000ffff077224 */ /* 0x002fc800078e0a05 */
        /* <DEDUP_REMOVED lines=13> */
.L_x_2685:
[----:B------:R-:W-:Y:S05]  /*1dc0*/  BSYNC B0 ;  /* 0x0000000000007941 */ /* 0x000fea0003800000 */
.L_x_2684:
        /* <DEDUP_REMOVED lines=8> */
[----:B------:R-:W-:-:S04]  /*1e50*/  SHF.R.U32.HI R119, RZ, 0x7, R5 ;  /* 0x00000007ff777819 */ /* 0x000fc80000011605 */
[----:B------:R-:W-:-:S07]  /*1e60*/  MOV R24, R119 ;  /* 0x0000007700187202 */ /* 0x000fce0000000f00 */
[----:B------:R-:W-:-:S04]  /*1e70*/  @P0 VIADD R0, R0, 0x9f ;  /* 0x0000009f00000836 */ /* 0x000fc80000000000 */
        /* <DEDUP_REMOVED lines=25> */
[----:B-1---5:R-:W-:Y:S05]  /*2010*/  CALL.ABS.NOINC R14 ;  /* 0x000000000e007343 */ /* 0x022fea0003c00000 */
.L_x_2688:
[----:B------:R-:W-:Y:S05]  /*2020*/  BSYNC B6 ;  /* 0x0000000000067941 */ /* 0x000fea0003800000 */
.L_x_2687:
        /* <DEDUP_REMOVED lines=20> */
.L_x_2690:
[----:B------:R-:W-:Y:S05]  /*2170*/  BSYNC B6 ;  /* 0x0000000000067941 */ /* 0x000fea0003800000 */
.L_x_2689:
[----:B------:R-:W-:Y:S01]  /*2180*/  ULDC.64 UR4, c[0x0][0x9f8] ;  /* 0x00027e0000047ab9 */ /* 0x000fe20000000a00 */
[----:B------:R-:W2:Y:S01]  /*2190*/  LDL R28, [R1+0x50] ;  /* 0x00005000011c7983 */ /* 0x000ea20000100800 */
[----:B------:R-:W-:Y:S01]  /*21a0*/  ISETP.NE.U32.AND P0, PT, RZ, UR4, PT ;  /* 0x00000004ff007c0c */ /* 0x000fe2000bf05070 */
[----:B------:R-:W-:Y:S01]  /*21b0*/  IMAD.MOV.U32 R0, RZ, RZ, R220 ;  /* 0x000000ffff007224 */ /* 0x000fe200078e00dc */
[----:B------:R-:W0:Y:S01]  /*21c0*/  LDC R15, c[0x0][0x3f4] ;  /* 0x0000fd00ff0f7b82 */ /* 0x000e220000000800 */
[----:B------:R-:W1:Y:S01]  /*21d0*/  S2R R27, SR_TID.X ;  /* 0x00000000001b7919 */ /* 0x000e620000002100 */
[----:B------:R-:W-:Y:S01]  /*21e0*/  ISETP.NE.AND.EX P0, PT, RZ, UR5, PT, P0 ;  /* 0x00000005ff007c0c */ /* 0x000fe2000bf05300 */
[C---:B------:R-:W-:Y:S02]  /*21f0*/  VIADD R3, R16.reuse, 0x20 ;  /* 0x0000002010037836 */ /* 0x040fe40000000000 */
[----:B------:R-:W-:-:S03]  /*2200*/  VIADD R4, R16, 0x40 ;  /* 0x0000004010047836 */ /* 0x000fc60000000000 */
[----:B------:R-:W3:Y:S07]  /*2210*/  LDC.64 R104, c[0x0][0x3f8] ;  /* 0x0000fe00ff687b82 */ /* 0x000eee0000000a00 */
[----:B------:R-:W-:Y:S01]  /*2220*/  @P0 IADD3 R6, P1, R225, UR4, RZ ;  /* 0x00000004e1060c10 */ /* 0x000fe2000ff3e0ff */
[----:B------:R-:W-:Y:S01]  /*2230*/  ULDC UR4, c[0x0][0x320] ;  /* 0x0000c80000047ab9 */ /* 0x000fe20000000800 */
[----:B------:R-:W4:Y:S02]  /*2240*/  LDC.64 R98, c[0x0][0x408] ;  /* 0x00010200ff627b82 */ /* 0x000f240000000a00 */
[----:B------:R-:W-:-:S05]  /*2250*/  @P0 IADD3.X R7, R226, UR5, RZ, P1, !PT ;  /* 0x00000005e2070c10 */ /* 0x000fca0008ffe4ff */
[----:B------:R4:W2:Y:S01]  /*2260*/  @P0 LDG.E R0, desc[UR52][R6.64] ;  /* 0x0000003406000981 */ /* 0x0008a2000c1e1900 */
[----:B------:R-:W-:Y:S01]  /*2270*/  ISETP.GE.AND P2, PT, R16, UR4, PT ;  /* 0x0000000410007c0c */ /* 0x000fe2000bf46270 */
[----:B------:R-:W-:Y:S01]  /*2280*/  IMAD.MOV.U32 R122, RZ, RZ, 0x20 ;  /* 0x00000020ff7a7424 */ /* 0x000fe200078e00ff */
[----:B------:R-:W-:Y:S01]  /*2290*/  ISETP.GE.AND P3, PT, R3, UR4, PT ;  /* 0x0000000403007c0c */ /* 0x000fe2000bf66270 */
[----:B------:R-:W-:Y:S01]  /*22a0*/  IMAD.MOV.U32 R123, RZ, RZ, 0x40 ;  /* 0x00000040ff7b7424 */ /* 0x000fe200078e00ff */
[----:B------:R-:W-:Y:S01]  /*22b0*/  ISETP.GE.AND P0, PT, R4, UR4, PT ;  /* 0x0000000404007c0c */ /* 0x000fe2000bf06270 */
[----:B0-----:R-:W-:Y:S01]  /*22c0*/  IMAD.SHL.U32 R118, R15, 0x2, RZ ;  /* 0x000000020f767824 */ /* 0x001fe200078e00ff */
[----:B------:R-:W-:Y:S01]  /*22d0*/  ISETP.GE.AND P1, PT, R190, UR4, PT ;  /* 0x00000004be007c0c */ /* 0x000fe2000bf26270 */
[-C--:B---3--:R-:W-:Y:S01]  /*22e0*/  IMAD.WIDE.U32 R106, R198, R104.reuse, R16 ;  /* 0x00000068c66a7225 */ /* 0x088fe200078e0010 */
[----:B-1----:R-:W-:Y:S02]  /*22f0*/  SHF.R.U32.HI R20, RZ, 0x7, R27 ;  /* 0x00000007ff147819 */ /* 0x002fe4000001161b */
[----:B------:R-:W-:Y:S01]  /*2300*/  SHF.R.S32.HI R11, RZ, 0x1f, R198 ;  /* 0x0000001fff0b7819 */ /* 0x000fe200000114c6 */
[----:B------:R-:W-:Y:S01]  /*2310*/  VIADD R27, R27, 0xffffff80 ;  /* 0xffffff801b1b7836 */ /* 0x000fe20000000000 */
[C---:B------:R-:W-:Y:S01]  /*2320*/  ISETP.NE.AND P6, PT, R20.reuse, 0x1, PT ;  /* 0x000000011400780c */ /* 0x040fe20003fc5270 */
[----:B------:R-:W-:Y:S01]  /*2330*/  VIADD R150, R20, 0x8 ;  /* 0x0000000814967836 */ /* 0x000fe20000000000 */
[----:B------:R-:W-:Y:S01]  /*2340*/  SHF.R.S32.HI R189, RZ, 0x1f, R188 ;  /* 0x0000001fffbd7819 */ /* 0x000fe200000114bc */
[----:B------:R-:W-:Y:S01]  /*2350*/  IMAD R9, R11, R104, RZ ;  /* 0x000000680b097224 */ /* 0x000fe200078e02ff */
[----:B------:R-:W-:Y:S01]  /*2360*/  LEA.HI R14, R27, R27, RZ, 0x1 ;  /* 0x0000001b1b0e7211 */ /* 0x000fe200078f08ff */
[-C--:B----4-:R-:W-:Y:S01]  /*2370*/  IMAD R11, R11, R98.reuse, RZ ;  /* 0x000000620b0b7224 */ /* 0x090fe200078e02ff */
[----:B------:R-:W-:Y:S01]  /*2380*/  LOP3.LUT R22, R22, 0xfffffffe, RZ, 0xc0, !PT ;  /* 0xfffffffe16167812 */ /* 0x000fe200078ec0ff */
[----:B------:R-:W-:Y:S01]  /*2390*/  IMAD R13, R198, R105, R9 ;  /* 0x00000069c60d7224 */ /* 0x000fe200078e0209 */
[----:B------:R-:W-:Y:S01]  /*23a0*/  LOP3.LUT R14, R14, 0xfffffffe, RZ, 0xc0, !PT ;  /* 0xfffffffe0e0e7812 */ /* 0x000fe200078ec0ff */
[----:B------:R-:W-:Y:S01]  /*23b0*/  IMAD R11, R198, R99, R11 ;  /* 0x00000063c60b7224 */ /* 0x000fe200078e020b */
[----:B------:R-:W-:Y:S01]  /*23c0*/  IADD3 R125, R26, R25, RZ ;  /* 0x000000191a7d7210 */ /* 0x000fe20007ffe0ff */
[C---:B------:R-:W-:Y:S01]  /*23d0*/  IMAD.WIDE.U32 R100, R198.reuse, R98, R16 ;  /* 0x00000062c6647225 */ /* 0x040fe200078e0010 */
[----:B------:R-:W-:Y:S01]  /*23e0*/  IADD3 R14, R27, -R14, RZ ;  /* 0x8000000e1b0e7210 */ /* 0x000fe20007ffe0ff */
[----:B------:R-:W-:Y:S05]  /*23f0*/  @!P6 WARPSYNC.ALL ;  /* 0x000000000000e948 */ /* 0x000fea0003800000 */
[----:B------:R-:W-:Y:S01]  /*2400*/  ULDC UR4, c[0x0][0x2f4] ;  /* 0x0000bd0000047ab9 */ /* 0x000fe20000000800 */
[----:B------:R-:W-:Y:S01]  /*2410*/  IMAD.WIDE.U32 R102, R198, R98, R188 ;  /* 0x00000062c6667225 */ /* 0x000fe200078e00bc */
[----:B------:R-:W-:-:S02]  /*2420*/  ISETP.GE.AND P5, PT, R3, UR4, PT ;  /* 0x0000000403007c0c */ /* 0x000fc4000bfa6270 */
[----:B------:R-:W-:Y:S01]  /*2430*/  ISETP.GE.AND P4, PT, R16, UR4, PT ;  /* 0x0000000410007c0c */ /* 0x000fe2000bf86270 */
[----:B------:R-:W-:Y:S01]  /*2440*/  IMAD.IADD R103, R103, 0x1, R11 ;  /* 0x0000000167677824 */ /* 0x000fe200078e020b */
[----:B------:R-:W-:Y:S01]  /*2450*/  SEL R6, RZ, 0xffffffff, P5 ;  /* 0xffffffffff067807 */ /* 0x000fe20002800000 */
[----:B------:R-:W-:Y:S01]  /*2460*/  IMAD.WIDE.U32 R108, R198, R104, R188 ;  /* 0x00000068c66c7225 */ /* 0x000fe200078e00bc */
[----:B------:R-:W-:Y:S02]  /*2470*/  SEL R5, RZ, 0x1, P4 ;  /* 0x00000001ff057807 */ /* 0x000fe40002000000 */
[----:B------:R-:W-:Y:S01]  /*2480*/  ISETP.GE.AND P4, PT, R190, UR4, PT ;  /* 0x00000004be007c0c */ /* 0x000fe2000bf86270 */
[----:B------:R-:W-:Y:S01]  /*2490*/  IMAD.SHL.U32 R6, R6, 0x2, RZ ;  /* 0x0000000206067824 */ /* 0x000fe200078e00ff */
[----:B------:R-:W-:Y:S01]  /*24a0*/  ISETP.GE.AND P5, PT, R4, R15, PT ;  /* 0x0000000f0400720c */ /* 0x000fe20003fa6270 */
[----:B------:R-:W-:Y:S01]  /*24b0*/  IMAD.IADD R109, R109, 0x1, R13 ;  /* 0x000000016d6d7824 */ /* 0x000fe200078e020d */
[----:B------:R-:W-:Y:S01]  /*24c0*/  SEL R8, RZ, 0x8, P4 ;  /* 0x00000008ff087807 */ /* 0x000fe20002000000 */
[----:B------:R-:W-:Y:S01]  /*24d0*/  IMAD.IADD R107, R13, 0x1, R107 ;  /* 0x000000010d6b7824 */ /* 0x000fe200078e026b */
[----:B------:R-:W-:Y:S01]  /*24e0*/  LOP3.LUT R7, R6, 0x2, R5, 0xe2, !PT ;  /* 0x0000000206077812 */ /* 0x000fe200078ee205 */
[----:B-----5:R-:W-:Y:S01]  /*24f0*/  IMAD.WIDE.U32 R102, R135, R98, R102 ;  /* 0x0000006287667225 */ /* 0x020fe200078e0066 */
[----:B------:R-:W-:-:S02]  /*2500*/  SEL R6, RZ, 0xffffffff, P3 ;  /* 0xffffffffff067807 */ /* 0x000fc40001800000 */
[----:B------:R-:W-:Y:S01]  /*2510*/  ISETP.GE.AND P3, PT, R4, UR4, PT ;  /* 0x0000000404007c0c */ /* 0x000fe2000bf66270 */
[-C--:B------:R-:W-:Y:S01]  /*2520*/  IMAD.WIDE.U32 R108, R135, R104.reuse, R108 ;  /* 0x00000068876c7225 */ /* 0x080fe200078e006c */
[----:B------:R-:W-:Y:S02]  /*2530*/  SEL R5, RZ, 0x1, P2 ;  /* 0x00000001ff057807 */ /* 0x000fe40001000000 */
[----:B------:R-:W-:Y:S01]  /*2540*/  ISETP.GE.AND P2, PT, R195, UR4, PT ;  /* 0x00000004c3007c0c */ /* 0x000fe2000bf46270 */
[----:B------:R-:W-:Y:S01]  /*2550*/  IMAD.SHL.U32 R10, R6, 0x2, RZ ;  /* 0x00000002060a7824 */ /* 0x000fe200078e00ff */
[----:B------:R-:W-:Y:S01]  /*2560*/  SEL R6, RZ, 0x4, P3 ;  /* 0x00000004ff067807 */ /* 0x000fe20001800000 */
[----:B------:R-:W-:Y:S01]  /*2570*/  IMAD.WIDE.U32 R106, R135, R104, R106 ;  /* 0x00000068876a7225 */ /* 0x000fe200078e006a */
[----:B------:R-:W-:Y:S02]  /*2580*/  ISETP.GE.AND P3, PT, R3, R15, PT ;  /* 0x0000000f0300720c */ /* 0x000fe40003f66270 */
[----:B------:R-:W-:Y:S01]  /*2590*/  LOP3.LUT R8, R8, R7, R6, 0xfe, !PT ;  /* 0x0000000708087212 */ /* 0x000fe200078efe06 */
[----:B------:R-:W-:Y:S01]  /*25a0*/  IMAD R127, R99, 0xa0, RZ ;  /* 0x000000a0637f7824 */ /* 0x000fe200078e02ff */
[----:B------:R-:W-:Y:S01]  /*25b0*/  LOP3.LUT R5, R10, 0x2, R5, 0xe2, !PT ;  /* 0x000000020a057812 */ /* 0x000fe200078ee205 */
[----:B------:R-:W-:Y:S01]  /*25c0*/  IMAD.SHL.U32 R97, R98, 0x80, RZ ;  /* 0x0000008062617824 */ /* 0x000fe200078e00ff */
[----:B------:R-:W-:Y:S01]  /*25d0*/  SEL R6, RZ, 0x4, P0 ;  /* 0x00000004ff067807 */ /* 0x000fe20000000000 */
[----:B------:R-:W-:Y:S01]  /*25e0*/  IMAD R113, R14, 0x80, R198 ;  /* 0x000000800e717824 */ /* 0x000fe200078e02c6 */
[----:B------:R-:W-:Y:S01]  /*25f0*/  SEL R7, RZ, 0x8, P1 ;  /* 0x00000008ff077807 */ /* 0x000fe20000800000 */
[----:B------:R-:W-:Y:S01]  /*2600*/  @!P6 BAR.SYNC.DEFER_BLOCKING 0x9, 0x100 ;  /* 0x024400000000eb1d */ /* 0x000fe20000010000 */
[----:B------:R-:W-:-:S02]  /*2610*/  ISETP.GE.AND P0, PT, R16, R15, PT ;  /* 0x0000000f1000720c */ /* 0x000fc40003f06270 */
[----:B------:R-:W-:Y:S02]  /*2620*/  LOP3.LUT R21, R7, R5, R6, 0xfe, !PT ;  /* 0x0000000507157212 */ /* 0x000fe400078efe06 */
[C---:B------:R-:W-:Y:S02]  /*2630*/  SEL R6, R15.reuse, RZ, P3 ;  /* 0x000000ff0f067207 */ /* 0x040fe40001800000 */
[----:B------:R-:W-:Y:S02]  /*2640*/  SEL R5, R15, RZ, P0 ;  /* 0x000000ff0f057207 */ /* 0x000fe40000000000 */
[----:B------:R-:W-:Y:S01]  /*2650*/  SEL R9, RZ, 0x10, P2 ;  /* 0x00000010ff097807 */ /* 0x000fe20001000000 */
[----:B------:R-:W-:Y:S01]  /*2660*/  IMAD.IADD R7, R3, 0x1, R6 ;  /* 0x0000000103077824 */ /* 0x000fe200078e0206 */
[----:B------:R-:W-:Y:S01]  /*2670*/  IADD3 R101, R11, R101, RZ ;  /* 0x000000650b657210 */ /* 0x000fe20007ffe0ff */
[----:B------:R-:W-:Y:S01]  /*2680*/  IMAD.IADD R5, R16, 0x1, R5 ;  /* 0x0000000110057824 */ /* 0x000fe200078e0205 */
[----:B------:R-:W-:-:S02]  /*2690*/  LOP3.LUT R32, R8, R9, RZ, 0xfc, !PT ;  /* 0x0000000908207212 */ /* 0x000fc400078efcff */
[----:B------:R-:W-:Y:S01]  /*26a0*/  SHF.R.S32.HI R8, RZ, 0x1f, R7 ;  /* 0x0000001fff087819 */ /* 0x000fe20000011407 */
[----:B------:R-:W-:Y:S01]  /*26b0*/  IMAD.WIDE.U32 R100, R135, R98, R100 ;  /* 0x0000006287647225 */ /* 0x000fe200078e0064 */
[----:B------:R-:W-:Y:S02]  /*26c0*/  SHF.R.S32.HI R6, RZ, 0x1f, R5 ;  /* 0x0000001fff067819 */ /* 0x000fe40000011405 */
[----:B------:R-:W-:Y:S02]  /*26d0*/  SEL R9, R15, RZ, P5 ;  /* 0x000000ff0f097207 */ /* 0x000fe40002800000 */
[----:B------:R-:W-:Y:S02]  /*26e0*/  LEA.HI R30, R8, R7, RZ, 0x4 ;  /* 0x00000007081e7211 */ /* 0x000fe400078f20ff */
[----:B------:R-:W-:Y:S01]  /*26f0*/  LEA.HI R29, R6, R5, RZ, 0x4 ;  /* 0x00000005061d7211 */ /* 0x000fe200078f20ff */
[----:B------:R-:W-:Y:S01]  /*2700*/  IMAD.IADD R12, R4, 0x1, R9 ;  /* 0x00000001040c7824 */ /* 0x000fe200078e0209 */
[----:B------:R-:W-:-:S02]  /*2710*/  LEA.HI R8, R8, R7, RZ, 0x6 ;  /* 0x0000000708087211 */ /* 0x000fc400078f30ff */
[----:B------:R-:W-:Y:S02]  /*2720*/  LEA.HI R6, R6, R5, RZ, 0x6 ;  /* 0x0000000506067211 */ /* 0x000fe400078f30ff */
[----:B------:R-:W-:Y:S02]  /*2730*/  SHF.R.S32.HI R9, RZ, 0x6, R8 ;  /* 0x00000006ff097819 */ /* 0x000fe40000011408 */
[----:B------:R-:W-:Y:S02]  /*2740*/  SHF.R.U32.HI R5, RZ, 0x3, R211 ;  /* 0x00000003ff057819 */ /* 0x000fe400000116d3 */
[----:B------:R-:W-:Y:S01]  /*2750*/  SHF.R.S32.HI R7, RZ, 0x6, R6 ;  /* 0x00000006ff077819 */ /* 0x000fe20000011406 */
[----:B------:R-:W-:Y:S01]  /*2760*/  IMAD R133, R9, 0x2800, R210 ;  /* 0x0000280009857824 */ /* 0x000fe200078e02d2 */
[----:B------:R-:W-:Y:S01]  /*2770*/  LOP3.LUT R10, R211, 0x30, R29, 0xf8, !PT ;  /* 0x00000030d30a7812 */ /* 0x000fe200078ef81d */
[----:B------:R-:W-:Y:S01]  /*2780*/  IMAD R130, R9, 0x2800, R212 ;  /* 0x0000280009827824 */ /* 0x000fe200078e02d4 */
[----:B------:R-:W-:Y:S01]  /*2790*/  LOP3.LUT R8, R208, 0x30, R30, 0xf8, !PT ;  /* 0x00000030d0087812 */ /* 0x000fe200078ef81e */
[C---:B------:R-:W-:Y:S01]  /*27a0*/  IMAD R132, R7.reuse, 0x2800, R212 ;  /* 0x0000280007847824 */ /* 0x040fe200078e02d4 */
[----:B------:R-:W-:Y:S01]  /*27b0*/  LOP3.LUT R11, R10, R5, RZ, 0x3c, !PT ;  /* 0x000000050a0b7212 */ /* 0x000fe200078e3cff */
[----:B------:R-:W-:Y:S01]  /*27c0*/  IMAD R134, R7, 0x2800, R210 ;  /* 0x0000280007867824 */ /* 0x000fe200078e02d2 */
[----:B------:R-:W-:-:S02]  /*27d0*/  LOP3.LUT R8, R8, R209, RZ, 0x3c, !PT ;  /* 0x000000d108087212 */ /* 0x000fc400078e3cff */
[----:B------:R-:W-:Y:S01]  /*27e0*/  LOP3.LUT R6, R208, 0x30, R29, 0xf8, !PT ;  /* 0x00000030d0067812 */ /* 0x000fe200078ef81d */
[----:B------:R-:W-:Y:S01]  /*27f0*/  IMAD.IADD R132, R132, 0x1, R11 ;  /* 0x0000000184847824 */ /* 0x000fe200078e020b */
[----:B------:R-:W-:Y:S02]  /*2800*/  IADD3 R133, R133, R8, RZ ;  /* 0x0000000885857210 */ /* 0x000fe40007ffe0ff */
[----:B------:R-:W-:Y:S02]  /*2810*/  SHF.R.S32.HI R11, RZ, 0x1f, R135 ;  /* 0x0000001fff0b7819 */ /* 0x000fe40000011487 */
[----:B------:R-:W-:Y:S02]  /*2820*/  LOP3.LUT R8, R211, 0x30, R30, 0xf8, !PT ;  /* 0x00000030d3087812 */ /* 0x000fe400078ef81e */
[----:B------:R-:W-:Y:S02]  /*2830*/  SHF.R.S32.HI R13, RZ, 0x1f, R12 ;  /* 0x0000001fff0d7819 */ /* 0x000fe4000001140c */
[----:B------:R-:W-:-:S02]  /*2840*/  LOP3.LUT R7, R6, R209, RZ, 0x3c, !PT ;  /* 0x000000d106077212 */ /* 0x000fc400078e3cff */
[----:B------:R-:W-:Y:S01]  /*2850*/  LOP3.LUT R9, R8, R5, RZ, 0x3c, !PT ;  /* 0x0000000508097212 */ /* 0x000fe200078e3cff */
[----:B------:R-:W-:Y:S01]  /*2860*/  IMAD R8, R11, R104, RZ ;  /* 0x000000680b087224 */ /* 0x000fe200078e02ff */
[CC--:B------:R-:W-:Y:S01]  /*2870*/  LEA.HI R31, R13.reuse, R12.reuse, RZ, 0x4 ;  /* 0x0000000c0d1f7211 */ /* 0x0c0fe200078f20ff */
[----:B------:R-:W-:Y:S01]  /*2880*/  IMAD.IADD R134, R134, 0x1, R7 ;  /* 0x0000000186867824 */ /* 0x000fe200078e0207 */
[----:B------:R-:W-:Y:S01]  /*2890*/  LEA.HI R12, R13, R12, RZ, 0x6 ;  /* 0x0000000c0d0c7211 */ /* 0x000fe200078f30ff */
[----:B------:R-:W-:Y:S01]  /*28a0*/  IMAD R13, R135, R105, R8 ;  /* 0x00000069870d7224 */ /* 0x000fe200078e0208 */
[----:B------:R-:W-:Y:S01]  /*28b0*/  LOP3.LUT R6, R208, 0x30, R31, 0xf8, !PT ;  /* 0x00000030d0067812 */ /* 0x000fe200078ef81f */
[----:B------:R-:W-:Y:S01]  /*28c0*/  IMAD R8, R11, R98, RZ ;  /* 0x000000620b087224 */ /* 0x000fe200078e02ff */
[----:B------:R-:W-:Y:S01]  /*28d0*/  SHF.R.S32.HI R7, RZ, 0x6, R12 ;  /* 0x00000006ff077819 */ /* 0x000fe2000001140c */
[----:B------:R-:W-:Y:S01]  /*28e0*/  IMAD.IADD R130, R130, 0x1, R9 ;  /* 0x0000000182827824 */ /* 0x000fe200078e0209 */
[----:B------:R-:W-:Y:S01]  /*28f0*/  LOP3.LUT R6, R6, R209, RZ, 0x3c, !PT ;  /* 0x000000d106067212 */ /* 0x000fe200078e3cff */
[----:B------:R-:W-:Y:S01]  /*2900*/  IMAD R11, R135, R99, R8 ;  /* 0x00000063870b7224 */ /* 0x000fe200078e0208 */
[----:B------:R-:W-:Y:S01]  /*2910*/  LOP3.LUT R10, R211, 0x30, R31, 0xf8, !PT ;  /* 0x00000030d30a7812 */ /* 0x000fe200078ef81f */
[C---:B------:R-:W-:Y:S01]  /*2920*/  IMAD R131, R7.reuse, 0x2800, R210 ;  /* 0x0000280007837824 */ /* 0x040fe200078e02d2 */
[----:B------:R-:W-:Y:S01]  /*2930*/  SHF.L.U64.HI R8, R98, 0x7, R99 ;  /* 0x0000000762087819 */ /* 0x000fe20000010263 */
[----:B------:R-:W-:Y:S01]  /*2940*/  IMAD R129, R7, 0x2800, R212 ;  /* 0x0000280007817824 */ /* 0x000fe200078e02d4 */
[C---:B------:R-:W-:Y:S01]  /*2950*/  SHF.L.U32 R7, R104.reuse, 0x7, RZ ;  /* 0x0000000768077819 */ /* 0x040fe200000006ff */
[----:B------:R-:W-:Y:S01]  /*2960*/  IMAD.IADD R131, R131, 0x1, R6 ;  /* 0x0000000183837824 */ /* 0x000fe200078e0206 */
[----:B------:R-:W-:Y:S01]  /*2970*/  SHF.L.U64.HI R6, R104, 0x7, R105 ;  /* 0x0000000768067819 */ /* 0x000fe20000010269 */
[----:B------:R-:W-:Y:S01]  /*2980*/  IMAD.IADD R27, R103, 0x1, R11 ;  /* 0x00000001671b7824 */ /* 0x000fe200078e020b */
[----:B------:R-:W-:Y:S01]  /*2990*/  LOP3.LUT R10, R10, R5, RZ, 0x3c, !PT ;  /* 0x000000050a0a7212 */ /* 0x000fe200078e3cff */
[----:B------:R-:W-:Y:S01]  /*29a0*/  IMAD R9, R105, 0xa0, RZ ;  /* 0x000000a069097824 */ /* 0x000fe200078e02ff */
[----:B------:R-:W-:Y:S01]  /*29b0*/  SHF.R.S32.HI R116, RZ, 0x4, R29 ;  /* 0x00000004ff747819 */ /* 0x000fe2000001141d */
[----:B------:R-:W-:Y:S01]  /*29c0*/  IMAD.WIDE.U32 R104, R104, 0xa0, RZ ;  /* 0x000000a068687825 */ /* 0x000fe200078e00ff */
[----:B------:R-:W-:-:S02]  /*29d0*/  SHF.R.S32.HI R115, RZ, 0x4, R30 ;  /* 0x00000004ff737819 */ /* 0x000fc4000001141e */
[----:B------:R-:W-:Y:S01]  /*29e0*/  SHF.R.S32.HI R114, RZ, 0x4, R31 ;  /* 0x00000004ff727819 */ /* 0x000fe2000001141f */
[----:B------:R-:W-:Y:S01]  /*29f0*/  IMAD.WIDE.U32 R98, R98, 0xa0, RZ ;  /* 0x000000a062627825 */ /* 0x000fe200078e00ff */
[----:B------:R-:W-:Y:S02]  /*2a00*/  LOP3.LUT R29, R29, 0xfffffff0, RZ, 0xc0, !PT ;  /* 0xfffffff01d1d7812 */ /* 0x000fe400078ec0ff */
[----:B------:R-:W-:Y:S01]  /*2a10*/  LOP3.LUT R30, R30, 0xfffffff0, RZ, 0xc0, !PT ;  /* 0xfffffff01e1e7812 */ /* 0x000fe200078ec0ff */
[----:B------:R-:W-:Y:S01]  /*2a20*/  IMAD.IADD R129, R129, 0x1, R10 ;  /* 0x0000000181817824 */ /* 0x000fe200078e020a */
[----:B------:R-:W-:Y:S01]  /*2a30*/  LOP3.LUT R31, R31, 0xfffffff0, RZ, 0xc0, !PT ;  /* 0xfffffff01f1f7812 */ /* 0x000fe200078ec0ff */
[----:B------:R-:W-:Y:S01]  /*2a40*/  IMAD.IADD R127, R99, 0x1, R127 ;  /* 0x00000001637f7824 */ /* 0x000fe200078e027f */
[----:B------:R-:W-:Y:S01]  /*2a50*/  IADD3 R126, R105, R9, RZ ;  /* 0x00000009697e7210 */ /* 0x000fe20007ffe0ff */
[----:B------:R-:W-:Y:S01]  /*2a60*/  IMAD.IADD R25, R109, 0x1, R13 ;  /* 0x000000016d197824 */ /* 0x000fe200078e020d */
[----:B------:R-:W-:Y:S01]  /*2a70*/  LOP3.LUT R9, R21, 0x1, RZ, 0xc0, !PT ;  /* 0x0000000115097812 */ /* 0x000fe200078ec0ff */
[----:B------:R-:W-:Y:S01]  /*2a80*/  IMAD.IADD R26, R13, 0x1, R107 ;  /* 0x000000010d1a7824 */ /* 0x000fe200078e026b */
[----:B------:R-:W-:-:S02]  /*2a90*/  LOP3.LUT R10, R21, 0x2, RZ, 0xc0, !PT ;  /* 0x00000002150a7812 */ /* 0x000fc400078ec0ff */
[C---:B------:R-:W-:Y:S02]  /*2aa0*/  LOP3.LUT R20, R21.reuse, 0x4, RZ, 0xc0, !PT ;  /* 0x0000000415147812 */ /* 0x040fe400078ec0ff */
[----:B------:R-:W-:Y:S02]  /*2ab0*/  @P5 LOP3.LUT R22, R22, 0x1, RZ, 0xfc, !PT ;  /* 0x0000000116165812 */ /* 0x000fe400078efcff */
[----:B------:R-:W-:Y:S02]  /*2ac0*/  LOP3.LUT R21, R21, 0x8, RZ, 0xc0, !PT ;  /* 0x0000000815157812 */ /* 0x000fe400078ec0ff */
[----:B------:R-:W-:Y:S02]  /*2ad0*/  SHF.R.S32.HI R112, RZ, 0x1f, R29 ;  /* 0x0000001fff707819 */ /* 0x000fe4000001141d */
[----:B------:R-:W-:Y:S02]  /*2ae0*/  SHF.R.S32.HI R111, RZ, 0x1f, R30 ;  /* 0x0000001fff6f7819 */ /* 0x000fe4000001141e */
[----:B------:R-:W-:-:S02]  /*2af0*/  SHF.R.S32.HI R110, RZ, 0x1f, R31 ;  /* 0x0000001fff6e7819 */ /* 0x000fc4000001141f */
[----:B--2---:R-:W-:Y:S02]  /*2b00*/  R2P PR, R28, 0x6 ;  /* 0x000000061c007804 */ /* 0x004fe40000000000 */
[----:B------:R-:W-:-:S03]  /*2b10*/  IADD3 R28, R11, R101, RZ ;  /* 0x000000650b1c7210 */ /* 0x000fc60007ffe0ff */
[----:B------:R-:W-:Y:S02]  /*2b20*/  SEL R122, R122, 0xffffffe0, !P1 ;  /* 0xffffffe07a7a7807 */ /* 0x000fe40004800000 */
[----:B------:R-:W-:Y:S02]  /*2b30*/  ISETP.GE.AND P1, PT, R196, UR4, PT ;  /* 0x00000004c4007c0c */ /* 0x000fe4000bf26270 */
[----:B------:R-:W-:Y:S02]  /*2b40*/  SEL R123, R123, 0xffffffc0, !P2 ;  /* 0xffffffc07b7b7807 */ /* 0x000fe40005000000 */
[----:B------:R-:W-:-:S03]  /*2b50*/  SEL R11, RZ, 0x20, P1 ;  /* 0x00000020ff0b7807 */ /* 0x000fc60000800000 */
[----:B------:R-:W-:Y:S01]  /*2b60*/  IMAD.IADD R128, R123, 0x1, R122 ;  /* 0x000000017b807824 */ /* 0x000fe200078e027a */
[C---:B------:R-:W-:Y:S02]  /*2b70*/  LOP3.LUT R11, R32.reuse, R11, RZ, 0xfc, !PT ;  /* 0x0000000b200b7212 */ /* 0x040fe400078efcff */
[----:B------:R-:W-:Y:S02]  /*2b80*/  LOP3.LUT R32, R32, 0x1, RZ, 0xc0, !PT ;  /* 0x0000000120207812 */ /* 0x000fe400078ec0ff */
[C---:B------:R-:W-:Y:S02]  /*2b90*/  LOP3.LUT R33, R11.reuse, 0x2, RZ, 0xc0, !PT ;  /* 0x000000020b217812 */ /* 0x040fe400078ec0ff */
[C---:B------:R-:W-:Y:S02]  /*2ba0*/  LOP3.LUT R34, R11.reuse, 0x4, RZ, 0xc0, !PT ;  /* 0x000000040b227812 */ /* 0x040fe400078ec0ff */
[C---:B------:R-:W-:Y:S02]  /*2bb0*/  LOP3.LUT R35, R11.reuse, 0x8, RZ, 0xc0, !PT ;  /* 0x000000080b237812 */ /* 0x040fe400078ec0ff */
[----:B------:R-:W-:-:S02]  /*2bc0*/  LOP3.LUT R36, R11, 0x10, RZ, 0xc0, !PT ;  /* 0x000000100b247812 */ /* 0x000fc400078ec0ff */
[----:B------:R-:W-:Y:S02]  /*2bd0*/  SHF.R.S32.HI R124, RZ, 0x1f, R0 ;  /* 0x0000001fff7c7819 */ /* 0x000fe40000011400 */
[----:B------:R-:W-:-:S07]  /*2be0*/  LOP3.LUT R37, R11, 0x20, RZ, 0xc0, !PT ;  /* 0x000000200b257812 */ /* 0x000fce00078ec0ff */
.L_x_2796:
[----:B0-----:R-:W0:Y:S01]  /*2bf0*/  LDC R40, c[0x0][0x430] ;  /* 0x00010c00ff287b82 */ /* 0x001e220000000800 */
[----:B------:R-:W-:-:S04]  /*2c00*/  VIADD R24, R24, 0xffffffff ;  /* 0xffffffff18187836 */ /* 0x000fc80000000000 */
[----:B----4-:R-:W-:-:S03]  /*2c10*/  IMAD R11, R24, 0xa0, R113 ;  /* 0x000000a0180b7824 */ /* 0x010fc600078e0271 */
[----:B-1----:R-:W1:Y:S01]  /*2c20*/  LDC R117, c[0x0][0x3f4] ;  /* 0x0000fd00ff757b82 */ /* 0x002e620000000800 */
        /* <DEDUP_REMOVED lines=12> */
[--C-:B------:R-:W-:Y:S01]  /*2cf0*/  @!P1 SHF.R.S32.HI R39, RZ, 0x1f, R11.reuse ;  /* 0x0000001fff279819 */ /* 0x100fe2000001140b */
[----:B------:R-:W-:Y:S02]  /*2d00*/  @!P1 IMAD R41, R0, R15, R38 ;  /* 0x0000000f00299224 */ /* 0x000fe400078e0226 */
[----:B------:R-:W-:-:S04]  /*2d10*/  @!P1 IMAD.MOV.U32 R38, RZ, RZ, R11 ;  /* 0x000000ffff269224 */ /* 0x000fc800078e000b */
[----:B------:R-:W-:-:S04]  /*2d20*/  @!P1 IMAD.WIDE.U32 R14, R0, R14, R38 ;  /* 0x0000000e000e9225 */ /* 0x000fc800078e0026 */
[----:B------:R-:W-:Y:S01]  /*2d30*/  IMAD.MOV.U32 R38, RZ, RZ, RZ ;  /* 0x000000ffff267224 */ /* 0x000fe200078e00ff */
[----:B------:R-:W-:Y:S02]  /*2d40*/  @!P1 IADD3 R15, R15, R41, RZ ;  /* 0x000000290f0f9210 */ /* 0x000fe40007ffe0ff */
[----:B--2---:R-:W-:-:S04]  /*2d50*/  @!P1 LEA R12, P2, R14, R12, 0x2 ;  /* 0x0000000c0e0c9211 */ /* 0x004fc800078410ff */
[----:B------:R-:W-:Y:S02]  /*2d60*/  @!P1 LEA.HI.X R13, R14, R13, R15, 0x2, P2 ;  /* 0x0000000d0e0d9211 */ /* 0x000fe400010f140f */
[----:B------:R-:W-:-:S03]  /*2d70*/  ISETP.GT.AND P2, PT, R24, R119, PT ;  /* 0x000000771800720c */ /* 0x000fc60003f44270 */
[----:B------:R0:W5:Y:S01]  /*2d80*/  @!P1 LDG.E R38, desc[UR52][R12.64] ;  /* 0x000000340c269981 */ /* 0x000162000c1e1900 */
[----:B-1----:R-:W-:Y:S01]  /*2d90*/  ISETP.GE.AND P1, PT, R117, 0x1, PT ;  /* 0x000000017500780c */ /* 0x002fe20003f26270 */
[----:B------:R-:W-:Y:S01]  /*2da0*/  IMAD.MOV R39, RZ, RZ, -R11 ;  /* 0x000000ffff277224 */ /* 0x000fe200078e0a0b */
[----:B------:R-:W-:Y:S01]  /*2db0*/  LOP3.LUT R22, R22, 0xfffffffd, RZ, 0xc0, !PT ;  /* 0xfffffffd16167812 */ /* 0x000fe200078ec0ff */
[C---:B------:R-:W-:Y:S01]  /*2dc0*/  IMAD R41, R19.reuse, 0x7800, R218 ;  /* 0x0000780013297824 */ /* 0x040fe200078e02da */
[----:B------:R-:W-:Y:S05]  /*2dd0*/  YIELD ;  /* 0x0000000000007946 */ /* 0x000fea0003800000 */
[----:B------:R-:W-:Y:S01]  /*2de0*/  IMAD R11, R19, 0x7800, R221 ;  /* 0x00007800130b7824 */ /* 0x000fe200078e02dd */
[----:B------:R-:W-:Y:S01]  /*2df0*/  BSSY B0, `(.L_x_2691) ;  /* 0x0000cee000007945 */ /* 0x000fe20003800000 */
[----:B------:R-:W-:Y:S01]  /*2e00*/  IMAD R39, R40, R39, R43 ;  /* 0x0000002728277224 */ /* 0x000fe200078e022b */
[----:B------:R-:W-:Y:S01]  /*2e10*/  @P2 LOP3.LUT R22, R22, 0x2, RZ, 0xfc, !PT ;  /* 0x0000000216162812 */ /* 0x000fe200078efcff */
[----:B------:R-:W-:-:S02]  /*2e20*/  IMAD.IADD R41, R18, 0x1, R41 ;  /* 0x0000000112297824 */ /* 0x000fc400078e0229 */
[----:B------:R-:W-:Y:S01]  /*2e30*/  IMAD.IADD R40, R18, 0x1, R11 ;  /* 0x0000000112287824 */ /* 0x000fe200078e020b */
[----:B0-----:R-:W-:Y:S06]  /*2e40*/  @!P1 BRA `(.L_x_2692) ;  /* 0x000000c400e49947 */ /* 0x001fec0003800000 */
[----:B------:R-:W-:Y:S01]  /*2e50*/  SHF.R.S32.HI R92, RZ, 0x1f, R39 ;  /* 0x0000001fff5c7819 */ /* 0x000fe20000011427 */
[----:B------:R-:W-:Y:S01]  /*2e60*/  ULDC.64 UR4, c[0x0][0x300] ;  /* 0x0000c00000047ab9 */ /* 0x000fe20000000a00 */
[----:B-----5:R-:W-:Y:S01]  /*2e70*/  SHF.R.S32.HI R93, RZ, 0x1f, R38 ;  /* 0x0000001fff5d7819 */ /* 0x020fe20000011426 */
[----:B------:R-:W-:Y:S01]  /*2e80*/  IMAD.WIDE.U32 R12, R39, UR4, RZ ;  /* 0x00000004270c7c25 */ /* 0x000fe2000f8e00ff */
[----:B------:R-:W-:-:S03]  /*2e90*/  ULDC.64 UR6, c[0x0][0x2e8] ;  /* 0x0000ba0000067ab9 */ /* 0x000fc60000000a00 */
[----:B------:R-:W-:Y:S02]  /*2ea0*/  IMAD R14, R92, UR4, RZ ;  /* 0x000000045c0e7c24 */ /* 0x000fe4000f8e02ff */
[----:B------:R-:W-:Y:S02]  /*2eb0*/  IMAD R94, R24, -0xa0, R2 ;  /* 0xffffff60185e7824 */ /* 0x000fe400078e0202 */
[----:B------:R-:W-:Y:S01]  /*2ec0*/  IMAD R11, R39, UR5, R14 ;  /* 0x00000005270b7c24 */ /* 0x000fe2000f8e020e */
[----:B------:R-:W-:Y:S01]  /*2ed0*/  ULDC.64 UR4, c[0x0][0x310] ;  /* 0x0000c40000047ab9 */ /* 0x000fe20000000a00 */
[----:B------:R-:W-:Y:S01]  /*2ee0*/  IMAD R14, R126, R24, RZ ;  /* 0x000000187e0e7224 */ /* 0x000fe200078e02ff */
[----:B------:R-:W-:Y:S01]  /*2ef0*/  VIMNMX R94, R94, 0xa0, PT ;  /* 0x000000a05e5e7848 */ /* 0x000fe20003fe0100 */
[----:B------:R-:W-:Y:S01]  /*2f00*/  IMAD R15, R93, UR4, RZ ;  /* 0x000000045d0f7c24 */ /* 0x000fe2000f8e02ff */
[----:B------:R-:W-:Y:S02]  /*2f10*/  IADD3 R13, R13, R11, RZ ;  /* 0x0000000b0d0d7210 */ /* 0x000fe40007ffe0ff */
[----:B------:R-:W-:Y:S01]  /*2f20*/  SHF.R.S32.HI R11, RZ, 0x1f, R24 ;  /* 0x0000001fff0b7819 */ /* 0x000fe20000011418 */
[----:B------:R-:W-:-:S02]  /*2f30*/  IMAD R15, R38, UR5, R15 ;  /* 0x00000005260f7c24 */ /* 0x000fc4000f8e020f */
[----:B------:R-:W-:Y:S01]  /*2f40*/  IMAD.WIDE.U32 R12, R38, UR4, R12 ;  /* 0x00000004260c7c25 */ /* 0x000fe2000f8e000c */
[----:B------:R-:W-:-:S03]  /*2f50*/  ULDC.64 UR4, c[0x0][0x308] ;  /* 0x0000c20000047ab9 */ /* 0x000fc60000000a00 */
[----:B------:R-:W-:Y:S02]  /*2f60*/  IMAD.IADD R13, R13, 0x1, R15 ;  /* 0x000000010d0d7824 */ /* 0x000fe400078e020f */
[----:B------:R-:W-:Y:S02]  /*2f70*/  IMAD R15, R127, R24, RZ ;  /* 0x000000187f0f7224 */ /* 0x000fe400078e02ff */
[C---:B------:R-:W-:Y:S01]  /*2f80*/  IMAD.WIDE.U32 R12, R191.reuse, UR4, R12 ;  /* 0x00000004bf0c7c25 */ /* 0x040fe2000f8e000c */
[----:B------:R-:W-:Y:S02]  /*2f90*/  ULDC.U8 UR4, c[0x0][0x410] ;  /* 0x0001040000047ab9 */ /* 0x000fe40000000000 */
[----:B------:R-:W-:Y:S01]  /*2fa0*/  ISETP.NE.AND P1, PT, RZ, UR4, PT ;  /* 0x00000004ff007c0c */ /* 0x000fe2000bf25270 */
[----:B------:R-:W-:Y:S01]  /*2fb0*/  IMAD R120, R191, UR5, R13 ;  /* 0x00000005bf787c24 */ /* 0x000fe2000f8e020d */
[----:B------:R-:W-:Y:S01]  /*2fc0*/  IADD3 R121, P2, R12, UR6, RZ ;  /* 0x000000060c797c10 */ /* 0x000fe2000ff5e0ff */
[----:B------:R-:W-:-:S02]  /*2fd0*/  IMAD R43, R11, R104, R14 ;  /* 0x000000680b2b7224 */ /* 0x000fc400078e020e */
[----:B------:R-:W-:Y:S01]  /*2fe0*/  IMAD R45, R11, R98, R15 ;  /* 0x000000620b2d7224 */ /* 0x000fe200078e020f */
[----:B------:R-:W-:Y:S01]  /*2ff0*/  IADD3.X R120, R120, UR7, RZ, P2, !PT ;  /* 0x0000000778787c10 */ /* 0x000fe200097fe4ff */
[----:B------:R-:W-:-:S04]  /*3000*/  IMAD.WIDE.U32 R14, R104, R24, RZ ;  /* 0x00000018680e7225 */ /* 0x000fc800078e00ff */
        /* <DEDUP_REMOVED lines=56> */
.L_x_2695:
[----:B------:R-:W-:Y:S05]  /*3390*/  BSYNC B1 ;  /* 0x0000000000017941 */ /* 0x000fea0003800000 */
.L_x_2694:
[----:B0-----:R-:W-:Y:S01]  /*33a0*/  VIADD R44, R198, 0x80 ;  /* 0x00000080c62c7836 */ /* 0x001fe20000000000 */
        /* <DEDUP_REMOVED lines=12> */
[----:B-----5:R-:W-:Y:S01]  /*3470*/  MOV R144, R66 ;  /* 0x0000004200907202 */ /* 0x020fe20000000f00 */
[----:B------:R-:W-:Y:S01]  /*3480*/  IMAD.MOV.U32 R147, RZ, RZ, R70 ;  /* 0x000000ffff937224 */ /* 0x000fe200078e0046 */
[----:B------:R-:W-:Y:S01]  /*3490*/  CS2R R64, SRZ ;  /* 0x0000000000407805 */ /* 0x000fe2000001ff00 */
[----:B------:R-:W-:Y:S06]  /*34a0*/  @P4 BRA `(.L_x_2697) ;  /* 0x0000000000a04947 */ /* 0x000fec0003800000 */
        /* <DEDUP_REMOVED lines=40> */
.L_x_2697:
[----:B------:R-:W-:Y:S05]  /*3730*/  BSYNC B1 ;  /* 0x0000000000017941 */ /* 0x000fea0003800000 */
.L_x_2696:
        /* <DEDUP_REMOVED lines=21> */
[----:B------:R-:W-:Y:S02]  /*3890*/  IMAD.MOV.U32 R141, RZ, RZ, R56 ;  /* 0x000000ffff8d7224 */ /* 0x000fe400078e0038 */
[----:B------:R-:W-:Y:S02]  /*38a0*/  IMAD.MOV.U32 R143, RZ, RZ, R60 ;  /* 0x000000ffff8f7224 */ /* 0x000fe400078e003c */
[----:B------:R-:W-:Y:S01]  /*38b0*/  IMAD.MOV.U32 R146, RZ, RZ, R64 ;  /* 0x000000ffff927224 */ /* 0x000fe200078e0040 */
[----:B------:R-:W-:Y:S06]  /*38c0*/  @!P1 BRA `(.L_x_2698) ;  /* 0x0000000000049947 */ /* 0x000fec0003800000 */
[----:B------:R-:W-:Y:S01]  /*38d0*/  BPT.TRAP 0x1 ;  /* 0x000000040000795c */ /* 0x000fe20000300000 */
.L_x_2698:
[----:B------:R-:W-:Y:S01]  /*38e0*/  IMAD R95, R19, 0x8, R18 ;  /* 0x00000008135f7824 */ /* 0x000fe200078e0212 */
[----:B------:R-:W-:Y:S01]  /*38f0*/  SHF.L.U32 R96, R199, 0x1f, RZ ;  /* 0x0000001fc7607819 */ /* 0x000fe200000006ff */
[----:B------:R-:W-:Y:S03]  /*3900*/  BSSY B1, `(.L_x_2699) ;  /* 0x0000003000017945 */ /* 0x000fe60003800000 */
[----:B------:R-:W1:Y:S02]  /*3910*/  SYNCS.PHASECHK.TRANS64.TRYWAIT P5, [R95+URZ+0x29890], R96 ;  /* 0x029890605f0075a7 */ /* 0x000e6400080a017f */
[----:B-1----:R-:W-:Y:S05]  /*3920*/  @!P5 BRA `(.L_x_2700) ;  /* 0x000002e400e8d947 */ /* 0x002fea0003800000 */
.L_x_3050:
[----:B------:R-:W-:Y:S05]  /*3930*/  BSYNC B1 ;  /* 0x0000000000017941 */ /* 0x000fea0003800000 */
.L_x_2699:
[----:B------:R-:W-:-:S03]  /*3940*/  UMOV UR4, 0xffffffff ;  /* 0xffffffff00047882 */ /* 0x000fc60000000000 */
[----:B------:R-:W-:Y:S05]  /*3950*/  BRA.DIV UR4, `(.L_x_2701) ;  /* 0x000002e604f07947 */ /* 0x000fea000b800000 */
[----:B------:R2:W3:Y:S04]  /*3960*/  SHFL.IDX PT, R149, R120, RZ, 0x1e1f ;  /* 0x001e1fff78957589 */ /* 0x0004e800000e0000 */
[----:B------:R2:W4:Y:S02]  /*3970*/  SHFL.IDX PT, R11, R121, RZ, 0x1e1f ;  /* 0x001e1fff790b7589 */ /* 0x00052400000e0000 */
.L_x_3054:
        /* <DEDUP_REMOVED lines=19> */
[-C--:B------:R-:W-:Y:S02]  /*3ab0*/  F2FP.F16.E4M3.UNPACK_B R88, R160.reuse.H1 ;  /* 0x000000a0ff58723e */ /* 0x080fe400030006ff */
        /* <DEDUP_REMOVED lines=8> */
[-C--:B------:R-:W-:Y:S01]  /*3b40*/  FMUL.FTZ R166, R89, R165.reuse ;  /* 0x000000a559a67220 */ /* 0x080fe20000410000 */
[--C-:B------:R-:W-:Y:S02]  /*3b50*/  HADD2.F32 R164, -RZ, R162.reuse.H0_H0 ;  /* 0x200000a2ffa47230 */ /* 0x100fe40000004100 */
[----:B------:R-:W-:Y:S01]  /*3b60*/  FMUL.FTZ R165, R161, R165 ;  /* 0x000000a5a1a57220 */ /* 0x000fe20000410000 */
[----:B------:R-:W-:Y:S01]  /*3b70*/  HADD2.F32 R162, -RZ, R162.H1_H1 ;  /* 0x300000a2ffa27230 */ /* 0x000fe20000004100 */
[----:B------:R-:W-:Y:S02]  /*3b80*/  F2FP.F16.E4M3.UNPACK_B R159, R159 ;  /* 0x0000009fff9f723e */ /* 0x000fe400020006ff */
[-C--:B------:R-:W-:Y:S01]  /*3b90*/  FFMA.FTZ R89, R89, R164.reuse, R165 ;  /* 0x000000a459597223 */ /* 0x080fe200000100a5 */
        /* <DEDUP_REMOVED lines=9> */
[----:B------:R-:W-:Y:S02]  /*3c30*/  IMAD.U32 R13, R86, 0x10000, RZ ;  /* 0x00010000560d7824 */ /* 0x000fe400078e00ff */
[----:B------:R-:W-:Y:S01]  /*3c40*/  IMAD.MOV.U32 R86, RZ, RZ, R15 ;  /* 0x000000ffff567224 */ /* 0x000fe200078e000f */
        /* <DEDUP_REMOVED lines=15> */
[-C--:B------:R-:W-:Y:S02]  /*3d40*/  F2FP.F16.E4M3.UNPACK_B R88, R14.reuse ;  /* 0x0000000eff58723e */ /* 0x080fe400020006ff */
        /* <DEDUP_REMOVED lines=10> */
[C---:B------:R-:W-:Y:S01]  /*3df0*/  FFMA.FTZ R165, R86.reuse, R15, -R165 ;  /* 0x0000000f56a57223 */ /* 0x040fe200000108a5 */
        /* <DEDUP_REMOVED lines=25> */
[----:B------:R-:W-:Y:S01]  /*3f90*/  FMUL.FTZ R161, R15, R164 ;  /* 0x000000a40fa17220 */ /* 0x000fe20000410000 */
[----:B------:R-:W-:Y:S01]  /*3fa0*/  F2FP.SATFINITE.E4M3.F32.PACK_AB_MERGE_C R14, R163, R162, R13 ;  /* 0x000000a2a30e723e */ /* 0x000fe2000480700d */
[C---:B------:R-:W-:Y:S01]  /*3fb0*/  FMUL.FTZ R164, R88.reuse, R164 ;  /* 0x000000a458a47220 */ /* 0x040fe20000410000 */
[----:B------:R-:W-:Y:S01]  /*3fc0*/  MOV R13, R89 ;  /* 0x00000059000d7202 */ /* 0x000fe20000000f00 */
[-C--:B------:R-:W-:Y:S02]  /*3fd0*/  FFMA.FTZ R161, R88, R87.reuse, -R161 ;  /* 0x0000005758a17223 */ /* 0x080fe400000108a1 */
[----:B------:R-:W-:Y:S01]  /*3fe0*/  FFMA.FTZ R164, R15, R87, R164 ;  /* 0x000000570fa47223 */ /* 0x000fe200000100a4 */
[----:B------:R-:W-:-:S04]  /*3ff0*/  F2FP.F16.E4M3.UNPACK_B R15, R12 ;  /* 0x0000000cff0f723e */ /* 0x000fc800020006ff */
[----:B------:R-:W-:Y:S01]  /*4000*/  F2FP.SATFINITE.E4M3.F32.PACK_AB_MERGE_C R161, R164, R161, RZ ;  /* 0x000000a1a4a1723e */ /* 0x000fe200048070ff */
[--C-:B------:R-:W-:Y:S02]  /*4010*/  HADD2.F32 R12, -RZ, R15.reuse.H1_H1 ;  /* 0x3000000fff0c7230 */ /* 0x100fe40000004100 */
[----:B------:R-:W-:-:S03]  /*4020*/  HADD2.F32 R15, -RZ, R15.H0_H0 ;  /* 0x2000000fff0f7230 */ /* 0x000fc60000004100 */
[-C--:B------:R-:W-:Y:S02]  /*4030*/  FMUL.FTZ R87, R12, R160.reuse ;  /* 0x000000a00c577220 */ /* 0x080fe40000410000 */
[C---:B------:R-:W-:Y:S02]  /*4040*/  FMUL.FTZ R160, R15.reuse, R160 ;  /* 0x000000a00fa07220 */ /* 0x040fe40000410000 */
[-C--:B------:R-:W-:Y:S01]  /*4050*/  FFMA.FTZ R87, R15, R159.reuse, -R87 ;  /* 0x0000009f0f577223 */ /* 0x080fe20000010857 */
[----:B------:R-:W-:Y:S01]  /*4060*/  F2FP.SATFINITE.E4M3.F32.PACK_AB_MERGE_C R15, R166, R168, R165 ;  /* 0x000000a8a60f723e */ /* 0x000fe200048070a5 */
[----:B------:R-:W-:-:S05]  /*4070*/  FFMA.FTZ R160, R12, R159, R160 ;  /* 0x0000009f0ca07223 */ /* 0x000fca00000100a0 */
[----:B------:R-:W-:-:S07]  /*4080*/  F2FP.SATFINITE.E4M3.F32.PACK_AB_MERGE_C R12, R160, R87, R161 ;  /* 0x00000057a00c723e */ /* 0x000fce00048070a1 */
.L_x_2707:
[----:B------:R-:W-:Y:S05]  /*4090*/  BSYNC B3 ;  /* 0x0000000000037941 */ /* 0x000fea0003800000 */
.L_x_2706:
[----:B----4-:R-:W-:-:S05]  /*40a0*/  IADD3 R86, P2, R16, R11, RZ ;  /* 0x0000000b10567210 */ /* 0x010fca0007f5e0ff */
[----:B---3--:R-:W-:-:S05]  /*40b0*/  IMAD.X R87, R149, 0x1, R17, P2 ;  /* 0x0000000195577824 */ /* 0x008fca00010e0611 */
[----:B0-----:R0:W-:Y:S03]  /*40c0*/  ST.E.128 desc[UR52][R86.64], R12 ;  /* 0x0000000c56007985 */ /* 0x0011e6000c101d34 */
.L_x_2705:
[----:B------:R-:W-:Y:S05]  /*40d0*/  BSYNC B2 ;  /* 0x0000000000027941 */ /* 0x000fea0003800000 */
.L_x_2704:
        /* <DEDUP_REMOVED lines=12> */
[----:B------:R-:W-:Y:S02]  /*41a0*/  LOP3.LUT R88, R85, 0xff0000ff, RZ, 0xc0, !PT ;  /* 0xff0000ff55587812 */ /* 0x000fe400078ec0ff */
[----:B------:R-:W-:Y:S01]  /*41b0*/  LOP3.LUT R83, R84, 0xff00, R83, 0xf8, !PT ;  /* 0x0000ff0054537812 */ /* 0x000fe200078ef853 */
[----:B------:R-:W-:Y:S01]  /*41c0*/  IMAD.U32 R84, R87, 0x10000, RZ ;  /* 0x0001000057547824 */ /* 0x000fe200078e00ff */
[----:B------:R-:W-:Y:S01]  /*41d0*/  SHF.R.U32.HI R82, RZ, 0x10, R85 ;  /* 0x00000010ff527819 */ /* 0x000fe20000011655 */
[----:B------:R-:W-:Y:S01]  /*41e0*/  IMAD.SHL.U32 R85, R86, 0x100, RZ ;  /* 0x0000010056557824 */ /* 0x000fe200078e00ff */
[----:B0-----:R-:W-:-:S02]  /*41f0*/  F2FP.F16.E4M3.UNPACK_B R89, R13 ;  /* 0x0000000dff59723e */ /* 0x001fc400020006ff */
        /* <DEDUP_REMOVED lines=17> */
[----:B------:R-:W-:-:S02]  /*4310*/  HADD2.F32 R13, -RZ, R89.H1_H1 ;  /* 0x30000059ff0d7230 */ /* 0x000fc40000004100 */
[----:B------:R-:W-:-:S03]  /*4320*/  HADD2.F32 R89, -RZ, R89.H0_H0 ;  /* 0x20000059ff597230 */ /* 0x000fc60000004100 */
[-C--:B------:R-:W-:Y:S02]  /*4330*/  FMUL.FTZ R162, R13, R84.reuse ;  /* 0x000000540da27220 */ /* 0x080fe40000410000 */
        /* <DEDUP_REMOVED lines=9> */
[----:B------:R-:W-:Y:S01]  /*43d0*/  F2FP.F16.E4M3.UNPACK_B R88, R13.H1 ;  /* 0x0000000dff58723e */ /* 0x000fe200030006ff */
[----:B------:R-:W-:Y:S01]  /*43e0*/  HADD2.F32 R15, -RZ, R15.H1_H1 ;  /* 0x3000000fff0f7230 */ /* 0x000fe20000004100 */
[----:B------:R-:W-:Y:S01]  /*43f0*/  F2FP.F16.E4M3.UNPACK_B R82, R82.H1 ;  /* 0x00000052ff52723e */ /* 0x000fe200030006ff */
[----:B------:R-:W-:Y:S01]  /*4400*/  HADD2.F32 R89, -RZ, R160.H1_H1 ;  /* 0x300000a0ff597230 */ /* 0x000fe20000004100 */
[----:B------:R-:W-:Y:S01]  /*4410*/  F2FP.SATFINITE.E4M3.F32.PACK_AB_MERGE_C R84, R87, R84, RZ ;  /* 0x000000545754723e */ /* 0x000fe200048070ff */
[----:B------:R-:W-:Y:S01]  /*4420*/  HADD2.F32 R161, -RZ, R88.H0_H0 ;  /* 0x20000058ffa17230 */ /* 0x000fe20000004100 */
[----:B------:R-:W-:Y:S01]  /*4430*/  F2FP.F16.E4M3.UNPACK_B R87, R14 ;  /* 0x0000000eff57723e */ /* 0x000fe200020006ff */
[----:B------:R-:W-:Y:S01]  /*4440*/  HADD2.F32 R160, -RZ, R160.H0_H0 ;  /* 0x200000a0ffa07230 */ /* 0x000fe20000004100 */
[----:B------:R-:W-:Y:S01]  /*4450*/  F2FP.F16.E4M3.UNPACK_B R83, R83 ;  /* 0x00000053ff53723e */ /* 0x000fe200020006ff */
[----:B------:R-:W-:-:S02]  /*4460*/  HADD2.F32 R88, -RZ, R88.H1_H1 ;  /* 0x30000058ff587230 */ /* 0x000fc40000004100 */
[----:B------:R-:W-:Y:S01]  /*4470*/  FMUL.FTZ R162, R89, R161 ;  /* 0x000000a159a27220 */ /* 0x000fe20000410000 */
[----:B------:R-:W-:Y:S01]  /*4480*/  F2FP.SATFINITE.E4M3.F32.PACK_AB_MERGE_C R85, R85, R86, R84 ;  /* 0x000000565555723e */ /* 0x000fe20004807054 */
[--C-:B------:R-:W-:Y:S02]  /*4490*/  HADD2.F32 R86, -RZ, R83.reuse.H0_H0 ;  /* 0x20000053ff567230 */ /* 0x100fe40000004100 */
[C---:B------:R-:W-:Y:S01]  /*44a0*/  FFMA.FTZ R162, R160.reuse, R159, -R162 ;  /* 0x0000009fa0a27223 */ /* 0x040fe200000108a2 */
[----:B------:R-:W-:Y:S01]  /*44b0*/  FMUL.FTZ R160, R160, R161 ;  /* 0x000000a1a0a07220 */ /* 0x000fe20000410000 */
[----:B------:R-:W-:Y:S01]  /*44c0*/  F2FP.F16.E4M3.UNPACK_B R14, R14.H1 ;  /* 0x0000000eff0e723e */ /* 0x000fe200030006ff */
[----:B------:R-:W-:Y:S02]  /*44d0*/  HADD2.F32 R83, -RZ, R83.H1_H1 ;  /* 0x30000053ff537230 */ /* 0x000fe40000004100 */
[----:B------:R-:W-:Y:S01]  /*44e0*/  FFMA.FTZ R160, R89, R159, R160 ;  /* 0x0000009f59a07223 */ /* 0x000fe200000100a0 */
[----:B------:R-:W-:-:S02]  /*44f0*/  HADD2.F32 R89, -RZ, R82.H1_H1 ;  /* 0x30000052ff597230 */ /* 0x000fc40000004100 */
[----:B------:R-:W-:-:S03]  /*4500*/  HADD2.F32 R82, -RZ, R82.H0_H0 ;  /* 0x20000052ff527230 */ /* 0x000fc60000004100 */
[----:B------:R-:W-:-:S04]  /*4510*/  FMUL.FTZ R159, R89, R88 ;  /* 0x00000058599f7220 */ /* 0x000fc80000410000 */
[C---:B------:R-:W-:Y:S01]  /*4520*/  FFMA.FTZ R159, R82.reuse, R15, -R159 ;  /* 0x0000000f529f7223 */ /* 0x040fe2000001089f */
[----:B------:R-:W-:-:S04]  /*4530*/  FMUL.FTZ R82, R82, R88 ;  /* 0x0000005852527220 */ /* 0x000fc80000410000 */
[----:B------:R-:W-:Y:S01]  /*4540*/  FFMA.FTZ R82, R89, R15, R82 ;  /* 0x0000000f59527223 */ /* 0x000fe20000010052 */
[----:B------:R-:W-:Y:S01]  /*4550*/  F2FP.F16.E4M3.UNPACK_B R15, R13 ;  /* 0x0000000dff0f723e */ /* 0x000fe200020006ff */
[--C-:B------:R-:W-:Y:S02]  /*4560*/  HADD2.F32 R13, -RZ, R87.reuse.H1_H1 ;  /* 0x30000057ff0d7230 */ /* 0x100fe40000004100 */
[----:B------:R-:W-:Y:S01]  /*4570*/  HADD2.F32 R87, -RZ, R87.H0_H0 ;  /* 0x20000057ff577230 */ /* 0x000fe20000004100 */
[----:B------:R-:W-:Y:S01]  /*4580*/  F2FP.SATFINITE.E4M3.F32.PACK_AB_MERGE_C R159, R82, R159, RZ ;  /* 0x0000009f529f723e */ /* 0x000fe200048070ff */
[----:B------:R-:W-:-:S05]  /*4590*/  HADD2.F32 R88, -RZ, R15.H0_H0 ;  /* 0x2000000fff587230 */ /* 0x000fca0000004100 */
[-C--:B------:R-:W-:Y:S01]  /*45a0*/  FMUL.FTZ R84, R13, R88.reuse ;  /* 0x000000580d547220 */ /* 0x080fe20000410000 */
[----:B------:R-:W-:-:S03]  /*45b0*/  FMUL.FTZ R88, R87, R88 ;  /* 0x0000005857587220 */ /* 0x000fc60000410000 */
[-C--:B------:R-:W-:Y:S01]  /*45c0*/  FFMA.FTZ R84, R87, R86.reuse, -R84 ;  /* 0x0000005657547223 */ /* 0x080fe20000010854 */
[----:B------:R-:W-:Y:S01]  /*45d0*/  FFMA.FTZ R13, R13, R86, R88 ;  /* 0x000000560d0d7223 */ /* 0x000fe20000010058 */
[----:B------:R-:W-:Y:S02]  /*45e0*/  HADD2.F32 R86, -RZ, R15.H1_H1 ;  /* 0x3000000fff567230 */ /* 0x000fe40000004100 */
[--C-:B------:R-:W-:Y:S02]  /*45f0*/  HADD2.F32 R15, -RZ, R14.reuse.H1_H1 ;  /* 0x3000000eff0f7230 */ /* 0x100fe40000004100 */
[----:B------:R-:W-:Y:S02]  /*4600*/  HADD2.F32 R14, -RZ, R14.H0_H0 ;  /* 0x2000000eff0e7230 */ /* 0x000fe40000004100 */
[--C-:B------:R-:W-:Y:S02]  /*4610*/  HADD2.F32 R88, -RZ, R157.reuse.H1_H1 ;  /* 0x3000009dff587230 */ /* 0x100fe40000004100 */
[----:B------:R-:W-:Y:S01]  /*4620*/  FMUL.FTZ R87, R15, R86 ;  /* 0x000000560f577220 */ /* 0x000fe20000410000 */
[----:B------:R-:W-:-:S02]  /*4630*/  HADD2.F32 R157, -RZ, R157.H0_H0 ;  /* 0x2000009dff9d7230 */ /* 0x000fc40000004100 */
[C---:B------:R-:W-:Y:S01]  /*4640*/  FMUL.FTZ R86, R14.reuse, R86 ;  /* 0x000000560e567220 */ /* 0x040fe20000410000 */
[-C--:B------:R-:W-:Y:S01]  /*4650*/  FFMA.FTZ R14, R14, R83.reuse, -R87 ;  /* 0x000000530e0e7223 */ /* 0x080fe20000010857 */
[----:B------:R-:W-:Y:S02]  /*4660*/  F2FP.F16.E4M3.UNPACK_B R87, R12.H1 ;  /* 0x0000000cff57723e */ /* 0x000fe400030006ff */
[----:B------:R-:W-:Y:S01]  /*4670*/  FFMA.FTZ R15, R15, R83, R86 ;  /* 0x000000530f0f7223 */ /* 0x000fe20000010056 */
[----:B------:R-:W-:Y:S02]  /*4680*/  HADD2.F32 R86, -RZ, R158.H1_H1 ;  /* 0x3000009eff567230 */ /* 0x000fe40000004100 */
[--C-:B------:R-:W-:Y:S02]  /*4690*/  HADD2.F32 R83, -RZ, R87.reuse.H1_H1 ;  /* 0x30000057ff537230 */ /* 0x100fe40000004100 */
[----:B------:R-:W-:Y:S01]  /*46a0*/  F2FP.SATFINITE.E4M3.F32.PACK_AB_MERGE_C R14, R15, R14, RZ ;  /* 0x0000000e0f0e723e */ /* 0x000fe200048070ff */
[----:B------:R-:W-:Y:S01]  /*46b0*/  HADD2.F32 R87, -RZ, R87.H0_H0 ;  /* 0x20000057ff577230 */ /* 0x000fe20000004100 */
[----:B------:R-:W-:Y:S01]  /*46c0*/  F2FP.SATFINITE.E4M3.F32.PACK_AB_MERGE_C R15, R160, R162, R159 ;  /* 0x000000a2a00f723e */ /* 0x000fe2000480709f */
[----:B------:R-:W-:Y:S01]  /*46d0*/  FMUL.FTZ R164, R83, R88 ;  /* 0x0000005853a47220 */ /* 0x000fe20000410000 */
[----:B------:R-:W-:-:S02]  /*46e0*/  F2FP.SATFINITE.E4M3.F32.PACK_AB_MERGE_C R14, R13, R84, R14 ;  /* 0x000000540d0e723e */ /* 0x000fc4000480700e */
[C---:B------:R-:W-:Y:S01]  /*46f0*/  FMUL.FTZ R88, R87.reuse, R88 ;  /* 0x0000005857587220 */ /* 0x040fe20000410000 */
[----:B------:R-:W-:Y:S02]  /*4700*/  IMAD.MOV.U32 R13, RZ, RZ, R85 ;  /* 0x000000ffff0d7224 */ /* 0x000fe400078e0055 */
[-C--:B------:R-:W-:Y:S01]  /*4710*/  FFMA.FTZ R87, R87, R86.reuse, -R164 ;  /* 0x0000005657577223 */ /* 0x080fe200000108a4 */
[----:B------:R-:W-:Y:S01]  /*4720*/  FFMA.FTZ R88, R83, R86, R88 ;  /* 0x0000005653587223 */ /* 0x000fe20000010058 */
[----:B------:R-:W-:Y:S01]  /*4730*/  F2FP.F16.E4M3.UNPACK_B R86, R12 ;  /* 0x0000000cff56723e */ /* 0x000fe200020006ff */
[----:B------:R-:W-:-:S03]  /*4740*/  HADD2.F32 R83, -RZ, R158.H0_H0 ;  /* 0x2000009eff537230 */ /* 0x000fc60000004100 */
        /* <DEDUP_REMOVED lines=8> */
.L_x_2711:
[----:B------:R-:W-:Y:S05]  /*47d0*/  BSYNC B3 ;  /* 0x0000000000037941 */ /* 0x000fea0003800000 */
.L_x_2710:
[----:B------:R-:W-:-:S05]  /*47e0*/  IMAD.SHL.U32 R84, R192, 0x10, RZ ;  /* 0x00000010c0547824 */ /* 0x000fca00078e00ff */
[----:B----4-:R-:W-:-:S04]  /*47f0*/  IADD3 R82, P2, R11, R84, RZ ;  /* 0x000000540b527210 */ /* 0x010fc80007f5e0ff */
[----:B---3--:R-:W-:-:S05]  /*4800*/  LEA.HI.X.SX32 R83, R84, R149, 0x1, P2 ;  /* 0x0000009554537211 */ /* 0x008fca00010f0eff */
[----:B0-----:R0:W-:Y:S04]  /*4810*/  ST.E.128 desc[UR52][R82.64], R12 ;  /* 0x0000000c52007985 */ /* 0x0011e8000c101d34 */
.L_x_2709:
[----:B------:R-:W-:Y:S05]  /*4820*/  BSYNC B2 ;  /* 0x0000000000027941 */ /* 0x000fea0003800000 */
.L_x_2708:
        /* <DEDUP_REMOVED lines=10> */
[----:B---3--:R-:W-:Y:S02]  /*48d0*/  MOV R80, R13 ;  /* 0x0000000d00507202 */ /* 0x008fe40000000f00 */
[-C--:B------:R-:W-:Y:S02]  /*48e0*/  F2FP.F16.E4M3.UNPACK_B R84, R155.reuse.H1 ;  /* 0x0000009bff54723e */ /* 0x080fe400030006ff */
[----:B------:R-:W-:Y:S02]  /*48f0*/  F2FP.F16.E4M3.UNPACK_B R78, R80 ;  /* 0x00000050ff4e723e */ /* 0x000fe400020006ff */
[----:B------:R-:W-:Y:S01]  /*4900*/  F2FP.F16.E4M3.UNPACK_B R13, R154.H1 ;  /* 0x0000009aff0d723e */ /* 0x000fe200030006ff */
[----:B------:R-:W-:Y:S01]  /*4910*/  HADD2.F32 R85, -RZ, R84.H0_H0 ;  /* 0x20000054ff557230 */ /* 0x000fe20000004100 */
[----:B------:R-:W-:Y:S01]  /*4920*/  F2FP.F16.E4M3.UNPACK_B R88, R155 ;  /* 0x0000009bff58723e */ /* 0x000fe200020006ff */
[--C-:B------:R-:W-:Y:S02]  /*4930*/  HADD2.F32 R86, -RZ, R78.reuse.H1_H1 ;  /* 0x3000004eff567230 */ /* 0x100fe40000004100 */
[----:B------:R-:W-:-:S02]  /*4940*/  HADD2.F32 R78, -RZ, R78.H0_H0 ;  /* 0x2000004eff4e7230 */ /* 0x000fc40000004100 */
[--C-:B------:R-:W-:Y:S02]  /*4950*/  HADD2.F32 R87, -RZ, R13.reuse.H0_H0 ;  /* 0x2000000dff577230 */ /* 0x100fe40000004100 */
[-C--:B------:R-:W-:Y:S01]  /*4960*/  FMUL.FTZ R89, R86, R85.reuse ;  /* 0x0000005556597220 */ /* 0x080fe20000410000 */
[----:B------:R-:W-:Y:S02]  /*4970*/  HADD2.F32 R84, -RZ, R84.H1_H1 ;  /* 0x30000054ff547230 */ /* 0x000fe40000004100 */
[C---:B------:R-:W-:Y:S01]  /*4980*/  FMUL.FTZ R157, R78.reuse, R85 ;  /* 0x000000554e9d7220 */ /* 0x040fe20000410000 */
[----:B------:R-:W-:Y:S02]  /*4990*/  HADD2.F32 R13, -RZ, R13.H1_H1 ;  /* 0x3000000dff0d7230 */ /* 0x000fe40000004100 */
[-C--:B------:R-:W-:Y:S01]  /*49a0*/  FFMA.FTZ R85, R78, R87.reuse, -R89 ;  /* 0x000000574e557223 */ /* 0x080fe20000010859 */
[----:B------:R-:W-:Y:S01]  /*49b0*/  FFMA.FTZ R78, R86, R87, R157 ;  /* 0x00000057564e7223 */ /* 0x000fe2000001009d */
[----:B------:R-:W-:Y:S01]  /*49c0*/  F2FP.F16.E4M3.UNPACK_B R86, R80.H1 ;  /* 0x00000050ff56723e */ /* 0x000fe200030006ff */
[----:B------:R-:W-:-:S04]  /*49d0*/  IMAD.MOV.U32 R80, RZ, RZ, R12 ;  /* 0x000000ffff507224 */ /* 0x000fc800078e000c */
[--C-:B------:R-:W-:Y:S01]  /*49e0*/  HADD2.F32 R87, -RZ, R86.reuse.H1_H1 ;  /* 0x30000056ff577230 */ /* 0x100fe20000004100 */
[-C--:B------:R-:W-:Y:S01]  /*49f0*/  F2FP.F16.E4M3.UNPACK_B R12, R80.reuse.H1 ;  /* 0x00000050ff0c723e */ /* 0x080fe200030006ff */
[----:B------:R-:W-:Y:S01]  /*4a00*/  HADD2.F32 R86, -RZ, R86.H0_H0 ;  /* 0x20000056ff567230 */ /* 0x000fe20000004100 */
[----:B------:R-:W-:Y:S02]  /*4a10*/  F2FP.F16.E4M3.UNPACK_B R80, R80 ;  /* 0x00000050ff50723e */ /* 0x000fe400020006ff */
[CC--:B------:R-:W-:Y:S02]  /*4a20*/  FMUL.FTZ R89, R87.reuse, R84.reuse ;  /* 0x0000005457597220 */ /* 0x0c0fe40000410000 */
[C---:B------:R-:W-:Y:S02]  /*4a30*/  FMUL.FTZ R84, R86.reuse, R84 ;  /* 0x0000005456547220 */ /* 0x040fe40000410000 */
[-C--:B------:R-:W-:Y:S02]  /*4a40*/  FFMA.FTZ R86, R86, R13.reuse, -R89 ;  /* 0x0000000d56567223 */ /* 0x080fe40000010859 */
[----:B------:R-:W-:Y:S01]  /*4a50*/  FFMA.FTZ R87, R87, R13, R84 ;  /* 0x0000000d57577223 */ /* 0x000fe20000010054 */
[----:B------:R-:W-:Y:S01]  /*4a60*/  F2FP.F16.E4M3.UNPACK_B R84, R154 ;  /* 0x0000009aff54723e */ /* 0x000fe200020006ff */
[----:B------:R-:W-:-:S02]  /*4a70*/  HADD2.F32 R154, -RZ, R88.H1_H1 ;  /* 0x30000058ff9a7230 */ /* 0x000fc40000004100 */
[--C-:B------:R-:W-:Y:S01]  /*4a80*/  HADD2.F32 R13, -RZ, R12.reuse.H1_H1 ;  /* 0x3000000cff0d7230 */ /* 0x100fe20000004100 */
[----:B------:R-:W-:Y:S01]  /*4a90*/  F2FP.SATFINITE.E4M3.F32.PACK_AB_MERGE_C R86, R87, R86, RZ ;  /* 0x000000565756723e */ /* 0x000fe200048070ff */
[----:B------:R-:W-:Y:S02]  /*4aa0*/  HADD2.F32 R12, -RZ, R12.H0_H0 ;  /* 0x2000000cff0c7230 */ /* 0x000fe40000004100 */
[----:B------:R-:W-:Y:S02]  /*4ab0*/  HADD2.F32 R89, -RZ, R84.H1_H1 ;  /* 0x30000054ff597230 */ /* 0x000fe40000004100 */
[-C--:B------:R-:W-:Y:S01]  /*4ac0*/  FMUL.FTZ R155, R13, R154.reuse ;  /* 0x0000009a0d9b7220 */ /* 0x080fe20000410000 */
[----:B------:R-:W-:Y:S02]  /*4ad0*/  HADD2.F32 R87, -RZ, R88.H0_H0 ;  /* 0x20000058ff577230 */ /* 0x000fe40000004100 */
[----:B------:R-:W-:Y:S01]  /*4ae0*/  FMUL.FTZ R154, R12, R154 ;  /* 0x0000009a0c9a7220 */ /* 0x000fe20000410000 */
[----:B------:R-:W-:-:S02]  /*4af0*/  HADD2.F32 R88, -RZ, R80.H1_H1 ;  /* 0x30000050ff587230 */ /* 0x000fc40000004100 */
[-C--:B------:R-:W-:Y:S01]  /*4b00*/  FFMA.FTZ R12, R12, R89.reuse, -R155 ;  /* 0x000000590c0c7223 */ /* 0x080fe2000001089b */
[----:B------:R-:W-:Y:S02]  /*4b10*/  HADD2.F32 R80, -RZ, R80.H0_H0 ;  /* 0x20000050ff507230 */ /* 0x000fe40000004100 */
[----:B------:R-:W-:Y:S01]  /*4b20*/  FFMA.FTZ R13, R13, R89, R154 ;  /* 0x000000590d0d7223 */ /* 0x000fe2000001009a */
[----:B------:R-:W-:Y:S02]  /*4b30*/  HADD2.F32 R89, -RZ, R84.H0_H0 ;  /* 0x20000054ff597230 */ /* 0x000fe40000004100 */
[----:B------:R-:W-:Y:S01]  /*4b40*/  FMUL.FTZ R155, R88, R87 ;  /* 0x00000057589b7220 */ /* 0x000fe20000410000 */
[----:B------:R-:W-:Y:S01]  /*4b50*/  F2FP.SATFINITE.E4M3.F32.PACK_AB_MERGE_C R78, R78, R85, R86 ;  /* 0x000000554e4e723e */ /* 0x000fe20004807056 */
[C---:B------:R-:W-:Y:S01]  /*4b60*/  FMUL.FTZ R157, R80.reuse, R87 ;  /* 0x00000057509d7220 */ /* 0x040fe20000410000 */
[----:B------:R-:W-:Y:S01]  /*4b70*/  SHF.R.U32.HI R85, RZ, 0x8, R81 ;  /* 0x00000008ff557819 */ /* 0x000fe20000011651 */
[-C--:B------:R-:W-:Y:S01]  /*4b80*/  FFMA.FTZ R87, R80, R89.reuse, -R155 ;  /* 0x0000005950577223 */ /* 0x080fe2000001089b */
[----:B------:R-:W-:Y:S01]  /*4b90*/  LOP3.LUT R86, R81, 0xff0000ff, RZ, 0xc0, !PT ;  /* 0xff0000ff51567812 */ /* 0x000fe200078ec0ff */
[----:B------:R-:W-:Y:S01]  /*4ba0*/  FFMA.FTZ R80, R88, R89, R157 ;  /* 0x0000005958507223 */ /* 0x000fe2000001009d */
[----:B------:R-:W-:Y:S01]  /*4bb0*/  SHF.R.U32.HI R88, RZ, 0x10, R81 ;  /* 0x00000010ff587819 */ /* 0x000fe20000011651 */
[----:B------:R-:W-:Y:S01]  /*4bc0*/  IMAD.SHL.U32 R81, R85, 0x100, RZ ;  /* 0x0000010055517824 */ /* 0x000fe200078e00ff */
[----:B------:R-:W-:-:S02]  /*4bd0*/  SHF.R.U32.HI R89, RZ, 0x8, R79 ;  /* 0x00000008ff597819 */ /* 0x000fc4000001164f */
[----:B------:R-:W-:Y:S02]  /*4be0*/  SHF.R.U32.HI R154, RZ, 0x10, R79 ;  /* 0x00000010ff9a7819 */ /* 0x000fe4000001164f */
[----:B------:R-:W-:Y:S02]  /*4bf0*/  LOP3.LUT R81, R86, 0xff00, R81, 0xf8, !PT ;  /* 0x0000ff0056517812 */ /* 0x000fe400078ef851 */
[----:B------:R-:W-:Y:S01]  /*4c00*/  LOP3.LUT R84, R79, 0xff0000ff, RZ, 0xc0, !PT ;  /* 0xff0000ff4f547812 */ /* 0x000fe200078ec0ff */
[----:B------:R-:W-:Y:S01]  /*4c10*/  IMAD.SHL.U32 R79, R89, 0x100, RZ ;  /* 0x00000100594f7824 */ /* 0x000fe200078e00ff */
[----:B------:R-:W-:Y:S01]  /*4c20*/  SHF.L.U32 R86, R88, 0x10, RZ ;  /* 0x0000001058567819 */ /* 0x000fe200000006ff */
[----:B------:R-:W-:Y:S01]  /*4c30*/  IMAD.U32 R85, R154, 0x10000, RZ ;  /* 0x000100009a557824 */ /* 0x000fe200078e00ff */
[----:B------:R-:W-:Y:S01]  /*4c40*/  F2FP.SATFINITE.E4M3.F32.PACK_AB_MERGE_C R12, R13, R12, RZ ;  /* 0x0000000c0d0c723e */ /* 0x000fe200048070ff */
[----:B------:R-:W-:Y:S01]  /*4c50*/  IMAD.MOV.U32 R13, RZ, RZ, R78 ;  /* 0x000000ffff0d7224 */ /* 0x000fe200078e004e */
[----:B------:R-:W-:Y:S01]  /*4c60*/  LOP3.LUT R86, R81, 0xff0000, R86, 0xf8, !PT ;  /* 0x00ff000051567812 */ /* 0x000fe200078ef856 */
[----:B------:R-:W-:Y:S01]  /*4c70*/  IMAD.MOV.U32 R81, RZ, RZ, R15 ;  /* 0x000000ffff517224 */ /* 0x000fe200078e000f */
[----:B------:R-:W-:-:S02]  /*4c80*/  LOP3.LUT R84, R84, 0xff00, R79, 0xf8, !PT ;  /* 0x0000ff0054547812 */ /* 0x000fc400078ef84f */
[----:B------:R-:W-:Y:S02]  /*4c90*/  F2FP.F16.E4M3.UNPACK_B R88, R86.H1 ;  /* 0x00000056ff58723e */ /* 0x000fe400030006ff */
[----:B------:R-:W-:Y:S02]  /*4ca0*/  LOP3.LUT R85, R84, 0xff0000, R85, 0xf8, !PT ;  /* 0x00ff000054557812 */ /* 0x000fe400078ef855 */
[----:B------:R-:W-:Y:S01]  /*4cb0*/  F2FP.F16.E4M3.UNPACK_B R15, R81 ;  /* 0x00000051ff0f723e */ /* 0x000fe200020006ff */
[----:B------:R-:W-:Y:S01]  /*4cc0*/  HADD2.F32 R84, -RZ, R88.H0_H0 ;  /* 0x20000058ff547230 */ /* 0x000fe20000004100 */
[-C--:B------:R-:W-:Y:S02]  /*4cd0*/  F2FP.F16.E4M3.UNPACK_B R79, R85.reuse.H1 ;  /* 0x00000055ff4f723e */ /* 0x080fe400030006ff */
[----:B------:R-:W-:Y:S01]  /*4ce0*/  F2FP.F16.E4M3.UNPACK_B R85, R85 ;  /* 0x00000055ff55723e */ /* 0x000fe200020006ff */
[--C-:B------:R-:W-:Y:S01]  /*4cf0*/  HADD2.F32 R89, -RZ, R15.reuse.H1_H1 ;  /* 0x3000000fff597230 */ /* 0x100fe20000004100 */
[----:B------:R-:W-:Y:S01]  /*4d00*/  F2FP.SATFINITE.E4M3.F32.PACK_AB_MERGE_C R12, R80, R87, R12 ;  /* 0x00000057500c723e */ /* 0x000fe2000480700c */
[----:B------:R-:W-:-:S02]  /*4d10*/  HADD2.F32 R15, -RZ, R15.H0_H0 ;  /* 0x2000000fff0f7230 */ /* 0x000fc40000004100 */
[--C-:B------:R-:W-:Y:S02]  /*4d20*/  HADD2.F32 R154, -RZ, R79.reuse.H0_H0 ;  /* 0x2000004fff9a7230 */ /* 0x100fe40000004100 */
[-C--:B------:R-:W-:Y:S01]  /*4d30*/  FMUL.FTZ R158, R89, R84.reuse ;  /* 0x00000054599e7220 */ /* 0x080fe20000410000 */
[----:B------:R-:W-:Y:S02]  /*4d40*/  HADD2.F32 R79, -RZ, R79.H1_H1 ;  /* 0x3000004fff4f7230 */ /* 0x000fe40000004100 */
        /* <DEDUP_REMOVED lines=10> */
[-C--:B------:R-:W-:Y:S01]  /*4df0*/  FFMA.FTZ R14, R89, R79.reuse, -R154 ;  /* 0x0000004f590e7223 */ /* 0x080fe2000001089a */
[--C-:B------:R-:W-:Y:S02]  /*4e00*/  HADD2.F32 R154, -RZ, R85.reuse.H1_H1 ;  /* 0x30000055ff9a7230 */ /* 0x100fe40000004100 */
[----:B------:R-:W-:Y:S01]  /*4e10*/  FFMA.FTZ R79, R88, R79, R155 ;  /* 0x0000004f584f7223 */ /* 0x000fe2000001009b */
[----:B------:R-:W-:Y:S01]  /*4e20*/  F2FP.F16.E4M3.UNPACK_B R88, R86 ;  /* 0x00000056ff58723e */ /* 0x000fe200020006ff */
[----:B------:R-:W-:Y:S01]  /*4e30*/  HADD2.F32 R85, -RZ, R85.H0_H0 ;  /* 0x20000055ff557230 */ /* 0x000fe20000004100 */
[----:B------:R-:W-:-:S02]  /*4e40*/  F2FP.F16.E4M3.UNPACK_B R86, R81.H1 ;  /* 0x00000051ff56723e */ /* 0x000fc400030006ff */
[----:B------:R-:W-:Y:S01]  /*4e50*/  F2FP.F16.E4M3.UNPACK_B R81, R81 ;  /* 0x00000051ff51723e */ /* 0x000fe200020006ff */
[----:B------:R-:W-:Y:S01]  /*4e60*/  HADD2.F32 R155, -RZ, R88.H1_H1 ;  /* 0x30000058ff9b7230 */ /* 0x000fe20000004100 */
[----:B------:R-:W-:Y:S01]  /*4e70*/  F2FP.SATFINITE.E4M3.F32.PACK_AB_MERGE_C R79, R79, R14, RZ ;  /* 0x0000000e4f4f723e */ /* 0x000fe200048070ff */
[--C-:B------:R-:W-:Y:S02]  /*4e80*/  HADD2.F32 R89, -RZ, R86.reuse.H1_H1 ;  /* 0x30000056ff597230 */ /* 0x100fe40000004100 */
[----:B------:R-:W-:Y:S01]  /*4e90*/  HADD2.F32 R86, -RZ, R86.H0_H0 ;  /* 0x20000056ff567230 */ /* 0x000fe20000004100 */
[----:B------:R-:W-:Y:S02]  /*4ea0*/  F2FP.SATFINITE.E4M3.F32.PACK_AB_MERGE_C R15, R15, R84, R79 ;  /* 0x000000540f0f723e */ /* 0x000fe4000480704f */
[-C--:B------:R-:W-:Y:S02]  /*4eb0*/  FMUL.FTZ R157, R89, R155.reuse ;  /* 0x0000009b599d7220 */ /* 0x080fe40000410000 */
[----:B------:R-:W-:-:S02]  /*4ec0*/  FMUL.FTZ R158, R86, R155 ;  /* 0x0000009b569e7220 */ /* 0x000fc40000410000 */
[-C--:B------:R-:W-:Y:S02]  /*4ed0*/  FFMA.FTZ R86, R86, R154.reuse, -R157 ;  /* 0x0000009a56567223 */ /* 0x080fe4000001089d */
[----:B------:R-:W-:Y:S01]  /*4ee0*/  FFMA.FTZ R89, R89, R154, R158 ;  /* 0x0000009a59597223 */ /* 0x000fe2000001009e */
[----:B------:R-:W-:Y:S02]  /*4ef0*/  HADD2.F32 R154, -RZ, R88.H0_H0 ;  /* 0x20000058ff9a7230 */ /* 0x000fe40000004100 */
[--C-:B------:R-:W-:Y:S02]  /*4f00*/  HADD2.F32 R88, -RZ, R81.reuse.H1_H1 ;  /* 0x30000051ff587230 */ /* 0x100fe40000004100 */
[----:B------:R-:W-:Y:S01]  /*4f10*/  HADD2.F32 R81, -RZ, R81.H0_H0 ;  /* 0x20000051ff517230 */ /* 0x000fe20000004100 */
[----:B------:R-:W-:Y:S02]  /*4f20*/  F2FP.SATFINITE.E4M3.F32.PACK_AB_MERGE_C R86, R89, R86, RZ ;  /* 0x000000565956723e */ /* 0x000fe400048070ff */
[----:B------:R-:W-:-:S02]  /*4f30*/  FMUL.FTZ R158, R88, R154 ;  /* 0x0000009a589e7220 */ /* 0x000fc40000410000 */
[C---:B------:R-:W-:Y:S02]  /*4f40*/  FMUL.FTZ R155, R81.reuse, R154 ;  /* 0x0000009a519b7220 */ /* 0x040fe40000410000 */
[-C--:B------:R-:W-:Y:S02]  /*4f50*/  FFMA.FTZ R158, R81, R85.reuse, -R158 ;  /* 0x00000055519e7223 */ /* 0x080fe4000001089e */
[----:B------:R-:W-:-:S05]  /*4f60*/  FFMA.FTZ R155, R88, R85, R155 ;  /* 0x00000055589b7223 */ /* 0x000fca000001009b */
[----:B------:R-:W-:-:S07]  /*4f70*/  F2FP.SATFINITE.E4M3.F32.PACK_AB_MERGE_C R14, R155, R158, R86 ;  /* 0x0000009e9b0e723e */ /* 0x000fce0004807056 */
.L_x_2715:
[----:B------:R-:W-:Y:S05]  /*4f80*/  BSYNC B3 ;  /* 0x0000000000037941 */ /* 0x000fea0003800000 */
.L_x_2714:
[----:B---3--:R0:W-:Y:S02]  /*4f90*/  ST.E.128 desc[UR52][R82.64], R12 ;  /* 0x0000000c52007985 */ /* 0x0081e4000c101d34 */
.L_x_2713:
[----:B------:R-:W-:Y:S05]  /*4fa0*/  BSYNC B2 ;  /* 0x0000000000027941 */ /* 0x000fea0003800000 */
.L_x_2712:
        /* <DEDUP_REMOVED lines=11> */
[----:B------:R-:W-:Y:S02]  /*5060*/  F2FP.F16.E4M3.UNPACK_B R13, R76 ;  /* 0x0000004cff0d723e */ /* 0x000fe400020006ff */
[----:B------:R-:W-:Y:S01]  /*5070*/  F2FP.F16.E4M3.UNPACK_B R81, R152.H1 ;  /* 0x00000098ff51723e */ /* 0x000fe200030006ff */
[----:B------:R-:W-:Y:S02]  /*5080*/  HADD2.F32 R83, -RZ, R82.H0_H0 ;  /* 0x20000052ff537230 */ /* 0x000fe40000004100 */
[--C-:B------:R-:W-:Y:S02]  /*5090*/  HADD2.F32 R74, -RZ, R13.reuse.H1_H1 ;  /* 0x3000000dff4a7230 */ /* 0x100fe40000004100 */
[----:B------:R-:W-:-:S02]  /*50a0*/  HADD2.F32 R13, -RZ, R13.H0_H0 ;  /* 0x2000000dff0d7230 */ /* 0x000fc40000004100 */
[--C-:B------:R-:W-:Y:S02]  /*50b0*/  HADD2.F32 R80, -RZ, R81.reuse.H0_H0 ;  /* 0x20000051ff507230 */ /* 0x100fe40000004100 */
[CC--:B------:R-:W-:Y:S01]  /*50c0*/  FMUL.FTZ R84, R74.reuse, R83.reuse ;  /* 0x000000534a547220 */ /* 0x0c0fe20000410000 */
[----:B------:R-:W-:Y:S02]  /*50d0*/  HADD2.F32 R81, -RZ, R81.H1_H1 ;  /* 0x30000051ff517230 */ /* 0x000fe40000004100 */
[C---:B------:R-:W-:Y:S01]  /*50e0*/  FMUL.FTZ R83, R13.reuse, R83 ;  /* 0x000000530d537220 */ /* 0x040fe20000410000 */
[-C--:B------:R-:W-:Y:S01]  /*50f0*/  FFMA.FTZ R13, R13, R80.reuse, -R84 ;  /* 0x000000500d0d7223 */ /* 0x080fe20000010854 */
[----:B------:R-:W-:Y:S02]  /*5100*/  F2FP.F16.E4M3.UNPACK_B R84, R153 ;  /* 0x00000099ff54723e */ /* 0x000fe400020006ff */
[----:B------:R-:W-:Y:S01]  /*5110*/  FFMA.FTZ R74, R74, R80, R83 ;  /* 0x000000504a4a7223 */ /* 0x000fe20000010053 */
[----:B------:R-:W-:Y:S01]  /*5120*/  F2FP.F16.E4M3.UNPACK_B R80, R76.H1 ;  /* 0x0000004cff50723e */ /* 0x000fe200030006ff */
[----:B------:R-:W-:-:S02]  /*5130*/  IMAD.MOV.U32 R76, RZ, RZ, R12 ;  /* 0x000000ffff4c7224 */ /* 0x000fc400078e000c */
[----:B------:R-:W-:Y:S01]  /*5140*/  HADD2.F32 R83, -RZ, R82.H1_H1 ;  /* 0x30000052ff537230 */ /* 0x000fe20000004100 */
[----:B------:R-:W-:Y:S01]  /*5150*/  F2FP.F16.E4M3.UNPACK_B R82, R152 ;  /* 0x00000098ff52723e */ /* 0x000fe200020006ff */
[--C-:B------:R-:W-:Y:S02]  /*5160*/  HADD2.F32 R12, -RZ, R80.reuse.H1_H1 ;  /* 0x30000050ff0c7230 */ /* 0x100fe40000004100 */
[----:B------:R-:W-:-:S03]  /*5170*/  HADD2.F32 R80, -RZ, R80.H0_H0 ;  /* 0x20000050ff507230 */ /* 0x000fc60000004100 */
[-C--:B------:R-:W-:Y:S02]  /*5180*/  FMUL.FTZ R85, R12, R83.reuse ;  /* 0x000000530c557220 */ /* 0x080fe40000410000 */
[C---:B------:R-:W-:Y:S02]  /*5190*/  FMUL.FTZ R83, R80.reuse, R83 ;  /* 0x0000005350537220 */ /* 0x040fe40000410000 */
[-C--:B------:R-:W-:Y:S01]  /*51a0*/  FFMA.FTZ R80, R80, R81.reuse, -R85 ;  /* 0x0000005150507223 */ /* 0x080fe20000010855 */
[----:B------:R-:W-:Y:S02]  /*51b0*/  HADD2.F32 R85, -RZ, R84.H1_H1 ;  /* 0x30000054ff557230 */ /* 0x000fe40000004100 */
[----:B------:R-:W-:Y:S01]  /*51c0*/  FFMA.FTZ R89, R12, R81, R83 ;  /* 0x000000510c597223 */ /* 0x000fe20000010053 */
[-C--:B------:R-:W-:Y:S01]  /*51d0*/  F2FP.F16.E4M3.UNPACK_B R12, R76.reuse.H1 ;  /* 0x0000004cff0c723e */ /* 0x080fe200030006ff */
[----:B------:R-:W-:Y:S01]  /*51e0*/  HADD2.F32 R83, -RZ, R82.H1_H1 ;  /* 0x30000052ff537230 */ /* 0x000fe20000004100 */
[----:B------:R-:W-:Y:S01]  /*51f0*/  F2FP.F16.E4M3.UNPACK_B R76, R76 ;  /* 0x0000004cff4c723e */ /* 0x000fe200020006ff */
[----:B------:R-:W-:Y:S01]  /*5200*/  HADD2.F32 R84, -RZ, R84.H0_H0 ;  /* 0x20000054ff547230 */ /* 0x000fe20000004100 */
[----:B------:R-:W-:Y:S01]  /*5210*/  F2FP.SATFINITE.E4M3.F32.PACK_AB_MERGE_C R80, R89, R80, RZ ;  /* 0x000000505950723e */ /* 0x000fe200048070ff */
[----:B------:R-:W-:-:S02]  /*5220*/  HADD2.F32 R81, -RZ, R12.H1_H1 ;  /* 0x3000000cff517230 */ /* 0x000fc40000004100 */
[----:B------:R-:W-:Y:S01]  /*5230*/  HADD2.F32 R12, -RZ, R12.H0_H0 ;  /* 0x2000000cff0c7230 */ /* 0x000fe20000004100 */
[----:B------:R-:W-:Y:S01]  /*5240*/  F2FP.SATFINITE.E4M3.F32.PACK_AB_MERGE_C R13, R74, R13, R80 ;  /* 0x0000000d4a0d723e */ /* 0x000fe20004807050 */
[----:B------:R-:W-:Y:S02]  /*5250*/  HADD2.F32 R82, -RZ, R82.H0_H0 ;  /* 0x20000052ff527230 */ /* 0x000fe40000004100 */
[-C--:B------:R-:W-:Y:S01]  /*5260*/  FMUL.FTZ R87, R81, R85.reuse ;  /* 0x0000005551577220 */ /* 0x080fe20000410000 */
[----:B------:R-:W-:Y:S01]  /*5270*/  SHF.R.U32.HI R74, RZ, 0x8, R77 ;  /* 0x00000008ff4a7819 */ /* 0x000fe2000001164d */
[C---:B------:R-:W-:Y:S01]  /*5280*/  FMUL.FTZ R86, R12.reuse, R85 ;  /* 0x000000550c567220 */ /* 0x040fe20000410000 */
[----:B------:R-:W-:Y:S01]  /*5290*/  LOP3.LUT R80, R77, 0xff0000ff, RZ, 0xc0, !PT ;  /* 0xff0000ff4d507812 */ /* 0x000fe200078ec0ff */
[-C--:B------:R-:W-:Y:S02]  /*52a0*/  FFMA.FTZ R12, R12, R83.reuse, -R87 ;  /* 0x000000530c0c7223 */ /* 0x080fe40000010857 */
[----:B------:R-:W-:Y:S01]  /*52b0*/  FFMA.FTZ R81, R81, R83, R86 ;  /* 0x0000005351517223 */ /* 0x000fe20000010056 */
[----:B------:R-:W-:-:S02]  /*52c0*/  HADD2.F32 R83, -RZ, R76.H1_H1 ;  /* 0x3000004cff537230 */ /* 0x000fc40000004100 */
[----:B------:R-:W-:Y:S02]  /*52d0*/  HADD2.F32 R76, -RZ, R76.H0_H0 ;  /* 0x2000004cff4c7230 */ /* 0x000fe40000004100 */
[----:B------:R-:W-:Y:S01]  /*52e0*/  F2FP.SATFINITE.E4M3.F32.PACK_AB_MERGE_C R12, R81, R12, RZ ;  /* 0x0000000c510c723e */ /* 0x000fe200048070ff */
[CC--:B------:R-:W-:Y:S02]  /*52f0*/  FMUL.FTZ R85, R83.reuse, R84.reuse ;  /* 0x0000005453557220 */ /* 0x0c0fe40000410000 */
[C---:B------:R-:W-:Y:S02]  /*5300*/  FMUL.FTZ R84, R76.reuse, R84 ;  /* 0x000000544c547220 */ /* 0x040fe40000410000 */
[-C--:B------:R-:W-:Y:S01]  /*5310*/  FFMA.FTZ R76, R76, R82.reuse, -R85 ;  /* 0x000000524c4c7223 */ /* 0x080fe20000010855 */
[----:B------:R-:W-:Y:S01]  /*5320*/  SHF.R.U32.HI R85, RZ, 0x8, R75 ;  /* 0x00000008ff557819 */ /* 0x000fe2000001164b */
[----:B------:R-:W-:Y:S01]  /*5330*/  FFMA.FTZ R83, R83, R82, R84 ;  /* 0x0000005253537223 */ /* 0x000fe20000010054 */
[----:B------:R-:W-:Y:S01]  /*5340*/  SHF.R.U32.HI R82, RZ, 0x10, R77 ;  /* 0x00000010ff527819 */ /* 0x000fe2000001164d */
[----:B------:R-:W-:Y:S01]  /*5350*/  IMAD.SHL.U32 R77, R74, 0x100, RZ ;  /* 0x000001004a4d7824 */ /* 0x000fe200078e00ff */
[----:B------:R-:W-:-:S02]  /*5360*/  LOP3.LUT R74, R75, 0xff0000ff, RZ, 0xc0, !PT ;  /* 0xff0000ff4b4a7812 */ /* 0x000fc400078ec0ff */
[----:B------:R-:W-:Y:S01]  /*5370*/  SHF.R.U32.HI R84, RZ, 0x10, R75 ;  /* 0x00000010ff547819 */ /* 0x000fe2000001164b */
[----:B------:R-:W-:Y:S01]  /*5380*/  IMAD.SHL.U32 R75, R85, 0x100, RZ ;  /* 0x00000100554b7824 */ /* 0x000fe200078e00ff */
[----:B------:R-:W-:Y:S01]  /*5390*/  LOP3.LUT R77, R80, 0xff00, R77, 0xf8, !PT ;  /* 0x0000ff00504d7812 */ /* 0x000fe200078ef84d */
[----:B------:R-:W-:Y:S01]  /*53a0*/  IMAD.U32 R80, R82, 0x10000, RZ ;  /* 0x0001000052507824 */ /* 0x000fe200078e00ff */
[----:B------:R-:W-:Y:S02]  /*53b0*/  F2FP.SATFINITE.E4M3.F32.PACK_AB_MERGE_C R12, R83, R76, R12 ;  /* 0x0000004c530c723e */ /* 0x000fe4000480700c */
[----:B------:R-:W-:Y:S02]  /*53c0*/  LOP3.LUT R75, R74, 0xff00, R75, 0xf8, !PT ;  /* 0x0000ff004a4b7812 */ /* 0x000fe400078ef84b */
[----:B------:R-:W-:Y:S01]  /*53d0*/  LOP3.LUT R77, R77, 0xff0000, R80, 0xf8, !PT ;  /* 0x00ff00004d4d7812 */ /* 0x000fe200078ef850 */
[----:B------:R-:W-:Y:S01]  /*53e0*/  IMAD.MOV.U32 R80, RZ, RZ, R15 ;  /* 0x000000ffff507224 */ /* 0x000fe200078e000f */
[----:B------:R-:W-:-:S02]  /*53f0*/  SHF.L.U32 R74, R84, 0x10, RZ ;  /* 0x00000010544a7819 */ /* 0x000fc400000006ff */
[----:B------:R-:W-:Y:S02]  /*5400*/  F2FP.F16.E4M3.UNPACK_B R85, R77.H1 ;  /* 0x0000004dff55723e */ /* 0x000fe400030006ff */
[----:B------:R-:W-:Y:S02]  /*5410*/  F2FP.F16.E4M3.UNPACK_B R15, R80 ;  /* 0x00000050ff0f723e */ /* 0x000fe400020006ff */
[----:B------:R-:W-:Y:S01]  /*5420*/  LOP3.LUT R75, R75, 0xff0000, R74, 0xf8, !PT ;  /* 0x00ff00004b4b7812 */ /* 0x000fe200078ef84a */
[----:B------:R-:W-:Y:S02]  /*5430*/  HADD2.F32 R86, -RZ, R85.H0_H0 ;  /* 0x20000055ff567230 */ /* 0x000fe40000004100 */
[--C-:B------:R-:W-:Y:S01]  /*5440*/  HADD2.F32 R74, -RZ, R15.reuse.H1_H1 ;  /* 0x3000000fff4a7230 */ /* 0x100fe20000004100 */
[----:B------:R-:W-:Y:S01]  /*5450*/  F2FP.F16.E4M3.UNPACK_B R84, R75.H1 ;  /* 0x0000004bff54723e */ /* 0x000fe200030006ff */
[----:B------:R-:W-:-:S03]  /*5460*/  HADD2.F32 R15, -RZ, R15.H0_H0 ;  /* 0x2000000fff0f7230 */ /* 0x000fc60000004100 */
[CC--:B------:R-:W-:Y:S01]  /*5470*/  FMUL.FTZ R88, R74.reuse, R86.reuse ;  /* 0x000000564a587220 */ /* 0x0c0fe20000410000 */
[--C-:B------:R-:W-:Y:S02]  /*5480*/  HADD2.F32 R82, -RZ, R84.reuse.H0_H0 ;  /* 0x20000054ff527230 */ /* 0x100fe40000004100 */
[C---:B------:R-:W-:Y:S01]  /*5490*/  FMUL.FTZ R87, R15.reuse, R86 ;  /* 0x000000560f577220 */ /* 0x040fe20000410000 */
[----:B------:R-:W-:Y:S02]  /*54a0*/  HADD2.F32 R84, -RZ, R84.H1_H1 ;  /* 0x30000054ff547230 */ /* 0x000fe40000004100 */
[-C--:B------:R-:W-:Y:S01]  /*54b0*/  FFMA.FTZ R15, R15, R82.reuse, -R88 ;  /* 0x000000520f0f7223 */ /* 0x080fe20000010858 */
[----:B------:R-:W-:Y:S01]  /*54c0*/  FFMA.FTZ R74, R74, R82, R87 ;  /* 0x000000524a4a7223 */ /* 0x000fe20000010057 */
[----:B------:R-:W-:Y:S01]  /*54d0*/  F2FP.F16.E4M3.UNPACK_B R82, R80.H1 ;  /* 0x00000050ff52723e */ /* 0x000fe200030006ff */
[----:B------:R-:W-:Y:S02]  /*54e0*/  IMAD.MOV.U32 R80, RZ, RZ, R14 ;  /* 0x000000ffff507224 */ /* 0x000fe400078e000e */
[----:B------:R-:W-:-:S02]  /*54f0*/  HADD2.F32 R14, -RZ, R85.H1_H1 ;  /* 0x30000055ff0e7230 */ /* 0x000fc40000004100 */
[--C-:B------:R-:W-:Y:S02]  /*5500*/  HADD2.F32 R85, -RZ, R82.reuse.H1_H1 ;  /* 0x30000052ff557230 */ /* 0x100fe40000004100 */
[----:B------:R-:W-:-:S03]  /*5510*/  HADD2.F32 R82, -RZ, R82.H0_H0 ;  /* 0x20000052ff527230 */ /* 0x000fc60000004100 */
[CC--:B------:R-:W-:Y:S02]  /*5520*/  FMUL.FTZ R87, R85.reuse, R14.reuse ;  /* 0x0000000e55577220 */ /* 0x0c0fe40000410000 */
[C---:B------:R-:W-:Y:S02]  /*5530*/  FMUL.FTZ R86, R82.reuse, R14 ;  /* 0x0000000e52567220 */ /* 0x040fe40000410000 */
[-C--:B------:R-:W-:Y:S01]  /*5540*/  FFMA.FTZ R14, R82, R84.reuse, -R87 ;  /* 0x00000054520e7223 */ /* 0x080fe20000010857 */
[----:B------:R-:W-:Y:S01]  /*5550*/  F2FP.F16.E4M3.UNPACK_B R82, R75 ;  /* 0x0000004bff52723e */ /* 0x000fe200020006ff */
[----:B------:R-:W-:Y:S01]  /*5560*/  FFMA.FTZ R85, R85, R84, R86 ;  /* 0x0000005455557223 */ /* 0x000fe20000010056 */
[----:B------:R-:W-:Y:S02]  /*5570*/  F2FP.F16.E4M3.UNPACK_B R86, R77 ;  /* 0x0000004dff56723e */ /* 0x000fe400020006ff */
[-C--:B------:R-:W-:Y:S01]  /*5580*/  F2FP.F16.E4M3.UNPACK_B R77, R80.reuse.H1 ;  /* 0x00000050ff4d723e */ /* 0x080fe200030006ff */
[----:B------:R-:W-:Y:S01]  /*5590*/  HADD2.F32 R84, -RZ, R82.H1_H1 ;  /* 0x30000052ff547230 */ /* 0x000fe20000004100 */
[----:B------:R-:W-:Y:S01]  /*55a0*/  F2FP.F16.E4M3.UNPACK_B R80, R80 ;  /* 0x00000050ff50723e */ /* 0x000fe200020006ff */
[----:B------:R-:W-:Y:S01]  /*55b0*/  HADD2.F32 R88, -RZ, R86.H1_H1 ;  /* 0x30000056ff587230 */ /* 0x000fe20000004100 */
[----:B------:R-:W-:Y:S01]  /*55c0*/  F2FP.SATFINITE.E4M3.F32.PACK_AB_MERGE_C R85, R85, R14, RZ ;  /* 0x0000000e5555723e */ /* 0x000fe200048070ff */
[----:B------:R-:W-:-:S02]  /*55d0*/  HADD2.F32 R75, -RZ, R77.H1_H1 ;  /* 0x3000004dff4b7230 */ /* 0x000fc40000004100 */
[----:B------:R-:W-:Y:S01]  /*55e0*/  HADD2.F32 R77, -RZ, R77.H0_H0 ;  /* 0x2000004dff4d7230 */ /* 0x000fe20000004100 */
[----:B------:R-:W-:Y:S01]  /*55f0*/  F2FP.SATFINITE.E4M3.F32.PACK_AB_MERGE_C R15, R74, R15, R85 ;  /* 0x0000000f4a0f723e */ /* 0x000fe20004807055 */
[----:B------:R-:W-:Y:S02]  /*5600*/  HADD2.F32 R86, -RZ, R86.H0_H0 ;  /* 0x20000056ff567230 */ /* 0x000fe40000004100 */
[-C--:B------:R-:W-:Y:S01]  /*5610*/  FMUL.FTZ R152, R75, R88.reuse ;  /* 0x000000584b987220 */ /* 0x080fe20000410000 */
[----:B------:R-:W-:Y:S02]  /*5620*/  HADD2.F32 R82, -RZ, R82.H0_H0 ;  /* 0x20000052ff527230 */ /* 0x000fe40000004100 */
[C---:B------:R-:W-:Y:S01]  /*5630*/  FMUL.FTZ R88, R77.reuse, R88 ;  /* 0x000000584d587220 */ /* 0x040fe20000410000 */
[----:B------:R-:W-:-:S03]  /*5640*/  FFMA.FTZ R152, R77, R84, -R152 ;  /* 0x000000544d987223 */ /* 0x000fc60000010898 */
[----:B------:R-:W-:Y:S01]  /*5650*/  FFMA.FTZ R87, R75, R84, R88 ;  /* 0x000000544b577223 */ /* 0x000fe20000010058 */
[--C-:B------:R-:W-:Y:S02]  /*5660*/  HADD2.F32 R75, -RZ, R80.reuse.H1_H1 ;  /* 0x30000050ff4b7230 */ /* 0x100fe40000004100 */
[----:B------:R-:W-:Y:S02]  /*5670*/  HADD2.F32 R80, -RZ, R80.H0_H0 ;  /* 0x20000050ff507230 */ /* 0x000fe40000004100 */
[----:B------:R-:W-:Y:S01]  /*5680*/  F2FP.SATFINITE.E4M3.F32.PACK_AB_MERGE_C R87, R87, R152, RZ ;  /* 0x000000985757723e */ /* 0x000fe200048070ff */
[-C--:B------:R-:W-:Y:S02]  /*5690*/  FMUL.FTZ R77, R75, R86.reuse ;  /* 0x000000564b4d7220 */ /* 0x080fe40000410000 */
[C---:B------:R-:W-:Y:S02]  /*56a0*/  FMUL.FTZ R86, R80.reuse, R86 ;  /* 0x0000005650567220 */ /* 0x040fe40000410000 */
[----:B------:R-:W-:-:S02]  /*56b0*/  FFMA.FTZ R77, R80, R82, -R77 ;  /* 0x00000052504d7223 */ /* 0x000fc4000001084d */
[----:B------:R-:W-:-:S05]  /*56c0*/  FFMA.FTZ R86, R75, R82, R86 ;  /* 0x000000524b567223 */ /* 0x000fca0000010056 */
[----:B------:R-:W-:-:S07]  /*56d0*/  F2FP.SATFINITE.E4M3.F32.PACK_AB_MERGE_C R14, R86, R77, R87 ;  /* 0x0000004d560e723e */ /* 0x000fce0004807057 */
.L_x_2719:
[----:B------:R-:W-:Y:S05]  /*56e0*/  BSYNC B3 ;  /* 0x0000000000037941 */ /* 0x000fea0003800000 */
.L_x_2718:
[----:B0-----:R0:W-:Y:S02]  /*56f0*/  ST.E.128 desc[UR52][R78.64], R12 ;  /* 0x0000000c4e007985 */ /* 0x0011e4000c101d34 */
.L_x_2717:
[----:B------:R-:W-:Y:S05]  /*5700*/  BSYNC B2 ;  /* 0x0000000000027941 */ /* 0x000fea0003800000 */
.L_x_2716:
        /* <DEDUP_REMOVED lines=13> */
[--C-:B------:R-:W-:Y:S01]  /*57e0*/  HADD2.F32 R77, -RZ, R79.reuse.H0_H0 ;  /* 0x2000004fff4d7230 */ /* 0x100fe20000004100 */
[--C-:B------:R-:W-:Y:S01]  /*57f0*/  SHF.R.U32.HI R72, RZ, 0x10, R71.reuse ;  /* 0x00000010ff487819 */ /* 0x100fe20000011647 */
[----:B------:R-:W-:Y:S01]  /*5800*/  HADD2.F32 R82, -RZ, R79.H1_H1 ;  /* 0x3000004fff527230 */ /* 0x000fe20000004100 */
[----:B------:R-:W-:Y:S01]  /*5810*/  SHF.R.U32.HI R85, RZ, 0x8, R71 ;  /* 0x00000008ff557819 */ /* 0x000fe20000011647 */
[--C-:B------:R-:W-:Y:S01]  /*5820*/  HADD2.F32 R70, -RZ, R13.reuse.H0_H0 ;  /* 0x2000000dff467230 */ /* 0x100fe20000004100 */
[----:B------:R-:W-:Y:S01]  /*5830*/  LOP3.LUT R81, R71, 0xff0000ff, RZ, 0xc0, !PT ;  /* 0xff0000ff47517812 */ /* 0x000fe200078ec0ff */
[----:B------:R-:W-:Y:S01]  /*5840*/  HADD2.F32 R13, -RZ, R13.H1_H1 ;  /* 0x3000000dff0d7230 */ /* 0x000fe20000004100 */
[----:B------:R-:W-:Y:S01]  /*5850*/  SHF.R.U32.HI R84, RZ, 0x8, R73 ;  /* 0x00000008ff547819 */ /* 0x000fe20000011649 */
[----:B------:R-:W-:-:S02]  /*5860*/  HADD2.F32 R71, -RZ, R78.H0_H0 ;  /* 0x2000004eff477230 */ /* 0x000fc40000004100 */
[C---:B------:R-:W-:Y:S01]  /*5870*/  FMUL.FTZ R80, R70.reuse, R77 ;  /* 0x0000004d46507220 */ /* 0x040fe20000410000 */
[----:B------:R-:W-:Y:S01]  /*5880*/  F2FP.F16.E4M3.UNPACK_B R151, R151 ;  /* 0x00000097ff97723e */ /* 0x000fe200020006ff */
[C---:B------:R-:W-:Y:S01]  /*5890*/  FMUL.FTZ R83, R13.reuse, R77 ;  /* 0x0000004d0d537220 */ /* 0x040fe20000410000 */
[----:B------:R-:W-:Y:S01]  /*58a0*/  SHF.R.U32.HI R77, RZ, 0x10, R73 ;  /* 0x00000010ff4d7819 */ /* 0x000fe20000011649 */
[-C--:B------:R-:W-:Y:S01]  /*58b0*/  FFMA.FTZ R13, R13, R71.reuse, R80 ;  /* 0x000000470d0d7223 */ /* 0x080fe20000010050 */
[----:B------:R-:W-:Y:S02]  /*58c0*/  HADD2.F32 R80, -RZ, R78.H1_H1 ;  /* 0x3000004eff507230 */ /* 0x000fe40000004100 */
[----:B------:R-:W-:Y:S01]  /*58d0*/  FFMA.FTZ R70, R70, R71, -R83 ;  /* 0x0000004746467223 */ /* 0x000fe20000010853 */
[----:B------:R-:W-:Y:S01]  /*58e0*/  F2FP.F16.E4M3.UNPACK_B R71, R76.H1 ;  /* 0x0000004cff47723e */ /* 0x000fe200030006ff */
[----:B------:R-:W-:Y:S01]  /*58f0*/  IMAD.U32 R72, R72, 0x10000, RZ ;  /* 0x0001000048487824 */ /* 0x000fe200078e00ff */
[----:B------:R-:W-:Y:S01]  /*5900*/  LOP3.LUT R76, R73, 0xff0000ff, RZ, 0xc0, !PT ;  /* 0xff0000ff494c7812 */ /* 0x000fe200078ec0ff */
[----:B------:R-:W-:Y:S01]  /*5910*/  IMAD.U32 R77, R77, 0x10000, RZ ;  /* 0x000100004d4d7824 */ /* 0x000fe200078e00ff */
[----:B------:R-:W-:Y:S01]  /*5920*/  MOV R73, R12 ;  /* 0x0000000c00497202 */ /* 0x000fe20000000f00 */
[----:B------:R-:W-:Y:S01]  /*5930*/  HADD2.F32 R79, -RZ, R71.H1_H1 ;  /* 0x30000047ff4f7230 */ /* 0x000fe20000004100 */
[----:B------:R-:W-:Y:S01]  /*5940*/  F2FP.F16.E4M3.UNPACK_B R147, R147 ;  /* 0x00000093ff93723e */ /* 0x000fe200020006ff */
[----:B------:R-:W-:-:S02]  /*5950*/  IMAD.SHL.U32 R12, R85, 0x100, RZ ;  /* 0x00000100550c7824 */ /* 0x000fc400078e00ff */
[----:B------:R-:W-:Y:S02]  /*5960*/  HADD2.F32 R71, -RZ, R71.H0_H0 ;  /* 0x20000047ff477230 */ /* 0x000fe40000004100 */
[----:B------:R-:W-:Y:S01]  /*5970*/  FMUL.FTZ R78, R79, R82 ;  /* 0x000000524f4e7220 */ /* 0x000fe20000410000 */
[----:B------:R-:W-:Y:S01]  /*5980*/  LOP3.LUT R83, R81, 0xff00, R12, 0xf8, !PT ;  /* 0x0000ff0051537812 */ /* 0x000fe200078ef80c */
[----:B------:R-:W-:Y:S02]  /*5990*/  IMAD.SHL.U32 R81, R84, 0x100, RZ ;  /* 0x0000010054517824 */ /* 0x000fe400078e00ff */
[C---:B------:R-:W-:Y:S01]  /*59a0*/  FFMA.FTZ R12, R71.reuse, R80, -R78 ;  /* 0x00000050470c7223 */ /* 0x040fe2000001084e */
[----:B------:R-:W-:Y:S01]  /*59b0*/  FMUL.FTZ R82, R71, R82 ;  /* 0x0000005247527220 */ /* 0x000fe20000410000 */
[----:B------:R-:W-:Y:S02]  /*59c0*/  F2FP.F16.E4M3.UNPACK_B R78, R73.H1 ;  /* 0x00000049ff4e723e */ /* 0x000fe400030006ff */
[----:B------:R-:W-:Y:S01]  /*59d0*/  LOP3.LUT R84, R76, 0xff00, R81, 0xf8, !PT ;  /* 0x0000ff004c547812 */ /* 0x000fe200078ef851 */
[----:B------:R-:W-:Y:S01]  /*59e0*/  FFMA.FTZ R71, R79, R80, R82 ;  /* 0x000000504f477223 */ /* 0x000fe20000010052 */
[----:B------:R-:W-:Y:S01]  /*59f0*/  HADD2.F32 R82, -RZ, R151.H1_H1 ;  /* 0x30000097ff527230 */ /* 0x000fe20000004100 */
[----:B------:R-:W-:Y:S01]  /*5a00*/  LOP3.LUT R76, R83, 0xff0000, R72, 0xf8, !PT ;  /* 0x00ff0000534c7812 */ /* 0x000fe200078ef848 */
[----:B------:R-:W-:-:S02]  /*5a10*/  HADD2.F32 R79, -RZ, R78.H0_H0 ;  /* 0x2000004eff4f7230 */ /* 0x000fc40000004100 */
[----:B------:R-:W-:Y:S01]  /*5a20*/  HADD2.F32 R80, -RZ, R78.H1_H1 ;  /* 0x3000004eff507230 */ /* 0x000fe20000004100 */
[----:B------:R-:W-:Y:S01]  /*5a30*/  F2FP.F16.E4M3.UNPACK_B R78, R73 ;  /* 0x00000049ff4e723e */ /* 0x000fe200020006ff */
[----:B------:R-:W-:Y:S02]  /*5a40*/  HADD2.F32 R81, -RZ, R147.H1_H1 ;  /* 0x30000093ff517230 */ /* 0x000fe40000004100 */
[-C--:B------:R-:W-:Y:S01]  /*5a50*/  FMUL.FTZ R85, R79, R82.reuse ;  /* 0x000000524f557220 */ /* 0x080fe20000410000 */
[----:B------:R-:W-:Y:S02]  /*5a60*/  HADD2.F32 R151, -RZ, R151.H0_H0 ;  /* 0x20000097ff977230 */ /* 0x000fe40000004100 */
[C---:B------:R-:W-:Y:S01]  /*5a70*/  FMUL.FTZ R86, R80.reuse, R82 ;  /* 0x0000005250567220 */ /* 0x040fe20000410000 */
[----:B------:R-:W-:Y:S02]  /*5a80*/  HADD2.F32 R147, -RZ, R147.H0_H0 ;  /* 0x20000093ff937230 */ /* 0x000fe40000004100 */
[----:B------:R-:W-:Y:S01]  /*5a90*/  FFMA.FTZ R73, R80, R81, R85 ;  /* 0x0000005150497223 */ /* 0x000fe20000010055 */
[----:B------:R-:W-:-:S02]  /*5aa0*/  HADD2.F32 R80, -RZ, R78.H1_H1 ;  /* 0x3000004eff507230 */ /* 0x000fc40000004100 */
[----:B------:R-:W-:Y:S01]  /*5ab0*/  FFMA.FTZ R72, R79, R81, -R86 ;  /* 0x000000514f487223 */ /* 0x000fe20000010856 */
[----:B------:R-:W-:Y:S01]  /*5ac0*/  HADD2.F32 R78, -RZ, R78.H0_H0 ;  /* 0x2000004eff4e7230 */ /* 0x000fe20000004100 */
[----:B------:R-:W-:Y:S02]  /*5ad0*/  MOV R81, R15 ;  /* 0x0000000f00517202 */ /* 0x000fe40000000f00 */
[----:B------:R-:W-:Y:S01]  /*5ae0*/  LOP3.LUT R79, R84, 0xff0000, R77, 0xf8, !PT ;  /* 0x00ff0000544f7812 */ /* 0x000fe200078ef84d */
[----:B------:R-:W-:Y:S01]  /*5af0*/  FMUL.FTZ R15, R80, R151 ;  /* 0x00000097500f7220 */ /* 0x000fe20000410000 */
[----:B------:R-:W-:Y:S01]  /*5b00*/  F2FP.F16.E4M3.UNPACK_B R77, R81 ;  /* 0x00000051ff4d723e */ /* 0x000fe200020006ff */
[C---:B------:R-:W-:Y:S01]  /*5b10*/  FMUL.FTZ R151, R78.reuse, R151 ;  /* 0x000000974e977220 */ /* 0x040fe20000410000 */
[----:B------:R-:W-:Y:S01]  /*5b20*/  F2FP.F16.E4M3.UNPACK_B R85, R79.H1 ;  /* 0x0000004fff55723e */ /* 0x000fe200030006ff */
[-C--:B------:R-:W-:Y:S01]  /*5b30*/  FFMA.FTZ R15, R78, R147.reuse, -R15 ;  /* 0x000000934e0f7223 */ /* 0x080fe2000001080f */
[----:B------:R-:W-:Y:S01]  /*5b40*/  F2FP.F16.E4M3.UNPACK_B R84, R76.H1 ;  /* 0x0000004cff54723e */ /* 0x000fe200030006ff */
[----:B------:R-:W-:Y:S01]  /*5b50*/  FFMA.FTZ R78, R80, R147, R151 ;  /* 0x00000093504e7223 */ /* 0x000fe20000010097 */
[----:B------:R-:W-:Y:S01]  /*5b60*/  HADD2.F32 R80, -RZ, R77.H1_H1 ;  /* 0x3000004dff507230 */ /* 0x000fe20000004100 */
[----:B------:R-:W-:Y:S01]  /*5b70*/  F2FP.SATFINITE.E4M3.F32.PACK_AB_MERGE_C R71, R71, R12, RZ ;  /* 0x0000000c4747723e */ /* 0x000fe200048070ff */
[----:B------:R-:W-:Y:S01]  /*5b80*/  HADD2.F32 R82, -RZ, R85.H0_H0 ;  /* 0x20000055ff527230 */ /* 0x000fe20000004100 */
[----:B------:R-:W-:Y:S01]  /*5b90*/  F2FP.SATFINITE.E4M3.F32.PACK_AB_MERGE_C R72, R73, R72, RZ ;  /* 0x000000484948723e */ /* 0x000fe200048070ff */
[----:B------:R-:W-:Y:S01]  /*5ba0*/  HADD2.F32 R77, -RZ, R77.H0_H0 ;  /* 0x2000004dff4d7230 */ /* 0x000fe20000004100 */
[----:B------:R-:W-:Y:S01]  /*5bb0*/  F2FP.SATFINITE.E4M3.F32.PACK_AB_MERGE_C R13, R13, R70, R71 ;  /* 0x000000460d0d723e */ /* 0x000fe20004807047 */
[----:B------:R-:W-:-:S02]  /*5bc0*/  HADD2.F32 R83, -RZ, R84.H0_H0 ;  /* 0x20000054ff537230 */ /* 0x000fc40000004100 */
[CC--:B------:R-:W-:Y:S01]  /*5bd0*/  FMUL.FTZ R86, R80.reuse, R82.reuse ;  /* 0x0000005250567220 */ /* 0x0c0fe20000410000 */
[----:B------:R-:W-:Y:S02]  /*5be0*/  HADD2.F32 R85, -RZ, R85.H1_H1 ;  /* 0x30000055ff557230 */ /* 0x000fe40000004100 */
[C---:B------:R-:W-:Y:S01]  /*5bf0*/  FMUL.FTZ R87, R77.reuse, R82 ;  /* 0x000000524d577220 */ /* 0x040fe20000410000 */
[----:B------:R-:W-:Y:S01]  /*5c00*/  F2FP.F16.E4M3.UNPACK_B R82, R81.H1 ;  /* 0x00000051ff52723e */ /* 0x000fe200030006ff */
[-C--:B------:R-:W-:Y:S01]  /*5c10*/  FFMA.FTZ R77, R77, R83.reuse, -R86 ;  /* 0x000000534d4d7223 */ /* 0x080fe20000010856 */
[----:B------:R-:W-:Y:S02]  /*5c20*/  HADD2.F32 R84, -RZ, R84.H1_H1 ;  /* 0x30000054ff547230 */ /* 0x000fe40000004100 */
[----:B------:R-:W-:Y:S01]  /*5c30*/  FFMA.FTZ R80, R80, R83, R87 ;  /* 0x0000005350507223 */ /* 0x000fe20000010057 */
[----:B------:R-:W-:Y:S01]  /*5c40*/  IMAD.MOV.U32 R81, RZ, RZ, R14 ;  /* 0x000000ffff517224 */ /* 0x000fe200078e000e */
[----:B------:R-:W-:Y:S01]  /*5c50*/  F2FP.SATFINITE.E4M3.F32.PACK_AB_MERGE_C R15, R78, R15, R72 ;  /* 0x0000000f4e0f723e */ /* 0x000fe20004807048 */
[----:B------:R-:W-:-:S02]  /*5c60*/  HADD2.F32 R83, -RZ, R82.H1_H1 ;  /* 0x30000052ff537230 */ /* 0x000fc40000004100 */
[----:B------:R-:W-:-:S03]  /*5c70*/  HADD2.F32 R82, -RZ, R82.H0_H0 ;  /* 0x20000052ff527230 */ /* 0x000fc60000004100 */
[CC--:B------:R-:W-:Y:S02]  /*5c80*/  FMUL.FTZ R87, R83.reuse, R85.reuse ;  /* 0x0000005553577220 */ /* 0x0c0fe40000410000 */
[C---:B------:R-:W-:Y:S01]  /*5c90*/  FMUL.FTZ R86, R82.reuse, R85 ;  /* 0x0000005552567220 */ /* 0x040fe20000410000 */
[----:B------:R-:W-:Y:S01]  /*5ca0*/  F2FP.F16.E4M3.UNPACK_B R85, R79 ;  /* 0x0000004fff55723e */ /* 0x000fe200020006ff */
[-C--:B------:R-:W-:Y:S01]  /*5cb0*/  FFMA.FTZ R14, R82, R84.reuse, -R87 ;  /* 0x00000054520e7223 */ /* 0x080fe20000010857 */
[-C--:B------:R-:W-:Y:S01]  /*5cc0*/  F2FP.F16.E4M3.UNPACK_B R82, R81.reuse.H1 ;  /* 0x00000051ff52723e */ /* 0x080fe200030006ff */
[----:B------:R-:W-:Y:S01]  /*5cd0*/  FFMA.FTZ R79, R83, R84, R86 ;  /* 0x00000054534f7223 */ /* 0x000fe20000010056 */
[----:B------:R-:W-:Y:S01]  /*5ce0*/  F2FP.F16.E4M3.UNPACK_B R84, R76 ;  /* 0x0000004cff54723e */ /* 0x000fe200020006ff */
[----:B------:R-:W-:Y:S01]  /*5cf0*/  HADD2.F32 R86, -RZ, R85.H1_H1 ;  /* 0x30000055ff567230 */ /* 0x000fe20000004100 */
[----:B------:R-:W-:Y:S01]  /*5d00*/  F2FP.F16.E4M3.UNPACK_B R81, R81 ;  /* 0x00000051ff51723e */ /* 0x000fe200020006ff */
[--C-:B------:R-:W-:Y:S01]  /*5d10*/  HADD2.F32 R83, -RZ, R82.reuse.H1_H1 ;  /* 0x30000052ff537230 */ /* 0x100fe20000004100 */
[----:B------:R-:W-:Y:S01]  /*5d20*/  F2FP.SATFINITE.E4M3.F32.PACK_AB_MERGE_C R79, R79, R14, RZ ;  /* 0x0000000e4f4f723e */ /* 0x000fe200048070ff */
[----:B------:R-:W-:-:S02]  /*5d30*/  HADD2.F32 R82, -RZ, R82.H0_H0 ;  /* 0x20000052ff527230 */ /* 0x000fc40000004100 */
[--C-:B------:R-:W-:Y:S02]  /*5d40*/  HADD2.F32 R76, -RZ, R84.reuse.H1_H1 ;  /* 0x30000054ff4c7230 */ /* 0x100fe40000004100 */
[CC--:B------:R-:W-:Y:S01]  /*5d50*/  FMUL.FTZ R87, R83.reuse, R86.reuse ;  /* 0x0000005653577220 */ /* 0x0c0fe20000410000 */
[----:B------:R-:W-:Y:S02]  /*5d60*/  HADD2.F32 R85, -RZ, R85.H0_H0 ;  /* 0x20000055ff557230 */ /* 0x000fe40000004100 */
[C---:B------:R-:W-:Y:S01]  /*5d70*/  FMUL.FTZ R86, R82.reuse, R86 ;  /* 0x0000005652567220 */ /* 0x040fe20000410000 */
[----:B------:R-:W-:Y:S02]  /*5d80*/  HADD2.F32 R84, -RZ, R84.H0_H0 ;  /* 0x20000054ff547230 */ /* 0x000fe40000004100 */
[-C--:B------:R-:W-:Y:S01]  /*5d90*/  FFMA.FTZ R87, R82, R76.reuse, -R87 ;  /* 0x0000004c52577223 */ /* 0x080fe20000010857 */
[----:B------:R-:W-:Y:S01]  /*5da0*/  F2FP.SATFINITE.E4M3.F32.PACK_AB_MERGE_C R77, R80, R77, R79 ;  /* 0x0000004d504d723e */ /* 0x000fe2000480704f */
[----:B------:R-:W-:Y:S01]  /*5db0*/  FFMA.FTZ R86, R83, R76, R86 ;  /* 0x0000004c53567223 */ /* 0x000fe20000010056 */
[----:B------:R-:W-:-:S02]  /*5dc0*/  HADD2.F32 R76, -RZ, R81.H1_H1 ;  /* 0x30000051ff4c7230 */ /* 0x000fc40000004100 */
[----:B------:R-:W-:Y:S02]  /*5dd0*/  HADD2.F32 R81, -RZ, R81.H0_H0 ;  /* 0x20000051ff517230 */ /* 0x000fe40000004100 */
[----:B------:R-:W-:Y:S01]  /*5de0*/  F2FP.SATFINITE.E4M3.F32.PACK_AB_MERGE_C R86, R86, R87, RZ ;  /* 0x000000575656723e */ /* 0x000fe200048070ff */
[CC--:B------:R-:W-:Y:S02]  /*5df0*/  FMUL.FTZ R12, R76.reuse, R85.reuse ;  /* 0x000000554c0c7220 */ /* 0x0c0fe40000410000 */
[C---:B------:R-:W-:Y:S02]  /*5e00*/  FMUL.FTZ R85, R81.reuse, R85 ;  /* 0x0000005551557220 */ /* 0x040fe40000410000 */
[-C--:B------:R-:W-:Y:S02]  /*5e10*/  FFMA.FTZ R12, R81, R84.reuse, -R12 ;  /* 0x00000054510c7223 */ /* 0x080fe4000001080c */
[----:B------:R-:W-:-:S05]  /*5e20*/  FFMA.FTZ R85, R76, R84, R85 ;  /* 0x000000544c557223 */ /* 0x000fca0000010055 */
[----:B------:R-:W-:Y:S01]  /*5e30*/  F2FP.SATFINITE.E4M3.F32.PACK_AB_MERGE_C R14, R85, R12, R86 ;  /* 0x0000000c550e723e */ /* 0x000fe20004807056 */
[----:B------:R-:W-:Y:S02]  /*5e40*/  IMAD.MOV.U32 R12, RZ, RZ, R15 ;  /* 0x000000ffff0c7224 */ /* 0x000fe400078e000f */
[----:B------:R-:W-:-:S07]  /*5e50*/  IMAD.MOV.U32 R15, RZ, RZ, R77 ;  /* 0x000000ffff0f7224 */ /* 0x000fce00078e004d */
.L_x_2723:
[----:B------:R-:W-:Y:S05]  /*5e60*/  BSYNC B3 ;  /* 0x0000000000037941 */ /* 0x000fea0003800000 */
.L_x_2722:
[----:B0-----:R0:W-:Y:S02]  /*5e70*/  ST.E.128 desc[UR52][R74.64], R12 ;  /* 0x0000000c4a007985 */ /* 0x0011e4000c101d34 */
.L_x_2721:
[----:B------:R-:W-:Y:S05]  /*5e80*/  BSYNC B2 ;  /* 0x0000000000027941 */ /* 0x000fea0003800000 */
.L_x_2720:
[----:B------:R-:W-:-:S13]  /*5e90*/  ISETP.NE.AND P2, PT, R37, RZ, PT ;  /* 0x000000ff2500720c */ /* 0x000fda0003f45270 */
        /* <DEDUP_REMOVED lines=8> */
[--C-:B------:R-:W-:Y:S02]  /*5f20*/  SHF.R.U32.HI R73, RZ, 0x8, R69.reuse ;  /* 0x00000008ff497819 */ /* 0x100fe40000011645 */
[----:B------:R-:W-:Y:S02]  /*5f30*/  LOP3.LUT R68, R69, 0xff0000ff, RZ, 0xc0, !PT ;  /* 0xff0000ff45447812 */ /* 0x000fe400078ec0ff */
[----:B------:R-:W-:Y:S01]  /*5f40*/  SHF.R.U32.HI R72, RZ, 0x10, R69 ;  /* 0x00000010ff487819 */ /* 0x000fe20000011645 */
[----:B------:R-:W-:Y:S01]  /*5f50*/  IMAD.SHL.U32 R73, R73, 0x100, RZ ;  /* 0x0000010049497824 */ /* 0x000fe200078e00ff */
[----:B------:R-:W-:Y:S02]  /*5f60*/  LOP3.LUT R66, R67, 0xff0000ff, RZ, 0xc0, !PT ;  /* 0xff0000ff43427812 */ /* 0x000fe400078ec0ff */
[----:B------:R-:W-:Y:S01]  /*5f70*/  SHF.R.U32.HI R74, RZ, 0x10, R67 ;  /* 0x00000010ff4a7819 */ /* 0x000fe20000011643 */
[----:B0-----:R-:W-:Y:S01]  /*5f80*/  IMAD.MOV.U32 R67, RZ, RZ, R12 ;  /* 0x000000ffff437224 */ /* 0x001fe200078e000c */
[----:B------:R-:W-:Y:S01]  /*5f90*/  SHF.L.U32 R69, R11, 0x8, RZ ;  /* 0x000000080b457819 */ /* 0x000fe200000006ff */
        /* <DEDUP_REMOVED lines=39> */
[----:B------:R-:W-:Y:S02]  /*6210*/  HADD2.F32 R148, -RZ, R148.H0_H0 ;  /* 0x20000094ff947230 */ /* 0x000fe40000004100 */
[--C-:B------:R-:W-:Y:S02]  /*6220*/  HADD2.F32 R67, -RZ, R144.reuse.H1_H1 ;  /* 0x30000090ff437230 */ /* 0x100fe40000004100 */
[----:B------:R-:W-:Y:S02]  /*6230*/  HADD2.F32 R144, -RZ, R144.H0_H0 ;  /* 0x20000090ff907230 */ /* 0x000fe40000004100 */
[-C--:B------:R-:W-:Y:S01]  /*6240*/  FMUL.FTZ R75, R69, R148.reuse ;  /* 0x00000094454b7220 */ /* 0x080fe20000410000 */
[----:B------:R-:W-:Y:S01]  /*6250*/  FMUL.FTZ R148, R68, R148 ;  /* 0x0000009444947220 */ /* 0x000fe20000410000 */
[-C--:B------:R-:W-:Y:S01]  /*6260*/  FFMA.FTZ R73, R73, R67.reuse, R74 ;  /* 0x0000004349497223 */ /* 0x080fe2000001004a */
[----:B------:R-:W-:Y:S01]  /*6270*/  FFMA.FTZ R72, R72, R67, -R77 ;  /* 0x0000004348487223 */ /* 0x000fe2000001084d */
[----:B------:R-:W-:Y:S01]  /*6280*/  F2FP.F16.E4M3.UNPACK_B R74, R15.H1 ;  /* 0x0000000fff4a723e */ /* 0x000fe200030006ff */
[-C--:B------:R-:W-:Y:S01]  /*6290*/  FFMA.FTZ R67, R68, R144.reuse, -R75 ;  /* 0x0000009044437223 */ /* 0x080fe2000001084b */
[----:B------:R-:W-:Y:S01]  /*62a0*/  FFMA.FTZ R68, R69, R144, R148 ;  /* 0x0000009045447223 */ /* 0x000fe20000010094 */
[----:B------:R-:W-:Y:S01]  /*62b0*/  F2FP.SATFINITE.E4M3.F32.PACK_AB_MERGE_C R69, R79, R76, RZ ;  /* 0x0000004c4f45723e */ /* 0x000fe200048070ff */
[----:B------:R-:W-:Y:S01]  /*62c0*/  HADD2.F32 R82, -RZ, R80.H1_H1 ;  /* 0x30000050ff527230 */ /* 0x000fe20000004100 */
[----:B------:R-:W-:Y:S01]  /*62d0*/  F2FP.SATFINITE.E4M3.F32.PACK_AB_MERGE_C R72, R73, R72, RZ ;  /* 0x000000484948723e */ /* 0x000fe200048070ff */
[--C-:B------:R-:W-:Y:S01]  /*62e0*/  HADD2.F32 R75, -RZ, R74.reuse.H0_H0 ;  /* 0x2000004aff4b7230 */ /* 0x100fe20000004100 */
        /* <DEDUP_REMOVED lines=42> */
.L_x_2725:
[----:B------:R-:W-:Y:S05]  /*6590*/  BSYNC B2 ;  /* 0x0000000000027941 */ /* 0x000fea0003800000 */
.L_x_2724:
[----:B0-----:R0:W-:Y:S02]  /*65a0*/  ST.E.128 desc[UR52][R70.64], R12 ;  /* 0x0000000c46007985 */ /* 0x0011e4000c101d34 */
.L_x_2703:
[----:B------:R-:W-:Y:S05]  /*65b0*/  BSYNC B1 ;  /* 0x0000000000017941 */ /* 0x000fea0003800000 */
.L_x_2702:
[----:B------:R-:W-:-:S03]  /*65c0*/  UMOV UR4, 0xffffffff ;  /* 0xffffffff00047882 */ /* 0x000fc60000000000 */
[----:B------:R-:W-:Y:S05]  /*65d0*/  BRA.DIV UR4, `(.L_x_2726) ;  /* 0x000002be041c7947 */ /* 0x000fea000b800000 */
[----:B--2---:R-:W2:Y:S04]  /*65e0*/  SHFL.IDX PT, R120, R120, 0x1, 0x1e1f ;  /* 0x003e1f0078787f89 */ /* 0x004ea800000e0000 */
[----:B------:R-:W0:Y:S02]  /*65f0*/  SHFL.IDX PT, R121, R121, 0x1, 0x1e1f ;  /* 0x003e1f0079797f89 */ /* 0x000e2400000e0000 */
.L_x_3058:
[----:B------:R-:W-:Y:S05]  /*6600*/  @P4 BRA `(.L_x_2727) ;  /* 0x0000009400b04947 */ /* 0x000fea0003800000 */
[----:B------:R-:W-:Y:S01]  /*6610*/  ISETP.NE.AND P2, PT, R32, RZ, PT ;  /* 0x000000ff2000720c */ /* 0x000fe20003f45270 */
[----:B------:R-:W-:-:S12]  /*6620*/  BSSY B1, `(.L_x_2728) ;  /* 0x0000072000017945 */ /* 0x000fd80003800000 */
[----:B------:R-:W-:Y:S05]  /*6630*/  @!P2 BRA `(.L_x_2729) ;  /* 0x0000000400c0a947 */ /* 0x000fea0003800000 */
[----:B0-----:R0:W0:Y:S01]  /*6640*/  LDS.128 R12, [R41+0x1c400] ;  /* 0x01c40000290c7984 */ /* 0x0010220000000c00 */
[----:B------:R-:W-:Y:S01]  /*6650*/  IADD3 R66, P2, R16, R121, RZ ;  /* 0x0000007910427210 */ /* 0x000fe20007f5e0ff */
[----:B------:R-:W-:Y:S04]  /*6660*/  BSSY B2, `(.L_x_2730) ;  /* 0x000006c000027945 */ /* 0x000fe80003800000 */
[----:B--2---:R-:W-:Y:S01]  /*6670*/  IMAD.X R67, R120, 0x1, R17, P2 ;  /* 0x0000000178437824 */ /* 0x004fe200010e0611 */
[----:B------:R-:W-:-:S13]  /*6680*/  ISETP.GE.AND P2, PT, R188, R117, PT ;  /* 0x00000075bc00720c */ /* 0x000fda0003f46270 */
[----:B------:R-:W-:Y:S05]  /*6690*/  @P2 BRA `(.L_x_2731) ;  /* 0x0000000400a02947 */ /* 0x000fea0003800000 */
[----:B------:R-:W-:Y:S02]  /*66a0*/  SHF.R.U32.HI R69, RZ, 0x8, R65 ;  /* 0x00000008ff457819 */ /* 0x000fe40000011641 */
[--C-:B----4-:R-:W-:Y:S02]  /*66b0*/  SHF.R.U32.HI R11, RZ, 0x8, R63.reuse ;  /* 0x00000008ff0b7819 */ /* 0x110fe4000001163f */
[----:B------:R-:W-:Y:S01]  /*66c0*/  SHF.R.U32.HI R70, RZ, 0x10, R63 ;  /* 0x00000010ff467819 */ /* 0x000fe2000001163f */
[----:B------:R-:W-:Y:S01]  /*66d0*/  IMAD.SHL.U32 R69, R69, 0x100, RZ ;  /* 0x0000010045457824 */ /* 0x000fe200078e00ff */
[----:B------:R-:W-:Y:S02]  /*66e0*/  LOP3.LUT R64, R65, 0xff0000ff, RZ, 0xc0, !PT ;  /* 0xff0000ff41407812 */ /* 0x000fe400078ec0ff */
[----:B------:R-:W-:Y:S01]  /*66f0*/  SHF.R.U32.HI R68, RZ, 0x10, R65 ;  /* 0x00000010ff447819 */ /* 0x000fe20000011641 */
[----:B------:R-:W-:Y:S01]  /*6700*/  IMAD.SHL.U32 R65, R11, 0x100, RZ ;  /* 0x000001000b417824 */ /* 0x000fe200078e00ff */
[----:B------:R-:W-:Y:S01]  /*6710*/  LOP3.LUT R62, R63, 0xff0000ff, RZ, 0xc0, !PT ;  /* 0xff0000ff3f3e7812 */ /* 0x000fe200078ec0ff */
[----:B0-----:R-:W-:Y:S01]  /*6720*/  IMAD.MOV.U32 R11, RZ, RZ, R13 ;  /* 0x000000ffff0b7224 */ /* 0x001fe200078e000d */
[----:B------:R-:W-:Y:S01]  /*6730*/  MOV R63, R12 ;  /* 0x0000000c003f7202 */ /* 0x000fe20000000f00 */
[----:B------:R-:W-:Y:S01]  /*6740*/  IMAD.U32 R13, R70, 0x10000, RZ ;  /* 0x00010000460d7824 */ /* 0x000fe200078e00ff */
[----:B------:R-:W-:Y:S01]  /*6750*/  LOP3.LUT R64, R64, 0xff00, R69, 0xf8, !PT ;  /* 0x0000ff0040407812 */ /* 0x000fe200078ef845 */
[----:B------:R-:W-:Y:S01]  /*6760*/  IMAD.U32 R69, R68, 0x10000, RZ ;  /* 0x0001000044457824 */ /* 0x000fe200078e00ff */
[----:B------:R-:W-:-:S02]  /*6770*/  LOP3.LUT R12, R62, 0xff00, R65, 0xf8, !PT ;  /* 0x0000ff003e0c7812 */ /* 0x000fc400078ef841 */
        /* <DEDUP_REMOVED lines=48> */
[----:B------:R-:W-:Y:S01]  /*6a80*/  F2FP.F16.E4M3.UNPACK_B R73, R12.H1 ;  /* 0x0000000cff49723e */ /* 0x000fe200030006ff */
[----:B------:R-:W-:Y:S01]  /*6a90*/  HADD2.F32 R70, -RZ, R70.H1_H1 ;  /* 0x30000046ff467230 */ /* 0x000fe20000004100 */
[----:B------:R-:W-:Y:S01]  /*6aa0*/  F2FP.F16.E4M3.UNPACK_B R69, R14.H1 ;  /* 0x0000000eff45723e */ /* 0x000fe200030006ff */
[----:B------:R-:W-:Y:S01]  /*6ab0*/  HADD2.F32 R76, -RZ, R76.H0_H0 ;  /* 0x2000004cff4c7230 */ /* 0x000fe20000004100 */
[----:B------:R-:W-:Y:S01]  /*6ac0*/  F2FP.F16.E4M3.UNPACK_B R75, R13 ;  /* 0x0000000dff4b723e */ /* 0x000fe200020006ff */
[----:B------:R-:W-:Y:S01]  /*6ad0*/  HADD2.F32 R74, -RZ, R73.H1_H1 ;  /* 0x30000049ff4a7230 */ /* 0x000fe20000004100 */
[----:B------:R-:W-:Y:S01]  /*6ae0*/  F2FP.F16.E4M3.UNPACK_B R72, R12 ;  /* 0x0000000cff48723e */ /* 0x000fe200020006ff */
[----:B------:R-:W-:-:S02]  /*6af0*/  HADD2.F32 R13, -RZ, R69.H1_H1 ;  /* 0x30000045ff0d7230 */ /* 0x000fc40000004100 */
[CC--:B------:R-:W-:Y:S01]  /*6b00*/  FMUL.FTZ R12, R70.reuse, R77.reuse ;  /* 0x0000004d460c7220 */ /* 0x0c0fe20000410000 */
        /* <DEDUP_REMOVED lines=19> */
[----:B------:R-:W-:Y:S02]  /*6c40*/  HADD2.F32 R69, -RZ, R72.H0_H0 ;  /* 0x20000048ff457230 */ /* 0x000fe40000004100 */
[----:B------:R-:W-:Y:S01]  /*6c50*/  FMUL.FTZ R72, R15, R76 ;  /* 0x0000004c0f487220 */ /* 0x000fe20000410000 */
[----:B------:R-:W-:-:S02]  /*6c60*/  HADD2.F32 R70, -RZ, R73.H0_H0 ;  /* 0x20000049ff467230 */ /* 0x000fc40000004100 */
[-C--:B------:R-:W-:Y:S01]  /*6c70*/  FMUL.FTZ R71, R14, R75.reuse ;  /* 0x0000004b0e477220 */ /* 0x080fe20000410000 */
[C---:B------:R-:W-:Y:S01]  /*6c80*/  FMUL.FTZ R76, R13.reuse, R76 ;  /* 0x0000004c0d4c7220 */ /* 0x040fe20000410000 */
[C---:B------:R-:W-:Y:S01]  /*6c90*/  FMUL.FTZ R75, R12.reuse, R75 ;  /* 0x0000004b0c4b7220 */ /* 0x040fe20000410000 */
[-C--:B------:R-:W-:Y:S02]  /*6ca0*/  FFMA.FTZ R72, R13, R70.reuse, -R72 ;  /* 0x000000460d487223 */ /* 0x080fe40000010848 */
[----:B------:R-:W-:Y:S01]  /*6cb0*/  FFMA.FTZ R15, R15, R70, R76 ;  /* 0x000000460f0f7223 */ /* 0x000fe2000001004c */
[-C--:B------:R-:W-:Y:S01]  /*6cc0*/  FFMA.FTZ R71, R12, R69.reuse, -R71 ;  /* 0x000000450c477223 */ /* 0x080fe20000010847 */
[----:B------:R-:W-:Y:S01]  /*6cd0*/  FFMA.FTZ R14, R14, R69, R75 ;  /* 0x000000450e0e7223 */ /* 0x000fe2000001004b */
[----:B------:R-:W-:Y:S02]  /*6ce0*/  F2FP.SATFINITE.E4M3.F32.PACK_AB_MERGE_C R13, R62, R11, R65 ;  /* 0x0000000b3e0d723e */ /* 0x000fe40004807041 */
[----:B------:R-:W-:-:S02]  /*6cf0*/  F2FP.SATFINITE.E4M3.F32.PACK_AB_MERGE_C R12, R64, R63, R68 ;  /* 0x0000003f400c723e */ /* 0x000fc40004807044 */
[----:B------:R-:W-:Y:S02]  /*6d00*/  F2FP.SATFINITE.E4M3.F32.PACK_AB_MERGE_C R14, R14, R71, R77 ;  /* 0x000000470e0e723e */ /* 0x000fe4000480704d */
[----:B------:R-:W-:-:S07]  /*6d10*/  F2FP.SATFINITE.E4M3.F32.PACK_AB_MERGE_C R15, R15, R72, R74 ;  /* 0x000000480f0f723e */ /* 0x000fce000480704a */
.L_x_2731:
[----:B------:R-:W-:Y:S05]  /*6d20*/  BSYNC B2 ;  /* 0x0000000000027941 */ /* 0x000fea0003800000 */
.L_x_2730:
[----:B0-----:R0:W-:Y:S02]  /*6d30*/  ST.E.128 desc[UR52][R66.64], R12 ;  /* 0x0000000c42007985 */ /* 0x0011e4000c101d34 */
.L_x_2729:
[----:B------:R-:W-:Y:S05]  /*6d40*/  BSYNC B1 ;  /* 0x0000000000017941 */ /* 0x000fea0003800000 */
.L_x_2728:
[----:B------:R-:W-:Y:S01]  /*6d50*/  ISETP.NE.AND P2, PT, R33, RZ, PT ;  /* 0x000000ff2100720c */ /* 0x000fe20003f45270 */
[----:B------:R-:W-:-:S12]  /*6d60*/  BSSY B1, `(.L_x_2732) ;  /* 0x0000073000017945 */ /* 0x000fd80003800000 */
[----:B------:R-:W-:Y:S05]  /*6d70*/  @!P2 BRA `(.L_x_2733) ;  /* 0x0000000400c4a947 */ /* 0x000fea0003800000 */
[----:B0-----:R0:W0:Y:S01]  /*6d80*/  LDS.128 R12, [R40+0x1c400] ;  /* 0x01c40000280c7984 */ /* 0x0010220000000c00 */
[----:B----4-:R-:W-:Y:S01]  /*6d90*/  IMAD.SHL.U32 R11, R192, 0x10, RZ ;  /* 0x00000010c00b7824 */ /* 0x010fe200078e00ff */
[----:B------:R-:W-:Y:S04]  /*6da0*/  BSSY B2, `(.L_x_2734) ;  /* 0x000006d000027945 */ /* 0x000fe80003800000 */
[----:B------:R-:W-:-:S04]  /*6db0*/  IADD3 R62, P2, R11, R121, RZ ;  /* 0x000000790b3e7210 */ /* 0x000fc80007f5e0ff */
[----:B--2---:R-:W-:Y:S02]  /*6dc0*/  LEA.HI.X.SX32 R63, R11, R120, 0x1, P2 ;  /* 0x000000780b3f7211 */ /* 0x004fe400010f0eff */
[----:B------:R-:W-:-:S13]  /*6dd0*/  ISETP.GE.AND P2, PT, R200, R117, PT ;  /* 0x00000075c800720c */ /* 0x000fda0003f46270 */
[----:B------:R-:W-:Y:S05]  /*6de0*/  @P2 BRA `(.L_x_2735) ;  /* 0x0000000400a02947 */ /* 0x000fea0003800000 */
[----:B------:R-:W-:Y:S01]  /*6df0*/  SHF.R.U32.HI R58, RZ, 0x8, R59 ;  /* 0x00000008ff3a7819 */ /* 0x000fe2000001163b */
[----:B0-----:R-:W-:Y:S01]  /*6e00*/  IMAD.MOV.U32 R11, RZ, RZ, R13 ;  /* 0x000000ffff0b7224 */ /* 0x001fe200078e000d */
        /* <DEDUP_REMOVED lines=10> */
[----:B------:R-:W-:Y:S01]  /*6eb0*/  LOP3.LUT R65, R61, 0xff00, R60, 0xf8, !PT ;  /* 0x0000ff003d417812 */ /* 0x000fe200078ef83c */
[----:B------:R-:W-:Y:S01]  /*6ec0*/  IMAD.U32 R60, R64, 0x10000, RZ ;  /* 0x00010000403c7824 */ /* 0x000fe200078e00ff */
        /* <DEDUP_REMOVED lines=44> */
[----:B------:R-:W-:Y:S01]  /*7190*/  F2FP.F16.E4M3.UNPACK_B R71, R58.H1 ;  /* 0x0000003aff47723e */ /* 0x000fe200030006ff */
[--C-:B------:R-:W-:Y:S01]  /*71a0*/  HADD2.F32 R66, -RZ, R65.reuse.H0_H0 ;  /* 0x20000041ff427230 */ /* 0x100fe20000004100 */
[----:B------:R-:W-:Y:S01]  /*71b0*/  F2FP.SATFINITE.E4M3.F32.PACK_AB_MERGE_C R76, R68, R69, RZ ;  /* 0x00000045444c723e */ /* 0x000fe200048070ff */
[----:B------:R-:W-:Y:S01]  /*71c0*/  HADD2.F32 R65, -RZ, R65.H1_H1 ;  /* 0x30000041ff417230 */ /* 0x000fe20000004100 */
[-C--:B------:R-:W-:Y:S01]  /*71d0*/  F2FP.F16.E4M3.UNPACK_B R68, R13.reuse.H1 ;  /* 0x0000000dff44723e */ /* 0x080fe200030006ff */
[--C-:B------:R-:W-:Y:S01]  /*71e0*/  HADD2.F32 R72, -RZ, R71.reuse.H1_H1 ;  /* 0x30000047ff487230 */ /* 0x100fe20000004100 */
[----:B------:R-:W-:Y:S01]  /*71f0*/  F2FP.F16.E4M3.UNPACK_B R64, R14.H1 ;  /* 0x0000000eff40723e */ /* 0x000fe200030006ff */
[----:B------:R-:W-:Y:S01]  /*7200*/  HADD2.F32 R71, -RZ, R71.H0_H0 ;  /* 0x20000047ff477230 */ /* 0x000fe20000004100 */
[----:B------:R-:W-:Y:S01]  /*7210*/  F2FP.F16.E4M3.UNPACK_B R70, R58 ;  /* 0x0000003aff46723e */ /* 0x000fe200020006ff */
[----:B------:R-:W-:Y:S01]  /*7220*/  HADD2.F32 R69, -RZ, R68.H1_H1 ;  /* 0x30000044ff457230 */ /* 0x000fe20000004100 */
        /* <DEDUP_REMOVED lines=24> */
[----:B------:R-:W-:Y:S02]  /*73b0*/  HADD2.F32 R67, -RZ, R67.H0_H0 ;  /* 0x20000043ff437230 */ /* 0x000fe40000004100 */
[----:B------:R-:W-:Y:S01]  /*73c0*/  FMUL.FTZ R64, R14, R70 ;  /* 0x000000460e407220 */ /* 0x000fe20000410000 */
[----:B------:R-:W-:Y:S01]  /*73d0*/  F2FP.SATFINITE.E4M3.F32.PACK_AB_MERGE_C R66, R66, R75, RZ ;  /* 0x0000004b4242723e */ /* 0x000fe200048070ff */
        /* <DEDUP_REMOVED lines=9> */
.L_x_2735:
[----:B------:R-:W-:Y:S05]  /*7470*/  BSYNC B2 ;  /* 0x0000000000027941 */ /* 0x000fea0003800000 */
.L_x_2734:
[----:B0-----:R0:W-:Y:S02]  /*7480*/  ST.E.128 desc[UR52][R62.64], R12 ;  /* 0x0000000c3e007985 */ /* 0x0011e4000c101d34 */
.L_x_2733:
[----:B------:R-:W-:Y:S05]  /*7490*/  BSYNC B1 ;  /* 0x0000000000017941 */ /* 0x000fea0003800000 */
.L_x_2732:
[----:B------:R-:W-:Y:S01]  /*74a0*/  ISETP.NE.AND P2, PT, R34, RZ, PT ;  /* 0x000000ff2200720c */ /* 0x000fe20003f45270 */
[----:B------:R-:W-:-:S12]  /*74b0*/  BSSY B1, `(.L_x_2736) ;  /* 0x0000073000017945 */ /* 0x000fd80003800000 */
[----:B------:R-:W-:Y:S05]  /*74c0*/  @!P2 BRA `(.L_x_2737) ;  /* 0x0000000400c4a947 */ /* 0x000fea0003800000 */
[----:B0-----:R0:W0:Y:S01]  /*74d0*/  LDS.128 R12, [R41+0x1ec00] ;  /* 0x01ec0000290c7984 */ /* 0x0010220000000c00 */
[----:B----4-:R-:W-:Y:S01]  /*74e0*/  SHF.L.U32 R11, R193, 0x4, RZ ;  /* 0x00000004c10b7819 */ /* 0x010fe200000006ff */
[----:B------:R-:W-:Y:S03]  /*74f0*/  BSSY B2, `(.L_x_2738) ;  /* 0x000006d000027945 */ /* 0x000fe60003800000 */
[----:B------:R-:W-:-:S04]  /*7500*/  IADD3 R58, P2, R11, R121, RZ ;  /* 0x000000790b3a7210 */ /* 0x000fc80007f5e0ff */
[----:B--2---:R-:W-:Y:S02]  /*7510*/  LEA.HI.X.SX32 R59, R11, R120, 0x1, P2 ;  /* 0x000000780b3b7211 */ /* 0x004fe400010f0eff */
[----:B------:R-:W-:-:S13]  /*7520*/  ISETP.GE.AND P2, PT, R202, R117, PT ;  /* 0x00000075ca00720c */ /* 0x000fda0003f46270 */
[----:B------:R-:W-:Y:S05]  /*7530*/  @P2 BRA `(.L_x_2739) ;  /* 0x0000000400a02947 */ /* 0x000fea0003800000 */
[----:B------:R-:W-:Y:S02]  /*7540*/  SHF.R.U32.HI R54, RZ, 0x8, R55 ;  /* 0x00000008ff367819 */ /* 0x000fe40000011637 */
[----:B------:R-:W-:Y:S02]  /*7550*/  SHF.R.U32.HI R11, RZ, 0x8, R57 ;  /* 0x00000008ff0b7819 */ /* 0x000fe40000011639 */
[----:B------:R-:W-:Y:S02]  /*7560*/  LOP3.LUT R56, R55, 0xff0000ff, RZ, 0xc0, !PT ;  /* 0xff0000ff37387812 */ /* 0x000fe400078ec0ff */
[----:B------:R-:W-:Y:S01]  /*7570*/  SHF.R.U32.HI R62, RZ, 0x10, R55 ;  /* 0x00000010ff3e7819 */ /* 0x000fe20000011637 */
[----:B------:R-:W-:Y:S01]  /*7580*/  IMAD.SHL.U32 R55, R54, 0x100, RZ ;  /* 0x0000010036377824 */ /* 0x000fe200078e00ff */
[----:B------:R-:W-:Y:S01]  /*7590*/  LOP3.LUT R60, R57, 0xff0000ff, RZ, 0xc0, !PT ;  /* 0xff0000ff393c7812 */ /* 0x000fe200078ec0ff */
[----:B0-----:R-:W-:Y:S01]  /*75a0*/  IMAD.MOV.U32 R54, RZ, RZ, R12 ;  /* 0x000000ffff367224 */ /* 0x001fe200078e000c */
[----:B------:R-:W-:Y:S01]  /*75b0*/  SHF.R.U32.HI R61, RZ, 0x10, R57 ;  /* 0x00000010ff3d7819 */ /* 0x000fe20000011639 */
[----:B------:R-:W-:-:S02]  /*75c0*/  IMAD.SHL.U32 R57, R11, 0x100, RZ ;  /* 0x000001000b397824 */ /* 0x000fc400078e00ff */
[----:B------:R-:W-:Y:S01]  /*75d0*/  IMAD.MOV.U32 R11, RZ, RZ, R13 ;  /* 0x000000ffff0b7224 */ /* 0x000fe200078e000d */
[----:B------:R-:W-:Y:S01]  /*75e0*/  LOP3.LUT R13, R56, 0xff00, R55, 0xf8, !PT ;  /* 0x0000ff00380d7812 */ /* 0x000fe200078ef837 */
[----:B------:R-:W-:Y:S01]  /*75f0*/  IMAD.U32 R55, R61, 0x10000, RZ ;  /* 0x000100003d377824 */ /* 0x000fe200078e00ff */
[----:B------:R-:W-:Y:S02]  /*7600*/  LOP3.LUT R60, R60, 0xff00, R57, 0xf8, !PT ;  /* 0x0000ff003c3c7812 */ /* 0x000fe400078ef839 */
[----:B------:R-:W-:Y:S02]  /*7610*/  F2FP.F16.E4M3.UNPACK_B R57, R141.H1 ;  /* 0x0000008dff39723e */ /* 0x000fe400030006ff */
[-C--:B------:R-:W-:Y:S02]  /*7620*/  F2FP.F16.E4M3.UNPACK_B R12, R11.reuse ;  /* 0x0000000bff0c723e */ /* 0x080fe400020006ff */
[----:B------:R-:W-:Y:S01]  /*7630*/  LOP3.LUT R64, R60, 0xff0000, R55, 0xf8, !PT ;  /* 0x00ff00003c407812 */ /* 0x000fe200078ef837 */
[--C-:B------:R-:W-:Y:S01]  /*7640*/  HADD2.F32 R63, -RZ, R57.reuse.H1_H1 ;  /* 0x30000039ff3f7230 */ /* 0x100fe20000004100 */
[----:B------:R-:W-:Y:S01]  /*7650*/  SHF.L.U32 R56, R62, 0x10, RZ ;  /* 0x000000103e387819 */ /* 0x000fe200000006ff */
[----:B------:R-:W-:Y:S01]  /*7660*/  HADD2.F32 R62, -RZ, R57.H0_H0 ;  /* 0x20000039ff3e7230 */ /* 0x000fe20000004100 */
[----:B------:R-:W-:Y:S01]  /*7670*/  F2FP.F16.E4M3.UNPACK_B R60, R140.H1 ;  /* 0x0000008cff3c723e */ /* 0x000fe200030006ff */
[--C-:B------:R-:W-:Y:S01]  /*7680*/  HADD2.F32 R55, -RZ, R12.reuse.H1_H1 ;  /* 0x3000000cff377230 */ /* 0x100fe20000004100 */
[----:B------:R-:W-:Y:S01]  /*7690*/  F2FP.F16.E4M3.UNPACK_B R11, R11.H1 ;  /* 0x0000000bff0b723e */ /* 0x000fe200030006ff */
[----:B------:R-:W-:Y:S01]  /*76a0*/  HADD2.F32 R12, -RZ, R12.H0_H0 ;  /* 0x2000000cff0c7230 */ /* 0x000fe20000004100 */
[----:B------:R-:W-:Y:S01]  /*76b0*/  LOP3.LUT R13, R13, 0xff0000, R56, 0xf8, !PT ;  /* 0x00ff00000d0d7812 */ /* 0x000fe200078ef838 */
[----:B------:R-:W-:-:S02]  /*76c0*/  HADD2.F32 R61, -RZ, R60.H0_H0 ;  /* 0x2000003cff3d7230 */ /* 0x000fc40000004100 */
[CC--:B------:R-:W-:Y:S01]  /*76d0*/  FMUL.FTZ R65, R55.reuse, R62.reuse ;  /* 0x0000003e37417220 */ /* 0x0c0fe20000410000 */
[--C-:B------:R-:W-:Y:S02]  /*76e0*/  HADD2.F32 R57, -RZ, R11.reuse.H1_H1 ;  /* 0x3000000bff397230 */ /* 0x100fe40000004100 */
[C---:B------:R-:W-:Y:S01]  /*76f0*/  FMUL.FTZ R62, R12.reuse, R62 ;  /* 0x0000003e0c3e7220 */ /* 0x040fe20000410000 */
[----:B------:R-:W-:Y:S02]  /*7700*/  HADD2.F32 R56, -RZ, R11.H0_H0 ;  /* 0x2000000bff387230 */ /* 0x000fe40000004100 */
[-C--:B------:R-:W-:Y:S01]  /*7710*/  FFMA.FTZ R11, R12, R61.reuse, -R65 ;  /* 0x0000003d0c0b7223 */ /* 0x080fe20000010841 */
[----:B------:R-:W-:Y:S02]  /*7720*/  HADD2.F32 R60, -RZ, R60.H1_H1 ;  /* 0x3000003cff3c7230 */ /* 0x000fe40000004100 */
[----:B------:R-:W-:Y:S01]  /*7730*/  FFMA.FTZ R12, R55, R61, R62 ;  /* 0x0000003d370c7223 */ /* 0x000fe2000001003e */
[----:B------:R-:W-:Y:S01]  /*7740*/  F2FP.F16.E4M3.UNPACK_B R141, R141 ;  /* 0x0000008dff8d723e */ /* 0x000fe200020006ff */
[-C--:B------:R-:W-:Y:S01]  /*7750*/  FMUL.FTZ R65, R57, R63.reuse ;  /* 0x0000003f39417220 */ /* 0x080fe20000410000 */
[-C--:B------:R-:W-:Y:S01]  /*7760*/  F2FP.F16.E4M3.UNPACK_B R55, R54.reuse.H1 ;  /* 0x00000036ff37723e */ /* 0x080fe200030006ff */
[C---:B------:R-:W-:Y:S01]  /*7770*/  FMUL.FTZ R66, R56.reuse, R63 ;  /* 0x0000003f38427220 */ /* 0x040fe20000410000 */
[----:B------:R-:W-:Y:S01]  /*7780*/  F2FP.F16.E4M3.UNPACK_B R54, R54 ;  /* 0x00000036ff36723e */ /* 0x000fe200020006ff */
[----:B------:R-:W-:Y:S01]  /*7790*/  FFMA.FTZ R65, R56, R60, -R65 ;  /* 0x0000003c38417223 */ /* 0x000fe20000010841 */
[----:B------:R-:W-:-:S02]  /*77a0*/  HADD2.F32 R61, -RZ, R141.H1_H1 ;  /* 0x3000008dff3d7230 */ /* 0x000fc40000004100 */
[----:B------:R-:W-:Y:S01]  /*77b0*/  FFMA.FTZ R68, R57, R60, R66 ;  /* 0x0000003c39447223 */ /* 0x000fe20000010042 */
[----:B------:R-:W-:Y:S01]  /*77c0*/  F2FP.F16.E4M3.UNPACK_B R140, R140 ;  /* 0x0000008cff8c723e */ /* 0x000fe200020006ff */
[----:B------:R-:W-:Y:S02]  /*77d0*/  HADD2.F32 R141, -RZ, R141.H0_H0 ;  /* 0x2000008dff8d7230 */ /* 0x000fe40000004100 */
[--C-:B------:R-:W-:Y:S01]  /*77e0*/  HADD2.F32 R57, -RZ, R55.reuse.H0_H0 ;  /* 0x20000037ff397230 */ /* 0x100fe20000004100 */
[----:B------:R-:W-:Y:S01]  /*77f0*/  F2FP.SATFINITE.E4M3.F32.PACK_AB_MERGE_C R72, R68, R65, RZ ;  /* 0x000000414448723e */ /* 0x000fe200048070ff */
[----:B------:R-:W-:Y:S01]  /*7800*/  HADD2.F32 R60, -RZ, R55.H1_H1 ;  /* 0x30000037ff3c7230 */ /* 0x000fe20000004100 */
[-C--:B------:R-:W-:Y:S01]  /*7810*/  F2FP.F16.E4M3.UNPACK_B R65, R64.reuse.H1 ;  /* 0x00000040ff41723e */ /* 0x080fe200030006ff */
[--C-:B------:R-:W-:Y:S01]  /*7820*/  HADD2.F32 R56, -RZ, R54.reuse.H1_H1 ;  /* 0x30000036ff387230 */ /* 0x100fe20000004100 */
[----:B------:R-:W-:Y:S01]  /*7830*/  F2FP.F16.E4M3.UNPACK_B R64, R64 ;  /* 0x00000040ff40723e */ /* 0x000fe200020006ff */
[----:B------:R-:W-:-:S02]  /*7840*/  HADD2.F32 R55, -RZ, R54.H0_H0 ;  /* 0x20000036ff377230 */ /* 0x000fc40000004100 */
[----:B------:R-:W-:Y:S01]  /*7850*/  FMUL.FTZ R66, R60, R61 ;  /* 0x0000003d3c427220 */ /* 0x000fe20000410000 */
[--C-:B------:R-:W-:Y:S02]  /*7860*/  HADD2.F32 R54, -RZ, R140.reuse.H1_H1 ;  /* 0x3000008cff367230 */ /* 0x100fe40000004100 */
[CC--:B------:R-:W-:Y:S01]  /*7870*/  FMUL.FTZ R62, R56.reuse, R141.reuse ;  /* 0x0000008d383e7220 */ /* 0x0c0fe20000410000 */
[----:B------:R-:W-:Y:S02]  /*7880*/  HADD2.F32 R140, -RZ, R140.H0_H0 ;  /* 0x2000008cff8c7230 */ /* 0x000fe40000004100 */
[----:B------:R-:W-:Y:S01]  /*7890*/  FMUL.FTZ R141, R55, R141 ;  /* 0x0000008d378d7220 */ /* 0x000fe20000410000 */
[C---:B------:R-:W-:Y:S01]  /*78a0*/  FMUL.FTZ R61, R57.reuse, R61 ;  /* 0x0000003d393d7220 */ /* 0x040fe20000410000 */
[----:B------:R-:W-:Y:S01]  /*78b0*/  FFMA.FTZ R66, R57, R54, -R66 ;  /* 0x0000003639427223 */ /* 0x000fe20000010842 */
[----:B------:R-:W-:Y:S02]  /*78c0*/  HADD2.F32 R67, -RZ, R65.H1_H1 ;  /* 0x30000041ff437230 */ /* 0x000fe40000004100 */
[----:B------:R-:W-:Y:S01]  /*78d0*/  FFMA.FTZ R141, R56, R140, R141 ;  /* 0x0000008c388d7223 */ /* 0x000fe2000001008d */
[----:B------:R-:W-:Y:S01]  /*78e0*/  F2FP.F16.E4M3.UNPACK_B R56, R15.H1 ;  /* 0x0000000fff38723e */ /* 0x000fe200030006ff */
[----:B------:R-:W-:Y:S01]  /*78f0*/  FFMA.FTZ R61, R60, R54, R61 ;  /* 0x000000363c3d7223 */ /* 0x000fe2000001003d */
[----:B------:R-:W-:Y:S01]  /*7900*/  FFMA.FTZ R54, R55, R140, -R62 ;  /* 0x0000008c37367223 */ /* 0x000fe2000001083e */
[----:B------:R-:W-:-:S02]  /*7910*/  F2FP.F16.E4M3.UNPACK_B R62, R13.H1 ;  /* 0x0000000dff3e723e */ /* 0x000fc400030006ff */
[----:B------:R-:W-:Y:S01]  /*7920*/  F2FP.F16.E4M3.UNPACK_B R55, R14.H1 ;  /* 0x0000000eff37723e */ /* 0x000fe200030006ff */
[--C-:B------:R-:W-:Y:S01]  /*7930*/  HADD2.F32 R60, -RZ, R56.reuse.H1_H1 ;  /* 0x30000038ff3c7230 */ /* 0x100fe20000004100 */
[----:B------:R-:W-:Y:S01]  /*7940*/  F2FP.SATFINITE.E4M3.F32.PACK_AB_MERGE_C R71, R61, R66, RZ ;  /* 0x000000423d47723e */ /* 0x000fe200048070ff */
[----:B------:R-:W-:Y:S01]  /*7950*/  HADD2.F32 R57, -RZ, R56.H0_H0 ;  /* 0x20000038ff397230 */ /* 0x000fe20000004100 */
[----:B------:R-:W-:Y:S01]  /*7960*/  F2FP.F16.E4M3.UNPACK_B R61, R13 ;  /* 0x0000000dff3d723e */ /* 0x000fe200020006ff */
[----:B------:R-:W-:Y:S02]  /*7970*/  HADD2.F32 R63, -RZ, R62.H1_H1 ;  /* 0x3000003eff3f7230 */ /* 0x000fe40000004100 */
[-C--:B------:R-:W-:Y:S01]  /*7980*/  FMUL.FTZ R68, R60, R67.reuse ;  /* 0x000000433c447220 */ /* 0x080fe20000410000 */
[----:B------:R-:W-:Y:S02]  /*7990*/  HADD2.F32 R56, -RZ, R55.H1_H1 ;  /* 0x30000037ff387230 */ /* 0x000fe40000004100 */
[----:B------:R-:W-:Y:S01]  /*79a0*/  FMUL.FTZ R69, R57, R67 ;  /* 0x0000004339457220 */ /* 0x000fe20000410000 */
[----:B------:R-:W-:-:S02]  /*79b0*/  HADD2.F32 R66, -RZ, R64.H1_H1 ;  /* 0x30000040ff427230 */ /* 0x000fc40000004100 */
[----:B------:R-:W-:Y:S01]  /*79c0*/  FFMA.FTZ R67, R57, R63, -R68 ;  /* 0x0000003f39437223 */ /* 0x000fe20000010844 */
[----:B------:R-:W-:Y:S01]  /*79d0*/  HADD2.F32 R55, -RZ, R55.H0_H0 ;  /* 0x20000037ff377230 */ /* 0x000fe20000004100 */
[----:B------:R-:W-:Y:S01]  /*79e0*/  F2FP.F16.E4M3.UNPACK_B R15, R15 ;  /* 0x0000000fff0f723e */ /* 0x000fe200020006ff */
[----:B------:R-:W-:Y:S02]  /*79f0*/  HADD2.F32 R13, -RZ, R61.H1_H1 ;  /* 0x3000003dff0d7230 */ /* 0x000fe40000004100 */
[----:B------:R-:W-:Y:S01]  /*7a00*/  FMUL.FTZ R68, R56, R66 ;  /* 0x0000004238447220 */ /* 0x000fe20000410000 */
[----:B------:R-:W-:Y:S01]  /*7a10*/  F2FP.F16.E4M3.UNPACK_B R14, R14 ;  /* 0x0000000eff0e723e */ /* 0x000fe200020006ff */
[C---:B------:R-:W-:Y:S01]  /*7a20*/  FMUL.FTZ R57, R55.reuse, R66 ;  /* 0x0000004237397220 */ /* 0x040fe20000410000 */
[----:B------:R-:W-:Y:S01]  /*7a30*/  FFMA.FTZ R70, R60, R63, R69 ;  /* 0x0000003f3c467223 */ /* 0x000fe20000010045 */
[----:B------:R-:W-:Y:S01]  /*7a40*/  FFMA.FTZ R68, R55, R13, -R68 ;  /* 0x0000000d37447223 */ /* 0x000fe20000010844 */
[----:B------:R-:W-:-:S02]  /*7a50*/  HADD2.F32 R55, -RZ, R15.H0_H0 ;  /* 0x2000000fff377230 */ /* 0x000fc40000004100 */
[----:B------:R-:W-:Y:S01]  /*7a60*/  FFMA.FTZ R63, R56, R13, R57 ;  /* 0x0000000d383f7223 */ /* 0x000fe20000010039 */
[----:B------:R-:W-:Y:S01]  /*7a70*/  HADD2.F32 R15, -RZ, R15.H1_H1 ;  /* 0x3000000fff0f7230 */ /* 0x000fe20000004100 */
[----:B------:R-:W-:Y:S01]  /*7a80*/  F2FP.SATFINITE.E4M3.F32.PACK_AB_MERGE_C R67, R70, R67, RZ ;  /* 0x000000434643723e */ /* 0x000fe200048070ff */
[----:B------:R-:W-:Y:S02]  /*7a90*/  HADD2.F32 R56, -RZ, R65.H0_H0 ;  /* 0x20000041ff387230 */ /* 0x000fe40000004100 */
[--C-:B------:R-:W-:Y:S01]  /*7aa0*/  HADD2.F32 R13, -RZ, R14.reuse.H0_H0 ;  /* 0x2000000eff0d7230 */ /* 0x100fe20000004100 */
[----:B------:R-:W-:Y:S01]  /*7ab0*/  F2FP.SATFINITE.E4M3.F32.PACK_AB_MERGE_C R63, R63, R68, RZ ;  /* 0x000000443f3f723e */ /* 0x000fe200048070ff */
[----:B------:R-:W-:Y:S02]  /*7ac0*/  HADD2.F32 R14, -RZ, R14.H1_H1 ;  /* 0x3000000eff0e7230 */ /* 0x000fe40000004100 */
[----:B------:R-:W-:Y:S01]  /*7ad0*/  FMUL.FTZ R60, R15, R56 ;  /* 0x000000380f3c7220 */ /* 0x000fe20000410000 */
[----:B------:R-:W-:-:S02]  /*7ae0*/  HADD2.F32 R64, -RZ, R64.H0_H0 ;  /* 0x20000040ff407230 */ /* 0x000fc40000004100 */
[----:B------:R-:W-:Y:S01]  /*7af0*/  FMUL.FTZ R66, R55, R56 ;  /* 0x0000003837427220 */ /* 0x000fe20000410000 */
[----:B------:R-:W-:Y:S02]  /*7b00*/  HADD2.F32 R62, -RZ, R62.H0_H0 ;  /* 0x2000003eff3e7230 */ /* 0x000fe40000004100 */
        /* <DEDUP_REMOVED lines=11> */
.L_x_2739:
[----:B------:R-:W-:Y:S05]  /*7bc0*/  BSYNC B2 ;  /* 0x0000000000027941 */ /* 0x000fea0003800000 */
.L_x_2738:
[----:B0-----:R0:W-:Y:S02]  /*7bd0*/  ST.E.128 desc[UR52][R58.64], R12 ;  /* 0x0000000c3a007985 */ /* 0x0011e4000c101d34 */
.L_x_2737:
[----:B------:R-:W-:Y:S05]  /*7be0*/  BSYNC B1 ;  /* 0x0000000000017941 */ /* 0x000fea0003800000 */
.L_x_2736:
        /* <DEDUP_REMOVED lines=9> */
[----:B----4-:R-:W-:Y:S02]  /*7c80*/  SHF.R.U32.HI R11, RZ, 0x8, R51 ;  /* 0x00000008ff0b7819 */ /* 0x010fe40000011633 */
[--C-:B------:R-:W-:Y:S02]  /*7c90*/  SHF.R.U32.HI R50, RZ, 0x8, R53.reuse ;  /* 0x00000008ff327819 */ /* 0x100fe40000011635 */
[----:B------:R-:W-:Y:S01]  /*7ca0*/  LOP3.LUT R52, R51, 0xff0000ff, RZ, 0xc0, !PT ;  /* 0xff0000ff33347812 */ /* 0x000fe200078ec0ff */
[----:B------:R-:W-:Y:S01]  /*7cb0*/  IMAD.SHL.U32 R11, R11, 0x100, RZ ;  /* 0x000001000b0b7824 */ /* 0x000fe200078e00ff */
[----:B------:R-:W-:Y:S02]  /*7cc0*/  SHF.R.U32.HI R58, RZ, 0x10, R53 ;  /* 0x00000010ff3a7819 */ /* 0x000fe40000011635 */
[----:B------:R-:W-:Y:S01]  /*7cd0*/  LOP3.LUT R56, R53, 0xff0000ff, RZ, 0xc0, !PT ;  /* 0xff0000ff35387812 */ /* 0x000fe200078ec0ff */
[----:B------:R-:W-:Y:S01]  /*7ce0*/  IMAD.SHL.U32 R53, R50, 0x100, RZ ;  /* 0x0000010032357824 */ /* 0x000fe200078e00ff */
[----:B------:R-:W-:-:S02]  /*7cf0*/  SHF.R.U32.HI R59, RZ, 0x10, R51 ;  /* 0x00000010ff3b7819 */ /* 0x000fc40000011633 */
[----:B------:R-:W-:Y:S01]  /*7d00*/  LOP3.LUT R51, R52, 0xff00, R11, 0xf8, !PT ;  /* 0x0000ff0034337812 */ /* 0x000fe200078ef80b */
[----:B------:R-:W-:Y:S01]  /*7d10*/  IMAD.U32 R52, R58, 0x10000, RZ ;  /* 0x000100003a347824 */ /* 0x000fe200078e00ff */
[----:B0-----:R-:W-:Y:S01]  /*7d20*/  MOV R50, R12 ;  /* 0x0000000c00327202 */ /* 0x001fe20000000f00 */
[----:B------:R-:W-:Y:S01]  /*7d30*/  IMAD.U32 R12, R59, 0x10000, RZ ;  /* 0x000100003b0c7824 */ /* 0x000fe200078e00ff */
[----:B------:R-:W-:Y:S02]  /*7d40*/  LOP3.LUT R57, R56, 0xff00, R53, 0xf8, !PT ;  /* 0x0000ff0038397812 */ /* 0x000fe400078ef835 */
        /* <DEDUP_REMOVED lines=90> */
.L_x_2743:
[----:B------:R-:W-:Y:S05]  /*82f0*/  BSYNC B2 ;  /* 0x0000000000027941 */ /* 0x000fea0003800000 */
.L_x_2742:
[----:B0-----:R0:W-:Y:S02]  /*8300*/  ST.E.128 desc[UR52][R54.64], R12 ;  /* 0x0000000c36007985 */ /* 0x0011e4000c101d34 */
.L_x_2741:
[----:B------:R-:W-:Y:S05]  /*8310*/  BSYNC B1 ;  /* 0x0000000000017941 */ /* 0x000fea0003800000 */
.L_x_2740:
        /* <DEDUP_REMOVED lines=9> */
[----:B------:R-:W-:Y:S01]  /*83b0*/  SHF.R.U32.HI R46, RZ, 0x8, R47 ;  /* 0x00000008ff2e7819 */ /* 0x000fe2000001162f */
[----:B0-----:R-:W-:Y:S01]  /*83c0*/  IMAD.MOV.U32 R41, RZ, RZ, R12 ;  /* 0x000000ffff297224 */ /* 0x001fe200078e000c */
[----:B------:R-:W-:Y:S02]  /*83d0*/  SHF.R.U32.HI R48, RZ, 0x8, R49 ;  /* 0x00000008ff307819 */ /* 0x000fe40000011631 */
[----:B----4-:R-:W-:Y:S01]  /*83e0*/  LOP3.LUT R11, R47, 0xff0000ff, RZ, 0xc0, !PT ;  /* 0xff0000ff2f0b7812 */ /* 0x010fe200078ec0ff */
[----:B------:R-:W-:Y:S01]  /*83f0*/  IMAD.SHL.U32 R46, R46, 0x100, RZ ;  /* 0x000001002e2e7824 */ /* 0x000fe200078e00ff */
[----:B------:R-:W-:Y:S02]  /*8400*/  SHF.R.U32.HI R52, RZ, 0x10, R47 ;  /* 0x00000010ff347819 */ /* 0x000fe4000001162f */
[----:B------:R-:W-:Y:S02]  /*8410*/  LOP3.LUT R47, R49, 0xff0000ff, RZ, 0xc0, !PT ;  /* 0xff0000ff312f7812 */ /* 0x000fe400078ec0ff */
[----:B------:R-:W-:-:S02]  /*8420*/  SHF.R.U32.HI R53, RZ, 0x10, R49 ;  /* 0x00000010ff357819 */ /* 0x000fc40000011631 */
[----:B------:R-:W-:Y:S02]  /*8430*/  SHF.L.U32 R48, R48, 0x8, RZ ;  /* 0x0000000830307819 */ /* 0x000fe400000006ff */
[----:B------:R-:W-:Y:S01]  /*8440*/  LOP3.LUT R46, R11, 0xff00, R46, 0xf8, !PT ;  /* 0x0000ff000b2e7812 */ /* 0x000fe200078ef82e */
[----:B------:R-:W-:Y:S01]  /*8450*/  IMAD.U32 R53, R53, 0x10000, RZ ;  /* 0x0001000035357824 */ /* 0x000fe200078e00ff */
[----:B------:R-:W-:Y:S01]  /*8460*/  LOP3.LUT R12, R47, 0xff00, R48, 0xf8, !PT ;  /* 0x0000ff002f0c7812 */ /* 0x000fe200078ef830 */
[----:B------:R-:W-:Y:S01]  /*8470*/  IMAD.U32 R47, R52, 0x10000, RZ ;  /* 0x00010000342f7824 */ /* 0x000fe200078e00ff */
[----:B------:R-:W-:Y:S02]  /*8480*/  F2FP.F16.E4M3.UNPACK_B R11, R13 ;  /* 0x0000000dff0b723e */ /* 0x000fe400020006ff */
[----:B------:R-:W-:Y:S02]  /*8490*/  F2FP.F16.E4M3.UNPACK_B R48, R137.H1 ;  /* 0x00000089ff30723e */ /* 0x000fe400030006ff */
[----:B------:R-:W-:-:S02]  /*84a0*/  F2FP.F16.E4M3.UNPACK_B R13, R13.H1 ;  /* 0x0000000dff0d723e */ /* 0x000fc400030006ff */
        /* <DEDUP_REMOVED lines=87> */
.L_x_2747:
[----:B------:R-:W-:Y:S05]  /*8a20*/  BSYNC B2 ;  /* 0x0000000000027941 */ /* 0x000fea0003800000 */
.L_x_2746:
[----:B0-----:R0:W-:Y:S02]  /*8a30*/  ST.E.128 desc[UR52][R50.64], R12 ;  /* 0x0000000c32007985 */ /* 0x0011e4000c101d34 */
.L_x_2745:
[----:B------:R-:W-:Y:S05]  /*8a40*/  BSYNC B1 ;  /* 0x0000000000017941 */ /* 0x000fea0003800000 */
.L_x_2744:
[----:B------:R-:W-:-:S13]  /*8a50*/  ISETP.NE.AND P2, PT, R37, RZ, PT ;  /* 0x000000ff2500720c */ /* 0x000fda0003f45270 */
        /* <DEDUP_REMOVED lines=11> */
[----:B0-----:R-:W-:Y:S02]  /*8b10*/  LOP3.LUT R40, R43, 0xff0000ff, RZ, 0xc0, !PT ;  /* 0xff0000ff2b287812 */ /* 0x001fe400078ec0ff */
[----:B------:R-:W-:Y:S02]  /*8b20*/  SHF.R.U32.HI R44, RZ, 0x10, R45 ;  /* 0x00000010ff2c7819 */ /* 0x000fe4000001162d */
[----:B------:R-:W-:-:S02]  /*8b30*/  LOP3.LUT R43, R45, 0xff0000ff, RZ, 0xc0, !PT ;  /* 0xff0000ff2d2b7812 */ /* 0x000fc400078ec0ff */
[----:B------:R-:W-:Y:S02]  /*8b40*/  SHF.L.U32 R11, R11, 0x8, RZ ;  /* 0x000000080b0b7819 */ /* 0x000fe400000006ff */
[----:B------:R-:W-:Y:S01]  /*8b50*/  LOP3.LUT R45, R43, 0xff00, R42, 0xf8, !PT ;  /* 0x0000ff002b2d7812 */ /* 0x000fe200078ef82a */
[----:B------:R-:W-:Y:S01]  /*8b60*/  IMAD.U32 R42, R44, 0x10000, RZ ;  /* 0x000100002c2a7824 */ /* 0x000fe200078e00ff */
[----:B------:R-:W-:Y:S01]  /*8b70*/  LOP3.LUT R41, R40, 0xff00, R11, 0xf8, !PT ;  /* 0x0000ff0028297812 */ /* 0x000fe200078ef80b */
[----:B------:R-:W-:Y:S01]  /*8b80*/  IMAD.U32 R40, R48, 0x10000, RZ ;  /* 0x0001000030287824 */ /* 0x000fe200078e00ff */
        /* <DEDUP_REMOVED lines=20> */
[C---:B------:R-:W-:Y:S01]  /*8cd0*/  FMUL.FTZ R48, R13.reuse, R48 ;  /* 0x000000300d307220 */ /* 0x040fe20000410000 */
[----:B------:R-:W-:Y:S01]  /*8ce0*/  F2FP.F16.E4M3.UNPACK_B R90, R90 ;  /* 0x0000005aff5a723e */ /* 0x000fe200020006ff */
[----:B------:R-:W-:Y:S01]  /*8cf0*/  FFMA.FTZ R53, R13, R42, -R50 ;  /* 0x0000002a0d357223 */ /* 0x000fe20000010832 */
[----:B------:R-:W-:Y:S01]  /*8d00*/  F2FP.F16.E4M3.UNPACK_B R13, R12.H1 ;  /* 0x0000000cff0d723e */ /* 0x000fe200030006ff */
        /* <DEDUP_REMOVED lines=10> */
[----:B------:R-:W-:-:S02]  /*8db0*/  HADD2.F32 R91, -RZ, R91.H0_H0 ;  /* 0x2000005bff5b7230 */ /* 0x000fc40000004100 */
[----:B------:R-:W-:Y:S02]  /*8dc0*/  HADD2.F32 R12, -RZ, R12.H1_H1 ;  /* 0x3000000cff0c7230 */ /* 0x000fe40000004100 */
[-C--:B------:R-:W-:Y:S01]  /*8dd0*/  FFMA.FTZ R45, R40, R42.reuse, -R45 ;  /* 0x0000002a282d7223 */ /* 0x080fe2000001082d */
[----:B------:R-:W-:Y:S02]  /*8de0*/  HADD2.F32 R90, -RZ, R90.H0_H0 ;  /* 0x2000005aff5a7230 */ /* 0x000fe40000004100 */
[----:B------:R-:W-:Y:S01]  /*8df0*/  FFMA.FTZ R50, R41, R42, R50 ;  /* 0x0000002a29327223 */ /* 0x000fe20000010032 */
[-C--:B------:R-:W-:Y:S01]  /*8e00*/  F2FP.F16.E4M3.UNPACK_B R42, R44.reuse.H1 ;  /* 0x0000002cff2a723e */ /* 0x080fe200030006ff */
[-C--:B------:R-:W-:Y:S01]  /*8e10*/  FMUL.FTZ R48, R12, R91.reuse ;  /* 0x0000005b0c307220 */ /* 0x080fe20000410000 */
[C---:B------:R-:W-:Y:S01]  /*8e20*/  FMUL.FTZ R91, R13.reuse, R91 ;  /* 0x0000005b0d5b7220 */ /* 0x040fe20000410000 */
[----:B------:R-:W-:Y:S02]  /*8e30*/  F2FP.F16.E4M3.UNPACK_B R44, R44 ;  /* 0x0000002cff2c723e */ /* 0x000fe400020006ff */
[-C--:B------:R-:W-:Y:S01]  /*8e40*/  FFMA.FTZ R51, R13, R90.reuse, -R48 ;  /* 0x0000005a0d337223 */ /* 0x080fe20000010830 */
[----:B------:R-:W-:Y:S01]  /*8e50*/  F2FP.SATFINITE.E4M3.F32.PACK_AB_MERGE_C R56, R50, R45, RZ ;  /* 0x0000002d3238723e */ /* 0x000fe200048070ff */
[----:B------:R-:W-:Y:S01]  /*8e60*/  FFMA.FTZ R90, R12, R90, R91 ;  /* 0x0000005a0c5a7223 */ /* 0x000fe2000001005b */
[----:B------:R-:W-:Y:S01]  /*8e70*/  F2FP.F16.E4M3.UNPACK_B R13, R15.H1 ;  /* 0x0000000fff0d723e */ /* 0x000fe200030006ff */
[--C-:B------:R-:W-:Y:S01]  /*8e80*/  HADD2.F32 R43, -RZ, R42.reuse.H1_H1 ;  /* 0x3000002aff2b7230 */ /* 0x100fe20000004100 */
[-C--:B------:R-:W-:Y:S01]  /*8e90*/  F2FP.F16.E4M3.UNPACK_B R45, R49.reuse.H1 ;  /* 0x00000031ff2d723e */ /* 0x080fe200030006ff */
[----:B------:R-:W-:Y:S01]  /*8ea0*/  HADD2.F32 R42, -RZ, R42.H0_H0 ;  /* 0x2000002aff2a7230 */ /* 0x000fe20000004100 */
[-C--:B------:R-:W-:Y:S01]  /*8eb0*/  F2FP.F16.E4M3.UNPACK_B R12, R14.reuse.H1 ;  /* 0x0000000eff0c723e */ /* 0x080fe200030006ff */
        /* <DEDUP_REMOVED lines=23> */
[----:B------:R-:W-:Y:S01]  /*9030*/  HADD2.F32 R40, -RZ, R45.H0_H0 ;  /* 0x2000002dff287230 */ /* 0x000fe20000004100 */
[----:B------:R-:W-:Y:S01]  /*9040*/  F2FP.SATFINITE.E4M3.F32.PACK_AB_MERGE_C R48, R48, R53, RZ ;  /* 0x000000353030723e */ /* 0x000fe200048070ff */
[----:B------:R-:W-:-:S02]  /*9050*/  HADD2.F32 R14, -RZ, R14.H1_H1 ;  /* 0x3000000eff0e7230 */ /* 0x000fc40000004100 */
[----:B------:R-:W-:Y:S02]  /*9060*/  HADD2.F32 R41, -RZ, R44.H0_H0 ;  /* 0x2000002cff297230 */ /* 0x000fe40000004100 */
[-C--:B------:R-:W-:Y:S01]  /*9070*/  FMUL.FTZ R44, R15, R40.reuse ;  /* 0x000000280f2c7220 */ /* 0x080fe20000410000 */
[C---:B------:R-:W-:Y:S01]  /*9080*/  FMUL.FTZ R40, R13.reuse, R40 ;  /* 0x000000280d287220 */ /* 0x040fe20000410000 */
[-C--:B------:R-:W-:Y:S01]  /*9090*/  FMUL.FTZ R43, R14, R49.reuse ;  /* 0x000000310e2b7220 */ /* 0x080fe20000410000 */
[C---:B------:R-:W-:Y:S01]  /*90a0*/  FMUL.FTZ R49, R12.reuse, R49 ;  /* 0x000000310c317220 */ /* 0x040fe20000410000 */
        /* <DEDUP_REMOVED lines=8> */
.L_x_2749:
[----:B------:R-:W-:Y:S05]  /*9130*/  BSYNC B1 ;  /* 0x0000000000017941 */ /* 0x000fea0003800000 */
.L_x_2748:
[----:B0-----:R0:W-:Y:S01]  /*9140*/  ST.E.128 desc[UR52][R46.64], R12 ;  /* 0x0000000c2e007985 */ /* 0x0011e2000c101d34 */
[----:B------:R-:W-:Y:S05]  /*9150*/  BRA `(.L_x_2727) ;  /* 0x0000006800dc7947 */ /* 0x000fea0003800000 */
.L_x_2693:
        /* <DEDUP_REMOVED lines=43> */
.L_x_2751:
[----:B------:R-:W-:Y:S05]  /*9410*/  BSYNC B1 ;  /* 0x0000000000017941 */ /* 0x000fea0003800000 */
.L_x_2750:
        /* <DEDUP_REMOVED lines=48> */
.L_x_2753:
[----:B------:R-:W-:Y:S05]  /*9720*/  BSYNC B1 ;  /* 0x0000000000017941 */ /* 0x000fea0003800000 */
.L_x_2752:
        /* <DEDUP_REMOVED lines=26> */
.L_x_2754:
[----:B------:R-:W-:Y:S01]  /*98d0*/  IMAD R95, R19, 0x8, R18 ;  /* 0x00000008135f7824 */ /* 0x000fe200078e0212 */
[----:B------:R-:W-:Y:S01]  /*98e0*/  SHF.L.U32 R96, R199, 0x1f, RZ ;  /* 0x0000001fc7607819 */ /* 0x000fe200000006ff */
[----:B------:R-:W1:Y:S01]  /*98f0*/  LDC R136, c[0x0][0x2f4] ;  /* 0x0000bd00ff887b82 */ /* 0x000e620000000800 */
[----:B------:R-:W-:Y:S02]  /*9900*/  BSSY B1, `(.L_x_2755) ;  /* 0x0000003000017945 */ /* 0x000fe40003800000 */
[----:B------:R-:W2:Y:S02]  /*9910*/  SYNCS.PHASECHK.TRANS64.TRYWAIT P5, [R95+URZ+0x29890], R96 ;  /* 0x029890605f0075a7 */ /* 0x000ea400080a017f */
[----:B--2---:R-:W-:Y:S05]  /*9920*/  @!P5 BRA `(.L_x_2756) ;  /* 0x000002880094d947 */ /* 0x004fea0003800000 */
.L_x_3059:
[----:B------:R-:W-:Y:S05]  /*9930*/  BSYNC B1 ;  /* 0x0000000000017941 */ /* 0x000fea0003800000 */
.L_x_2755:
[----:B------:R-:W-:Y:S01]  /*9940*/  UMOV UR4, 0xffffffff ;  /* 0xffffffff00047882 */ /* 0x000fe20000000000 */
[----:B-1----:R-:W-:Y:S02]  /*9950*/  IADD3 R145, -R118, R136, RZ ;  /* 0x0000008876917210 */ /* 0x002fe40007ffe1ff */
[----:B------:R-:W-:Y:S05]  /*9960*/  BRA.DIV UR4, `(.L_x_2757) ;  /* 0x0000028a04987947 */ /* 0x000fea000b800000 */
[----:B------:R1:W3:Y:S04]  /*9970*/  SHFL.IDX PT, R151, R120, RZ, 0x1e1f ;  /* 0x001e1fff78977589 */ /* 0x0002e800000e0000 */
[----:B------:R1:W4:Y:S02]  /*9980*/  SHFL.IDX PT, R11, R121, RZ, 0x1e1f ;  /* 0x001e1fff790b7589 */ /* 0x00032400000e0000 */
.L_x_3063:
        /* <DEDUP_REMOVED lines=24> */
[----:B------:R-:W0:Y:S01]  /*9b10*/  LDS.128 R88, [R88+0x1a400] ;  /* 0x01a4000058587984 */ /* 0x000e220000000c00 */
[----:B------:R-:W-:Y:S05]  /*9b20*/  @P2 BRA `(.L_x_2763) ;  /* 0x0000000c00542947 */ /* 0x000fea0003800000 */
[----:B------:R-:W-:Y:S02]  /*9b30*/  SHF.R.U32.HI R42, RZ, 0x8, R53 ;  /* 0x00000008ff2a7819 */ /* 0x000fe40000011635 */
[--C-:B------:R-:W-:Y:S02]  /*9b40*/  SHF.R.U32.HI R40, RZ, 0x10, R55.reuse ;  /* 0x00000010ff287819 */ /* 0x100fe40000011637 */
[----:B------:R-:W-:Y:S02]  /*9b50*/  SHF.R.U32.HI R166, RZ, 0x8, R55 ;  /* 0x00000008ffa67819 */ /* 0x000fe40000011637 */
[----:B------:R-:W-:Y:S01]  /*9b60*/  LOP3.LUT R168, R55, 0xff0000ff, RZ, 0xc0, !PT ;  /* 0xff0000ff37a87812 */ /* 0x000fe200078ec0ff */
[----:B------:R-:W-:Y:S01]  /*9b70*/  IMAD.U32 R40, R40, 0x10000, RZ ;  /* 0x0001000028287824 */ /* 0x000fe200078e00ff */
[----:B------:R-:W-:Y:S01]  /*9b80*/  SHF.R.U32.HI R55, RZ, 0x8, R41 ;  /* 0x00000008ff377819 */ /* 0x000fe20000011629 */
[----:B------:R-:W-:Y:S01]  /*9b90*/  IMAD.SHL.U32 R166, R166, 0x100, RZ ;  /* 0x00000100a6a67824 */ /* 0x000fe200078e00ff */
[----:B------:R-:W-:-:S02]  /*9ba0*/  SHF.R.U32.HI R52, RZ, 0x10, R53 ;  /* 0x00000010ff347819 */ /* 0x000fc40000011635 */
[----:B------:R-:W-:Y:S02]  /*9bb0*/  LOP3.LUT R54, R53, 0xff0000ff, RZ, 0xc0, !PT ;  /* 0xff0000ff35367812 */ /* 0x000fe400078ec0ff */
[----:B------:R-:W-:Y:S01]  /*9bc0*/  SHF.R.U32.HI R167, RZ, 0x10, R41 ;  /* 0x00000010ffa77819 */ /* 0x000fe20000011629 */
[----:B------:R-:W-:Y:S01]  /*9bd0*/  IMAD.U32 R52, R52, 0x10000, RZ ;  /* 0x0001000034347824 */ /* 0x000fe200078e00ff */
[----:B------:R-:W-:Y:S02]  /*9be0*/  LOP3.LUT R169, R41, 0xff0000ff, RZ, 0xc0, !PT ;  /* 0xff0000ff29a97812 */ /* 0x000fe400078ec0ff */
[----:B------:R-:W-:Y:S01]  /*9bf0*/  SHF.L.U32 R170, R42, 0x8, RZ ;  /* 0x000000082aaa7819 */ /* 0x000fe200000006ff */
[----:B------:R-:W-:Y:S01]  /*9c00*/  IMAD.U32 R167, R167, 0x10000, RZ ;  /* 0x00010000a7a77824 */ /* 0x000fe200078e00ff */
[--C-:B------:R-:W-:Y:S02]  /*9c10*/  SHF.R.U32.HI R41, RZ, 0x10, R43.reuse ;  /* 0x00000010ff297819 */ /* 0x100fe4000001162b */
[----:B------:R-:W-:-:S02]  /*9c20*/  SHF.R.U32.HI R42, RZ, 0x8, R43 ;  /* 0x00000008ff2a7819 */ /* 0x000fc4000001162b */
[----:B------:R-:W-:Y:S01]  /*9c30*/  LOP3.LUT R53, R43, 0xff0000ff, RZ, 0xc0, !PT ;  /* 0xff0000ff2b357812 */ /* 0x000fe200078ec0ff */
[----:B------:R-:W-:Y:S01]  /*9c40*/  IMAD.SHL.U32 R43, R55, 0x100, RZ ;  /* 0x00000100372b7824 */ /* 0x000fe200078e00ff */
[----:B------:R-:W-:Y:S01]  /*9c50*/  LOP3.LUT R54, R54, 0xff00, R170, 0xf8, !PT ;  /* 0x0000ff0036367812 */ /* 0x000fe200078ef8aa */
[----:B------:R-:W-:Y:S01]  /*9c60*/  IMAD.U32 R41, R41, 0x10000, RZ ;  /* 0x0001000029297824 */ /* 0x000fe200078e00ff */
[----:B------:R-:W-:Y:S02]  /*9c70*/  LOP3.LUT R55, R168, 0xff00, R166, 0xf8, !PT ;  /* 0x0000ff00a8377812 */ /* 0x000fe400078ef8a6 */
[----:B------:R-:W-:Y:S02]  /*9c80*/  LOP3.LUT R43, R169, 0xff00, R43, 0xf8, !PT ;  /* 0x0000ff00a92b7812 */ /* 0x000fe400078ef82b */
[----:B------:R-:W-:Y:S02]  /*9c90*/  LOP3.LUT R168, R54, 0xff0000, R52, 0xf8, !PT ;  /* 0x00ff000036a87812 */ /* 0x000fe400078ef834 */
[----:B------:R-:W-:-:S02]  /*9ca0*/  LOP3.LUT R54, R43, 0xff0000, R167, 0xf8, !PT ;  /* 0x00ff00002b367812 */ /* 0x000fc400078ef8a7 */
[----:B0-----:R-:W-:Y:S02]  /*9cb0*/  F2FP.F16.E4M3.UNPACK_B R166, R89 ;  /* 0x00000059ffa6723e */ /* 0x001fe400020006ff */
[----:B------:R-:W-:Y:S02]  /*9cc0*/  F2FP.F16.E4M3.UNPACK_B R169, R54 ;  /* 0x00000036ffa9723e */ /* 0x000fe400020006ff */
[----:B------:R-:W-:Y:S01]  /*9cd0*/  F2FP.F16.E4M3.UNPACK_B R43, R13 ;  /* 0x0000000dff2b723e */ /* 0x000fe200020006ff */
[----:B------:R-:W-:Y:S01]  /*9ce0*/  HADD2.F32 R52, -RZ, R166.H0_H0 ;  /* 0x200000a6ff347230 */ /* 0x000fe20000004100 */
[-C--:B------:R-:W-:Y:S01]  /*9cf0*/  F2FP.F16.E4M3.UNPACK_B R170, R168.reuse ;  /* 0x000000a8ffaa723e */ /* 0x080fe200020006ff */
        /* <DEDUP_REMOVED lines=12> */
[----:B------:R-:W-:Y:S01]  /*9dc0*/  HADD2.F32 R171, -RZ, R166.H1_H1 ;  /* 0x300000a6ffab7230 */ /* 0x000fe20000004100 */
[----:B------:R-:W-:-:S02]  /*9dd0*/  SHF.L.U32 R42, R42, 0x8, RZ ;  /* 0x000000082a2a7819 */ /* 0x000fc400000006ff */
[----:B------:R-:W-:Y:S02]  /*9de0*/  LOP3.LUT R55, R55, 0xff0000, R40, 0xf8, !PT ;  /* 0x00ff000037377812 */ /* 0x000fe400078ef828 */
[-C--:B------:R-:W-:Y:S01]  /*9df0*/  FMUL.FTZ R166, R171, R169.reuse ;  /* 0x000000a9aba67220 */ /* 0x080fe20000410000 */
        /* <DEDUP_REMOVED lines=22> */
[----:B------:R-:W-:Y:S01]  /*9f60*/  FMUL.FTZ R168, R89, R169 ;  /* 0x000000a959a87220 */ /* 0x000fe20000410000 */
        /* <DEDUP_REMOVED lines=63> */
[----:B------:R-:W-:Y:S01]  /*a360*/  FMUL.FTZ R172, R167, R172 ;  /* 0x000000aca7ac7220 */ /* 0x000fe20000410000 */
[----:B------:R-:W-:Y:S01]  /*a370*/  F2FP.SATFINITE.E4M3.F32.PACK_AB_MERGE_C R170, R41, R170, RZ ;  /* 0x000000aa29aa723e */ /* 0x000fe200048070ff */
[-C--:B------:R-:W-:Y:S02]  /*a380*/  FFMA.FTZ R169, R167, R168.reuse, -R169 ;  /* 0x000000a8a7a97223 */ /* 0x080fe400000108a9 */
        /* <DEDUP_REMOVED lines=18> */
[----:B------:R-:W-:Y:S01]  /*a4b0*/  FMUL.FTZ R54, R88, R162 ;  /* 0x000000a258367220 */ /* 0x000fe20000410000 */
[----:B------:R-:W-:Y:S01]  /*a4c0*/  F2FP.F16.E4M3.UNPACK_B R55, R90.H1 ;  /* 0x0000005aff37723e */ /* 0x000fe200030006ff */
[C---:B------:R-:W-:Y:S01]  /*a4d0*/  FMUL.FTZ R162, R12.reuse, R162 ;  /* 0x000000a20ca27220 */ /* 0x040fe20000410000 */
[----:B------:R-:W-:Y:S01]  /*a4e0*/  F2FP.F16.E4M3.UNPACK_B R89, R164.H1 ;  /* 0x000000a4ff59723e */ /* 0x000fe200030006ff */
[-C--:B------:R-:W-:Y:S01]  /*a4f0*/  FFMA.FTZ R54, R12, R163.reuse, -R54 ;  /* 0x000000a30c367223 */ /* 0x080fe20000010836 */
        /* <DEDUP_REMOVED lines=9> */
[----:B------:R-:W-:-:S02]  /*a590*/  F2FP.F16.E4M3.UNPACK_B R14, R161.H1 ;  /* 0x000000a1ff0e723e */ /* 0x000fc400030006ff */
[----:B------:R-:W-:Y:S02]  /*a5a0*/  F2FP.F16.E4M3.UNPACK_B R54, R53.H1 ;  /* 0x00000035ff36723e */ /* 0x000fe400030006ff */
[----:B------:R-:W-:Y:S01]  /*a5b0*/  F2FP.F16.E4M3.UNPACK_B R161, R161 ;  /* 0x000000a1ffa1723e */ /* 0x000fe200020006ff */
[----:B------:R-:W-:Y:S01]  /*a5c0*/  HADD2.F32 R173, -RZ, R14.H0_H0 ;  /* 0x2000000effad7230 */ /* 0x000fe20000004100 */
[----:B------:R-:W-:Y:S01]  /*a5d0*/  F2FP.F16.E4M3.UNPACK_B R53, R53 ;  /* 0x00000035ff35723e */ /* 0x000fe200020006ff */
[----:B------:R-:W-:Y:S01]  /*a5e0*/  HADD2.F32 R162, -RZ, R54.H0_H0 ;  /* 0x20000036ffa27230 */ /* 0x000fe20000004100 */
[----:B------:R-:W-:Y:S01]  /*a5f0*/  F2FP.SATFINITE.E4M3.F32.PACK_AB_MERGE_C R40, R40, R172, RZ ;  /* 0x000000ac2828723e */ /* 0x000fe200048070ff */
[----:B------:R-:W-:Y:S02]  /*a600*/  HADD2.F32 R14, -RZ, R14.H1_H1 ;  /* 0x3000000eff0e7230 */ /* 0x000fe40000004100 */
[----:B------:R-:W-:Y:S01]  /*a610*/  FMUL.FTZ R169, R88, R173 ;  /* 0x000000ad58a97220 */ /* 0x000fe20000410000 */
[----:B------:R-:W-:-:S02]  /*a620*/  HADD2.F32 R54, -RZ, R54.H1_H1 ;  /* 0x30000036ff367230 */ /* 0x000fc40000004100 */
[----:B------:R-:W-:Y:S01]  /*a630*/  FMUL.FTZ R173, R162, R173 ;  /* 0x000000ada2ad7220 */ /* 0x000fe20000410000 */
[----:B------:R-:W-:Y:S01]  /*a640*/  F2FP.SATFINITE.E4M3.F32.PACK_AB_MERGE_C R40, R12, R168, R40 ;  /* 0x000000a80c28723e */ /* 0x000fe20004807028 */
[-C--:B------:R-:W-:Y:S01]  /*a650*/  FFMA.FTZ R169, R162, R163.reuse, -R169 ;  /* 0x000000a3a2a97223 */ /* 0x080fe200000108a9 */
[----:B------:R-:W-:Y:S02]  /*a660*/  IMAD.MOV.U32 R12, RZ, RZ, R167 ;  /* 0x000000ffff0c7224 */ /* 0x000fe400078e00a7 */
[----:B------:R-:W-:Y:S01]  /*a670*/  FFMA.FTZ R173, R88, R163, R173 ;  /* 0x000000a358ad7223 */ /* 0x000fe200000100ad */
[CC--:B------:R-:W-:Y:S01]  /*a680*/  FMUL.FTZ R88, R55.reuse, R14.reuse ;  /* 0x0000000e37587220 */ /* 0x0c0fe20000410000 */
[C---:B------:R-:W-:Y:S01]  /*a690*/  FMUL.FTZ R14, R54.reuse, R14 ;  /* 0x0000000e360e7220 */ /* 0x040fe20000410000 */
[----:B------:R-:W-:Y:S02]  /*a6a0*/  HADD2.F32 R163, -RZ, R161.H0_H0 ;  /* 0x200000a1ffa37230 */ /* 0x000fe40000004100 */
        /* <DEDUP_REMOVED lines=14> */
[----:B------:R-:W-:Y:S01]  /*a790*/  FMUL.FTZ R55, R90, R161 ;  /* 0x000000a15a377220 */ /* 0x000fe20000410000 */
[----:B------:R-:W-:Y:S01]  /*a7a0*/  F2FP.SATFINITE.E4M3.F32.PACK_AB_MERGE_C R14, R14, R173, RZ ;  /* 0x000000ad0e0e723e */ /* 0x000fe200048070ff */
[----:B------:R-:W-:Y:S01]  /*a7b0*/  FMUL.FTZ R161, R53, R161 ;  /* 0x000000a135a17220 */ /* 0x000fe20000410000 */
[----:B------:R-:W-:Y:S01]  /*a7c0*/  F2FP.SATFINITE.E4M3.F32.PACK_AB_MERGE_C R89, R43, R52, R13 ;  /* 0x000000342b59723e */ /* 0x000fe2000480700d */
[-C--:B------:R-:W-:Y:S01]  /*a7d0*/  FFMA.FTZ R55, R53, R164.reuse, -R55 ;  /* 0x000000a435377223 */ /* 0x080fe20000010837 */
[----:B------:R-:W-:Y:S02]  /*a7e0*/  IMAD.MOV.U32 R13, RZ, RZ, R166 ;  /* 0x000000ffff0d7224 */ /* 0x000fe400078e00a6 */
[----:B------:R-:W-:Y:S01]  /*a7f0*/  FFMA.FTZ R161, R90, R164, R161 ;  /* 0x000000a45aa17223 */ /* 0x000fe200000100a1 */
[----:B------:R-:W-:Y:S01]  /*a800*/  IMAD.MOV.U32 R88, RZ, RZ, R40 ;  /* 0x000000ffff587224 */ /* 0x000fe200078e0028 */
[----:B------:R-:W-:-:S03]  /*a810*/  F2FP.SATFINITE.E4M3.F32.PACK_AB_MERGE_C R54, R55, R162, R54 ;  /* 0x000000a23736723e */ /* 0x000fc60004807036 */
[----:B------:R-:W-:Y:S02]  /*a820*/  F2FP.SATFINITE.E4M3.F32.PACK_AB_MERGE_C R161, R161, R163, R14 ;  /* 0x000000a3a1a1723e */ /* 0x000fe4000480700e */
[----:B------:R-:W-:Y:S01]  /*a830*/  F2FP.SATFINITE.E4M3.F32.PACK_AB_MERGE_C R55, R42, R174, R91 ;  /* 0x000000ae2a37723e */ /* 0x000fe2000480705b */
[----:B------:R-:W-:Y:S01]  /*a840*/  IMAD.MOV.U32 R14, RZ, RZ, R54 ;  /* 0x000000ffff0e7224 */ /* 0x000fe200078e0036 */
[----:B------:R-:W-:Y:S01]  /*a850*/  F2FP.SATFINITE.E4M3.F32.PACK_AB_MERGE_C R91, R15, R171, R170 ;  /* 0x000000ab0f5b723e */ /* 0x000fe200048070aa */
[----:B------:R-:W-:Y:S01]  /*a860*/  IMAD.MOV.U32 R90, RZ, RZ, R161 ;  /* 0x000000ffff5a7224 */ /* 0x000fe200078e00a1 */
[----:B------:R-:W-:-:S07]  /*a870*/  MOV R15, R55 ;  /* 0x00000037000f7202 */ /* 0x000fce0000000f00 */
.L_x_2763:
[----:B------:R-:W-:Y:S05]  /*a880*/  BSYNC B3 ;  /* 0x0000000000037941 */ /* 0x000fea0003800000 */
.L_x_2762:
[----:B----4-:R-:W-:-:S05]  /*a890*/  IADD3 R40, P2, R29, R11, RZ ;  /* 0x0000000b1d287210 */ /* 0x010fca0007f5e0ff */
[----:B---3--:R-:W-:Y:S01]  /*a8a0*/  IMAD.X R41, R151, 0x1, R112, P2 ;  /* 0x0000000197297824 */ /* 0x008fe200010e0670 */
[----:B------:R-:W-:-:S04]  /*a8b0*/  ISETP.GE.AND P2, PT, R165, R136, PT ;  /* 0x00000088a500720c */ /* 0x000fc80003f46270 */
[----:B0-----:R0:W-:Y:S09]  /*a8c0*/  ST.E.128 desc[UR52][R40.64], R12 ;  /* 0x0000000c28007985 */ /* 0x0011f2000c101d34 */
[----:B------:R-:W-:-:S04]  /*a8d0*/  @!P2 IADD3 R42, P5, R11, R165, RZ ;  /* 0x000000a50b2aa210 */ /* 0x000fc80007fbe0ff */
[----:B------:R-:W-:-:S05]  /*a8e0*/  @!P2 LEA.HI.X.SX32 R43, R165, R151, 0x1, P5 ;  /* 0x00000097a52ba211 */ /* 0x000fca00028f0eff */
[----:B------:R0:W-:Y:S04]  /*a8f0*/  @!P2 ST.E.128 desc[UR52][R42.64], R88 ;  /* 0x000000582a00a985 */ /* 0x0001e8000c101d34 */
.L_x_2761:
[----:B------:R-:W-:Y:S05]  /*a900*/  BSYNC B2 ;  /* 0x0000000000027941 */ /* 0x000fea0003800000 */
.L_x_2760:
        /* <DEDUP_REMOVED lines=25> */
[--C-:B------:R-:W-:Y:S02]  /*aaa0*/  SHF.R.U32.HI R54, RZ, 0x8, R57.reuse ;  /* 0x00000008ff367819 */ /* 0x100fe40000011639 */
[----:B------:R-:W-:Y:S01]  /*aab0*/  LOP3.LUT R46, R57, 0xff0000ff, RZ, 0xc0, !PT ;  /* 0xff0000ff392e7812 */ /* 0x000fe200078ec0ff */
[----:B------:R-:W-:Y:S01]  /*aac0*/  IMAD.SHL.U32 R58, R58, 0x100, RZ ;  /* 0x000001003a3a7824 */ /* 0x000fe200078e00ff */
[----:B------:R-:W-:Y:S02]  /*aad0*/  SHF.R.U32.HI R53, RZ, 0x10, R57 ;  /* 0x00000010ff357819 */ /* 0x000fe40000011639 */
[----:B------:R-:W-:Y:S02]  /*aae0*/  SHF.R.U32.HI R55, RZ, 0x8, R59 ;  /* 0x00000008ff377819 */ /* 0x000fe4000001163b */
[----:B------:R-:W-:-:S02]  /*aaf0*/  LOP3.LUT R88, R59, 0xff0000ff, RZ, 0xc0, !PT ;  /* 0xff0000ff3b587812 */ /* 0x000fc400078ec0ff */
[----:B------:R-:W-:Y:S01]  /*ab00*/  SHF.R.U32.HI R44, RZ, 0x10, R59 ;  /* 0x00000010ff2c7819 */ /* 0x000fe2000001163b */
[----:B------:R-:W-:Y:S01]  /*ab10*/  IMAD.SHL.U32 R59, R54, 0x100, RZ ;  /* 0x00000100363b7824 */ /* 0x000fe200078e00ff */
[----:B------:R-:W-:Y:S01]  /*ab20*/  LOP3.LUT R57, R45, 0xff0000ff, RZ, 0xc0, !PT ;  /* 0xff0000ff2d397812 */ /* 0x000fe200078ec0ff */
[----:B------:R-:W-:Y:S01]  /*ab30*/  IMAD.SHL.U32 R55, R55, 0x100, RZ ;  /* 0x0000010037377824 */ /* 0x000fe200078e00ff */
[----:B------:R-:W-:Y:S02]  /*ab40*/  SHF.R.U32.HI R45, RZ, 0x10, R45 ;  /* 0x00000010ff2d7819 */ /* 0x000fe4000001162d */
[----:B------:R-:W-:Y:S02]  /*ab50*/  LOP3.LUT R57, R57, 0xff00, R58, 0xf8, !PT ;  /* 0x0000ff0039397812 */ /* 0x000fe400078ef83a */
[----:B------:R-:W-:Y:S01]  /*ab60*/  LOP3.LUT R46, R46, 0xff00, R59, 0xf8, !PT ;  /* 0x0000ff002e2e7812 */ /* 0x000fe200078ef83b */
[----:B------:R-:W-:Y:S01]  /*ab70*/  IMAD.U32 R58, R45, 0x10000, RZ ;  /* 0x000100002d3a7824 */ /* 0x000fe200078e00ff */
[----:B------:R-:W-:-:S02]  /*ab80*/  SHF.L.U32 R53, R53, 0x10, RZ ;  /* 0x0000001035357819 */ /* 0x000fc400000006ff */
[----:B------:R-:W-:Y:S02]  /*ab90*/  LOP3.LUT R88, R88, 0xff00, R55, 0xf8, !PT ;  /* 0x0000ff0058587812 */ /* 0x000fe400078ef837 */
[----:B------:R-:W-:Y:S02]  /*aba0*/  LOP3.LUT R55, R46, 0xff0000, R53, 0xf8, !PT ;  /* 0x00ff00002e377812 */ /* 0x000fe400078ef835 */
[----:B------:R-:W-:Y:S02]  /*abb0*/  LOP3.LUT R53, R57, 0xff0000, R58, 0xf8, !PT ;  /* 0x00ff000039357812 */ /* 0x000fe400078ef83a */
        /* <DEDUP_REMOVED lines=28> */
[----:B------:R-:W-:-:S02]  /*ad80*/  HADD2.F32 R13, -RZ, R41.H0_H0 ;  /* 0x20000029ff0d7230 */ /* 0x000fc40000004100 */
[----:B------:R-:W-:Y:S02]  /*ad90*/  HADD2.F32 R91, -RZ, R59.H0_H0 ;  /* 0x2000003bff5b7230 */ /* 0x000fe40000004100 */
[----:B------:R-:W-:Y:S02]  /*ada0*/  HADD2.F32 R53, -RZ, R89.H0_H0 ;  /* 0x20000059ff357230 */ /* 0x000fe40000004100 */
[----:B------:R-:W-:Y:S02]  /*adb0*/  HADD2.F32 R41, -RZ, R41.H1_H1 ;  /* 0x30000029ff297230 */ /* 0x000fe40000004100 */
[-C--:B------:R-:W-:Y:S01]  /*adc0*/  FMUL.FTZ R161, R13, R91.reuse ;  /* 0x0000005b0da17220 */ /* 0x080fe20000410000 */
[----:B------:R-:W-:Y:S02]  /*add0*/  HADD2.F32 R59, -RZ, R59.H1_H1 ;  /* 0x3000003bff3b7230 */ /* 0x000fe40000004100 */
[----:B------:R-:W-:Y:S01]  /*ade0*/  FMUL.FTZ R91, R53, R91 ;  /* 0x0000005b355b7220 */ /* 0x000fe20000410000 */
[----:B------:R-:W-:-:S02]  /*adf0*/  HADD2.F32 R89, -RZ, R89.H1_H1 ;  /* 0x30000059ff597230 */ /* 0x000fc40000004100 */
[-C--:B------:R-:W-:Y:S01]  /*ae00*/  FFMA.FTZ R53, R53, R90.reuse, -R161 ;  /* 0x0000005a35357223 */ /* 0x080fe200000108a1 */
[----:B------:R-:W-:Y:S02]  /*ae10*/  HADD2.F32 R55, -RZ, R55.H1_H1 ;  /* 0x30000037ff377230 */ /* 0x000fe40000004100 */
[----:B------:R-:W-:Y:S01]  /*ae20*/  FFMA.FTZ R13, R13, R90, R91 ;  /* 0x0000005a0d0d7223 */ /* 0x000fe2000001005b */
[-C--:B------:R-:W-:Y:S01]  /*ae30*/  FMUL.FTZ R90, R41, R59.reuse ;  /* 0x0000003b295a7220 */ /* 0x080fe20000410000 */
[----:B------:R-:W-:Y:S01]  /*ae40*/  FMUL.FTZ R91, R89, R59 ;  /* 0x0000003b595b7220 */ /* 0x000fe20000410000 */
[----:B------:R-:W-:Y:S02]  /*ae50*/  IMAD.U32 R47, R47, 0x10000, RZ ;  /* 0x000100002f2f7824 */ /* 0x000fe400078e00ff */
[-C--:B------:R-:W-:Y:S01]  /*ae60*/  FFMA.FTZ R59, R89, R55.reuse, -R90 ;  /* 0x00000037593b7223 */ /* 0x080fe2000001085a */
[----:B------:R-:W-:Y:S01]  /*ae70*/  FFMA.FTZ R55, R41, R55, R91 ;  /* 0x0000003729377223 */ /* 0x000fe2000001005b */
[----:B------:R-:W-:-:S03]  /*ae80*/  IMAD.SHL.U32 R41, R54, 0x100, RZ ;  /* 0x0000010036297824 */ /* 0x000fc600078e00ff */
[----:B------:R-:W-:Y:S02]  /*ae90*/  F2FP.SATFINITE.E4M3.F32.PACK_AB_MERGE_C R53, R59, R53, RZ ;  /* 0x000000353b35723e */ /* 0x000fe400048070ff */
[----:B------:R-:W-:Y:S01]  /*aea0*/  LOP3.LUT R56, R56, 0xff00, R41, 0xf8, !PT ;  /* 0x0000ff0038387812 */ /* 0x000fe200078ef829 */
[----:B------:R-:W-:Y:S01]  /*aeb0*/  IMAD.U32 R41, R44, 0x10000, RZ ;  /* 0x000100002c297824 */ /* 0x000fe200078e00ff */
[-C--:B------:R-:W-:Y:S02]  /*aec0*/  F2FP.F16.E4M3.UNPACK_B R44, R43.reuse ;  /* 0x0000002bff2c723e */ /* 0x080fe400020006ff */
[----:B------:R-:W-:Y:S02]  /*aed0*/  F2FP.F16.E4M3.UNPACK_B R43, R43.H1 ;  /* 0x0000002bff2b723e */ /* 0x000fe400030006ff */
[----:B------:R-:W-:Y:S01]  /*aee0*/  LOP3.LUT R54, R88, 0xff0000, R41, 0xf8, !PT ;  /* 0x00ff000058367812 */ /* 0x000fe200078ef829 */
[----:B------:R-:W-:Y:S01]  /*aef0*/  HADD2.F32 R90, -RZ, R44.H0_H0 ;  /* 0x2000002cff5a7230 */ /* 0x000fe20000004100 */
[----:B------:R-:W-:-:S02]  /*af00*/  LOP3.LUT R41, R56, 0xff0000, R47, 0xf8, !PT ;  /* 0x00ff000038297812 */ /* 0x000fc400078ef82f */
[----:B------:R-:W-:Y:S02]  /*af10*/  MOV R56, R15 ;  /* 0x0000000f00387202 */ /* 0x000fe40000000f00 */
[-C--:B------:R-:W-:Y:S02]  /*af20*/  F2FP.F16.E4M3.UNPACK_B R88, R41.reuse ;  /* 0x00000029ff58723e */ /* 0x080fe400020006ff */
[----:B------:R-:W-:Y:S02]  /*af30*/  F2FP.F16.E4M3.UNPACK_B R15, R56 ;  /* 0x00000038ff0f723e */ /* 0x000fe400020006ff */
        /* <DEDUP_REMOVED lines=14> */
[----:B------:R-:W-:Y:S01]  /*b020*/  F2FP.SATFINITE.E4M3.F32.PACK_AB_MERGE_C R57, R57, R58, R53 ;  /* 0x0000003a3939723e */ /* 0x000fe20004807035 */
[--C-:B------:R-:W-:Y:S01]  /*b030*/  HADD2.F32 R91, -RZ, R41.reuse.H0_H0 ;  /* 0x20000029ff5b7230 */ /* 0x100fe20000004100 */
[----:B------:R-:W-:Y:S01]  /*b040*/  F2FP.F16.E4M3.UNPACK_B R53, R40.H1 ;  /* 0x00000028ff35723e */ /* 0x000fe200030006ff */
[----:B------:R-:W-:-:S02]  /*b050*/  HADD2.F32 R41, -RZ, R41.H1_H1 ;  /* 0x30000029ff297230 */ /* 0x000fc40000004100 */
[-C--:B------:R-:W-:Y:S01]  /*b060*/  FMUL.FTZ R44, R47, R88.reuse ;  /* 0x000000582f2c7220 */ /* 0x080fe20000410000 */
[----:B------:R-:W-:Y:S02]  /*b070*/  F2FP.SATFINITE.E4M3.F32.PACK_AB_MERGE_C R13, R55, R13, RZ ;  /* 0x0000000d370d723e */ /* 0x000fe400048070ff */
[----:B------:R-:W-:Y:S01]  /*b080*/  F2FP.F16.E4M3.UNPACK_B R55, R159.H1 ;  /* 0x0000009fff37723e */ /* 0x000fe200030006ff */
        /* <DEDUP_REMOVED lines=8> */
[----:B------:R-:W-:Y:S01]  /*b110*/  F2FP.F16.E4M3.UNPACK_B R159, R159 ;  /* 0x0000009fff9f723e */ /* 0x000fe200020006ff */
[----:B------:R-:W-:-:S02]  /*b120*/  HADD2.F32 R43, -RZ, R43.H1_H1 ;  /* 0x3000002bff2b7230 */ /* 0x000fc40000004100 */
        /* <DEDUP_REMOVED lines=26> */
[-C--:B------:R-:W-:Y:S01]  /*b2d0*/  FFMA.FTZ R88, R58, R59.reuse, -R88 ;  /* 0x0000003b3a587223 */ /* 0x080fe20000010858 */
        /* <DEDUP_REMOVED lines=24> */
[----:B------:R-:W-:Y:S01]  /*b460*/  FFMA.FTZ R53, R12, R159, -R53 ;  /* 0x0000009f0c357223 */ /* 0x000fe20000010835 */
[----:B------:R-:W-:Y:S01]  /*b470*/  F2FP.SATFINITE.E4M3.F32.PACK_AB_MERGE_C R41, R41, R91, RZ ;  /* 0x0000005b2929723e */ /* 0x000fe200048070ff */
[----:B------:R-:W-:Y:S01]  /*b480*/  FFMA.FTZ R12, R40, R159, R157 ;  /* 0x0000009f280c7223 */ /* 0x000fe2000001009d */
[----:B------:R-:W-:Y:S01]  /*b490*/  IMAD.MOV.U32 R40, RZ, RZ, R14 ;  /* 0x000000ffff287224 */ /* 0x000fe200078e000e */
[----:B------:R-:W-:Y:S01]  /*b4a0*/  F2FP.F16.E4M3.UNPACK_B R14, R158.H1 ;  /* 0x0000009eff0e723e */ /* 0x000fe200030006ff */
[----:B------:R-:W-:Y:S01]  /*b4b0*/  HADD2.F32 R157, -RZ, R55.H0_H0 ;  /* 0x20000037ff9d7230 */ /* 0x000fe20000004100 */
[----:B------:R-:W-:Y:S01]  /*b4c0*/  F2FP.SATFINITE.E4M3.F32.PACK_AB_MERGE_C R58, R53, R58, R47 ;  /* 0x0000003a353a723e */ /* 0x000fe2000480702f */
[----:B------:R-:W-:Y:S01]  /*b4d0*/  IMAD.MOV.U32 R15, RZ, RZ, R43 ;  /* 0x000000ffff0f7224 */ /* 0x000fe200078e002b */
        /* <DEDUP_REMOVED lines=13> */
[----:B------:R-:W-:Y:S01]  /*b5b0*/  MOV R43, R89 ;  /* 0x00000059002b7202 */ /* 0x000fe20000000f00 */
[-C--:B------:R-:W-:Y:S01]  /*b5c0*/  FFMA.FTZ R159, R88, R157.reuse, -R159 ;  /* 0x0000009d589f7223 */ /* 0x080fe2000001089f */
[-C--:B------:R-:W-:Y:S01]  /*b5d0*/  FMUL.FTZ R88, R53, R14.reuse ;  /* 0x0000000e35587220 */ /* 0x080fe20000410000 */
[----:B------:R-:W-:Y:S01]  /*b5e0*/  FFMA.FTZ R161, R54, R157, R161 ;  /* 0x0000009d36a17223 */ /* 0x000fe200000100a1 */
[----:B------:R-:W-:Y:S02]  /*b5f0*/  HADD2.F32 R54, -RZ, R55.H1_H1 ;  /* 0x30000037ff367230 */ /* 0x000fe40000004100 */
[----:B------:R-:W-:Y:S01]  /*b600*/  FMUL.FTZ R14, R47, R14 ;  /* 0x0000000e2f0e7220 */ /* 0x000fe20000410000 */
[----:B------:R-:W-:-:S02]  /*b610*/  HADD2.F32 R157, -RZ, R158.H0_H0 ;  /* 0x2000009eff9d7230 */ /* 0x000fc40000004100 */
[----:B------:R-:W-:Y:S02]  /*b620*/  HADD2.F32 R55, -RZ, R40.H0_H0 ;  /* 0x20000028ff377230 */ /* 0x000fe40000004100 */
[-C--:B------:R-:W-:Y:S01]  /*b630*/  FFMA.FTZ R14, R53, R54.reuse, R14 ;  /* 0x00000036350e7223 */ /* 0x080fe2000001000e */
[----:B------:R-:W-:Y:S02]  /*b640*/  HADD2.F32 R53, -RZ, R42.H0_H0 ;  /* 0x2000002aff357230 */ /* 0x000fe40000004100 */
[----:B------:R-:W-:Y:S01]  /*b650*/  FFMA.FTZ R47, R47, R54, -R88 ;  /* 0x000000362f2f7223 */ /* 0x000fe20000010858 */
[----:B------:R-:W-:Y:S02]  /*b660*/  HADD2.F32 R54, -RZ, R160.H0_H0 ;  /* 0x200000a0ff367230 */ /* 0x000fe40000004100 */
[----:B------:R-:W-:Y:S02]  /*b670*/  HADD2.F32 R158, -RZ, R158.H1_H1 ;  /* 0x3000009eff9e7230 */ /* 0x000fe40000004100 */
[-C--:B------:R-:W-:Y:S01]  /*b680*/  FMUL.FTZ R88, R53, R157.reuse ;  /* 0x0000009d35587220 */ /* 0x080fe20000410000 */
[----:B------:R-:W-:Y:S01]  /*b690*/  FMUL.FTZ R157, R55, R157 ;  /* 0x0000009d379d7220 */ /* 0x000fe20000410000 */
[----:B------:R-:W-:Y:S01]  /*b6a0*/  HADD2.F32 R160, -RZ, R160.H1_H1 ;  /* 0x300000a0ffa07230 */ /* 0x000fe20000004100 */
[----:B------:R-:W-:Y:S01]  /*b6b0*/  F2FP.SATFINITE.E4M3.F32.PACK_AB_MERGE_C R47, R47, R159, RZ ;  /* 0x0000009f2f2f723e */ /* 0x000fe200048070ff */
[-C--:B------:R-:W-:Y:S01]  /*b6c0*/  FFMA.FTZ R88, R55, R54.reuse, -R88 ;  /* 0x0000003637587223 */ /* 0x080fe20000010858 */
[----:B------:R-:W-:Y:S01]  /*b6d0*/  FFMA.FTZ R157, R53, R54, R157 ;  /* 0x00000036359d7223 */ /* 0x000fe2000001009d */
[----:B------:R-:W-:Y:S01]  /*b6e0*/  HADD2.F32 R53, -RZ, R42.H1_H1 ;  /* 0x3000002aff357230 */ /* 0x000fe20000004100 */
[----:B------:R-:W-:Y:S01]  /*b6f0*/  F2FP.SATFINITE.E4M3.F32.PACK_AB_MERGE_C R161, R14, R161, RZ ;  /* 0x000000a10ea1723e */ /* 0x000fe200048070ff */
[----:B------:R-:W-:-:S03]  /*b700*/  HADD2.F32 R55, -RZ, R40.H1_H1 ;  /* 0x30000028ff377230 */ /* 0x000fc60000004100 */
[-C--:B------:R-:W-:Y:S02]  /*b710*/  FMUL.FTZ R40, R53, R158.reuse ;  /* 0x0000009e35287220 */ /* 0x080fe40000410000 */
[C---:B------:R-:W-:Y:S02]  /*b720*/  FMUL.FTZ R158, R55.reuse, R158 ;  /* 0x0000009e379e7220 */ /* 0x040fe40000410000 */
[-C--:B------:R-:W-:Y:S01]  /*b730*/  FFMA.FTZ R55, R55, R160.reuse, -R40 ;  /* 0x000000a037377223 */ /* 0x080fe20000010828 */
[----:B------:R-:W-:Y:S01]  /*b740*/  F2FP.SATFINITE.E4M3.F32.PACK_AB_MERGE_C R40, R12, R59, R41 ;  /* 0x0000003b0c28723e */ /* 0x000fe20004807029 */
[----:B------:R-:W-:Y:S01]  /*b750*/  FFMA.FTZ R160, R53, R160, R158 ;  /* 0x000000a035a07223 */ /* 0x000fe2000001009e */
[----:B------:R-:W-:Y:S01]  /*b760*/  F2FP.SATFINITE.E4M3.F32.PACK_AB_MERGE_C R41, R45, R46, R13 ;  /* 0x0000002e2d29723e */ /* 0x000fe2000480700d */
[----:B------:R-:W-:Y:S01]  /*b770*/  IMAD.MOV.U32 R12, RZ, RZ, R58 ;  /* 0x000000ffff0c7224 */ /* 0x000fe200078e003a */
[----:B------:R-:W-:Y:S01]  /*b780*/  F2FP.SATFINITE.E4M3.F32.PACK_AB_MERGE_C R14, R55, R88, R47 ;  /* 0x00000058370e723e */ /* 0x000fe2000480702f */
[----:B------:R-:W-:Y:S01]  /*b790*/  IMAD.MOV.U32 R13, RZ, RZ, R57 ;  /* 0x000000ffff0d7224 */ /* 0x000fe200078e0039 */
[----:B------:R-:W-:-:S07]  /*b7a0*/  F2FP.SATFINITE.E4M3.F32.PACK_AB_MERGE_C R42, R160, R157, R161 ;  /* 0x0000009da02a723e */ /* 0x000fce00048070a1 */
.L_x_2767:
[----:B------:R-:W-:Y:S05]  /*b7b0*/  BSYNC B3 ;  /* 0x0000000000037941 */ /* 0x000fea0003800000 */
.L_x_2766:
[----:B----4-:R-:W-:-:S05]  /*b7c0*/  IADD3 R44, P2, R30, R11, RZ ;  /* 0x0000000b1e2c7210 */ /* 0x010fca0007f5e0ff */
[----:B---3--:R-:W-:Y:S01]  /*b7d0*/  IMAD.X R45, R151, 0x1, R111, P2 ;  /* 0x00000001972d7824 */ /* 0x008fe200010e066f */
[----:B------:R-:W-:-:S04]  /*b7e0*/  ISETP.GE.AND P2, PT, R52, R136, PT ;  /* 0x000000883400720c */ /* 0x000fc80003f46270 */
[----:B0-----:R0:W-:Y:S09]  /*b7f0*/  ST.E.128 desc[UR52][R44.64], R12 ;  /* 0x0000000c2c007985 */ /* 0x0011f2000c101d34 */
[----:B------:R-:W-:-:S04]  /*b800*/  @!P2 IADD3 R46, P5, R11, R52, RZ ;  /* 0x000000340b2ea210 */ /* 0x000fc80007fbe0ff */
[----:B------:R-:W-:-:S05]  /*b810*/  @!P2 LEA.HI.X.SX32 R47, R52, R151, 0x1, P5 ;  /* 0x00000097342fa211 */ /* 0x000fca00028f0eff */
[----:B------:R0:W-:Y:S04]  /*b820*/  @!P2 ST.E.128 desc[UR52][R46.64], R40 ;  /* 0x000000282e00a985 */ /* 0x0001e8000c101d34 */
.L_x_2765:
[----:B------:R-:W-:Y:S05]  /*b830*/  BSYNC B2 ;  /* 0x0000000000027941 */ /* 0x000fea0003800000 */
.L_x_2764:
[----:B------:R-:W-:-:S13]  /*b840*/  ISETP.NE.AND P2, PT, R34, RZ, PT ;  /* 0x000000ff2200720c */ /* 0x000fda0003f45270 */
[----:B------:R-:W-:Y:S05]  /*b850*/  @!P2 BRA `(.L_x_2759) ;  /* 0x0000000c00d0a947 */ /* 0x000fea0003800000 */
[----:B------:R-:W-:Y:S01]  /*b860*/  LOP3.LUT P5, RZ, R22, 0x1, RZ, 0xc0, !PT ;  /* 0x0000000116ff7812 */ /* 0x000fe200078ac0ff */
[----:B------:R-:W-:Y:S01]  /*b870*/  BSSY B2, `(.L_x_2768) ;  /* 0x00000ed000027945 */ /* 0x000fe20003800000 */
[----:B0---4-:R-:W-:Y:S02]  /*b880*/  IADD3 R44, P2, R31, R11, RZ ;  /* 0x0000000b1f2c7210 */ /* 0x011fe40007f5e0ff */
[----:B------:R-:W-:-:S03]  /*b890*/  SEL R12, R118, R145, !P5 ;  /* 0x00000091760c7207 */ /* 0x000fc60006800000 */
[----:B---3--:R-:W-:Y:S01]  /*b8a0*/  IMAD.X R45, R151, 0x1, R110, P2 ;  /* 0x00000001972d7824 */ /* 0x008fe200010e066e */
[----:B------:R-:W-:Y:S02]  /*b8b0*/  SHF.R.S32.HI R13, RZ, 0x1f, R12 ;  /* 0x0000001fff0d7819 */ /* 0x000fe4000001140c */
[----:B------:R-:W-:Y:S02]  /*b8c0*/  ISETP.GE.AND P2, PT, R4, R117, PT ;  /* 0x000000750400720c */ /* 0x000fe40003f46270 */
        /* <DEDUP_REMOVED lines=15> */
[----:B------:R-:W3:Y:S01]  /*b9c0*/  LDS.128 R40, [R40+0x1a400] ;  /* 0x01a4000028287984 */ /* 0x000ee20000000c00 */
[----:B------:R-:W-:Y:S05]  /*b9d0*/  @P2 BRA `(.L_x_2769) ;  /* 0x0000000c00582947 */ /* 0x000fea0003800000 */
[--C-:B------:R-:W-:Y:S01]  /*b9e0*/  SHF.R.U32.HI R48, RZ, 0x10, R61.reuse ;  /* 0x00000010ff307819 */ /* 0x100fe2000001163d */
[----:B---3--:R-:W-:Y:S01]  /*b9f0*/  IMAD.MOV.U32 R62, RZ, RZ, R40 ;  /* 0x000000ffff3e7224 */ /* 0x008fe200078e0028 */
[----:B------:R-:W-:Y:S02]  /*ba00*/  SHF.R.U32.HI R46, RZ, 0x8, R61 ;  /* 0x00000008ff2e7819 */ /* 0x000fe4000001163d */
[----:B------:R-:W-:Y:S01]  /*ba10*/  LOP3.LUT R53, R61, 0xff0000ff, RZ, 0xc0, !PT ;  /* 0xff0000ff3d357812 */ /* 0x000fe200078ec0ff */
[----:B0-----:R-:W-:Y:S01]  /*ba20*/  IMAD.MOV.U32 R61, RZ, RZ, R12 ;  /* 0x000000ffff3d7224 */ /* 0x001fe200078e000c */
[--C-:B------:R-:W-:Y:S01]  /*ba30*/  SHF.R.U32.HI R50, RZ, 0x10, R63.reuse ;  /* 0x00000010ff327819 */ /* 0x100fe2000001163f */
[----:B------:R-:W-:Y:S01]  /*ba40*/  IMAD.SHL.U32 R46, R46, 0x100, RZ ;  /* 0x000001002e2e7824 */ /* 0x000fe200078e00ff */
[----:B------:R-:W-:Y:S02]  /*ba50*/  SHF.R.U32.HI R52, RZ, 0x8, R63 ;  /* 0x00000008ff347819 */ /* 0x000fe4000001163f */
[----:B------:R-:W-:-:S02]  /*ba60*/  LOP3.LUT R55, R63, 0xff0000ff, RZ, 0xc0, !PT ;  /* 0xff0000ff3f377812 */ /* 0x000fc400078ec0ff */
[----:B------:R-:W-:Y:S01]  /*ba70*/  F2FP.F16.E4M3.UNPACK_B R63, R62.H1 ;  /* 0x0000003eff3f723e */ /* 0x000fe200030006ff */
[----:B------:R-:W-:Y:S01]  /*ba80*/  IMAD.SHL.U32 R52, R52, 0x100, RZ ;  /* 0x0000010034347824 */ /* 0x000fe200078e00ff */
[----:B------:R-:W-:Y:S02]  /*ba90*/  F2FP.F16.E4M3.UNPACK_B R88, R152.H1 ;  /* 0x00000098ff58723e */ /* 0x000fe400030006ff */
[----:B------:R-:W-:Y:S01]  /*baa0*/  F2FP.F16.E4M3.UNPACK_B R59, R61.H1 ;  /* 0x0000003dff3b723e */ /* 0x000fe200030006ff */
[----:B------:R-:W-:Y:S01]  /*bab0*/  HADD2.F32 R40, -RZ, R63.H0_H0 ;  /* 0x2000003fff287230 */ /* 0x000fe20000004100 */
[--C-:B------:R-:W-:Y:S01]  /*bac0*/  SHF.R.U32.HI R54, RZ, 0x10, R49.reuse ;  /* 0x00000010ff367819 */ /* 0x100fe20000011631 */
[--C-:B------:R-:W-:Y:S01]  /*bad0*/  HADD2.F32 R90, -RZ, R88.reuse.H1_H1 ;  /* 0x30000058ff5a7230 */ /* 0x100fe20000004100 */
[----:B------:R-:W-:Y:S01]  /*bae0*/  SHF.R.U32.HI R56, RZ, 0x8, R49 ;  /* 0x00000008ff387819 */ /* 0x000fe20000011631 */
[----:B------:R-:W-:Y:S01]  /*baf0*/  HADD2.F32 R12, -RZ, R59.H0_H0 ;  /* 0x2000003bff0c7230 */ /* 0x000fe20000004100 */
[----:B------:R-:W-:Y:S01]  /*bb00*/  LOP3.LUT R58, R49, 0xff0000ff, RZ, 0xc0, !PT ;  /* 0xff0000ff313a7812 */ /* 0x000fe200078ec0ff */
[----:B------:R-:W-:Y:S01]  /*bb10*/  HADD2.F32 R63, -RZ, R63.H1_H1 ;  /* 0x3000003fff3f7230 */ /* 0x000fe20000004100 */
[--C-:B------:R-:W-:Y:S01]  /*bb20*/  SHF.R.U32.HI R49, RZ, 0x10, R51.reuse ;  /* 0x00000010ff317819 */ /* 0x100fe20000011633 */
[----:B------:R-:W-:Y:S01]  /*bb30*/  HADD2.F32 R59, -RZ, R59.H1_H1 ;  /* 0x3000003bff3b7230 */ /* 0x000fe20000004100 */
[----:B------:R-:W-:Y:S01]  /*bb40*/  SHF.R.U32.HI R57, RZ, 0x8, R51 ;  /* 0x00000008ff397819 */ /* 0x000fe20000011633 */
[----:B------:R-:W-:Y:S01]  /*bb50*/  HADD2.F32 R91, -RZ, R88.H0_H0 ;  /* 0x20000058ff5b7230 */ /* 0x000fe20000004100 */
[----:B------:R-:W-:Y:S01]  /*bb60*/  LOP3.LUT R60, R51, 0xff0000ff, RZ, 0xc0, !PT ;  /* 0xff0000ff333c7812 */ /* 0x000fe200078ec0ff */
[----:B------:R-:W-:Y:S01]  /*bb70*/  FMUL.FTZ R158, R63, R90 ;  /* 0x0000005a3f9e7220 */ /* 0x000fe20000410000 */
[----:B------:R-:W-:Y:S01]  /*bb80*/  F2FP.F16.E4M3.UNPACK_B R51, R154.H1 ;  /* 0x0000009aff33723e */ /* 0x000fe200030006ff */
[----:B------:R-:W-:Y:S01]  /*bb90*/  FMUL.FTZ R90, R59, R90 ;  /* 0x0000005a3b5a7220 */ /* 0x000fe20000410000 */
[-C--:B------:R-:W-:Y:S01]  /*bba0*/  FMUL.FTZ R157, R40, R91.reuse ;  /* 0x0000005b289d7220 */ /* 0x080fe20000410000 */
[----:B------:R-:W-:Y:S01]  /*bbb0*/  FMUL.FTZ R91, R12, R91 ;  /* 0x0000005b0c5b7220 */ /* 0x000fe20000410000 */
[----:B------:R-:W-:Y:S01]  /*bbc0*/  F2FP.F16.E4M3.UNPACK_B R152, R152 ;  /* 0x00000098ff98723e */ /* 0x000fe200020006ff */
[--C-:B------:R-:W-:Y:S01]  /*bbd0*/  HADD2.F32 R88, -RZ, R51.reuse.H1_H1 ;  /* 0x30000033ff587230 */ /* 0x100fe20000004100 */
[----:B------:R-:W-:Y:S01]  /*bbe0*/  F2FP.F16.E4M3.UNPACK_B R61, R61 ;  /* 0x0000003dff3d723e */ /* 0x000fe200020006ff */
[----:B------:R-:W-:Y:S01]  /*bbf0*/  HADD2.F32 R89, -RZ, R51.H0_H0 ;  /* 0x20000033ff597230 */ /* 0x000fe20000004100 */
[----:B------:R-:W-:Y:S01]  /*bc00*/  F2FP.F16.E4M3.UNPACK_B R154, R154 ;  /* 0x0000009aff9a723e */ /* 0x000fe200020006ff */
[----:B------:R-:W-:-:S02]  /*bc10*/  IMAD.SHL.U32 R57, R57, 0x100, RZ ;  /* 0x0000010039397824 */ /* 0x000fc400078e00ff */
[----:B------:R-:W-:Y:S01]  /*bc20*/  FFMA.FTZ R51, R63, R88, R90 ;  /* 0x000000583f337223 */ /* 0x000fe2000001005a */
[----:B------:R-:W-:Y:S01]  /*bc30*/  F2FP.F16.E4M3.UNPACK_B R63, R62 ;  /* 0x0000003eff3f723e */ /* 0x000fe200020006ff */
[-C--:B------:R-:W-:Y:S01]  /*bc40*/  FFMA.FTZ R40, R40, R89.reuse, R91 ;  /* 0x0000005928287223 */ /* 0x080fe2000001005b */
[----:B------:R-:W-:Y:S01]  /*bc50*/  FFMA.FTZ R59, R59, R88, -R158 ;  /* 0x000000583b3b7223 */ /* 0x000fe2000001089e */
[----:B------:R-:W-:Y:S02]  /*bc60*/  HADD2.F32 R91, -RZ, R152.H0_H0 ;  /* 0x20000098ff5b7230 */ /* 0x000fe40000004100 */
[----:B------:R-:W-:Y:S01]  /*bc70*/  FFMA.FTZ R12, R12, R89, -R157 ;  /* 0x000000590c0c7223 */ /* 0x000fe2000001089d */
[----:B------:R-:W-:Y:S01]  /*bc80*/  HADD2.F32 R62, -RZ, R63.H0_H0 ;  /* 0x2000003fff3e7230 */ /* 0x000fe20000004100 */
[----:B------:R-:W-:Y:S01]  /*bc90*/  LOP3.LUT R55, R55, 0xff00, R52, 0xf8, !PT ;  /* 0x0000ff0037377812 */ /* 0x000fe200078ef834 */
[----:B------:R-:W-:Y:S01]  /*bca0*/  HADD2.F32 R88, -RZ, R61.H0_H0 ;  /* 0x2000003dff587230 */ /* 0x000fe20000004100 */
[----:B------:R-:W-:Y:S01]  /*bcb0*/  LOP3.LUT R53, R53, 0xff00, R46, 0xf8, !PT ;  /* 0x0000ff0035357812 */ /* 0x000fe200078ef82e */
        /* <DEDUP_REMOVED lines=9> */
[----:B------:R-:W-:Y:S01]  /*bd50*/  SHF.L.U32 R48, R48, 0x10, RZ ;  /* 0x0000001030307819 */ /* 0x000fe200000006ff */
[----:B------:R-:W-:Y:S01]  /*bd60*/  IMAD.U32 R52, R54, 0x10000, RZ ;  /* 0x0001000036347824 */ /* 0x000fe200078e00ff */
[----:B------:R-:W-:Y:S01]  /*bd70*/  F2FP.SATFINITE.E4M3.F32.PACK_AB_MERGE_C R40, R51, R40, RZ ;  /* 0x000000283328723e */ /* 0x000fe200048070ff */
[----:B------:R-:W-:-:S02]  /*bd80*/  IMAD.U32 R46, R50, 0x10000, RZ ;  /* 0x00010000322e7824 */ /* 0x000fc400078e00ff */
[-C--:B------:R-:W-:Y:S01]  /*bd90*/  FMUL.FTZ R90, R89, R152.reuse ;  /* 0x00000098595a7220 */ /* 0x080fe20000410000 */
[----:B------:R-:W-:Y:S01]  /*bda0*/  FMUL.FTZ R152, R61, R152 ;  /* 0x000000983d987220 */ /* 0x000fe20000410000 */
[----:B------:R-:W-:Y:S01]  /*bdb0*/  LOP3.LUT R48, R53, 0xff0000, R48, 0xf8, !PT ;  /* 0x00ff000035307812 */ /* 0x000fe200078ef830 */
[----:B------:R-:W-:Y:S02]  /*bdc0*/  IMAD.U32 R49, R49, 0x10000, RZ ;  /* 0x0001000031317824 */ /* 0x000fe400078e00ff */
[-C--:B------:R-:W-:Y:S01]  /*bdd0*/  FFMA.FTZ R63, R61, R154.reuse, -R90 ;  /* 0x0000009a3d3f7223 */ /* 0x080fe2000001085a */
[----:B------:R-:W-:Y:S01]  /*bde0*/  FFMA.FTZ R61, R89, R154, R152 ;  /* 0x0000009a593d7223 */ /* 0x000fe20000010098 */
[----:B------:R-:W-:Y:S01]  /*bdf0*/  IMAD.MOV.U32 R89, RZ, RZ, R42 ;  /* 0x000000ffff597224 */ /* 0x000fe200078e002a */
[----:B------:R-:W-:Y:S02]  /*be00*/  MOV R42, R14 ;  /* 0x0000000e002a7202 */ /* 0x000fe40000000f00 */
[----:B------:R-:W-:-:S02]  /*be10*/  F2FP.F16.E4M3.UNPACK_B R14, R153.H1 ;  /* 0x00000099ff0e723e */ /* 0x000fc400030006ff */
[----:B------:R-:W-:Y:S02]  /*be20*/  F2FP.F16.E4M3.UNPACK_B R91, R89.H1 ;  /* 0x00000059ff5b723e */ /* 0x000fe400030006ff */
[----:B------:R-:W-:Y:S01]  /*be30*/  F2FP.F16.E4M3.UNPACK_B R90, R42.H1 ;  /* 0x0000002aff5a723e */ /* 0x000fe200030006ff */
[----:B------:R-:W-:Y:S01]  /*be40*/  HADD2.F32 R160, -RZ, R14.H0_H0 ;  /* 0x2000000effa07230 */ /* 0x000fe20000004100 */
[----:B------:R-:W-:Y:S01]  /*be50*/  F2FP.F16.E4M3.UNPACK_B R154, R155.H1 ;  /* 0x0000009bff9a723e */ /* 0x000fe200030006ff */
[----:B------:R-:W-:Y:S01]  /*be60*/  HADD2.F32 R152, -RZ, R91.H0_H0 ;  /* 0x2000005bff987230 */ /* 0x000fe20000004100 */
[----:B------:R-:W-:Y:S01]  /*be70*/  F2FP.F16.E4M3.UNPACK_B R153, R153 ;  /* 0x00000099ff99723e */ /* 0x000fe200020006ff */
[----:B------:R-:W-:Y:S01]  /*be80*/  HADD2.F32 R157, -RZ, R90.H0_H0 ;  /* 0x2000005aff9d7230 */ /* 0x000fe20000004100 */
[----:B------:R-:W-:Y:S01]  /*be90*/  F2FP.F16.E4M3.UNPACK_B R89, R89 ;  /* 0x00000059ff59723e */ /* 0x000fe200020006ff */
[----:B------:R-:W-:Y:S02]  /*bea0*/  HADD2.F32 R158, -RZ, R154.H0_H0 ;  /* 0x2000009aff9e7230 */ /* 0x000fe40000004100 */
[----:B------:R-:W-:Y:S01]  /*beb0*/  FMUL.FTZ R159, R152, R160 ;  /* 0x000000a0989f7220 */ /* 0x000fe20000410000 */
[----:B------:R-:W-:-:S02]  /*bec0*/  HADD2.F32 R14, -RZ, R14.H1_H1 ;  /* 0x3000000eff0e7230 */ /* 0x000fc40000004100 */
        /* <DEDUP_REMOVED lines=13> */
[----:B------:R-:W-:Y:S01]  /*bfa0*/  HADD2.F32 R91, -RZ, R89.H0_H0 ;  /* 0x20000059ff5b7230 */ /* 0x000fe20000004100 */
[----:B------:R-:W-:Y:S01]  /*bfb0*/  F2FP.F16.E4M3.UNPACK_B R51, R41 ;  /* 0x00000029ff33723e */ /* 0x000fe200020006ff */
[----:B------:R-:W-:Y:S01]  /*bfc0*/  HADD2.F32 R154, -RZ, R42.H0_H0 ;  /* 0x2000002aff9a7230 */ /* 0x000fe20000004100 */
[----:B------:R-:W-:Y:S01]  /*bfd0*/  F2FP.F16.E4M3.UNPACK_B R54, R13 ;  /* 0x0000000dff36723e */ /* 0x000fe200020006ff */
[----:B------:R-:W-:Y:S02]  /*bfe0*/  HADD2.F32 R152, -RZ, R155.H0_H0 ;  /* 0x2000009bff987230 */ /* 0x000fe40000004100 */
[-C--:B------:R-:W-:Y:S01]  /*bff0*/  FMUL.FTZ R157, R91, R158.reuse ;  /* 0x0000009e5b9d7220 */ /* 0x080fe20000410000 */
[----:B------:R-:W-:Y:S01]  /*c000*/  LOP3.LUT R60, R60, 0xff00, R57, 0xf8, !PT ;  /* 0x0000ff003c3c7812 */ /* 0x000fe200078ef839 */
[C---:B------:R-:W-:Y:S01]  /*c010*/  FMUL.FTZ R158, R154.reuse, R158 ;  /* 0x0000009e9a9e7220 */ /* 0x040fe20000410000 */
[----:B------:R-:W-:Y:S01]  /*c020*/  F2FP.F16.E4M3.UNPACK_B R57, R48 ;  /* 0x00000030ff39723e */ /* 0x000fe200020006ff */
[-C--:B------:R-:W-:Y:S01]  /*c030*/  FFMA.FTZ R157, R154, R152.reuse, -R157 ;  /* 0x000000989a9d7223 */ /* 0x080fe2000001089d */
[----:B------:R-:W-:Y:S01]  /*c040*/  LOP3.LUT R46, R55, 0xff0000, R46, 0xf8, !PT ;  /* 0x00ff0000372e7812 */ /* 0x000fe200078ef82e */
[----:B------:R-:W-:Y:S01]  /*c050*/  FFMA.FTZ R158, R91, R152, R158 ;  /* 0x000000985b9e7223 */ /* 0x000fe2000001009e */
[----:B------:R-:W-:Y:S01]  /*c060*/  IMAD.SHL.U32 R91, R56, 0x100, RZ ;  /* 0x00000100385b7824 */ /* 0x000fe200078e00ff */
[----:B------:R-:W-:Y:S01]  /*c070*/  F2FP.SATFINITE.E4M3.F32.PACK_AB_MERGE_C R160, R14, R160, RZ ;  /* 0x000000a00ea0723e */ /* 0x000fe200048070ff */
[----:B------:R-:W-:Y:S01]  /*c080*/  HADD2.F32 R56, -RZ, R51.H0_H0 ;  /* 0x20000033ff387230 */ /* 0x000fe20000004100 */
[----:B------:R-:W-:Y:S01]  /*c090*/  F2FP.SATFINITE.E4M3.F32.PACK_AB_MERGE_C R12, R59, R12, RZ ;  /* 0x0000000c3b0c723e */ /* 0x000fe200048070ff */
[--C-:B------:R-:W-:Y:S01]  /*c0a0*/  HADD2.F32 R55, -RZ, R54.reuse.H0_H0 ;  /* 0x20000036ff377230 */ /* 0x100fe20000004100 */
[----:B------:R-:W-:Y:S01]  /*c0b0*/  LOP3.LUT R91, R58, 0xff00, R91, 0xf8, !PT ;  /* 0x0000ff003a5b7812 */ /* 0x000fe200078ef85b */
[--C-:B------:R-:W-:Y:S01]  /*c0c0*/  HADD2.F32 R14, -RZ, R57.reuse.H0_H0 ;  /* 0x20000039ff0e7230 */ /* 0x100fe20000004100 */
[----:B------:R-:W-:Y:S01]  /*c0d0*/  F2FP.SATFINITE.E4M3.F32.PACK_AB_MERGE_C R40, R61, R62, R40 ;  /* 0x0000003e3d28723e */ /* 0x000fe20004807028 */
[----:B------:R-:W-:Y:S01]  /*c0e0*/  HADD2.F32 R54, -RZ, R54.H1_H1 ;  /* 0x30000036ff367230 */ /* 0x000fe20000004100 */
[----:B------:R-:W-:Y:S01]  /*c0f0*/  LOP3.LUT R52, R91, 0xff0000, R52, 0xf8, !PT ;  /* 0x00ff00005b347812 */ /* 0x000fe200078ef834 */
[----:B------:R-:W-:Y:S01]  /*c100*/  HADD2.F32 R57, -RZ, R57.H1_H1 ;  /* 0x30000039ff397230 */ /* 0x000fe20000004100 */
[----:B------:R-:W-:Y:S01]  /*c110*/  F2FP.SATFINITE.E4M3.F32.PACK_AB_MERGE_C R12, R63, R88, R12 ;  /* 0x000000583f0c723e */ /* 0x000fe2000480700c */
[----:B------:R-:W-:Y:S01]  /*c120*/  HADD2.F32 R153, -RZ, R153.H1_H1 ;  /* 0x30000099ff997230 */ /* 0x000fe20000004100 */
[----:B------:R-:W-:Y:S01]  /*c130*/  F2FP.F16.E4M3.UNPACK_B R53, R52 ;  /* 0x00000034ff35723e */ /* 0x000fe200020006ff */
[----:B------:R-:W-:Y:S01]  /*c140*/  HADD2.F32 R152, -RZ, R89.H1_H1 ;  /* 0x30000059ff987230 */ /* 0x000fe20000004100 */
[----:B------:R-:W-:Y:S01]  /*c150*/  F2FP.SATFINITE.E4M3.F32.PACK_AB_MERGE_C R90, R90, R159, RZ ;  /* 0x0000009f5a5a723e */ /* 0x000fe200048070ff */
[----:B------:R-:W-:-:S02]  /*c160*/  HADD2.F32 R42, -RZ, R42.H1_H1 ;  /* 0x3000002aff2a7230 */ /* 0x000fc40000004100 */
[----:B------:R-:W-:Y:S02]  /*c170*/  HADD2.F32 R50, -RZ, R53.H0_H0 ;  /* 0x20000035ff327230 */ /* 0x000fe40000004100 */
[-C--:B------:R-:W-:Y:S01]  /*c180*/  FMUL.FTZ R89, R152, R153.reuse ;  /* 0x0000009998597220 */ /* 0x080fe20000410000 */
[----:B------:R-:W-:Y:S02]  /*c190*/  HADD2.F32 R155, -RZ, R155.H1_H1 ;  /* 0x3000009bff9b7230 */ /* 0x000fe40000004100 */
[----:B------:R-:W-:Y:S01]  /*c1a0*/  FMUL.FTZ R153, R42, R153 ;  /* 0x000000992a997220 */ /* 0x000fe20000410000 */
[-C--:B------:R-:W-:Y:S01]  /*c1b0*/  FMUL.FTZ R58, R56, R50.reuse ;  /* 0x00000032383a7220 */ /* 0x080fe20000410000 */
[C---:B------:R-:W-:Y:S01]  /*c1c0*/  FMUL.FTZ R59, R55.reuse, R50 ;  /* 0x00000032373b7220 */ /* 0x040fe20000410000 */
[----:B------:R-:W-:Y:S01]  /*c1d0*/  LOP3.LUT R50, R60, 0xff0000, R49, 0xf8, !PT ;  /* 0x00ff00003c327812 */ /* 0x000fe200078ef831 */
[----:B------:R-:W-:Y:S01]  /*c1e0*/  FFMA.FTZ R42, R42, R155, -R89 ;  /* 0x0000009b2a2a7223 */ /* 0x000fe20000010859 */
[-C--:B------:R-:W-:Y:S01]  /*c1f0*/  FFMA.FTZ R49, R55, R14.reuse, -R58 ;  /* 0x0000000e37317223 */ /* 0x080fe2000001083a */
[----:B------:R-:W-:Y:S01]  /*c200*/  HADD2.F32 R55, -RZ, R51.H1_H1 ;  /* 0x30000033ff377230 */ /* 0x000fe20000004100 */
[----:B------:R-:W-:Y:S01]  /*c210*/  F2FP.F16.E4M3.UNPACK_B R51, R41.H1 ;  /* 0x00000029ff33723e */ /* 0x000fe200030006ff */
[----:B------:R-:W-:Y:S01]  /*c220*/  FFMA.FTZ R14, R56, R14, R59 ;  /* 0x0000000e380e7223 */ /* 0x000fe2000001003b */
[----:B------:R-:W-:Y:S01]  /*c230*/  HADD2.F32 R41, -RZ, R53.H1_H1 ;  /* 0x30000035ff297230 */ /* 0x000fe20000004100 */
[----:B------:R-:W-:Y:S01]  /*c240*/  F2FP.F16.E4M3.UNPACK_B R53, R13.H1 ;  /* 0x0000000dff35723e */ /* 0x000fe200030006ff */
[----:B------:R-:W-:Y:S01]  /*c250*/  FFMA.FTZ R89, R152, R155, R153 ;  /* 0x0000009b98597223 */ /* 0x000fe20000010099 */
[----:B------:R-:W-:Y:S01]  /*c260*/  F2FP.F16.E4M3.UNPACK_B R59, R52.H1 ;  /* 0x00000034ff3b723e */ /* 0x000fe200030006ff */
[----:B------:R-:W-:Y:S01]  /*c270*/  HADD2.F32 R52, -RZ, R51.H0_H0 ;  /* 0x20000033ff347230 */ /* 0x000fe20000004100 */
[----:B------:R-:W-:Y:S01]  /*c280*/  F2FP.F16.E4M3.UNPACK_B R56, R48.H1 ;  /* 0x00000030ff38723e */ /* 0x000fe200030006ff */
[-C--:B------:R-:W-:Y:S01]  /*c290*/  FMUL.FTZ R13, R55, R41.reuse ;  /* 0x00000029370d7220 */ /* 0x080fe20000410000 */
[----:B------:R-:W-:Y:S01]  /*c2a0*/  FMUL.FTZ R60, R54, R41 ;  /* 0x00000029363c7220 */ /* 0x000fe20000410000 */
[----:B------:R-:W-:Y:S01]  /*c2b0*/  HADD2.F32 R58, -RZ, R59.H0_H0 ;  /* 0x2000003bff3a7230 */ /* 0x000fe20000004100 */
[----:B------:R-:W-:Y:S01]  /*c2c0*/  F2FP.SATFINITE.E4M3.F32.PACK_AB_MERGE_C R42, R42, R157, R90 ;  /* 0x0000009d2a2a723e */ /* 0x000fe2000480705a */
[----:B------:R-:W-:-:S02]  /*c2d0*/  HADD2.F32 R41, -RZ, R53.H0_H0 ;  /* 0x20000035ff297230 */ /* 0x000fc40000004100 */
[-C--:B------:R-:W-:Y:S01]  /*c2e0*/  FFMA.FTZ R48, R54, R57.reuse, -R13 ;  /* 0x0000003936307223 */ /* 0x080fe2000001080d */
[----:B------:R-:W-:Y:S01]  /*c2f0*/  FFMA.FTZ R13, R55, R57, R60 ;  /* 0x00000039370d7223 */ /* 0x000fe2000001003c */
[--C-:B------:R-:W-:Y:S02]  /*c300*/  HADD2.F32 R54, -RZ, R56.reuse.H0_H0 ;  /* 0x20000038ff367230 */ /* 0x100fe40000004100 */
[CC--:B------:R-:W-:Y:S01]  /*c310*/  FMUL.FTZ R60, R52.reuse, R58.reuse ;  /* 0x0000003a343c7220 */ /* 0x0c0fe20000410000 */
[----:B------:R-:W-:Y:S01]  /*c320*/  FMUL.FTZ R55, R41, R58 ;  /* 0x0000003a29377220 */ /* 0x000fe20000410000 */
[----:B------:R-:W-:Y:S01]  /*c330*/  HADD2.F32 R58, -RZ, R51.H1_H1 ;  /* 0x30000033ff3a7230 */ /* 0x000fe20000004100 */
[----:B------:R-:W-:Y:S01]  /*c340*/  F2FP.SATFINITE.E4M3.F32.PACK_AB_MERGE_C R89, R89, R158, R160 ;  /* 0x0000009e5959723e */ /* 0x000fe200048070a0 */
[----:B------:R-:W-:Y:S02]  /*c350*/  HADD2.F32 R59, -RZ, R59.H1_H1 ;  /* 0x3000003bff3b7230 */ /* 0x000fe40000004100 */
[----:B------:R-:W-:Y:S01]  /*c360*/  FFMA.FTZ R51, R52, R54, R55 ;  /* 0x0000003634337223 */ /* 0x000fe20000010037 */
[----:B------:R-:W-:Y:S01]  /*c370*/  HADD2.F32 R52, -RZ, R53.H1_H1 ;  /* 0x30000035ff347230 */ /* 0x000fe20000004100 */
[----:B------:R-:W-:Y:S01]  /*c380*/  F2FP.F16.E4M3.UNPACK_B R53, R50 ;  /* 0x00000032ff35723e */ /* 0x000fe200020006ff */
[----:B------:R-:W-:-:S02]  /*c390*/  HADD2.F32 R57, -RZ, R56.H1_H1 ;  /* 0x30000038ff397230 */ /* 0x000fc40000004100 */
[----:B------:R-:W-:Y:S01]  /*c3a0*/  FMUL.FTZ R55, R58, R59 ;  /* 0x0000003b3a377220 */ /* 0x000fe20000410000 */
[----:B------:R-:W-:Y:S01]  /*c3b0*/  F2FP.F16.E4M3.UNPACK_B R56, R43 ;  /* 0x0000002bff38723e */ /* 0x000fe200020006ff */
[C---:B------:R-:W-:Y:S01]  /*c3c0*/  FMUL.FTZ R61, R52.reuse, R59 ;  /* 0x0000003b343d7220 */ /* 0x040fe20000410000 */
[----:B------:R-:W-:Y:S01]  /*c3d0*/  FFMA.FTZ R41, R41, R54, -R60 ;  /* 0x0000003629297223 */ /* 0x000fe2000001083c */
[----:B------:R-:W-:Y:S01]  /*c3e0*/  FFMA.FTZ R52, R52, R57, -R55 ;  /* 0x0000003934347223 */ /* 0x000fe20000010837 */
[----:B------:R-:W-:Y:S01]  /*c3f0*/  F2FP.F16.E4M3.UNPACK_B R55, R15 ;  /* 0x0000000fff37723e */ /* 0x000fe200020006ff */
[----:B------:R-:W-:Y:S01]  /*c400*/  HADD2.F32 R60, -RZ, R56.H0_H0 ;  /* 0x20000038ff3c7230 */ /* 0x000fe20000004100 */
[----:B------:R-:W-:Y:S01]  /*c410*/  F2FP.F16.E4M3.UNPACK_B R54, R46 ;  /* 0x0000002eff36723e */ /* 0x000fe200020006ff */
[----:B------:R-:W-:Y:S02]  /*c420*/  HADD2.F32 R59, -RZ, R53.H0_H0 ;  /* 0x20000035ff3b7230 */ /* 0x000fe40000004100 */
[----:B------:R-:W-:Y:S01]  /*c430*/  FFMA.FTZ R58, R58, R57, R61 ;  /* 0x000000393a3a7223 */ /* 0x000fe2000001003d */
[----:B------:R-:W-:Y:S01]  /*c440*/  HADD2.F32 R57, -RZ, R55.H0_H0 ;  /* 0x20000037ff397230 */ /* 0x000fe20000004100 */
[----:B------:R-:W-:Y:S01]  /*c450*/  F2FP.SATFINITE.E4M3.F32.PACK_AB_MERGE_C R41, R52, R41, RZ ;  /* 0x000000293429723e */ /* 0x000fe200048070ff */
[----:B------:R-:W-:-:S02]  /*c460*/  HADD2.F32 R61, -RZ, R54.H0_H0 ;  /* 0x20000036ff3d7230 */ /* 0x000fc40000004100 */
[CC--:B------:R-:W-:Y:S01]  /*c470*/  FMUL.FTZ R62, R60.reuse, R59.reuse ;  /* 0x0000003b3c3e7220 */ /* 0x0c0fe20000410000 */
[----:B------:R-:W-:Y:S02]  /*c480*/  HADD2.F32 R56, -RZ, R56.H1_H1 ;  /* 0x30000038ff387230 */ /* 0x000fe40000004100 */
[C---:B------:R-:W-:Y:S01]  /*c490*/  FMUL.FTZ R63, R57.reuse, R59 ;  /* 0x0000003b393f7220 */ /* 0x040fe20000410000 */
[----:B------:R-:W-:Y:S01]  /*c4a0*/  F2FP.F16.E4M3.UNPACK_B R59, R43.H1 ;  /* 0x0000002bff3b723e */ /* 0x000fe200030006ff */
[----:B------:R-:W-:Y:S01]  /*c4b0*/  FFMA.FTZ R57, R57, R61, -R62 ;  /* 0x0000003d39397223 */ /* 0x000fe2000001083e */
[----:B------:R-:W-:Y:S01]  /*c4c0*/  F2FP.F16.E4M3.UNPACK_B R62, R50.H1 ;  /* 0x00000032ff3e723e */ /* 0x000fe200030006ff */
[----:B------:R-:W-:Y:S01]  /*c4d0*/  HADD2.F32 R53, -RZ, R53.H1_H1 ;  /* 0x30000035ff357230 */ /* 0x000fe20000004100 */
[----:B------:R-:W-:Y:S01]  /*c4e0*/  F2FP.F16.E4M3.UNPACK_B R50, R15.H1 ;  /* 0x0000000fff32723e */ /* 0x000fe200030006ff */
[----:B------:R-:W-:Y:S01]  /*c4f0*/  FFMA.FTZ R15, R60, R61, R63 ;  /* 0x0000003d3c0f7223 */ /* 0x000fe2000001003f */
[----:B------:R-:W-:Y:S01]  /*c500*/  F2FP.F16.E4M3.UNPACK_B R61, R46.H1 ;  /* 0x0000002eff3d723e */ /* 0x000fe200030006ff */
[----:B------:R-:W-:Y:S01]  /*c510*/  HADD2.F32 R60, -RZ, R59.H0_H0 ;  /* 0x2000003bff3c7230 */ /* 0x000fe20000004100 */
[----:B------:R-:W-:Y:S01]  /*c520*/  F2FP.SATFINITE.E4M3.F32.PACK_AB_MERGE_C R51, R58, R51, RZ ;  /* 0x000000333a33723e */ /* 0x000fe200048070ff */
[----:B------:R-:W-:Y:S01]  /*c530*/  HADD2.F32 R63, -RZ, R62.H0_H0 ;  /* 0x2000003eff3f7230 */ /* 0x000fe20000004100 */
[----:B------:R-:W-:Y:S01]  /*c540*/  F2FP.SATFINITE.E4M3.F32.PACK_AB_MERGE_C R41, R48, R49, R41 ;  /* 0x000000313029723e */ /* 0x000fe20004807029 */
[----:B------:R-:W-:Y:S01]  /*c550*/  HADD2.F32 R43, -RZ, R50.H0_H0 ;  /* 0x20000032ff2b7230 */ /* 0x000fe20000004100 */
[----:B------:R-:W-:Y:S01]  /*c560*/  F2FP.SATFINITE.E4M3.F32.PACK_AB_MERGE_C R51, R13, R14, R51 ;  /* 0x0000000e0d33723e */ /* 0x000fe20004807033 */
        /* <DEDUP_REMOVED lines=9> */
[CC--:B------:R-:W-:Y:S01]  /*c600*/  FMUL.FTZ R63, R59.reuse, R62.reuse ;  /* 0x0000003e3b3f7220 */ /* 0x0c0fe20000410000 */
[----:B------:R-:W-:Y:S02]  /*c610*/  HADD2.F32 R55, -RZ, R55.H1_H1 ;  /* 0x30000037ff377230 */ /* 0x000fe40000004100 */
[C---:B------:R-:W-:Y:S01]  /*c620*/  FMUL.FTZ R62, R50.reuse, R62 ;  /* 0x0000003e323e7220 */ /* 0x040fe20000410000 */
[----:B------:R-:W-:Y:S02]  /*c630*/  HADD2.F32 R54, -RZ, R54.H1_H1 ;  /* 0x30000036ff367230 */ /* 0x000fe40000004100 */
[----:B------:R-:W-:Y:S01]  /*c640*/  FFMA.FTZ R60, R50, R61, -R63 ;  /* 0x0000003d323c7223 */ /* 0x000fe2000001083f */
[----:B------:R-:W-:Y:S01]  /*c650*/  FMUL.FTZ R50, R56, R53 ;  /* 0x0000003538327220 */ /* 0x000fe20000410000 */
[----:B------:R-:W-:Y:S01]  /*c660*/  FFMA.FTZ R59, R59, R61, R62 ;  /* 0x0000003d3b3b7223 */ /* 0x000fe2000001003e */
[----:B------:R-:W-:Y:S01]  /*c670*/  FMUL.FTZ R53, R55, R53 ;  /* 0x0000003537357220 */ /* 0x000fe20000410000 */
[----:B------:R-:W-:-:S02]  /*c680*/  IMAD.MOV.U32 R13, RZ, RZ, R41 ;  /* 0x000000ffff0d7224 */ /* 0x000fc400078e0029 */
[-C--:B------:R-:W-:Y:S01]  /*c690*/  FFMA.FTZ R50, R55, R54.reuse, -R50 ;  /* 0x0000003637327223 */ /* 0x080fe20000010832 */
[----:B------:R-:W-:Y:S01]  /*c6a0*/  F2FP.SATFINITE.E4M3.F32.PACK_AB_MERGE_C R43, R60, R43, RZ ;  /* 0x0000002b3c2b723e */ /* 0x000fe200048070ff */
[----:B------:R-:W-:Y:S01]  /*c6b0*/  FFMA.FTZ R54, R56, R54, R53 ;  /* 0x0000003638367223 */ /* 0x000fe20000010035 */
[----:B------:R-:W-:Y:S01]  /*c6c0*/  F2FP.SATFINITE.E4M3.F32.PACK_AB_MERGE_C R46, R59, R46, RZ ;  /* 0x0000002e3b2e723e */ /* 0x000fe200048070ff */
[----:B------:R-:W-:Y:S01]  /*c6d0*/  IMAD.MOV.U32 R14, RZ, RZ, R42 ;  /* 0x000000ffff0e7224 */ /* 0x000fe200078e002a */
[----:B------:R-:W-:Y:S01]  /*c6e0*/  F2FP.SATFINITE.E4M3.F32.PACK_AB_MERGE_C R43, R50, R57, R43 ;  /* 0x00000039322b723e */ /* 0x000fe2000480702b */
[----:B------:R-:W-:Y:S01]  /*c6f0*/  IMAD.MOV.U32 R42, RZ, RZ, R89 ;  /* 0x000000ffff2a7224 */ /* 0x000fe200078e0059 */
[----:B------:R-:W-:Y:S02]  /*c700*/  F2FP.SATFINITE.E4M3.F32.PACK_AB_MERGE_C R46, R54, R15, R46 ;  /* 0x0000000f362e723e */ /* 0x000fe4000480702e */
[----:B------:R-:W-:Y:S01]  /*c710*/  MOV R41, R51 ;  /* 0x0000003300297202 */ /* 0x000fe20000000f00 */
[----:B------:R-:W-:-:S02]  /*c720*/  IMAD.MOV.U32 R15, RZ, RZ, R43 ;  /* 0x000000ffff0f7224 */ /* 0x000fc400078e002b */
[----:B------:R-:W-:-:S07]  /*c730*/  IMAD.MOV.U32 R43, RZ, RZ, R46 ;  /* 0x000000ffff2b7224 */ /* 0x000fce00078e002e */
.L_x_2769:
[----:B------:R-:W-:Y:S05]  /*c740*/  BSYNC B2 ;  /* 0x0000000000027941 */ /* 0x000fea0003800000 */
.L_x_2768:
[----:B------:R-:W-:Y:S01]  /*c750*/  ISETP.GE.AND P2, PT, R47, R136, PT ;  /* 0x000000882f00720c */ /* 0x000fe20003f46270 */
[----:B0-----:R0:W-:-:S12]  /*c760*/  ST.E.128 desc[UR52][R44.64], R12 ;  /* 0x0000000c2c007985 */ /* 0x0011d8000c101d34 */
[----:B------:R-:W-:-:S04]  /*c770*/  @!P2 IADD3 R46, P5, R11, R47, RZ ;  /* 0x0000002f0b2ea210 */ /* 0x000fc80007fbe0ff */
[----:B------:R-:W-:-:S05]  /*c780*/  @!P2 LEA.HI.X.SX32 R47, R47, R151, 0x1, P5 ;  /* 0x000000972f2fa211 */ /* 0x000fca00028f0eff */
[----:B---3--:R0:W-:Y:S04]  /*c790*/  @!P2 ST.E.128 desc[UR52][R46.64], R40 ;  /* 0x000000282e00a985 */ /* 0x0081e8000c101d34 */
.L_x_2759:
[----:B------:R-:W-:Y:S05]  /*c7a0*/  BSYNC B1 ;  /* 0x0000000000017941 */ /* 0x000fea0003800000 */
.L_x_2758:
[----:B------:R-:W-:-:S03]  /*c7b0*/  UMOV UR4, 0xffffffff ;  /* 0xffffffff00047882 */ /* 0x000fc60000000000 */
[----:B------:R-:W-:Y:S05]  /*c7c0*/  BRA.DIV UR4, `(.L_x_2770) ;  /* 0x0000025e044c7947 */ /* 0x000fea000b800000 */
[----:B------:R0:W0:Y:S04]  /*c7d0*/  SHFL.IDX PT, R49, R120, 0x1, 0x1e1f ;  /* 0x003e1f0078317f89 */ /* 0x00002800000e0000 */
[----:B------:R0:W0:Y:S02]  /*c7e0*/  SHFL.IDX PT, R48, R121, 0x1, 0x1e1f ;  /* 0x003e1f0079307f89 */ /* 0x00002400000e0000 */
.L_x_3067:
        /* <DEDUP_REMOVED lines=8> */
[----:B------:R-:W-:Y:S01]  /*c870*/  IMAD.X R45, R49, 0x1, R112, P2 ;  /* 0x00000001312d7824 */ /* 0x000fe200010e0670 */
[----:B------:R-:W-:-:S04]  /*c880*/  LEA.HI R11, R12, R11, RZ, 0x5 ;  /* 0x0000000b0c0b7211 */ /* 0x000fc800078f28ff */
[----:B------:R-:W-:-:S04]  /*c890*/  LEA.HI.SX32 R11, R11, R116, 0x1b ;  /* 0x000000740b0b7211 */ /* 0x000fc800078fdaff */
[----:B------:R-:W-:Y:S02]  /*c8a0*/  SHF.L.U32 R12, R11, 0x4, RZ ;  /* 0x000000040b0c7819 */ /* 0x000fe400000006ff */
[----:B------:R-:W-:Y:S02]  /*c8b0*/  SHF.R.S32.HI R14, RZ, 0x1f, R11 ;  /* 0x0000001fff0e7819 */ /* 0x000fe4000001140b */
[----:B------:R-:W-:Y:S02]  /*c8c0*/  ISETP.GE.AND P2, PT, R12, R136, PT ;  /* 0x000000880c00720c */ /* 0x000fe40003f46270 */
[----:B------:R-:W-:-:S04]  /*c8d0*/  LEA.HI R14, R14, R11, RZ, 0x2 ;  /* 0x0000000b0e0e7211 */ /* 0x000fc800078f10ff */
[----:B------:R-:W-:-:S05]  /*c8e0*/  SHF.R.S32.HI R11, RZ, 0x2, R14 ;  /* 0x00000002ff0b7819 */ /* 0x000fca000001140e */
[----:B------:R-:W-:Y:S02]  /*c8f0*/  IMAD R11, R11, 0x2800, R212 ;  /* 0x000028000b0b7824 */ /* 0x000fe400078e02d4 */
[----:B------:R-:W-:-:S04]  /*c900*/  @!P2 IADD3 R46, P4, R12, R48, RZ ;  /* 0x000000300c2ea210 */ /* 0x000fc80007f9e0ff */
[----:B------:R-:W-:Y:S02]  /*c910*/  @!P2 LEA.HI.X.SX32 R47, R12, R49, 0x1, P4 ;  /* 0x000000310c2fa211 */ /* 0x000fe400020f0eff */
[----:B------:R-:W-:Y:S02]  /*c920*/  LOP3.LUT R12, R211, 0x30, R12, 0xf8, !PT ;  /* 0x00000030d30c7812 */ /* 0x000fe400078ef80c */
[----:B------:R-:W-:Y:S02]  /*c930*/  ISETP.GE.AND P4, PT, R16, R117, PT ;  /* 0x000000751000720c */ /* 0x000fe40003f86270 */
[----:B------:R-:W-:-:S05]  /*c940*/  LOP3.LUT R12, R12, R5, RZ, 0x3c, !PT ;  /* 0x000000050c0c7212 */ /* 0x000fca00078e3cff */
[----:B------:R-:W-:Y:S02]  /*c950*/  IMAD.IADD R12, R11, 0x1, R12 ;  /* 0x000000010b0c7824 */ /* 0x000fe400078e020c */
[C---:B------:R-:W-:Y:S02]  /*c960*/  IMAD R11, R19.reuse, 0x7800, R132 ;  /* 0x00007800130b7824 */ /* 0x040fe400078e0284 */
[----:B------:R-:W-:Y:S02]  /*c970*/  IMAD R13, R19, 0x7800, R12 ;  /* 0x00007800130d7824 */ /* 0x000fe400078e020c */
[C---:B------:R-:W-:Y:S02]  /*c980*/  IMAD.IADD R11, R18.reuse, 0x1, R11 ;  /* 0x00000001120b7824 */ /* 0x040fe400078e020b */
[----:B------:R-:W-:-:S03]  /*c990*/  IMAD.IADD R40, R18, 0x1, R13 ;  /* 0x0000000112287824 */ /* 0x000fc600078e020d */
[----:B------:R0:W4:Y:S04]  /*c9a0*/  LDS.128 R12, [R11+0x1a400] ;  /* 0x01a400000b0c7984 */ /* 0x0001280000000c00 */
[----:B------:R-:W0:Y:S01]  /*c9b0*/  LDS.128 R40, [R40+0x1a400] ;  /* 0x01a4000028287984 */ /* 0x000e220000000c00 */
[----:B------:R-:W-:Y:S05]  /*c9c0*/  @P4 BRA `(.L_x_2774) ;  /* 0x0000000c00504947 */ /* 0x000fea0003800000 */
[----:B------:R-:W-:Y:S01]  /*c9d0*/  SHF.R.U32.HI R51, RZ, 0x8, R77 ;  /* 0x00000008ff337819 */ /* 0x000fe2000001164d */
[----:B0-----:R-:W-:Y:S01]  /*c9e0*/  IMAD.MOV.U32 R54, RZ, RZ, R40 ;  /* 0x000000ffff367224 */ /* 0x001fe200078e0028 */
[----:B------:R-:W-:Y:S01]  /*c9f0*/  SHF.R.U32.HI R61, RZ, 0x8, R67 ;  /* 0x00000008ff3d7819 */ /* 0x000fe20000011643 */
[----:B------:R-:W-:Y:S01]  /*ca00*/  IMAD.MOV.U32 R52, RZ, RZ, R42 ;  /* 0x000000ffff347224 */ /* 0x000fe200078e002a */
[----:B------:R-:W-:Y:S02]  /*ca10*/  SHF.R.U32.HI R57, RZ, 0x8, R79 ;  /* 0x00000008ff397819 */ /* 0x000fe4000001164f */
[----:B----4-:R-:W-:Y:S01]  /*ca20*/  MOV R53, R12 ;  /* 0x0000000c00357202 */ /* 0x010fe20000000f00 */
[----:B------:R-:W-:Y:S01]  /*ca30*/  IMAD.SHL.U32 R12, R51, 0x100, RZ ;  /* 0x00000100330c7824 */ /* 0x000fe200078e00ff */
[----:B------:R-:W-:Y:S01]  /*ca40*/  LOP3.LUT R11, R77, 0xff0000ff, RZ, 0xc0, !PT ;  /* 0xff0000ff4d0b7812 */ /* 0x000fe200078ec0ff */
[----:B------:R-:W-:Y:S01]  /*ca50*/  IMAD.SHL.U32 R61, R61, 0x100, RZ ;  /* 0x000001003d3d7824 */ /* 0x000fe200078e00ff */
[----:B------:R-:W-:Y:S01]  /*ca60*/  SHF.R.U32.HI R59, RZ, 0x8, R65 ;  /* 0x00000008ff3b7819 */ /* 0x000fe20000011641 */
[----:B------:R-:W-:Y:S01]  /*ca70*/  IMAD.MOV.U32 R51, RZ, RZ, R14 ;  /* 0x000000ffff337224 */ /* 0x000fe200078e000e */
[----:B------:R-:W-:-:S02]  /*ca80*/  LOP3.LUT R56, R79, 0xff0000ff, RZ, 0xc0, !PT ;  /* 0xff0000ff4f387812 */ /* 0x000fc400078ec0ff */
[----:B------:R-:W-:Y:S01]  /*ca90*/  LOP3.LUT R60, R67, 0xff0000ff, RZ, 0xc0, !PT ;  /* 0xff0000ff433c7812 */ /* 0x000fe200078ec0ff */
[----:B------:R-:W-:Y:S01]  /*caa0*/  IMAD.SHL.U32 R59, R59, 0x100, RZ ;  /* 0x000001003b3b7824 */ /* 0x000fe200078e00ff */
[----:B------:R-:W-:Y:S02]  /*cab0*/  SHF.L.U32 R57, R57, 0x8, RZ ;  /* 0x0000000839397819 */ /* 0x000fe400000006ff */
[----:B------:R-:W-:Y:S02]  /*cac0*/  SHF.R.U32.HI R63, RZ, 0x10, R77 ;  /* 0x00000010ff3f7819 */ /* 0x000fe4000001164d */
[----:B------:R-:W-:Y:S02]  /*cad0*/  LOP3.LUT R11, R11, 0xff00, R12, 0xf8, !PT ;  /* 0x0000ff000b0b7812 */ /* 0x000fe400078ef80c */
[----:B------:R-:W-:Y:S01]  /*cae0*/  LOP3.LUT R12, R56, 0xff00, R57, 0xf8, !PT ;  /* 0x0000ff00380c7812 */ /* 0x000fe200078ef839 */
[----:B------:R-:W-:Y:S01]  /*caf0*/  IMAD.U32 R14, R63, 0x10000, RZ ;  /* 0x000100003f0e7824 */ /* 0x000fe200078e00ff */
[----:B------:R-:W-:-:S02]  /*cb00*/  LOP3.LUT R60, R60, 0xff00, R61, 0xf8, !PT ;  /* 0x0000ff003c3c7812 */ /* 0x000fc400078ef83d */
[----:B------:R-:W-:Y:S02]  /*cb10*/  LOP3.LUT R58, R65, 0xff0000ff, RZ, 0xc0, !PT ;  /* 0xff0000ff413a7812 */ /* 0x000fe400078ec0ff */
[----:B------:R-:W-:Y:S02]  /*cb20*/  F2FP.F16.E4M3.UNPACK_B R61, R146.H1 ;  /* 0x00000092ff3d723e */ /* 0x000fe400030006ff */
[----:B------:R-:W-:Y:S02]  /*cb30*/  F2FP.F16.E4M3.UNPACK_B R57, R54.H1 ;  /* 0x00000036ff39723e */ /* 0x000fe400030006ff */
[----:B------:R-:W-:Y:S01]  /*cb40*/  F2FP.F16.E4M3.UNPACK_B R56, R53.H1 ;  /* 0x00000035ff38723e */ /* 0x000fe200030006ff */
[----:B------:R-:W-:Y:S01]  /*cb50*/  HADD2.F32 R63, -RZ, R61.H0_H0 ;  /* 0x2000003dff3f7230 */ /* 0x000fe20000004100 */
[----:B------:R-:W-:Y:S02]  /*cb60*/  SHF.R.U32.HI R62, RZ, 0x10, R79 ;  /* 0x00000010ff3e7819 */ /* 0x000fe4000001164f */
[----:B------:R-:W-:Y:S01]  /*cb70*/  SHF.R.U32.HI R55, RZ, 0x10, R67 ;  /* 0x00000010ff377819 */ /* 0x000fe20000011643 */
[----:B------:R-:W-:Y:S01]  /*cb80*/  HADD2.F32 R42, -RZ, R56.H0_H0 ;  /* 0x20000038ff2a7230 */ /* 0x000fe20000004100 */
[----:B------:R-:W-:Y:S01]  /*cb90*/  LOP3.LUT R40, R58, 0xff00, R59, 0xf8, !PT ;  /* 0x0000ff003a287812 */ /* 0x000fe200078ef83b */
[----:B------:R-:W-:Y:S01]  /*cba0*/  HADD2.F32 R58, -RZ, R57.H0_H0 ;  /* 0x20000039ff3a7230 */ /* 0x000fe20000004100 */
[----:B------:R-:W-:Y:S01]  /*cbb0*/  F2FP.F16.E4M3.UNPACK_B R59, R148.H1 ;  /* 0x00000094ff3b723e */ /* 0x000fe200030006ff */
[----:B------:R-:W-:Y:S01]  /*cbc0*/  IMAD.U32 R67, R55, 0x10000, RZ ;  /* 0x0001000037437824 */ /* 0x000fe200078e00ff */
[----:B------:R-:W-:Y:S01]  /*cbd0*/  LOP3.LUT R14, R11, 0xff0000, R14, 0xf8, !PT ;  /* 0x00ff00000b0e7812 */ /* 0x000fe200078ef80e */
[----:B------:R-:W-:Y:S01]  /*cbe0*/  IMAD.U32 R11, R62, 0x10000, RZ ;  /* 0x000100003e0b7824 */ /* 0x000fe200078e00ff */
[----:B------:R-:W-:Y:S01]  /*cbf0*/  SHF.R.U32.HI R50, RZ, 0x10, R65 ;  /* 0x00000010ff327819 */ /* 0x000fe20000011641 */
[----:B------:R-:W-:-:S02]  /*cc00*/  HADD2.F32 R55, -RZ, R59.H0_H0 ;  /* 0x2000003bff377230 */ /* 0x000fc40000004100 */
[-C--:B------:R-:W-:Y:S01]  /*cc10*/  FMUL.FTZ R77, R58, R63.reuse ;  /* 0x0000003f3a4d7220 */ /* 0x080fe20000410000 */
[----:B------:R-:W-:Y:S01]  /*cc20*/  FMUL.FTZ R63, R42, R63 ;  /* 0x0000003f2a3f7220 */ /* 0x000fe20000410000 */
[----:B------:R-:W-:Y:S02]  /*cc30*/  LOP3.LUT R11, R12, 0xff0000, R11, 0xf8, !PT ;  /* 0x00ff00000c0b7812 */ /* 0x000fe400078ef80b */
[----:B------:R-:W-:Y:S01]  /*cc40*/  SHF.L.U32 R65, R50, 0x10, RZ ;  /* 0x0000001032417819 */ /* 0x000fe200000006ff */
[-C--:B------:R-:W-:Y:S01]  /*cc50*/  FFMA.FTZ R42, R42, R55.reuse, -R77 ;  /* 0x000000372a2a7223 */ /* 0x080fe2000001084d */
[----:B------:R-:W-:Y:S01]  /*cc60*/  LOP3.LUT R12, R60, 0xff0000, R67, 0xf8, !PT ;  /* 0x00ff00003c0c7812 */ /* 0x000fe200078ef843 */
[----:B------:R-:W-:Y:S01]  /*cc70*/  FFMA.FTZ R50, R58, R55, R63 ;  /* 0x000000373a327223 */ /* 0x000fe2000001003f */
[----:B------:R-:W-:Y:S01]  /*cc80*/  HADD2.F32 R60, -RZ, R59.H1_H1 ;  /* 0x3000003bff3c7230 */ /* 0x000fe20000004100 */
[----:B------:R-:W-:Y:S01]  /*cc90*/  F2FP.F16.E4M3.UNPACK_B R146, R146 ;  /* 0x00000092ff92723e */ /* 0x000fe200020006ff */
[----:B------:R-:W-:Y:S01]  /*cca0*/  HADD2.F32 R58, -RZ, R61.H1_H1 ;  /* 0x3000003dff3a7230 */ /* 0x000fe20000004100 */
[----:B------:R-:W-:Y:S01]  /*ccb0*/  F2FP.F16.E4M3.UNPACK_B R54, R54 ;  /* 0x00000036ff36723e */ /* 0x000fe200020006ff */
[----:B------:R-:W-:Y:S01]  /*ccc0*/  HADD2.F32 R55, -RZ, R56.H1_H1 ;  /* 0x30000038ff377230 */ /* 0x000fe20000004100 */
[----:B------:R-:W-:Y:S01]  /*ccd0*/  F2FP.F16.E4M3.UNPACK_B R148, R148 ;  /* 0x00000094ff94723e */ /* 0x000fe200020006ff */
[----:B------:R-:W-:Y:S01]  /*cce0*/  HADD2.F32 R59, -RZ, R57.H1_H1 ;  /* 0x30000039ff3b7230 */ /* 0x000fe20000004100 */
[----:B------:R-:W-:Y:S01]  /*ccf0*/  F2FP.F16.E4M3.UNPACK_B R57, R53 ;  /* 0x00000035ff39723e */ /* 0x000fe200020006ff */
[----:B------:R-:W-:-:S02]  /*cd00*/  HADD2.F32 R63, -RZ, R146.H0_H0 ;  /* 0x20000092ff3f7230 */ /* 0x000fc40000004100 */
[-C--:B------:R-:W-:Y:S01]  /*cd10*/  FMUL.FTZ R64, R55, R58.reuse ;  /* 0x0000003a37407220 */ /* 0x080fe20000410000 */
[----:B------:R-:W-:Y:S01]  /*cd20*/  LOP3.LUT R40, R40, 0xff0000, R65, 0xf8, !PT ;  /* 0x00ff000028287812 */ /* 0x000fe200078ef841 */
[----:B------:R-:W-:Y:S01]  /*cd30*/  FMUL.FTZ R62, R59, R58 ;  /* 0x0000003a3b3e7220 */ /* 0x000fe20000410000 */
[----:B------:R-:W-:Y:S02]  /*cd40*/  HADD2.F32 R58, -RZ, R54.H0_H0 ;  /* 0x20000036ff3a7230 */ /* 0x000fe40000004100 */
[----:B------:R-:W-:Y:S02]  /*cd50*/  HADD2.F32 R56, -RZ, R57.H0_H0 ;  /* 0x20000039ff387230 */ /* 0x000fe40000004100 */
[-C--:B------:R-:W-:Y:S01]  /*cd60*/  FFMA.FTZ R53, R55, R60.reuse, -R62 ;  /* 0x0000003c37357223 */ /* 0x080fe2000001083e */
[----:B------:R-:W-:Y:S01]  /*cd70*/  FFMA.FTZ R55, R59, R60, R64 ;  /* 0x0000003c3b377223 */ /* 0x000fe20000010040 */
[----:B------:R-:W-:Y:S02]  /*cd80*/  HADD2.F32 R61, -RZ, R148.H0_H0 ;  /* 0x20000094ff3d7230 */ /* 0x000fe40000004100 */
[-C--:B------:R-:W-:Y:S01]  /*cd90*/  FMUL.FTZ R65, R58, R63.reuse ;  /* 0x0000003f3a417220 */ /* 0x080fe20000410000 */
[----:B------:R-:W-:Y:S01]  /*cda0*/  FMUL.FTZ R63, R56, R63 ;  /* 0x0000003f383f7220 */ /* 0x000fe20000410000 */
[----:B------:R-:W-:Y:S01]  /*cdb0*/  HADD2.F32 R146, -RZ, R146.H1_H1 ;  /* 0x30000092ff927230 */ /* 0x000fe20000004100 */
[----:B------:R-:W-:Y:S01]  /*cdc0*/  F2FP.F16.E4M3.UNPACK_B R60, R147.H1 ;  /* 0x00000093ff3c723e */ /* 0x000fe200030006ff */
[----:B------:R-:W-:-:S02]  /*cdd0*/  HADD2.F32 R59, -RZ, R54.H1_H1 ;  /* 0x30000036ff3b7230 */ /* 0x000fc40000004100 */
[-C--:B------:R-:W-:Y:S01]  /*cde0*/  FFMA.FTZ R54, R58, R61.reuse, R63 ;  /* 0x0000003d3a367223 */ /* 0x080fe2000001003f */
[----:B------:R-:W-:Y:S02]  /*cdf0*/  HADD2.F32 R57, -RZ, R57.H1_H1 ;  /* 0x30000039ff397230 */ /* 0x000fe40000004100 */
[----:B------:R-:W-:Y:S01]  /*ce00*/  FFMA.FTZ R56, R56, R61, -R65 ;  /* 0x0000003d38387223 */ /* 0x000fe20000010841 */
[----:B------:R-:W-:Y:S02]  /*ce10*/  HADD2.F32 R148, -RZ, R148.H1_H1 ;  /* 0x30000094ff947230 */ /* 0x000fe40000004100 */
[----:B------:R-:W-:Y:S01]  /*ce20*/  FMUL.FTZ R58, R59, R146 ;  /* 0x000000923b3a7220 */ /* 0x000fe20000410000 */
[----:B------:R-:W-:Y:S01]  /*ce30*/  F2FP.F16.E4M3.UNPACK_B R61, R52.H1 ;  /* 0x00000034ff3d723e */ /* 0x000fe200030006ff */
[C---:B------:R-:W-:Y:S01]  /*ce40*/  FMUL.FTZ R146, R57.reuse, R146 ;  /* 0x0000009239927220 */ /* 0x040fe20000410000 */
[----:B------:R-:W-:Y:S01]  /*ce50*/  F2FP.F16.E4M3.UNPACK_B R64, R149.H1 ;  /* 0x00000095ff40723e */ /* 0x000fe200030006ff */
[----:B------:R-:W-:Y:S01]  /*ce60*/  FFMA.FTZ R57, R57, R148, -R58 ;  /* 0x0000009439397223 */ /* 0x000fe2000001083a */
[----:B------:R-:W-:Y:S01]  /*ce70*/  F2FP.F16.E4M3.UNPACK_B R58, R51.H1 ;  /* 0x00000033ff3a723e */ /* 0x000fe200030006ff */
[--C-:B------:R-:W-:Y:S01]  /*ce80*/  HADD2.F32 R67, -RZ, R60.reuse.H0_H0 ;  /* 0x2000003cff437230 */ /* 0x100fe20000004100 */
[----:B------:R-:W-:Y:S01]  /*ce90*/  F2FP.F16.E4M3.UNPACK_B R147, R147 ;  /* 0x00000093ff93723e */ /* 0x000fe200020006ff */
[--C-:B------:R-:W-:Y:S01]  /*cea0*/  HADD2.F32 R62, -RZ, R61.reuse.H0_H0 ;  /* 0x2000003dff3e7230 */ /* 0x100fe20000004100 */
[----:B------:R-:W-:Y:S01]  /*ceb0*/  F2FP.F16.E4M3.UNPACK_B R51, R51 ;  /* 0x00000033ff33723e */ /* 0x000fe200020006ff */
[----:B------:R-:W-:Y:S01]  /*cec0*/  HADD2.F32 R66, -RZ, R60.H1_H1 ;  /* 0x3000003cff427230 */ /* 0x000fe20000004100 */
[----:B------:R-:W-:Y:S01]  /*ced0*/  F2FP.F16.E4M3.UNPACK_B R149, R149 ;  /* 0x00000095ff95723e */ /* 0x000fe200020006ff */
[----:B------:R-:W-:-:S02]  /*cee0*/  HADD2.F32 R63, -RZ, R61.H1_H1 ;  /* 0x3000003dff3f7230 */ /* 0x000fc40000004100 */
[-C--:B------:R-:W-:Y:S01]  /*cef0*/  FMUL.FTZ R77, R62, R67.reuse ;  /* 0x000000433e4d7220 */ /* 0x080fe20000410000 */
[----:B------:R-:W-:Y:S02]  /*cf00*/  HADD2.F32 R60, -RZ, R58.H0_H0 ;  /* 0x2000003aff3c7230 */ /* 0x000fe40000004100 */
[----:B------:R-:W-:Y:S01]  /*cf10*/  FFMA.FTZ R59, R59, R148, R146 ;  /* 0x000000943b3b7223 */ /* 0x000fe20000010092 */
[----:B------:R-:W-:Y:S02]  /*cf20*/  HADD2.F32 R65, -RZ, R64.H0_H0 ;  /* 0x20000040ff417230 */ /* 0x000fe40000004100 */
[----:B------:R-:W-:Y:S01]  /*cf30*/  FMUL.FTZ R76, R63, R66 ;  /* 0x000000423f4c7220 */ /* 0x000fe20000410000 */
[----:B------:R-:W-:Y:S02]  /*cf40*/  HADD2.F32 R61, -RZ, R58.H1_H1 ;  /* 0x3000003aff3d7230 */ /* 0x000fe40000004100 */
[----:B------:R-:W-:Y:S01]  /*cf50*/  FMUL.FTZ R67, R60, R67 ;  /* 0x000000433c437220 */ /* 0x000fe20000410000 */
[----:B------:R-:W-:-:S02]  /*cf60*/  HADD2.F32 R64, -RZ, R64.H1_H1 ;  /* 0x30000040ff407230 */ /* 0x000fc40000004100 */
[-C--:B------:R-:W-:Y:S01]  /*cf70*/  FFMA.FTZ R58, R60, R65.reuse, -R77 ;  /* 0x000000413c3a7223 */ /* 0x080fe2000001084d */
[----:B------:R-:W-:Y:S01]  /*cf80*/  F2FP.SATFINITE.E4M3.F32.PACK_AB_MERGE_C R42, R53, R42, RZ ;  /* 0x0000002a352a723e */ /* 0x000fe200048070ff */
[C---:B------:R-:W-:Y:S01]  /*cf90*/  FMUL.FTZ R66, R61.reuse, R66 ;  /* 0x000000423d427220 */ /* 0x040fe20000410000 */
[----:B------:R-:W-:Y:S01]  /*cfa0*/  FFMA.FTZ R60, R62, R65, R67 ;  /* 0x000000413e3c7223 */ /* 0x000fe20000010043 */
[----:B------:R-:W-:Y:S01]  /*cfb0*/  FFMA.FTZ R77, R61, R64, -R76 ;  /* 0x000000403d4d7223 */ /* 0x000fe2000001084c */
[----:B------:R-:W-:Y:S01]  /*cfc0*/  F2FP.F16.E4M3.UNPACK_B R61, R52 ;  /* 0x00000034ff3d723e */ /* 0x000fe200020006ff */
[----:B------:R-:W-:Y:S01]  /*cfd0*/  FFMA.FTZ R79, R63, R64, R66 ;  /* 0x000000403f4f7223 */ /* 0x000fe20000010042 */
[--C-:B------:R-:W-:Y:S02]  /*cfe0*/  HADD2.F32 R66, -RZ, R147.reuse.H1_H1 ;  /* 0x30000093ff427230 */ /* 0x100fe40000004100 */
[----:B------:R-:W-:Y:S02]  /*cff0*/  HADD2.F32 R65, -RZ, R147.H0_H0 ;  /* 0x20000093ff417230 */ /* 0x000fe40000004100 */
[--C-:B------:R-:W-:Y:S01]  /*d000*/  HADD2.F32 R62, -RZ, R61.reuse.H0_H0 ;  /* 0x2000003dff3e7230 */ /* 0x100fe20000004100 */
[----:B------:R-:W-:Y:S01]  /*d010*/  F2FP.SATFINITE.E4M3.F32.PACK_AB_MERGE_C R60, R79, R60, RZ ;  /* 0x0000003c4f3c723e */ /* 0x000fe200048070ff */
[----:B------:R-:W-:-:S02]  /*d020*/  HADD2.F32 R61, -RZ, R61.H1_H1 ;  /* 0x3000003dff3d7230 */ /* 0x000fc40000004100 */
[--C-:B------:R-:W-:Y:S02]  /*d030*/  HADD2.F32 R52, -RZ, R51.reuse.H0_H0 ;  /* 0x20000033ff347230 */ /* 0x100fe40000004100 */
[-C--:B------:R-:W-:Y:S01]  /*d040*/  FMUL.FTZ R67, R62, R65.reuse ;  /* 0x000000413e437220 */ /* 0x080fe20000410000 */
[----:B------:R-:W-:Y:S02]  /*d050*/  HADD2.F32 R51, -RZ, R51.H1_H1 ;  /* 0x30000033ff337230 */ /* 0x000fe40000004100 */
[-C--:B------:R-:W-:Y:S01]  /*d060*/  FMUL.FTZ R76, R61, R66.reuse ;  /* 0x000000423d4c7220 */ /* 0x080fe20000410000 */
[--C-:B------:R-:W-:Y:S02]  /*d070*/  HADD2.F32 R64, -RZ, R149.reuse.H1_H1 ;  /* 0x30000095ff407230 */ /* 0x100fe40000004100 */
[C---:B------:R-:W-:Y:S01]  /*d080*/  FMUL.FTZ R65, R52.reuse, R65 ;  /* 0x0000004134417220 */ /* 0x040fe20000410000 */
[----:B------:R-:W-:Y:S02]  /*d090*/  HADD2.F32 R63, -RZ, R149.H0_H0 ;  /* 0x20000095ff3f7230 */ /* 0x000fe40000004100 */
[C---:B------:R-:W-:Y:S01]  /*d0a0*/  FMUL.FTZ R66, R51.reuse, R66 ;  /* 0x0000004233427220 */ /* 0x040fe20000410000 */
[----:B------:R-:W-:Y:S01]  /*d0b0*/  FFMA.FTZ R76, R51, R64, -R76 ;  /* 0x00000040334c7223 */ /* 0x000fe2000001084c */
[----:B------:R-:W-:Y:S01]  /*d0c0*/  F2FP.SATFINITE.E4M3.F32.PACK_AB_MERGE_C R51, R55, R50, RZ ;  /* 0x000000323733723e */ /* 0x000fe200048070ff */
[-C--:B------:R-:W-:Y:S01]  /*d0d0*/  FFMA.FTZ R67, R52, R63.reuse, -R67 ;  /* 0x0000003f34437223 */ /* 0x080fe20000010843 */
[----:B------:R-:W-:Y:S01]  /*d0e0*/  F2FP.SATFINITE.E4M3.F32.PACK_AB_MERGE_C R52, R57, R56, R42 ;  /* 0x000000383934723e */ /* 0x000fe2000480702a */
[----:B------:R-:W-:Y:S01]  /*d0f0*/  FFMA.FTZ R65, R62, R63, R65 ;  /* 0x0000003f3e417223 */ /* 0x000fe20000010041 */
[----:B------:R-:W-:Y:S01]  /*d100*/  F2FP.F16.E4M3.UNPACK_B R55, R41 ;  /* 0x00000029ff37723e */ /* 0x000fe200020006ff */
[----:B------:R-:W-:Y:S01]  /*d110*/  FFMA.FTZ R66, R61, R64, R66 ;  /* 0x000000403d427223 */ /* 0x000fe20000010042 */
[----:B------:R-:W-:-:S02]  /*d120*/  F2FP.F16.E4M3.UNPACK_B R56, R40 ;  /* 0x00000028ff38723e */ /* 0x000fc400020006ff */
[----:B------:R-:W-:Y:S01]  /*d130*/  F2FP.SATFINITE.E4M3.F32.PACK_AB_MERGE_C R51, R59, R54, R51 ;  /* 0x000000363b33723e */ /* 0x000fe20004807033 */
[----:B------:R-:W-:Y:S01]  /*d140*/  HADD2.F32 R57, -RZ, R55.H0_H0 ;  /* 0x20000037ff397230 */ /* 0x000fe20000004100 */
[----:B------:R-:W-:Y:S01]  /*d150*/  F2FP.F16.E4M3.UNPACK_B R54, R13 ;  /* 0x0000000dff36723e */ /* 0x000fe200020006ff */
[--C-:B------:R-:W-:Y:S01]  /*d160*/  HADD2.F32 R62, -RZ, R56.reuse.H0_H0 ;  /* 0x20000038ff3e7230 */ /* 0x100fe20000004100 */
[----:B------:R-:W-:Y:S01]  /*d170*/  F2FP.F16.E4M3.UNPACK_B R59, R14 ;  /* 0x0000000eff3b723e */ /* 0x000fe200020006ff */
[----:B------:R-:W-:Y:S01]  /*d180*/  HADD2.F32 R61, -RZ, R56.H1_H1 ;  /* 0x30000038ff3d7230 */ /* 0x000fe20000004100 */
[----:B------:R-:W-:Y:S01]  /*d190*/  F2FP.SATFINITE.E4M3.F32.PACK_AB_MERGE_C R42, R66, R65, R60 ;  /* 0x00000041422a723e */ /* 0x000fe2000480703c */
[----:B------:R-:W-:Y:S01]  /*d1a0*/  HADD2.F32 R53, -RZ, R54.H0_H0 ;  /* 0x20000036ff357230 */ /* 0x000fe20000004100 */
[----:B------:R-:W-:Y:S01]  /*d1b0*/  F2FP.SATFINITE.E4M3.F32.PACK_AB_MERGE_C R50, R77, R58, RZ ;  /* 0x0000003a4d32723e */ /* 0x000fe200048070ff */
        /* <DEDUP_REMOVED lines=8> */
[----:B------:R-:W-:Y:S01]  /*d240*/  F2FP.F16.E4M3.UNPACK_B R55, R13.H1 ;  /* 0x0000000dff37723e */ /* 0x000fe200030006ff */
[-C--:B------:R-:W-:Y:S01]  /*d250*/  FMUL.FTZ R57, R58, R61.reuse ;  /* 0x0000003d3a397220 */ /* 0x080fe20000410000 */
[----:B------:R-:W-:Y:S01]  /*d260*/  FMUL.FTZ R13, R56, R61 ;  /* 0x0000003d380d7220 */ /* 0x000fe20000410000 */
[----:B------:R-:W-:-:S02]  /*d270*/  F2FP.F16.E4M3.UNPACK_B R41, R41.H1 ;  /* 0x00000029ff29723e */ /* 0x000fc400030006ff */
[----:B------:R-:W-:Y:S01]  /*d280*/  F2FP.F16.E4M3.UNPACK_B R60, R40.H1 ;  /* 0x00000028ff3c723e */ /* 0x000fe200030006ff */
[-C--:B------:R-:W-:Y:S01]  /*d290*/  FFMA.FTZ R56, R56, R59.reuse, -R57 ;  /* 0x0000003b38387223 */ /* 0x080fe20000010839 */
[----:B------:R-:W-:Y:S01]  /*d2a0*/  FFMA.FTZ R13, R58, R59, R13 ;  /* 0x0000003b3a0d7223 */ /* 0x000fe2000001000d */
[----:B------:R-:W-:Y:S01]  /*d2b0*/  F2FP.F16.E4M3.UNPACK_B R14, R14.H1 ;  /* 0x0000000eff0e723e */ /* 0x000fe200030006ff */
        /* <DEDUP_REMOVED lines=19> */
[-C--:B------:R-:W-:Y:S01]  /*d3f0*/  FFMA.FTZ R41, R55, R60.reuse, -R64 ;  /* 0x0000003c37297223 */ /* 0x080fe20000010840 */
        /* <DEDUP_REMOVED lines=9> */
[----:B------:R-:W-:-:S02]  /*d490*/  HADD2.F32 R62, -RZ, R60.H0_H0 ;  /* 0x2000003cff3e7230 */ /* 0x000fc40000004100 */
[-C--:B------:R-:W-:Y:S01]  /*d4a0*/  FMUL.FTZ R78, R61, R76.reuse ;  /* 0x0000004c3d4e7220 */ /* 0x080fe20000410000 */
[----:B------:R-:W-:Y:S02]  /*d4b0*/  HADD2.F32 R11, -RZ, R67.H0_H0 ;  /* 0x20000043ff0b7230 */ /* 0x000fe40000004100 */
[----:B------:R-:W-:Y:S01]  /*d4c0*/  FMUL.FTZ R76, R43, R76 ;  /* 0x0000004c2b4c7220 */ /* 0x000fe20000410000 */
[----:B------:R-:W-:Y:S01]  /*d4d0*/  HADD2.F32 R12, -RZ, R63.H0_H0 ;  /* 0x2000003fff0c7230 */ /* 0x000fe20000004100 */
[----:B------:R-:W-:Y:S01]  /*d4e0*/  F2FP.SATFINITE.E4M3.F32.PACK_AB_MERGE_C R14, R41, R14, RZ ;  /* 0x0000000e290e723e */ /* 0x000fe200048070ff */
[----:B------:R-:W-:Y:S02]  /*d4f0*/  HADD2.F32 R60, -RZ, R60.H1_H1 ;  /* 0x3000003cff3c7230 */ /* 0x000fe40000004100 */
[-C--:B------:R-:W-:Y:S01]  /*d500*/  FMUL.FTZ R77, R62, R11.reuse ;  /* 0x0000000b3e4d7220 */ /* 0x080fe20000410000 */
[----:B------:R-:W-:Y:S02]  /*d510*/  HADD2.F32 R67, -RZ, R67.H1_H1 ;  /* 0x30000043ff437230 */ /* 0x000fe40000004100 */
[----:B------:R-:W-:Y:S01]  /*d520*/  FMUL.FTZ R79, R58, R11 ;  /* 0x0000000b3a4f7220 */ /* 0x000fe20000410000 */
[----:B------:R-:W-:-:S02]  /*d530*/  HADD2.F32 R15, -RZ, R15.H1_H1 ;  /* 0x3000000fff0f7230 */ /* 0x000fc40000004100 */
[-C--:B------:R-:W-:Y:S01]  /*d540*/  FFMA.FTZ R11, R43, R12.reuse, -R78 ;  /* 0x0000000c2b0b7223 */ /* 0x080fe2000001084e */
[----:B------:R-:W-:Y:S02]  /*d550*/  HADD2.F32 R65, -RZ, R64.H0_H0 ;  /* 0x20000040ff417230 */ /* 0x000fe40000004100 */
[----:B------:R-:W-:Y:S01]  /*d560*/  FFMA.FTZ R12, R61, R12, R76 ;  /* 0x0000000c3d0c7223 */ /* 0x000fe2000001004c */
        /* <DEDUP_REMOVED lines=10> */
[----:B------:R-:W-:Y:S01]  /*d610*/  FMUL.FTZ R66, R57, R66 ;  /* 0x0000004239427220 */ /* 0x000fe20000410000 */
[-C--:B------:R-:W-:Y:S01]  /*d620*/  FFMA.FTZ R60, R60, R64.reuse, R67 ;  /* 0x000000403c3c7223 */ /* 0x080fe20000010043 */
[----:B------:R-:W-:Y:S01]  /*d630*/  FFMA.FTZ R76, R15, R64, -R76 ;  /* 0x000000400f4c7223 */ /* 0x000fe2000001084c */
[-C--:B------:R-:W-:Y:S01]  /*d640*/  FFMA.FTZ R62, R57, R58.reuse, -R62 ;  /* 0x0000003a393e7223 */ /* 0x080fe2000001083e */
[----:B------:R-:W-:Y:S01]  /*d650*/  FFMA.FTZ R59, R59, R58, R66 ;  /* 0x0000003a3b3b7223 */ /* 0x000fe20000010042 */
[----:B------:R-:W-:-:S02]  /*d660*/  F2FP.SATFINITE.E4M3.F32.PACK_AB_MERGE_C R40, R55, R40, RZ ;  /* 0x000000283728723e */ /* 0x000fc400048070ff */
[----:B------:R-:W-:Y:S02]  /*d670*/  F2FP.SATFINITE.E4M3.F32.PACK_AB_MERGE_C R60, R60, R79, RZ ;  /* 0x0000004f3c3c723e */ /* 0x000fe400048070ff */
[----:B------:R-:W-:Y:S02]  /*d680*/  F2FP.SATFINITE.E4M3.F32.PACK_AB_MERGE_C R53, R56, R53, R14 ;  /* 0x000000353835723e */ /* 0x000fe4000480700e */
[----:B------:R-:W-:Y:S02]  /*d690*/  F2FP.SATFINITE.E4M3.F32.PACK_AB_MERGE_C R76, R76, R77, RZ ;  /* 0x0000004d4c4c723e */ /* 0x000fe400048070ff */
[----:B------:R-:W-:Y:S01]  /*d6a0*/  F2FP.SATFINITE.E4M3.F32.PACK_AB_MERGE_C R41, R13, R54, R40 ;  /* 0x000000360d29723e */ /* 0x000fe20004807028 */
[----:B------:R-:W-:Y:S01]  /*d6b0*/  IMAD.MOV.U32 R13, RZ, RZ, R53 ;  /* 0x000000ffff0d7224 */ /* 0x000fe200078e0035 */
[----:B------:R-:W-:Y:S01]  /*d6c0*/  F2FP.SATFINITE.E4M3.F32.PACK_AB_MERGE_C R43, R59, R12, R60 ;  /* 0x0000000c3b2b723e */ /* 0x000fe2000480703c */
[----:B------:R-:W-:Y:S01]  /*d6d0*/  IMAD.MOV.U32 R12, RZ, RZ, R52 ;  /* 0x000000ffff0c7224 */ /* 0x000fe200078e0034 */
[----:B------:R-:W-:Y:S01]  /*d6e0*/  F2FP.SATFINITE.E4M3.F32.PACK_AB_MERGE_C R15, R62, R11, R76 ;  /* 0x0000000b3e0f723e */ /* 0x000fe2000480704c */
[----:B------:R-:W-:Y:S01]  /*d6f0*/  IMAD.MOV.U32 R40, RZ, RZ, R51 ;  /* 0x000000ffff287224 */ /* 0x000fe200078e0033 */
[----:B------:R-:W-:-:S07]  /*d700*/  MOV R14, R50 ;  /* 0x00000032000e7202 */ /* 0x000fce0000000f00 */
.L_x_2774:
[----:B------:R-:W-:Y:S05]  /*d710*/  BSYNC B2 ;  /* 0x0000000000027941 */ /* 0x000fea0003800000 */
.L_x_2773:
[----:B----4-:R4:W-:Y:S04]  /*d720*/  ST.E.128 desc[UR52][R44.64], R12 ;  /* 0x0000000c2c007985 */ /* 0x0109e8000c101d34 */
[----:B0-----:R4:W-:Y:S02]  /*d730*/  @!P2 ST.E.128 desc[UR52][R46.64], R40 ;  /* 0x000000282e00a985 */ /* 0x0019e4000c101d34 */
.L_x_2772:
[----:B------:R-:W-:Y:S05]  /*d740*/  BSYNC B1 ;  /* 0x0000000000017941 */ /* 0x000fea0003800000 */
.L_x_2771:
        /* <DEDUP_REMOVED lines=10> */
[----:B------:R-:W-:Y:S01]  /*d7f0*/  SHF.R.S32.HI R13, RZ, 0x1f, R12 ;  /* 0x0000001fff0d7819 */ /* 0x000fe2000001140c */
[----:B------:R-:W-:-:S03]  /*d800*/  IMAD.SHL.U32 R11, R12, 0x10, RZ ;  /* 0x000000100c0b7824 */ /* 0x000fc600078e00ff */
[----:B------:R-:W-:Y:S02]  /*d810*/  LEA.HI R13, R13, R12, RZ, 0x2 ;  /* 0x0000000c0d0d7211 */ /* 0x000fe400078f10ff */
[----:B------:R-:W-:Y:S02]  /*d820*/  ISETP.GE.AND P2, PT, R11, R136, PT ;  /* 0x000000880b00720c */ /* 0x000fe40003f46270 */
[----:B------:R-:W-:Y:S02]  /*d830*/  SHF.R.S32.HI R13, RZ, 0x2, R13 ;  /* 0x00000002ff0d7819 */ /* 0x000fe4000001140d */
[----:B------:R-:W-:-:S04]  /*d840*/  LOP3.LUT R12, R211, 0x30, R11, 0xf8, !PT ;  /* 0x00000030d30c7812 */ /* 0x000fc800078ef80b */
[----:B------:R-:W-:-:S05]  /*d850*/  LOP3.LUT R12, R12, R5, RZ, 0x3c, !PT ;  /* 0x000000050c0c7212 */ /* 0x000fca00078e3cff */
[----:B------:R-:W-:-:S04]  /*d860*/  @!P2 IADD3 R46, P4, R11, R48, RZ ;  /* 0x000000300b2ea210 */ /* 0x000fc80007f9e0ff */
[----:B------:R-:W-:Y:S01]  /*d870*/  @!P2 LEA.HI.X.SX32 R47, R11, R49, 0x1, P4 ;  /* 0x000000310b2fa211 */ /* 0x000fe200020f0eff */
[----:B------:R-:W-:Y:S01]  /*d880*/  IMAD R11, R13, 0x2800, R212 ;  /* 0x000028000d0b7824 */ /* 0x000fe200078e02d4 */
[----:B------:R-:W-:-:S03]  /*d890*/  ISETP.GE.AND P4, PT, R3, R117, PT ;  /* 0x000000750300720c */ /* 0x000fc60003f86270 */
[----:B------:R-:W-:Y:S02]  /*d8a0*/  IMAD.IADD R12, R11, 0x1, R12 ;  /* 0x000000010b0c7824 */ /* 0x000fe400078e020c */
[C---:B------:R-:W-:Y:S02]  /*d8b0*/  IMAD R11, R19.reuse, 0x7800, R130 ;  /* 0x00007800130b7824 */ /* 0x040fe400078e0282 */
[----:B------:R-:W-:Y:S02]  /*d8c0*/  IMAD R13, R19, 0x7800, R12 ;  /* 0x00007800130d7824 */ /* 0x000fe400078e020c */
[----:B------:R-:W-:-:S03]  /*d8d0*/  IMAD.IADD R11, R18, 0x1, R11 ;  /* 0x00000001120b7824 */ /* 0x000fc600078e020b */
[----:B------:R-:W-:Y:S02]  /*d8e0*/  IADD3 R40, R18, R13, RZ ;  /* 0x0000000d12287210 */ /* 0x000fe40007ffe0ff */
[----:B------:R0:W4:Y:S04]  /*d8f0*/  LDS.128 R12, [R11+0x1a400] ;  /* 0x01a400000b0c7984 */ /* 0x0001280000000c00 */
[----:B------:R-:W0:Y:S01]  /*d900*/  LDS.128 R40, [R40+0x1a400] ;  /* 0x01a4000028287984 */ /* 0x000e220000000c00 */
[----:B------:R-:W-:Y:S05]  /*d910*/  @P4 BRA `(.L_x_2778) ;  /* 0x0000000c004c4947 */ /* 0x000fea0003800000 */
[--C-:B0-----:R-:W-:Y:S01]  /*d920*/  SHF.R.U32.HI R11, RZ, 0x8, R81.reuse ;  /* 0x00000008ff0b7819 */ /* 0x101fe20000011651 */
[----:B----4-:R-:W-:Y:S01]  /*d930*/  IMAD.MOV.U32 R50, RZ, RZ, R14 ;  /* 0x000000ffff327224 */ /* 0x010fe200078e000e */
[----:B------:R-:W-:Y:S01]  /*d940*/  SHF.R.U32.HI R63, RZ, 0x10, R81 ;  /* 0x00000010ff3f7819 */ /* 0x000fe20000011651 */
[----:B------:R-:W-:Y:S01]  /*d950*/  IMAD.MOV.U32 R53, RZ, RZ, R12 ;  /* 0x000000ffff357224 */ /* 0x000fe200078e000c */
[----:B------:R-:W-:Y:S01]  /*d960*/  LOP3.LUT R52, R81, 0xff0000ff, RZ, 0xc0, !PT ;  /* 0xff0000ff51347812 */ /* 0x000fe200078ec0ff */
[----:B------:R-:W-:Y:S01]  /*d970*/  IMAD.SHL.U32 R11, R11, 0x100, RZ ;  /* 0x000001000b0b7824 */ /* 0x000fe200078e00ff */
[----:B------:R-:W-:Y:S01]  /*d980*/  SHF.R.U32.HI R54, RZ, 0x8, R71 ;  /* 0x00000008ff367819 */ /* 0x000fe20000011647 */
[----:B------:R-:W-:Y:S01]  /*d990*/  IMAD.U32 R14, R63, 0x10000, RZ ;  /* 0x000100003f0e7824 */ /* 0x000fe200078e00ff */
[----:B------:R-:W-:Y:S01]  /*d9a0*/  SHF.R.U32.HI R61, RZ, 0x8, R83 ;  /* 0x00000008ff3d7819 */ /* 0x000fe20000011653 */
[----:B------:R-:W-:Y:S01]  /*d9b0*/  IMAD.MOV.U32 R55, RZ, RZ, R40 ;  /* 0x000000ffff377224 */ /* 0x000fe200078e0028 */
[----:B------:R-:W-:-:S02]  /*d9c0*/  SHF.R.U32.HI R56, RZ, 0x8, R69 ;  /* 0x00000008ff387819 */ /* 0x000fc40000011645 */
[----:B------:R-:W-:Y:S01]  /*d9d0*/  LOP3.LUT R11, R52, 0xff00, R11, 0xf8, !PT ;  /* 0x0000ff00340b7812 */ /* 0x000fe200078ef80b */
[----:B------:R-:W-:Y:S01]  /*d9e0*/  IMAD.SHL.U32 R52, R54, 0x100, RZ ;  /* 0x0000010036347824 */ /* 0x000fe200078e00ff */
[----:B------:R-:W-:Y:S01]  /*d9f0*/  SHF.R.U32.HI R62, RZ, 0x10, R83 ;  /* 0x00000010ff3e7819 */ /* 0x000fe20000011653 */
[----:B------:R-:W-:Y:S01]  /*da00*/  IMAD.SHL.U32 R40, R56, 0x100, RZ ;  /* 0x0000010038287824 */ /* 0x000fe200078e00ff */
[----:B------:R-:W-:Y:S02]  /*da10*/  LOP3.LUT R59, R71, 0xff0000ff, RZ, 0xc0, !PT ;  /* 0xff0000ff473b7812 */ /* 0x000fe400078ec0ff */
[----:B------:R-:W-:Y:S02]  /*da20*/  LOP3.LUT R51, R83, 0xff0000ff, RZ, 0xc0, !PT ;  /* 0xff0000ff53337812 */ /* 0x000fe400078ec0ff */
[----:B------:R-:W-:Y:S02]  /*da30*/  SHF.L.U32 R12, R61, 0x8, RZ ;  /* 0x000000083d0c7819 */ /* 0x000fe400000006ff */
[----:B------:R-:W-:Y:S01]  /*da40*/  LOP3.LUT R14, R11, 0xff0000, R14, 0xf8, !PT ;  /* 0x00ff00000b0e7812 */ /* 0x000fe200078ef80e */
[----:B------:R-:W-:Y:S01]  /*da50*/  IMAD.U32 R11, R62, 0x10000, RZ ;  /* 0x000100003e0b7824 */ /* 0x000fe200078e00ff */
[----:B------:R-:W-:-:S02]  /*da60*/  LOP3.LUT R57, R69, 0xff0000ff, RZ, 0xc0, !PT ;  /* 0xff0000ff45397812 */ /* 0x000fc400078ec0ff */
[----:B------:R-:W-:Y:S02]  /*da70*/  LOP3.LUT R63, R59, 0xff00, R52, 0xf8, !PT ;  /* 0x0000ff003b3f7812 */ /* 0x000fe400078ef834 */
[----:B------:R-:W-:Y:S02]  /*da80*/  LOP3.LUT R12, R51, 0xff00, R12, 0xf8, !PT ;  /* 0x0000ff00330c7812 */ /* 0x000fe400078ef80c */
[----:B------:R-:W-:Y:S02]  /*da90*/  F2FP.F16.E4M3.UNPACK_B R59, R141.H1 ;  /* 0x0000008dff3b723e */ /* 0x000fe400030006ff */
[----:B------:R-:W-:Y:S02]  /*daa0*/  F2FP.F16.E4M3.UNPACK_B R56, R55.H1 ;  /* 0x00000037ff38723e */ /* 0x000fe400030006ff */
[----:B------:R-:W-:Y:S02]  /*dab0*/  F2FP.F16.E4M3.UNPACK_B R54, R53.H1 ;  /* 0x00000035ff36723e */ /* 0x000fe400030006ff */
[----:B------:R-:W-:Y:S01]  /*dac0*/  LOP3.LUT R61, R57, 0xff00, R40, 0xf8, !PT ;  /* 0x0000ff00393d7812 */ /* 0x000fe200078ef828 */
[----:B------:R-:W-:Y:S01]  /*dad0*/  HADD2.F32 R52, -RZ, R56.H0_H0 ;  /* 0x20000038ff347230 */ /* 0x000fe20000004100 */
[----:B------:R-:W-:Y:S01]  /*dae0*/  SHF.R.U32.HI R58, RZ, 0x10, R69 ;  /* 0x00000010ff3a7819 */ /* 0x000fe20000011645 */
[--C-:B------:R-:W-:Y:S01]  /*daf0*/  HADD2.F32 R51, -RZ, R54.reuse.H0_H0 ;  /* 0x20000036ff337230 */ /* 0x100fe20000004100 */
[----:B------:R-:W-:Y:S01]  /*db00*/  LOP3.LUT R11, R12, 0xff0000, R11, 0xf8, !PT ;  /* 0x00ff00000c0b7812 */ /* 0x000fe200078ef80b */
[----:B------:R-:W-:Y:S01]  /*db10*/  HADD2.F32 R12, -RZ, R59.H0_H0 ;  /* 0x2000003bff0c7230 */ /* 0x000fe20000004100 */
[----:B------:R-:W-:Y:S01]  /*db20*/  F2FP.F16.E4M3.UNPACK_B R57, R143.H1 ;  /* 0x0000008fff39723e */ /* 0x000fe200030006ff */
[----:B------:R-:W-:Y:S01]  /*db30*/  HADD2.F32 R54, -RZ, R54.H1_H1 ;  /* 0x30000036ff367230 */ /* 0x000fe20000004100 */
[----:B------:R-:W-:-:S02]  /*db40*/  SHF.R.U32.HI R60, RZ, 0x10, R71 ;  /* 0x00000010ff3c7819 */ /* 0x000fc40000011647 */
[----:B------:R-:W-:Y:S01]  /*db50*/  SHF.L.U32 R40, R58, 0x10, RZ ;  /* 0x000000103a287819 */ /* 0x000fe200000006ff */
[----:B------:R-:W-:Y:S02]  /*db60*/  HADD2.F32 R58, -RZ, R57.H0_H0 ;  /* 0x20000039ff3a7230 */ /* 0x000fe40000004100 */
[-C--:B------:R-:W-:Y:S01]  /*db70*/  FMUL.FTZ R62, R52, R12.reuse ;  /* 0x0000000c343e7220 */ /* 0x080fe20000410000 */
[C---:B------:R-:W-:Y:S01]  /*db80*/  FMUL.FTZ R65, R51.reuse, R12 ;  /* 0x0000000c33417220 */ /* 0x040fe20000410000 */
[----:B------:R-:W-:Y:S01]  /*db90*/  IMAD.U32 R60, R60, 0x10000, RZ ;  /* 0x000100003c3c7824 */ /* 0x000fe200078e00ff */
[----:B------:R-:W-:Y:S01]  /*dba0*/  F2FP.F16.E4M3.UNPACK_B R141, R141 ;  /* 0x0000008dff8d723e */ /* 0x000fe200020006ff */
[-C--:B------:R-:W-:Y:S01]  /*dbb0*/  FFMA.FTZ R51, R51, R58.reuse, -R62 ;  /* 0x0000003a33337223 */ /* 0x080fe2000001083e */
[----:B------:R-:W-:Y:S01]  /*dbc0*/  FFMA.FTZ R52, R52, R58, R65 ;  /* 0x0000003a34347223 */ /* 0x000fe20000010041 */
[----:B------:R-:W-:Y:S01]  /*dbd0*/  HADD2.F32 R58, -RZ, R59.H1_H1 ;  /* 0x3000003bff3a7230 */ /* 0x000fe20000004100 */
[----:B------:R-:W-:Y:S01]  /*dbe0*/  LOP3.LUT R12, R63, 0xff0000, R60, 0xf8, !PT ;  /* 0x00ff00003f0c7812 */ /* 0x000fe200078ef83c */
[----:B------:R-:W-:Y:S01]  /*dbf0*/  HADD2.F32 R59, -RZ, R56.H1_H1 ;  /* 0x30000038ff3b7230 */ /* 0x000fe20000004100 */
[----:B------:R-:W-:Y:S01]  /*dc00*/  F2FP.F16.E4M3.UNPACK_B R56, R55 ;  /* 0x00000037ff38723e */ /* 0x000fe200020006ff */
[----:B------:R-:W-:Y:S01]  /*dc10*/  HADD2.F32 R60, -RZ, R57.H1_H1 ;  /* 0x30000039ff3c7230 */ /* 0x000fe20000004100 */
[----:B------:R-:W-:Y:S01]  /*dc20*/  F2FP.F16.E4M3.UNPACK_B R57, R53 ;  /* 0x00000035ff39723e */ /* 0x000fe200020006ff */
[-C--:B------:R-:W-:Y:S01]  /*dc30*/  FMUL.FTZ R62, R54, R58.reuse ;  /* 0x0000003a363e7220 */ /* 0x080fe20000410000 */
[----:B------:R-:W-:Y:S01]  /*dc40*/  LOP3.LUT R40, R61, 0xff0000, R40, 0xf8, !PT ;  /* 0x00ff00003d287812 */ /* 0x000fe200078ef828 */
[----:B------:R-:W-:Y:S01]  /*dc50*/  FMUL.FTZ R53, R59, R58 ;  /* 0x0000003a3b357220 */ /* 0x000fe20000410000 */
[----:B------:R-:W-:Y:S01]  /*dc60*/  F2FP.F16.E4M3.UNPACK_B R143, R143 ;  /* 0x0000008fff8f723e */ /* 0x000fe200020006ff */
[----:B------:R-:W-:Y:S01]  /*dc70*/  HADD2.F32 R61, -RZ, R141.H0_H0 ;  /* 0x2000008dff3d7230 */ /* 0x000fe20000004100 */
[----:B------:R-:W-:Y:S01]  /*dc80*/  F2FP.F16.E4M3.UNPACK_B R64, R142.H1 ;  /* 0x0000008eff40723e */ /* 0x000fe200030006ff */
[----:B------:R-:W-:-:S02]  /*dc90*/  HADD2.F32 R58, -RZ, R56.H0_H0 ;  /* 0x20000038ff3a7230 */ /* 0x000fc40000004100 */
        /* <DEDUP_REMOVED lines=11> */
[----:B------:R-:W-:Y:S01]  /*dd50*/  F2FP.F16.E4M3.UNPACK_B R61, R42.H1 ;  /* 0x0000002aff3d723e */ /* 0x000fe200030006ff */
[----:B------:R-:W-:Y:S02]  /*dd60*/  HADD2.F32 R143, -RZ, R143.H1_H1 ;  /* 0x3000008fff8f7230 */ /* 0x000fe40000004100 */
        /* <DEDUP_REMOVED lines=11> */
[-C--:B------:R-:W-:Y:S01]  /*de20*/  FMUL.FTZ R69, R62, R67.reuse ;  /* 0x000000433e457220 */ /* 0x080fe20000410000 */
        /* <DEDUP_REMOVED lines=26> */
[----:B------:R-:W-:Y:S01]  /*dfd0*/  FMUL.FTZ R63, R42, R63 ;  /* 0x0000003f2a3f7220 */ /* 0x000fe20000410000 */
[CC--:B------:R-:W-:Y:S01]  /*dfe0*/  FMUL.FTZ R67, R59.reuse, R142.reuse ;  /* 0x0000008e3b437220 */ /* 0x0c0fe20000410000 */
        /* <DEDUP_REMOVED lines=33> */
[----:B------:R-:W-:Y:S01]  /*e200*/  F2FP.SATFINITE.E4M3.F32.PACK_AB_MERGE_C R66, R66, R69, RZ ;  /* 0x000000454242723e */ /* 0x000fe200048070ff */
[----:B------:R-:W-:Y:S01]  /*e210*/  HADD2.F32 R59, -RZ, R60.H0_H0 ;  /* 0x2000003cff3b7230 */ /* 0x000fe20000004100 */
[----:B------:R-:W-:Y:S01]  /*e220*/  F2FP.F16.E4M3.UNPACK_B R63, R12.H1 ;  /* 0x0000000cff3f723e */ /* 0x000fe200030006ff */
[----:B------:R-:W-:Y:S01]  /*e230*/  HADD2.F32 R40, -RZ, R55.H0_H0 ;  /* 0x20000037ff287230 */ /* 0x000fe20000004100 */
[----:B------:R-:W-:Y:S01]  /*e240*/  F2FP.SATFINITE.E4M3.F32.PACK_AB_MERGE_C R50, R50, R65, R66 ;  /* 0x000000413232723e */ /* 0x000fe20004807042 */
[----:B------:R-:W-:-:S02]  /*e250*/  HADD2.F32 R58, -RZ, R41.H1_H1 ;  /* 0x30000029ff3a7230 */ /* 0x000fc40000004100 */
[CC--:B------:R-:W-:Y:S01]  /*e260*/  FMUL.FTZ R61, R57.reuse, R59.reuse ;  /* 0x0000003b393d7220 */ /* 0x0c0fe20000410000 */
[----:B------:R-:W-:Y:S02]  /*e270*/  HADD2.F32 R41, -RZ, R14.H0_H0 ;  /* 0x2000000eff297230 */ /* 0x000fe40000004100 */
[C---:B------:R-:W-:Y:S01]  /*e280*/  FMUL.FTZ R62, R40.reuse, R59 ;  /* 0x0000003b283e7220 */ /* 0x040fe20000410000 */
[----:B------:R-:W-:Y:S02]  /*e290*/  HADD2.F32 R55, -RZ, R55.H1_H1 ;  /* 0x30000037ff377230 */ /* 0x000fe40000004100 */
[----:B------:R-:W-:Y:S02]  /*e2a0*/  HADD2.F32 R60, -RZ, R60.H1_H1 ;  /* 0x3000003cff3c7230 */ /* 0x000fe40000004100 */
[----:B------:R-:W-:Y:S02]  /*e2b0*/  HADD2.F32 R59, -RZ, R14.H1_H1 ;  /* 0x3000000eff3b7230 */ /* 0x000fe40000004100 */
[-C--:B------:R-:W-:Y:S01]  /*e2c0*/  FFMA.FTZ R14, R40, R41.reuse, -R61 ;  /* 0x00000029280e7223 */ /* 0x080fe2000001083d */
[----:B------:R-:W-:Y:S01]  /*e2d0*/  FFMA.FTZ R40, R57, R41, R62 ;  /* 0x0000002939287223 */ /* 0x000fe2000001003e */
[-C--:B------:R-:W-:Y:S01]  /*e2e0*/  FMUL.FTZ R61, R55, R60.reuse ;  /* 0x0000003c373d7220 */ /* 0x080fe20000410000 */
[----:B------:R-:W-:Y:S01]  /*e2f0*/  FMUL.FTZ R64, R58, R60 ;  /* 0x0000003c3a407220 */ /* 0x000fe20000410000 */
[----:B------:R-:W-:Y:S01]  /*e300*/  F2FP.F16.E4M3.UNPACK_B R57, R43 ;  /* 0x0000002bff39723e */ /* 0x000fe200020006ff */
[----:B------:R-:W-:-:S02]  /*e310*/  HADD2.F32 R68, -RZ, R63.H0_H0 ;  /* 0x2000003fff447230 */ /* 0x000fc40000004100 */
[-C--:B------:R-:W-:Y:S01]  /*e320*/  FFMA.FTZ R67, R58, R59.reuse, R61 ;  /* 0x0000003b3a437223 */ /* 0x080fe2000001003d */
[----:B------:R-:W-:Y:S01]  /*e330*/  F2FP.F16.E4M3.UNPACK_B R61, R12 ;  /* 0x0000000cff3d723e */ /* 0x000fe200020006ff */
[----:B------:R-:W-:Y:S01]  /*e340*/  FFMA.FTZ R65, R55, R59, -R64 ;  /* 0x0000003b37417223 */ /* 0x000fe20000010840 */
[----:B------:R-:W-:Y:S01]  /*e350*/  F2FP.F16.E4M3.UNPACK_B R41, R15 ;  /* 0x0000000fff29723e */ /* 0x000fe200020006ff */
[----:B------:R-:W-:Y:S01]  /*e360*/  HADD2.F32 R59, -RZ, R57.H0_H0 ;  /* 0x20000039ff3b7230 */ /* 0x000fe20000004100 */
[----:B------:R-:W-:Y:S01]  /*e370*/  F2FP.F16.E4M3.UNPACK_B R58, R43.H1 ;  /* 0x0000002bff3a723e */ /* 0x000fe200030006ff */
[----:B------:R-:W-:Y:S01]  /*e380*/  HADD2.F32 R66, -RZ, R61.H0_H0 ;  /* 0x2000003dff427230 */ /* 0x000fe20000004100 */
[----:B------:R-:W-:Y:S01]  /*e390*/  F2FP.F16.E4M3.UNPACK_B R12, R11 ;  /* 0x0000000bff0c723e */ /* 0x000fe200020006ff */
[----:B------:R-:W-:Y:S01]  /*e3a0*/  HADD2.F32 R43, -RZ, R41.H0_H0 ;  /* 0x20000029ff2b7230 */ /* 0x000fe20000004100 */
[----:B------:R-:W-:Y:S01]  /*e3b0*/  F2FP.F16.E4M3.UNPACK_B R15, R15.H1 ;  /* 0x0000000fff0f723e */ /* 0x000fe200030006ff */
[----:B------:R-:W-:Y:S01]  /*e3c0*/  HADD2.F32 R63, -RZ, R63.H1_H1 ;  /* 0x3000003fff3f7230 */ /* 0x000fe20000004100 */
[----:B------:R-:W-:Y:S01]  /*e3d0*/  F2FP.F16.E4M3.UNPACK_B R60, R11.H1 ;  /* 0x0000000bff3c723e */ /* 0x000fe200030006ff */
[----:B------:R-:W-:-:S02]  /*e3e0*/  HADD2.F32 R11, -RZ, R58.H0_H0 ;  /* 0x2000003aff0b7230 */ /* 0x000fc40000004100 */
[-C--:B------:R-:W-:Y:S01]  /*e3f0*/  FMUL.FTZ R70, R59, R66.reuse ;  /* 0x000000423b467220 */ /* 0x080fe20000410000 */
[----:B------:R-:W-:Y:S02]  /*e400*/  HADD2.F32 R62, -RZ, R12.H0_H0 ;  /* 0x2000000cff3e7230 */ /* 0x000fe40000004100 */
[----:B------:R-:W-:Y:S01]  /*e410*/  FMUL.FTZ R66, R43, R66 ;  /* 0x000000422b427220 */ /* 0x000fe20000410000 */
[--C-:B------:R-:W-:Y:S02]  /*e420*/  HADD2.F32 R55, -RZ, R15.reuse.H0_H0 ;  /* 0x2000000fff377230 */ /* 0x100fe40000004100 */
[----:B------:R-:W-:Y:S01]  /*e430*/  FMUL.FTZ R76, R11, R68 ;  /* 0x000000440b4c7220 */ /* 0x000fe20000410000 */
[----:B------:R-:W-:Y:S02]  /*e440*/  HADD2.F32 R58, -RZ, R58.H1_H1 ;  /* 0x3000003aff3a7230 */ /* 0x000fe40000004100 */
[----:B------:R-:W-:Y:S01]  /*e450*/  FFMA.FTZ R70, R43, R62, -R70 ;  /* 0x0000003e2b467223 */ /* 0x000fe20000010846 */
[----:B------:R-:W-:-:S02]  /*e460*/  HADD2.F32 R15, -RZ, R15.H1_H1 ;  /* 0x3000000fff0f7230 */ /* 0x000fc40000004100 */
[----:B------:R-:W-:Y:S01]  /*e470*/  FFMA.FTZ R66, R59, R62, R66 ;  /* 0x0000003e3b427223 */ /* 0x000fe20000010042 */
[--C-:B------:R-:W-:Y:S02]  /*e480*/  HADD2.F32 R64, -RZ, R60.reuse.H0_H0 ;  /* 0x2000003cff407230 */ /* 0x100fe40000004100 */
[----:B------:R-:W-:Y:S01]  /*e490*/  FMUL.FTZ R68, R55, R68 ;  /* 0x0000004437447220 */ /* 0x000fe20000410000 */
        /* <DEDUP_REMOVED lines=10> */
[----:B------:R-:W-:Y:S01]  /*e540*/  FFMA.FTZ R15, R15, R60, -R78 ;  /* 0x0000003c0f0f7223 */ /* 0x000fe2000001084e */
[----:B------:R-:W-:Y:S01]  /*e550*/  FMUL.FTZ R62, R41, R62 ;  /* 0x0000003e293e7220 */ /* 0x000fe20000410000 */
[----:B------:R-:W-:Y:S01]  /*e560*/  FFMA.FTZ R63, R58, R60, R63 ;  /* 0x0000003c3a3f7223 */ /* 0x000fe2000001003f */
[----:B------:R-:W-:Y:S01]  /*e570*/  F2FP.SATFINITE.E4M3.F32.PACK_AB_MERGE_C R14, R65, R14, RZ ;  /* 0x0000000e410e723e */ /* 0x000fe200048070ff */
[----:B------:R-:W-:Y:S01]  /*e580*/  FFMA.FTZ R41, R41, R12, -R64 ;  /* 0x0000000c29297223 */ /* 0x000fe20000010840 */
[----:B------:R-:W-:Y:S01]  /*e590*/  F2FP.SATFINITE.E4M3.F32.PACK_AB_MERGE_C R15, R15, R76, RZ ;  /* 0x0000004c0f0f723e */ /* 0x000fe200048070ff */
[----:B------:R-:W-:Y:S01]  /*e5a0*/  FFMA.FTZ R57, R57, R12, R62 ;  /* 0x0000000c39397223 */ /* 0x000fe2000001003e */
[----:B------:R-:W-:Y:S01]  /*e5b0*/  F2FP.SATFINITE.E4M3.F32.PACK_AB_MERGE_C R40, R67, R40, RZ ;  /* 0x000000284328723e */ /* 0x000fe200048070ff */
[----:B------:R-:W-:Y:S01]  /*e5c0*/  IMAD.MOV.U32 R12, RZ, RZ, R52 ;  /* 0x000000ffff0c7224 */ /* 0x000fe200078e0034 */
[----:B------:R-:W-:-:S02]  /*e5d0*/  F2FP.SATFINITE.E4M3.F32.PACK_AB_MERGE_C R53, R56, R53, R14 ;  /* 0x000000353835723e */ /* 0x000fc4000480700e */
[----:B------:R-:W-:Y:S02]  /*e5e0*/  F2FP.SATFINITE.E4M3.F32.PACK_AB_MERGE_C R63, R63, R68, RZ ;  /* 0x000000443f3f723e */ /* 0x000fe400048070ff */
[----:B------:R-:W-:Y:S02]  /*e5f0*/  F2FP.SATFINITE.E4M3.F32.PACK_AB_MERGE_C R15, R41, R70, R15 ;  /* 0x00000046290f723e */ /* 0x000fe4000480700f */
[----:B------:R-:W-:Y:S01]  /*e600*/  F2FP.SATFINITE.E4M3.F32.PACK_AB_MERGE_C R41, R13, R54, R40 ;  /* 0x000000360d29723e */ /* 0x000fe20004807028 */
[----:B------:R-:W-:Y:S01]  /*e610*/  IMAD.MOV.U32 R13, RZ, RZ, R53 ;  /* 0x000000ffff0d7224 */ /* 0x000fe200078e0035 */
[----:B------:R-:W-:Y:S01]  /*e620*/  F2FP.SATFINITE.E4M3.F32.PACK_AB_MERGE_C R43, R57, R66, R63 ;  /* 0x00000042392b723e */ /* 0x000fe2000480703f */
[----:B------:R-:W-:Y:S01]  /*e630*/  IMAD.MOV.U32 R40, RZ, RZ, R51 ;  /* 0x000000ffff287224 */ /* 0x000fe200078e0033 */
[----:B------:R-:W-:-:S07]  /*e640*/  MOV R14, R50 ;  /* 0x00000032000e7202 */ /* 0x000fce0000000f00 */
.L_x_2778:
[----:B------:R-:W-:Y:S05]  /*e650*/  BSYNC B2 ;  /* 0x0000000000027941 */ /* 0x000fea0003800000 */
.L_x_2777:
[----:B----4-:R4:W-:Y:S04]  /*e660*/  ST.E.128 desc[UR52][R44.64], R12 ;  /* 0x0000000c2c007985 */ /* 0x0109e8000c101d34 */
[----:B0-----:R4:W-:Y:S02]  /*e670*/  @!P2 ST.E.128 desc[UR52][R46.64], R40 ;  /* 0x000000282e00a985 */ /* 0x0019e4000c101d34 */
.L_x_2776:
[----:B------:R-:W-:Y:S05]  /*e680*/  BSYNC B1 ;  /* 0x0000000000017941 */ /* 0x000fea0003800000 */
.L_x_2775:
[----:B------:R-:W-:-:S13]  /*e690*/  ISETP.NE.AND P2, PT, R34, RZ, PT ;  /* 0x000000ff2200720c */ /* 0x000fda0003f45270 */
[----:B------:R-:W-:Y:S05]  /*e6a0*/  @!P2 BRA `(.L_x_2727) ;  /* 0x000000140088a947 */ /* 0x000fea0003800000 */
[----:B------:R-:W-:Y:S01]  /*e6b0*/  LOP3.LUT P4, RZ, R22, 0x1, RZ, 0xc0, !PT ;  /* 0x0000000116ff7812 */ /* 0x000fe2000788c0ff */
[----:B------:R-:W-:Y:S01]  /*e6c0*/  BSSY B1, `(.L_x_2779) ;  /* 0x00000ea000017945 */ /* 0x000fe20003800000 */
[----:B0---4-:R-:W-:Y:S02]  /*e6d0*/  IADD3 R44, P2, R31, R48, RZ ;  /* 0x000000301f2c7210 */ /* 0x011fe40007f5e0ff */
[----:B------:R-:W-:Y:S02]  /*e6e0*/  SEL R145, R118, R145, !P4 ;  /* 0x0000009176917207 */ /* 0x000fe40006000000 */
[----:B------:R-:W-:Y:S02]  /*e6f0*/  IADD3.X R45, R49, R110, RZ, P2, !PT ;  /* 0x0000006e312d7210 */ /* 0x000fe400017fe4ff */
[----:B------:R-:W-:Y:S02]  /*e700*/  SHF.R.S32.HI R12, RZ, 0x1f, R145 ;  /* 0x0000001fff0c7819 */ /* 0x000fe40000011491 */
[----:B------:R-:W-:-:S02]  /*e710*/  ISETP.GE.AND P2, PT, R4, R117, PT ;  /* 0x000000750400720c */ /* 0x000fc40003f46270 */
        /* <DEDUP_REMOVED lines=15> */
[----:B------:R-:W4:Y:S01]  /*e810*/  LDS.128 R40, [R40+0x1a400] ;  /* 0x01a4000028287984 */ /* 0x000f220000000c00 */
[----:B------:R-:W-:Y:S05]  /*e820*/  @P2 BRA `(.L_x_2780) ;  /* 0x0000000c004c2947 */ /* 0x000fea0003800000 */
[----:B------:R-:W-:Y:S01]  /*e830*/  SHF.R.U32.HI R47, RZ, 0x8, R85 ;  /* 0x00000008ff2f7819 */ /* 0x000fe20000011655 */
[----:B0-----:R-:W-:Y:S01]  /*e840*/  IMAD.MOV.U32 R46, RZ, RZ, R13 ;  /* 0x000000ffff2e7224 */ /* 0x001fe200078e000d */
[----:B------:R-:W-:Y:S01]  /*e850*/  SHF.R.U32.HI R60, RZ, 0x10, R85 ;  /* 0x00000010ff3c7819 */ /* 0x000fe20000011655 */
[----:B----4-:R-:W-:Y:S01]  /*e860*/  IMAD.MOV.U32 R54, RZ, RZ, R40 ;  /* 0x000000ffff367224 */ /* 0x010fe200078e0028 */
[----:B------:R-:W-:Y:S01]  /*e870*/  LOP3.LUT R50, R85, 0xff0000ff, RZ, 0xc0, !PT ;  /* 0xff0000ff55327812 */ /* 0x000fe200078ec0ff */
[----:B------:R-:W-:Y:S01]  /*e880*/  IMAD.SHL.U32 R13, R47, 0x100, RZ ;  /* 0x000001002f0d7824 */ /* 0x000fe200078e00ff */
[----:B------:R-:W-:Y:S01]  /*e890*/  SHF.R.U32.HI R57, RZ, 0x8, R73 ;  /* 0x00000008ff397819 */ /* 0x000fe20000011649 */
[----:B------:R-:W-:Y:S01]  /*e8a0*/  IMAD.MOV.U32 R52, RZ, RZ, R12 ;  /* 0x000000ffff347224 */ /* 0x000fe200078e000c */
[----:B------:R-:W-:Y:S02]  /*e8b0*/  SHF.R.U32.HI R56, RZ, 0x8, R75 ;  /* 0x00000008ff387819 */ /* 0x000fe4000001164b */
[----:B------:R-:W-:Y:S01]  /*e8c0*/  SHF.R.U32.HI R58, RZ, 0x8, R87 ;  /* 0x00000008ff3a7819 */ /* 0x000fe20000011657 */
[----:B------:R-:W-:Y:S01]  /*e8d0*/  IMAD.SHL.U32 R40, R57, 0x100, RZ ;  /* 0x0000010039287824 */ /* 0x000fe200078e00ff */
[----:B------:R-:W-:Y:S01]  /*e8e0*/  MOV R47, R14 ;  /* 0x0000000e002f7202 */ /* 0x000fe20000000f00 */
[----:B------:R-:W-:Y:S01]  /*e8f0*/  IMAD.U32 R14, R60, 0x10000, RZ ;  /* 0x000100003c0e7824 */ /* 0x000fe200078e00ff */
[----:B------:R-:W-:Y:S01]  /*e900*/  LOP3.LUT R13, R50, 0xff00, R13, 0xf8, !PT ;  /* 0x0000ff00320d7812 */ /* 0x000fe200078ef80d */
[----:B------:R-:W-:Y:S01]  /*e910*/  IMAD.SHL.U32 R50, R56, 0x100, RZ ;  /* 0x0000010038327824 */ /* 0x000fe200078e00ff */
[----:B------:R-:W-:Y:S01]  /*e920*/  SHF.R.U32.HI R59, RZ, 0x10, R87 ;  /* 0x00000010ff3b7819 */ /* 0x000fe20000011657 */
[----:B------:R-:W-:Y:S01]  /*e930*/  IMAD.SHL.U32 R12, R58, 0x100, RZ ;  /* 0x000001003a0c7824 */ /* 0x000fe200078e00ff */
[----:B------:R-:W-:-:S02]  /*e940*/  LOP3.LUT R53, R73, 0xff0000ff, RZ, 0xc0, !PT ;  /* 0xff0000ff49357812 */ /* 0x000fc400078ec0ff */
[----:B------:R-:W-:Y:S02]  /*e950*/  LOP3.LUT R55, R75, 0xff0000ff, RZ, 0xc0, !PT ;  /* 0xff0000ff4b377812 */ /* 0x000fe400078ec0ff */
[----:B------:R-:W-:Y:S02]  /*e960*/  LOP3.LUT R51, R87, 0xff0000ff, RZ, 0xc0, !PT ;  /* 0xff0000ff57337812 */ /* 0x000fe400078ec0ff */
[----:B------:R-:W-:Y:S02]  /*e970*/  LOP3.LUT R14, R13, 0xff0000, R14, 0xf8, !PT ;  /* 0x00ff00000d0e7812 */ /* 0x000fe400078ef80e */
[----:B------:R-:W-:Y:S02]  /*e980*/  LOP3.LUT R40, R53, 0xff00, R40, 0xf8, !PT ;  /* 0x0000ff0035287812 */ /* 0x000fe400078ef828 */
[----:B------:R-:W-:Y:S02]  /*e990*/  LOP3.LUT R58, R55, 0xff00, R50, 0xf8, !PT ;  /* 0x0000ff00373a7812 */ /* 0x000fe400078ef832 */
[----:B------:R-:W-:-:S02]  /*e9a0*/  SHF.L.U32 R13, R59, 0x10, RZ ;  /* 0x000000103b0d7819 */ /* 0x000fc400000006ff */
[----:B------:R-:W-:Y:S02]  /*e9b0*/  LOP3.LUT R12, R51, 0xff00, R12, 0xf8, !PT ;  /* 0x0000ff00330c7812 */ /* 0x000fe400078ef80c */
[----:B------:R-:W-:Y:S02]  /*e9c0*/  F2FP.F16.E4M3.UNPACK_B R59, R140.H1 ;  /* 0x0000008cff3b723e */ /* 0x000fe400030006ff */
[----:B------:R-:W-:Y:S02]  /*e9d0*/  F2FP.F16.E4M3.UNPACK_B R55, R54.H1 ;  /* 0x00000036ff37723e */ /* 0x000fe400030006ff */
[----:B------:R-:W-:Y:S02]  /*e9e0*/  F2FP.F16.E4M3.UNPACK_B R53, R52.H1 ;  /* 0x00000034ff35723e */ /* 0x000fe400030006ff */
[----:B------:R-:W-:Y:S01]  /*e9f0*/  SHF.R.U32.HI R63, RZ, 0x10, R75 ;  /* 0x00000010ff3f7819 */ /* 0x000fe2000001164b */
[----:B------:R-:W-:Y:S01]  /*ea00*/  HADD2.F32 R51, -RZ, R55.H0_H0 ;  /* 0x20000037ff337230 */ /* 0x000fe20000004100 */
[----:B------:R-:W-:Y:S01]  /*ea10*/  LOP3.LUT R12, R12, 0xff0000, R13, 0xf8, !PT ;  /* 0x00ff00000c0c7812 */ /* 0x000fe200078ef80d */
[----:B------:R-:W-:Y:S01]  /*ea20*/  HADD2.F32 R13, -RZ, R59.H0_H0 ;  /* 0x2000003bff0d7230 */ /* 0x000fe20000004100 */
[----:B------:R-:W-:Y:S01]  /*ea30*/  F2FP.F16.E4M3.UNPACK_B R56, R138.H1 ;  /* 0x0000008aff38723e */ /* 0x000fe200030006ff */
[----:B------:R-:W-:Y:S01]  /*ea40*/  HADD2.F32 R50, -RZ, R53.H0_H0 ;  /* 0x20000035ff327230 */ /* 0x000fe20000004100 */
[----:B------:R-:W-:Y:S01]  /*ea50*/  SHF.R.U32.HI R61, RZ, 0x10, R73 ;  /* 0x00000010ff3d7819 */ /* 0x000fe20000011649 */
[----:B------:R-:W-:-:S02]  /*ea60*/  IMAD.U32 R63, R63, 0x10000, RZ ;  /* 0x000100003f3f7824 */ /* 0x000fc400078e00ff */
[CC--:B------:R-:W-:Y:S01]  /*ea70*/  FMUL.FTZ R65, R51.reuse, R13.reuse ;  /* 0x0000000d33417220 */ /* 0x0c0fe20000410000 */
[--C-:B------:R-:W-:Y:S02]  /*ea80*/  HADD2.F32 R57, -RZ, R56.reuse.H0_H0 ;  /* 0x20000038ff397230 */ /* 0x100fe40000004100 */
        /* <DEDUP_REMOVED lines=9> */
[----:B------:R-:W-:Y:S01]  /*eb20*/  F2FP.F16.E4M3.UNPACK_B R55, R54 ;  /* 0x00000036ff37723e */ /* 0x000fe200020006ff */
[----:B------:R-:W-:Y:S01]  /*eb30*/  IMAD.U32 R61, R61, 0x10000, RZ ;  /* 0x000100003d3d7824 */ /* 0x000fe200078e00ff */
[----:B------:R-:W-:Y:S01]  /*eb40*/  F2FP.F16.E4M3.UNPACK_B R52, R52 ;  /* 0x00000034ff34723e */ /* 0x000fe200020006ff */
[-C--:B------:R-:W-:Y:S01]  /*eb50*/  FMUL.FTZ R62, R53, R56.reuse ;  /* 0x00000038353e7220 */ /* 0x080fe20000410000 */
[----:B------:R-:W-:Y:S01]  /*eb60*/  FMUL.FTZ R60, R57, R56 ;  /* 0x00000038393c7220 */ /* 0x000fe20000410000 */
[----:B------:R-:W-:Y:S01]  /*eb70*/  F2FP.F16.E4M3.UNPACK_B R138, R138 ;  /* 0x0000008aff8a723e */ /* 0x000fe200020006ff */
[----:B------:R-:W-:Y:S01]  /*eb80*/  HADD2.F32 R59, -RZ, R140.H0_H0 ;  /* 0x2000008cff3b7230 */ /* 0x000fe20000004100 */
[----:B------:R-:W-:Y:S01]  /*eb90*/  LOP3.LUT R40, R40, 0xff0000, R61, 0xf8, !PT ;  /* 0x00ff000028287812 */ /* 0x000fe200078ef83d */
[----:B------:R-:W-:-:S02]  /*eba0*/  HADD2.F32 R56, -RZ, R55.H0_H0 ;  /* 0x20000037ff387230 */ /* 0x000fc40000004100 */
[-C--:B------:R-:W-:Y:S01]  /*ebb0*/  FFMA.FTZ R64, R57, R58.reuse, R62 ;  /* 0x0000003a39407223 */ /* 0x080fe2000001003e */
[----:B------:R-:W-:Y:S02]  /*ebc0*/  HADD2.F32 R54, -RZ, R52.H0_H0 ;  /* 0x20000034ff367230 */ /* 0x000fe40000004100 */
[----:B------:R-:W-:Y:S01]  /*ebd0*/  FFMA.FTZ R53, R53, R58, -R60 ;  /* 0x0000003a35357223 */ /* 0x000fe2000001083c */
        /* <DEDUP_REMOVED lines=15> */
[--C-:B------:R-:W-:Y:S01]  /*ecd0*/  HADD2.F32 R59, -RZ, R54.reuse.H0_H0 ;  /* 0x20000036ff3b7230 */ /* 0x100fe20000004100 */
[----:B------:R-:W-:Y:S01]  /*ece0*/  F2FP.F16.E4M3.UNPACK_B R58, R137.H1 ;  /* 0x00000089ff3a723e */ /* 0x000fe200030006ff */
[----:B------:R-:W-:-:S02]  /*ecf0*/  HADD2.F32 R61, -RZ, R54.H1_H1 ;  /* 0x30000036ff3d7230 */ /* 0x000fc40000004100 */
[----:B------:R-:W-:Y:S01]  /*ed00*/  FFMA.FTZ R65, R55, R138, R140 ;  /* 0x0000008a37417223 */ /* 0x000fe2000001008c */
[----:B------:R-:W-:Y:S01]  /*ed10*/  HADD2.F32 R57, -RZ, R56.H0_H0 ;  /* 0x20000038ff397230 */ /* 0x000fe20000004100 */
[----:B------:R-:W-:Y:S01]  /*ed20*/  F2FP.F16.E4M3.UNPACK_B R139, R139 ;  /* 0x0000008bff8b723e */ /* 0x000fe200020006ff */
[----:B------:R-:W-:Y:S01]  /*ed30*/  HADD2.F32 R54, -RZ, R52.H0_H0 ;  /* 0x20000034ff367230 */ /* 0x000fe20000004100 */
[----:B------:R-:W-:Y:S01]  /*ed40*/  F2FP.F16.E4M3.UNPACK_B R47, R47 ;  /* 0x0000002fff2f723e */ /* 0x000fe200020006ff */
[----:B------:R-:W-:Y:S02]  /*ed50*/  HADD2.F32 R56, -RZ, R56.H1_H1 ;  /* 0x30000038ff387230 */ /* 0x000fe40000004100 */
[-C--:B------:R-:W-:Y:S01]  /*ed60*/  FMUL.FTZ R67, R57, R59.reuse ;  /* 0x0000003b39437220 */ /* 0x080fe20000410000 */
[----:B------:R-:W-:Y:S02]  /*ed70*/  HADD2.F32 R52, -RZ, R52.H1_H1 ;  /* 0x30000034ff347230 */ /* 0x000fe40000004100 */
[----:B------:R-:W-:Y:S01]  /*ed80*/  FMUL.FTZ R66, R54, R59 ;  /* 0x0000003b36427220 */ /* 0x000fe20000410000 */
[----:B------:R-:W-:-:S02]  /*ed90*/  HADD2.F32 R59, -RZ, R58.H1_H1 ;  /* 0x3000003aff3b7230 */ /* 0x000fc40000004100 */
[-C--:B------:R-:W-:Y:S01]  /*eda0*/  FMUL.FTZ R69, R56, R61.reuse ;  /* 0x0000003d38457220 */ /* 0x080fe20000410000 */
[----:B------:R-:W-:Y:S02]  /*edb0*/  HADD2.F32 R55, -RZ, R58.H0_H0 ;  /* 0x2000003aff377230 */ /* 0x000fe40000004100 */
[C---:B------:R-:W-:Y:S01]  /*edc0*/  FMUL.FTZ R61, R52.reuse, R61 ;  /* 0x0000003d343d7220 */ /* 0x040fe20000410000 */
[----:B------:R-:W-:Y:S01]  /*edd0*/  F2FP.F16.E4M3.UNPACK_B R137, R137 ;  /* 0x00000089ff89723e */ /* 0x000fe200020006ff */
[----:B------:R-:W-:Y:S01]  /*ede0*/  FFMA.FTZ R68, R52, R59, -R69 ;  /* 0x0000003b34447223 */ /* 0x000fe20000010845 */
[----:B------:R-:W-:Y:S01]  /*edf0*/  F2FP.F16.E4M3.UNPACK_B R52, R42 ;  /* 0x0000002aff34723e */ /* 0x000fe200020006ff */
[-C--:B------:R-:W-:Y:S01]  /*ee00*/  FFMA.FTZ R67, R54, R55.reuse, -R67 ;  /* 0x0000003736437223 */ /* 0x080fe20000010843 */
[----:B------:R-:W-:Y:S01]  /*ee10*/  FFMA.FTZ R66, R57, R55, R66 ;  /* 0x0000003739427223 */ /* 0x000fe20000010042 */
[----:B------:R-:W-:Y:S02]  /*ee20*/  HADD2.F32 R57, -RZ, R139.H0_H0 ;  /* 0x2000008bff397230 */ /* 0x000fe40000004100 */
[----:B------:R-:W-:Y:S01]  /*ee30*/  FFMA.FTZ R61, R56, R59, R61 ;  /* 0x0000003b383d7223 */ /* 0x000fe2000001003d */
[----:B------:R-:W-:Y:S01]  /*ee40*/  HADD2.F32 R54, -RZ, R52.H0_H0 ;  /* 0x20000034ff367230 */ /* 0x000fe20000004100 */
[----:B------:R-:W-:Y:S01]  /*ee50*/  F2FP.SATFINITE.E4M3.F32.PACK_AB_MERGE_C R50, R53, R50, RZ ;  /* 0x000000323532723e */ /* 0x000fe200048070ff */
[----:B------:R-:W-:Y:S01]  /*ee60*/  HADD2.F32 R42, -RZ, R47.H0_H0 ;  /* 0x2000002fff2a7230 */ /* 0x000fe20000004100 */
[----:B------:R-:W-:Y:S01]  /*ee70*/  F2FP.F16.E4M3.UNPACK_B R53, R46 ;  /* 0x0000002eff35723e */ /* 0x000fe200020006ff */
[----:B------:R-:W-:-:S02]  /*ee80*/  HADD2.F32 R139, -RZ, R139.H1_H1 ;  /* 0x3000008bff8b7230 */ /* 0x000fc40000004100 */
[-C--:B------:R-:W-:Y:S01]  /*ee90*/  FMUL.FTZ R59, R54, R57.reuse ;  /* 0x00000039363b7220 */ /* 0x080fe20000410000 */
[----:B------:R-:W-:Y:S02]  /*eea0*/  HADD2.F32 R52, -RZ, R52.H1_H1 ;  /* 0x30000034ff347230 */ /* 0x000fe40000004100 */
[----:B------:R-:W-:Y:S01]  /*eeb0*/  FMUL.FTZ R57, R42, R57 ;  /* 0x000000392a397220 */ /* 0x000fe20000410000 */
[----:B------:R-:W-:Y:S01]  /*eec0*/  HADD2.F32 R55, -RZ, R137.H0_H0 ;  /* 0x20000089ff377230 */ /* 0x000fe20000004100 */
[----:B------:R-:W-:Y:S01]  /*eed0*/  F2FP.SATFINITE.E4M3.F32.PACK_AB_MERGE_C R67, R68, R67, RZ ;  /* 0x000000434443723e */ /* 0x000fe200048070ff */
[----:B------:R-:W-:Y:S02]  /*eee0*/  HADD2.F32 R47, -RZ, R47.H1_H1 ;  /* 0x3000002fff2f7230 */ /* 0x000fe40000004100 */
[----:B------:R-:W-:Y:S01]  /*eef0*/  FMUL.FTZ R58, R52, R139 ;  /* 0x0000008b343a7220 */ /* 0x000fe20000410000 */
[----:B------:R-:W-:Y:S02]  /*ef00*/  HADD2.F32 R137, -RZ, R137.H1_H1 ;  /* 0x30000089ff897230 */ /* 0x000fe40000004100 */
[-C--:B------:R-:W-:Y:S01]  /*ef10*/  FFMA.FTZ R42, R42, R55.reuse, -R59 ;  /* 0x000000372a2a7223 */ /* 0x080fe2000001083b */
[----:B------:R-:W-:Y:S01]  /*ef20*/  FFMA.FTZ R56, R54, R55, R57 ;  /* 0x0000003736387223 */ /* 0x000fe20000010039 */
[C---:B------:R-:W-:Y:S01]  /*ef30*/  FMUL.FTZ R139, R47.reuse, R139 ;  /* 0x0000008b2f8b7220 */ /* 0x040fe20000410000 */
[----:B------:R-:W-:Y:S01]  /*ef40*/  F2FP.F16.E4M3.UNPACK_B R54, R41 ;  /* 0x00000029ff36723e */ /* 0x000fe200020006ff */
[-C--:B------:R-:W-:Y:S01]  /*ef50*/  FFMA.FTZ R47, R47, R137.reuse, -R58 ;  /* 0x000000892f2f7223 */ /* 0x080fe2000001083a */
[----:B------:R-:W-:Y:S01]  /*ef60*/  F2FP.F16.E4M3.UNPACK_B R59, R40 ;  /* 0x00000028ff3b723e */ /* 0x000fe200020006ff */
[----:B------:R-:W-:Y:S01]  /*ef70*/  FFMA.FTZ R139, R52, R137, R139 ;  /* 0x00000089348b7223 */ /* 0x000fe2000001008b */
[----:B------:R-:W-:Y:S01]  /*ef80*/  F2FP.SATFINITE.E4M3.F32.PACK_AB_MERGE_C R50, R63, R60, R50 ;  /* 0x0000003c3f32723e */ /* 0x000fe20004807032 */
[--C-:B------:R-:W-:Y:S01]  /*ef90*/  HADD2.F32 R55, -RZ, R54.reuse.H0_H0 ;  /* 0x20000036ff377230 */ /* 0x100fe20000004100 */
[----:B------:R-:W-:Y:S01]  /*efa0*/  F2FP.F16.E4M3.UNPACK_B R57, R14 ;  /* 0x0000000eff39723e */ /* 0x000fe200020006ff */
[----:B------:R-:W-:Y:S01]  /*efb0*/  HADD2.F32 R60, -RZ, R59.H0_H0 ;  /* 0x2000003bff3c7230 */ /* 0x000fe20000004100 */
[----:B------:R-:W-:Y:S01]  /*efc0*/  F2FP.SATFINITE.E4M3.F32.PACK_AB_MERGE_C R61, R61, R66, RZ ;  /* 0x000000423d3d723e */ /* 0x000fe200048070ff */
[----:B------:R-:W-:Y:S01]  /*efd0*/  HADD2.F32 R52, -RZ, R53.H0_H0 ;  /* 0x20000035ff347230 */ /* 0x000fe20000004100 */
[----:B------:R-:W-:Y:S01]  /*efe0*/  F2FP.SATFINITE.E4M3.F32.PACK_AB_MERGE_C R47, R47, R42, R67 ;  /* 0x0000002a2f2f723e */ /* 0x000fe20004807043 */
[----:B------:R-:W-:Y:S01]  /*eff0*/  HADD2.F32 R58, -RZ, R57.H0_H0 ;  /* 0x20000039ff3a7230 */ /* 0x000fe20000004100 */
[----:B------:R-:W-:Y:S01]  /*f000*/  F2FP.SATFINITE.E4M3.F32.PACK_AB_MERGE_C R42, R139, R56, R61 ;  /* 0x000000388b2a723e */ /* 0x000fe2000480703d */
[----:B------:R-:W-:Y:S01]  /*f010*/  FMUL.FTZ R61, R55, R60 ;  /* 0x0000003c373d7220 */ /* 0x000fe20000410000 */
[----:B------:R-:W-:-:S02]  /*f020*/  HADD2.F32 R56, -RZ, R54.H1_H1 ;  /* 0x30000036ff387230 */ /* 0x000fc40000004100 */
[C---:B------:R-:W-:Y:S01]  /*f030*/  FMUL.FTZ R60, R52.reuse, R60 ;  /* 0x0000003c343c7220 */ /* 0x040fe20000410000 */
[----:B------:R-:W-:Y:S02]  /*f040*/  HADD2.F32 R59, -RZ, R59.H1_H1 ;  /* 0x3000003bff3b7230 */ /* 0x000fe40000004100 */
        /* <DEDUP_REMOVED lines=9> */
[----:B------:R-:W-:Y:S01]  /*f0e0*/  F2FP.F16.E4M3.UNPACK_B R58, R40.H1 ;  /* 0x00000028ff3a723e */ /* 0x000fe200030006ff */
[----:B------:R-:W-:Y:S01]  /*f0f0*/  FFMA.FTZ R40, R56, R57, R59 ;  /* 0x0000003938287223 */ /* 0x000fe2000001003b */
[--C-:B------:R-:W-:Y:S01]  /*f100*/  HADD2.F32 R56, -RZ, R55.reuse.H0_H0 ;  /* 0x20000037ff387230 */ /* 0x100fe20000004100 */
[----:B------:R-:W-:Y:S01]  /*f110*/  F2FP.F16.E4M3.UNPACK_B R14, R14.H1 ;  /* 0x0000000eff0e723e */ /* 0x000fe200030006ff */
[----:B------:R-:W-:Y:S01]  /*f120*/  HADD2.F32 R54, -RZ, R46.H0_H0 ;  /* 0x2000002eff367230 */ /* 0x000fe20000004100 */
[----:B------:R-:W-:Y:S01]  /*f130*/  F2FP.SATFINITE.E4M3.F32.PACK_AB_MERGE_C R51, R64, R51, RZ ;  /* 0x000000334033723e */ /* 0x000fe200048070ff */
[----:B------:R-:W-:-:S02]  /*f140*/  HADD2.F32 R55, -RZ, R55.H1_H1 ;  /* 0x30000037ff377230 */ /* 0x000fc40000004100 */
[--C-:B------:R-:W-:Y:S01]  /*f150*/  HADD2.F32 R60, -RZ, R58.reuse.H1_H1 ;  /* 0x3000003aff3c7230 */ /* 0x100fe20000004100 */
[----:B------:R-:W-:Y:S01]  /*f160*/  F2FP.SATFINITE.E4M3.F32.PACK_AB_MERGE_C R51, R65, R62, R51 ;  /* 0x0000003e4133723e */ /* 0x000fe20004807033 */
[----:B------:R-:W-:Y:S02]  /*f170*/  HADD2.F32 R59, -RZ, R58.H0_H0 ;  /* 0x2000003aff3b7230 */ /* 0x000fe40000004100 */
[----:B------:R-:W-:Y:S02]  /*f180*/  HADD2.F32 R46, -RZ, R46.H1_H1 ;  /* 0x3000002eff2e7230 */ /* 0x000fe40000004100 */
[----:B------:R-:W-:Y:S01]  /*f190*/  FMUL.FTZ R63, R55, R60 ;  /* 0x0000003c373f7220 */ /* 0x000fe20000410000 */
[--C-:B------:R-:W-:Y:S02]  /*f1a0*/  HADD2.F32 R57, -RZ, R14.reuse.H0_H0 ;  /* 0x2000000eff397230 */ /* 0x100fe40000004100 */
[----:B------:R-:W-:Y:S01]  /*f1b0*/  FMUL.FTZ R61, R56, R59 ;  /* 0x0000003b383d7220 */ /* 0x000fe20000410000 */
[----:B------:R-:W-:-:S02]  /*f1c0*/  HADD2.F32 R58, -RZ, R14.H1_H1 ;  /* 0x3000000eff3a7230 */ /* 0x000fc40000004100 */
[----:B------:R-:W-:Y:S01]  /*f1d0*/  FMUL.FTZ R60, R46, R60 ;  /* 0x0000003c2e3c7220 */ /* 0x000fe20000410000 */
[C---:B------:R-:W-:Y:S01]  /*f1e0*/  FMUL.FTZ R59, R54.reuse, R59 ;  /* 0x0000003b363b7220 */ /* 0x040fe20000410000 */
[----:B------:R-:W-:Y:S01]  /*f1f0*/  FFMA.FTZ R64, R54, R57, -R61 ;  /* 0x0000003936407223 */ /* 0x000fe2000001083d */
[----:B------:R-:W-:Y:S01]  /*f200*/  F2FP.F16.E4M3.UNPACK_B R61, R13.H1 ;  /* 0x0000000dff3d723e */ /* 0x000fe200030006ff */
[-C--:B------:R-:W-:Y:S01]  /*f210*/  FFMA.FTZ R66, R55, R58.reuse, R60 ;  /* 0x0000003a37427223 */ /* 0x080fe2000001003c */
[----:B------:R-:W-:Y:S01]  /*f220*/  F2FP.F16.E4M3.UNPACK_B R55, R43.H1 ;  /* 0x0000002bff37723e */ /* 0x000fe200030006ff */
[----:B------:R-:W-:Y:S01]  /*f230*/  FFMA.FTZ R65, R56, R57, R59 ;  /* 0x0000003938417223 */ /* 0x000fe2000001003b */
[----:B------:R-:W-:Y:S01]  /*f240*/  F2FP.F16.E4M3.UNPACK_B R14, R15 ;  /* 0x0000000fff0e723e */ /* 0x000fe200020006ff */
[----:B------:R-:W-:Y:S01]  /*f250*/  FFMA.FTZ R67, R46, R58, -R63 ;  /* 0x0000003a2e437223 */ /* 0x000fe2000001083f */
[----:B------:R-:W-:Y:S01]  /*f260*/  F2FP.F16.E4M3.UNPACK_B R60, R13 ;  /* 0x0000000dff3c723e */ /* 0x000fe200020006ff */
[----:B------:R-:W-:Y:S01]  /*f270*/  HADD2.F32 R63, -RZ, R61.H0_H0 ;  /* 0x2000003dff3f7230 */ /* 0x000fe20000004100 */
[----:B------:R-:W-:Y:S01]  /*f280*/  F2FP.F16.E4M3.UNPACK_B R54, R43 ;  /* 0x0000002bff36723e */ /* 0x000fe200020006ff */
        /* <DEDUP_REMOVED lines=10> */
[----:B------:R-:W-:Y:S02]  /*f330*/  HADD2.F32 R59, -RZ, R57.H0_H0 ;  /* 0x20000039ff3b7230 */ /* 0x000fe40000004100 */
[-C--:B------:R-:W-:Y:S01]  /*f340*/  FMUL.FTZ R71, R12, R63.reuse ;  /* 0x0000003f0c477220 */ /* 0x080fe20000410000 */
[----:B------:R-:W-:Y:S02]  /*f350*/  HADD2.F32 R58, -RZ, R13.H0_H0 ;  /* 0x2000000dff3a7230 */ /* 0x000fe40000004100 */
[----:B------:R-:W-:Y:S01]  /*f360*/  FMUL.FTZ R63, R46, R63 ;  /* 0x0000003f2e3f7220 */ /* 0x000fe20000410000 */
[----:B------:R-:W-:-:S02]  /*f370*/  HADD2.F32 R55, -RZ, R55.H1_H1 ;  /* 0x30000037ff377230 */ /* 0x000fc40000004100 */
[-C--:B------:R-:W-:Y:S01]  /*f380*/  FFMA.FTZ R71, R46, R59.reuse, -R71 ;  /* 0x0000003b2e477223 */ /* 0x080fe20000010847 */
[----:B------:R-:W-:Y:S02]  /*f390*/  HADD2.F32 R46, -RZ, R61.H1_H1 ;  /* 0x3000003dff2e7230 */ /* 0x000fe40000004100 */
[-C--:B------:R-:W-:Y:S01]  /*f3a0*/  FFMA.FTZ R68, R43, R58.reuse, -R68 ;  /* 0x0000003a2b447223 */ /* 0x080fe20000010844 */
[----:B------:R-:W-:Y:S02]  /*f3b0*/  HADD2.F32 R15, -RZ, R15.H1_H1 ;  /* 0x3000000fff0f7230 */ /* 0x000fe40000004100 */
[----:B------:R-:W-:Y:S01]  /*f3c0*/  FFMA.FTZ R69, R56, R58, R69 ;  /* 0x0000003a38457223 */ /* 0x000fe20000010045 */
[----:B------:R-:W-:Y:S01]  /*f3d0*/  FFMA.FTZ R63, R12, R59, R63 ;  /* 0x0000003b0c3f7223 */ /* 0x000fe2000001003f */
[----:B------:R-:W-:Y:S02]  /*f3e0*/  HADD2.F32 R54, -RZ, R54.H1_H1 ;  /* 0x30000036ff367230 */ /* 0x000fe40000004100 */
[----:B------:R-:W-:Y:S01]  /*f3f0*/  FMUL.FTZ R56, R55, R46 ;  /* 0x0000002e37387220 */ /* 0x000fe20000410000 */
[----:B------:R-:W-:-:S02]  /*f400*/  HADD2.F32 R43, -RZ, R60.H1_H1 ;  /* 0x3000003cff2b7230 */ /* 0x000fc40000004100 */
[----:B------:R-:W-:Y:S01]  /*f410*/  FMUL.FTZ R46, R15, R46 ;  /* 0x0000002e0f2e7220 */ /* 0x000fe20000410000 */
[----:B------:R-:W-:Y:S01]  /*f420*/  HADD2.F32 R14, -RZ, R14.H1_H1 ;  /* 0x3000000eff0e7230 */ /* 0x000fe20000004100 */
[----:B------:R-:W-:Y:S01]  /*f430*/  F2FP.SATFINITE.E4M3.F32.PACK_AB_MERGE_C R64, R67, R64, RZ ;  /* 0x000000404340723e */ /* 0x000fe200048070ff */
[----:B------:R-:W-:Y:S02]  /*f440*/  HADD2.F32 R12, -RZ, R57.H1_H1 ;  /* 0x30000039ff0c7230 */ /* 0x000fe40000004100 */
[-C--:B------:R-:W-:Y:S01]  /*f450*/  FMUL.FTZ R57, R54, R43.reuse ;  /* 0x0000002b36397220 */ /* 0x080fe20000410000 */
[----:B------:R-:W-:Y:S02]  /*f460*/  HADD2.F32 R13, -RZ, R13.H1_H1 ;  /* 0x3000000dff0d7230 */ /* 0x000fe40000004100 */
[----:B------:R-:W-:Y:S01]  /*f470*/  FMUL.FTZ R43, R14, R43 ;  /* 0x0000002b0e2b7220 */ /* 0x000fe20000410000 */
[----:B------:R-:W-:Y:S01]  /*f480*/  F2FP.SATFINITE.E4M3.F32.PACK_AB_MERGE_C R65, R66, R65, RZ ;  /* 0x000000414241723e */ /* 0x000fe200048070ff */
        /* <DEDUP_REMOVED lines=10> */
[----:B------:R-:W-:Y:S02]  /*f530*/  F2FP.SATFINITE.E4M3.F32.PACK_AB_MERGE_C R15, R57, R68, R56 ;  /* 0x00000044390f723e */ /* 0x000fe40004807038 */
[----:B------:R-:W-:Y:S02]  /*f540*/  F2FP.SATFINITE.E4M3.F32.PACK_AB_MERGE_C R43, R54, R69, R46 ;  /* 0x00000045362b723e */ /* 0x000fe4000480702e */
[----:B------:R-:W-:-:S07]  /*f550*/  MOV R14, R47 ;  /* 0x0000002f000e7202 */ /* 0x000fce0000000f00 */
.L_x_2780:
[----:B------:R-:W-:Y:S05]  /*f560*/  BSYNC B1 ;  /* 0x0000000000017941 */ /* 0x000fea0003800000 */
.L_x_2779:
[----:B0-----:R0:W-:Y:S01]  /*f570*/  ST.E.128 desc[UR52][R44.64], R12 ;  /* 0x0000000c2c007985 */ /* 0x0011e2000c101d34 */
[----:B------:R-:W-:-:S13]  /*f580*/  ISETP.GE.AND P2, PT, R11, R136, PT ;  /* 0x000000880b00720c */ /* 0x000fda0003f46270 */
[----:B------:R-:W-:Y:S05]  /*f590*/  @P2 BRA `(.L_x_2727) ;  /* 0x0000000400cc2947 */ /* 0x000fea0003800000 */
[----:B0-----:R-:W-:-:S04]  /*f5a0*/  IADD3 R12, P2, R11, R48, RZ ;  /* 0x000000300b0c7210 */ /* 0x001fc80007f5e0ff */
[----:B------:R-:W-:-:S05]  /*f5b0*/  LEA.HI.X.SX32 R13, R11, R49, 0x1, P2 ;  /* 0x000000310b0d7211 */ /* 0x000fca00010f0eff */
[----:B----4-:R0:W-:Y:S01]  /*f5c0*/  ST.E.128 desc[UR52][R12.64], R40 ;  /* 0x000000280c007985 */ /* 0x0101e2000c101d34 */
[----:B------:R-:W-:Y:S05]  /*f5d0*/  BRA `(.L_x_2727) ;  /* 0x0000000400bc7947 */ /* 0x000fea0003800000 */
.L_x_2692:
[----:B------:R-:W-:-:S06]  /*f5e0*/  UISETP.NE.AND UP0, UPT, UR48, 0x3, UPT ;  /* 0x000000033000788c */ /* 0x000fcc000bf05270 */
[----:B------:R-:W-:-:S13]  /*f5f0*/  PLOP3.LUT P1, PT, PT, PT, UP0, 0x80, 0x0 ;  /* 0x000000000000781c */ /* 0x000fda0003f2f008 */
[----:B------:R-:W-:Y:S05]  /*f600*/  @!P1 BRA `(.L_x_2781) ;  /* 0x0000000000049947 */ /* 0x000fea0003800000 */
[----:B------:R-:W-:Y:S01]  /*f610*/  BPT.TRAP 0x1 ;  /* 0x000000040000795c */ /* 0x000fe20000300000 */
.L_x_2781:
[----:B------:R-:W-:Y:S01]  /*f620*/  IMAD R95, R19, 0x8, R18 ;  /* 0x00000008135f7824 */ /* 0x000fe200078e0212 */
[----:B------:R-:W-:Y:S01]  /*f630*/  SHF.L.U32 R96, R199, 0x1f, RZ ;  /* 0x0000001fc7607819 */ /* 0x000fe200000006ff */
[----:B------:R-:W-:Y:S01]  /*f640*/  BSSY B1, `(.L_x_2782) ;  /* 0x0000004000017945 */ /* 0x000fe20003800000 */
[----:B------:R-:W-:Y:S02]  /*f650*/  SHF.R.S32.HI R92, RZ, 0x1f, R39 ;  /* 0x0000001fff5c7819 */ /* 0x000fe40000011427 */
[----:B------:R-:W0:Y:S02]  /*f660*/  SYNCS.PHASECHK.TRANS64.TRYWAIT P2, [R95+URZ+0x29890], R96 ;  /* 0x029890605f0075a7 */ /* 0x000e24000804017f */
[----:B0-----:R-:W-:Y:S05]  /*f670*/  @!P2 BRA `(.L_x_2783) ;  /* 0x0000022c00eca947 */ /* 0x001fea0003800000 */
.L_x_3068:
[----:B------:R-:W-:Y:S05]  /*f680*/  BSYNC B1 ;  /* 0x0000000000017941 */ /* 0x000fea0003800000 */
.L_x_2782:
        /* <DEDUP_REMOVED lines=15> */
[----:B------:R-:W-:Y:S02]  /*f780*/  IMAD.IADD R52, R94, 0x1, -R198 ;  /* 0x000000015e347824 */ /* 0x000fe400078e0ac6 */
        /* <DEDUP_REMOVED lines=9> */
.L_x_3072:
[----:B------:R-:W-:Y:S04]  /*f820*/  BSSY B1, `(.L_x_2785) ;  /* 0x0000023000017945 */ /* 0x000fe80003800000 */
[----:B------:R-:W-:Y:S05]  /*f830*/  @!P2 BRA `(.L_x_2786) ;  /* 0x000000000084a947 */ /* 0x000fea0003800000 */
[----:B------:R-:W-:Y:S02]  /*f840*/  ULDC UR4, c[0x0][0x2f4] ;  /* 0x0000bd0000047ab9 */ /* 0x000fe40000000800 */
[----:B------:R-:W-:-:S13]  /*f850*/  ISETP.GE.AND P5, PT, R16, UR4, PT ;  /* 0x0000000410007c0c */ /* 0x000fda000bfa6270 */
[----:B------:R-:W4:Y:S01]  /*f860*/  @!P5 LDS.128 R12, [R41+0x1a400] ;  /* 0x01a40000290cd984 */ /* 0x000f220000000c00 */
[----:B---3--:R-:W-:-:S04]  /*f870*/  @!P5 IADD3 R46, P2, R16, R49, RZ ;  /* 0x00000031102ed210 */ /* 0x008fc80007f5e0ff */
[----:B--2---:R-:W-:Y:S02]  /*f880*/  @!P5 IADD3.X R47, R48, R17, RZ, P2, !PT ;  /* 0x00000011302fd210 */ /* 0x004fe400017fe4ff */
        /* <DEDUP_REMOVED lines=21> */
[----:B--2---:R-:W-:-:S04]  /*f9e0*/  @!P5 IADD3 R46, P6, R196, R49, RZ ;  /* 0x00000031c42ed210 */ /* 0x004fc80007fde0ff */
[----:B------:R-:W-:Y:S01]  /*f9f0*/  @!P5 IADD3.X R47, R48, R205, RZ, P6, !PT ;  /* 0x000000cd302fd210 */ /* 0x000fe200037fe4ff */
[----:B---3--:R-:W-:Y:S04]  /*fa00*/  @!P2 ST.E.128 desc[UR52][R44.64], R12 ;  /* 0x0000000c2c00a985 */ /* 0x008fe8000c101d34 */
[----:B------:R-:W2:Y:S04]  /*fa10*/  @!P4 LDS.128 R12, [R41+0x1f400] ;  /* 0x01f40000290cc984 */ /* 0x000ea80000000c00 */
[----:B--2---:R-:W-:Y:S04]  /*fa20*/  @!P4 ST.E.128 desc[UR52][R42.64], R12 ;  /* 0x0000000c2a00c985 */ /* 0x004fe8000c101d34 */
[----:B------:R-:W2:Y:S04]  /*fa30*/  @!P5 LDS.128 R12, [R40+0x1f400] ;  /* 0x01f40000280cd984 */ /* 0x000ea80000000c00 */
[----:B--2---:R4:W-:Y:S02]  /*fa40*/  @!P5 ST.E.128 desc[UR52][R46.64], R12 ;  /* 0x0000000c2e00d985 */ /* 0x0049e4000c101d34 */
.L_x_2786:
[----:B------:R-:W-:Y:S05]  /*fa50*/  BSYNC B1 ;  /* 0x0000000000017941 */ /* 0x000fea0003800000 */
.L_x_2785:
[----:B------:R-:W-:-:S03]  /*fa60*/  UMOV UR4, 0xffffffff ;  /* 0xffffffff00047882 */ /* 0x000fc60000000000 */
[----:B------:R-:W-:Y:S05]  /*fa70*/  BRA.DIV UR4, `(.L_x_2787) ;  /* 0x0000022e044c7947 */ /* 0x000fea000b800000 */
[----:B--2---:R2:W0:Y:S04]  /*fa80*/  SHFL.IDX PT, R48, R51, 0x1, 0x1e1f ;  /* 0x003e1f0033307f89 */ /* 0x00442800000e0000 */
[----:B---3--:R2:W3:Y:S02]  /*fa90*/  SHFL.IDX PT, R49, R50, 0x1, 0x1e1f ;  /* 0x003e1f0032317f89 */ /* 0x0084e400000e0000 */
.L_x_3076:
[----:B------:R-:W-:-:S13]  /*faa0*/  ISETP.GE.AND P2, PT, R52, 0x81, PT ;  /* 0x000000813400780c */ /* 0x000fda0003f46270 */
[----:B------:R-:W-:Y:S05]  /*fab0*/  @!P2 BRA `(.L_x_2727) ;  /* 0x000000000084a947 */ /* 0x000fea0003800000 */
[----:B------:R-:W-:Y:S02]  /*fac0*/  ULDC UR4, c[0x0][0x2f4] ;  /* 0x0000bd0000047ab9 */ /* 0x000fe40000000800 */
[----:B------:R-:W-:-:S13]  /*fad0*/  ISETP.GE.AND P5, PT, R16, UR4, PT ;  /* 0x0000000410007c0c */ /* 0x000fda000bfa6270 */
[----:B----4-:R-:W4:Y:S01]  /*fae0*/  @!P5 LDS.128 R12, [R41+0x1c400] ;  /* 0x01c40000290cd984 */ /* 0x010f220000000c00 */
[----:B---3--:R-:W-:-:S05]  /*faf0*/  @!P5 IADD3 R46, P2, R16, R49, RZ ;  /* 0x00000031102ed210 */ /* 0x008fca0007f5e0ff */
[----:B0-----:R-:W-:Y:S01]  /*fb00*/  @!P5 IMAD.X R47, R48, 0x1, R17, P2 ;  /* 0x00000001302fd824 */ /* 0x001fe200010e0611 */
        /* <DEDUP_REMOVED lines=10> */
[----:B0-----:R-:W-:-:S04]  /*fbb0*/  @!P5 IADD3 R46, P6, R11, R49, RZ ;  /* 0x000000310b2ed210 */ /* 0x001fc80007fde0ff */
[----:B------:R-:W-:-:S05]  /*fbc0*/  @!P5 LEA.HI.X.SX32 R47, R11, R48, 0x1, P6 ;  /* 0x000000300b2fd211 */ /* 0x000fca00030f0eff */
[----:B---3--:R0:W-:Y:S01]  /*fbd0*/  @!P5 ST.E.128 desc[UR52][R46.64], R12 ;  /* 0x0000000c2e00d985 */ /* 0x0081e2000c101d34 */
[----:B------:R-:W-:-:S13]  /*fbe0*/  ISETP.GE.AND P5, PT, R4, UR4, PT ;  /* 0x0000000404007c0c */ /* 0x000fda000bfa6270 */
[----:B------:R-:W3:Y:S01]  /*fbf0*/  @!P5 LDS.128 R12, [R41+0x1ec00] ;  /* 0x01ec0000290cd984 */ /* 0x000ee20000000c00 */
[----:B------:R-:W-:-:S04]  /*fc00*/  @!P5 SHF.L.U32 R11, R193, 0x4, RZ ;  /* 0x00000004c10bd819 */ /* 0x000fc800000006ff */
[----:B0-----:R-:W-:-:S04]  /*fc10*/  @!P5 IADD3 R46, P6, R11, R49, RZ ;  /* 0x000000310b2ed210 */ /* 0x001fc80007fde0ff */
[----:B------:R-:W-:-:S05]  /*fc20*/  @!P5 LEA.HI.X.SX32 R47, R11, R48, 0x1, P6 ;  /* 0x000000300b2fd211 */ /* 0x000fca00030f0eff */
[----:B---3--:R0:W-:Y:S01]  /*fc30*/  @!P5 ST.E.128 desc[UR52][R46.64], R12 ;  /* 0x0000000c2e00d985 */ /* 0x0081e2000c101d34 */
[----:B------:R-:W-:-:S03]  /*fc40*/  ISETP.GE.AND P5, PT, R196, UR4, PT ;  /* 0x00000004c4007c0c */ /* 0x000fc6000bfa6270 */
[----:B------:R-:W3:Y:S10]  /*fc50*/  @!P2 LDS.128 R12, [R40+0x1ec00] ;  /* 0x01ec0000280ca984 */ /* 0x000ef40000000c00 */
[----:B0-----:R-:W-:-:S05]  /*fc60*/  @!P5 IADD3 R46, P6, R196, R49, RZ ;  /* 0x00000031c42ed210 */ /* 0x001fca0007fde0ff */
[----:B------:R-:W-:Y:S01]  /*fc70*/  @!P5 IMAD.X R47, R48, 0x1, R205, P6 ;  /* 0x00000001302fd824 */ /* 0x000fe200030e06cd */
[----:B---3--:R-:W-:Y:S04]  /*fc80*/  @!P2 ST.E.128 desc[UR52][R44.64], R12 ;  /* 0x0000000c2c00a985 */ /* 0x008fe8000c101d34 */
[----:B------:R-:W0:Y:S04]  /*fc90*/  @!P4 LDS.128 R12, [R41+0x21400] ;  /* 0x02140000290cc984 */ /* 0x000e280000000c00 */
[----:B0-----:R-:W-:Y:S04]  /*fca0*/  @!P4 ST.E.128 desc[UR52][R42.64], R12 ;  /* 0x0000000c2a00c985 */ /* 0x001fe8000c101d34 */
[----:B------:R-:W0:Y:S04]  /*fcb0*/  @!P5 LDS.128 R12, [R40+0x21400] ;  /* 0x02140000280cd984 */ /* 0x000e280000000c00 */
[----:B0-----:R0:W-:Y:S02]  /*fcc0*/  @!P5 ST.E.128 desc[UR52][R46.64], R12 ;  /* 0x0000000c2e00d985 */ /* 0x0011e4000c101d34 */
.L_x_2727:
[----:B------:R-:W-:Y:S05]  /*fcd0*/  BSYNC B0 ;  /* 0x0000000000007941 */ /* 0x000fea0003800000 */
.L_x_2691:
        /* <DEDUP_REMOVED lines=16> */
.L_x_2789:
[----:B------:R-:W-:Y:S05]  /*fde0*/  BSYNC B0 ;  /* 0x0000000000007941 */ /* 0x000fea0003800000 */
.L_x_2788:
[----:B------:R-:W0:Y:S01]  /*fdf0*/  SYNCS.PHASECHK.TRANS64.TRYWAIT P1, [R95+URZ+0x298b0], R96 ;  /* 0x0298b0605f0075a7 */ /* 0x000e22000802017f */
[----:B------:R-:W-:Y:S04]  /*fe00*/  BSSY B0, `(.L_x_2790) ;  /* 0x0000002000007945 */ /* 0x000fe80003800000 */
[----:B0-----:R-:W-:Y:S05]  /*fe10*/  @!P1 BRA `(.L_x_2791) ;  /* 0x0000022800b09947 */ /* 0x001fea0003800000 */
.L_x_3077:
[----:B------:R-:W-:Y:S05]  /*fe20*/  BSYNC B0 ;  /* 0x0000000000007941 */ /* 0x000fea0003800000 */
.L_x_2790:
[----:B------:R-:W-:Y:S01]  /*fe30*/  ULDC.64 UR4, c[0x0][0x328] ;  /* 0x0000ca0000047ab9 */ /* 0x000fe20000000a00 */
[----:B------:R-:W-:Y:S01]  /*fe40*/  ULDC.64 UR6, c[0x0][0x318] ;  /* 0x0000c60000067ab9 */ /* 0x000fe20000000a00 */
[----:B------:R-:W-:Y:S01]  /*fe50*/  IMAD R92, R92, UR4, RZ ;  /* 0x000000045c5c7c24 */ /* 0x000fe2000f8e02ff */
[----:B------:R-:W-:Y:S01]  /*fe60*/  IADD3 R94, -R198, R94, RZ ;  /* 0x0000005ec65e7210 */ /* 0x000fe20007ffe1ff */
[C---:B------:R-:W-:Y:S01]  /*fe70*/  IMAD.WIDE.U32 R12, R39.reuse, UR4, RZ ;  /* 0x00000004270c7c25 */ /* 0x040fe2000f8e00ff */
[----:B------:R-:W-:Y:S03]  /*fe80*/  BSSY B0, `(.L_x_2792) ;  /* 0x000002c000007945 */ /* 0x000fe60003800000 */
[----:B------:R-:W-:Y:S01]  /*fe90*/  IMAD R39, R39, UR5, R92 ;  /* 0x0000000527277c24 */ /* 0x000fe2000f8e025c */
[----:B------:R-:W-:Y:S01]  /*fea0*/  ULDC.64 UR4, c[0x0][0x338] ;  /* 0x0000ce0000047ab9 */ /* 0x000fe20000000a00 */
[----:B----4-:R-:W-:-:S02]  /*feb0*/  IMAD R11, R19, 0x5000, R222 ;  /* 0x00005000130b7824 */ /* 0x010fc400078e02de */
[----:B------:R-:W-:Y:S02]  /*fec0*/  IMAD R93, R93, UR4, RZ ;  /* 0x000000045d5d7c24 */ /* 0x000fe4000f8e02ff */
[----:B------:R-:W-:Y:S01]  /*fed0*/  IMAD.IADD R13, R13, 0x1, R39 ;  /* 0x000000010d0d7824 */ /* 0x000fe200078e0227 */
[-C--:B------:R-:W-:Y:S01]  /*fee0*/  IADD3 R48, R18, R11.reuse, R122 ;  /* 0x0000000b12307210 */ /* 0x080fe20007ffe07a */
[----:B------:R-:W-:Y:S01]  /*fef0*/  IMAD R93, R38, UR5, R93 ;  /* 0x00000005265d7c24 */ /* 0x000fe2000f8e025d */
[-C--:B---3--:R-:W-:Y:S01]  /*ff00*/  IADD3 R49, R18, R11.reuse, R123 ;  /* 0x0000000b12317210 */ /* 0x088fe20007ffe07b */
[----:B------:R-:W-:Y:S01]  /*ff10*/  IMAD.WIDE.U32 R12, R38, UR4, R12 ;  /* 0x00000004260c7c25 */ /* 0x000fe2000f8e000c */
[----:B------:R-:W-:Y:S01]  /*ff20*/  ULDC.64 UR4, c[0x0][0x330] ;  /* 0x0000cc0000047ab9 */ /* 0x000fe20000000a00 */
[----:B-12---:R-:W-:Y:S02]  /*ff30*/  IADD3 R50, R18, R11, R128 ;  /* 0x0000000b12327210 */ /* 0x006fe40007ffe080 */
[----:B------:R-:W-:-:S02]  /*ff40*/  IMAD.IADD R13, R13, 0x1, R93 ;  /* 0x000000010d0d7824 */ /* 0x000fc400078e025d */
[----:B------:R-:W-:Y:S02]  /*ff50*/  IMAD.IADD R46, R18, 0x1, R11 ;  /* 0x00000001122e7824 */ /* 0x000fe400078e020b */
[----:B------:R-:W-:-:S04]  /*ff60*/  IMAD.WIDE.U32 R12, R191, UR4, R12 ;  /* 0x00000004bf0c7c25 */ /* 0x000fc8000f8e000c */
[----:B------:R-:W-:Y:S01]  /*ff70*/  IMAD R13, R191, UR5, R13 ;  /* 0x00000005bf0d7c24 */ /* 0x000fe2000f8e020d */
[----:B------:R-:W-:-:S04]  /*ff80*/  IADD3 R44, P1, R12, UR6, RZ ;  /* 0x000000060c2c7c10 */ /* 0x000fc8000ff3e0ff */
[----:B------:R-:W-:Y:S01]  /*ff90*/  IADD3.X R45, R13, UR7, RZ, P1, !PT ;  /* 0x000000070d2d7c10 */ /* 0x000fe20008ffe4ff */
[----:B------:R0:W1:Y:S01]  /*ffa0*/  SHFL.IDX PT, R47, R44, RZ, 0x1e1f ;  /* 0x001e1fff2c2f7589 */ /* 0x00006200000e0000 */
[----:B------:R-:W-:-:S03]  /*ffb0*/  ISETP.GE.AND P1, PT, R94, 0x1, PT ;  /* 0x000000015e00780c */ /* 0x000fc60003f26270 */
[----:B------:R0:W2:Y:S10]  /*ffc0*/  SHFL.IDX PT, R11, R45, RZ, 0x1e1f ;  /* 0x001e1fff2d0b7589 */ /* 0x0000b400000e0000 */
[----:B0-----:R-:W-:Y:S05]  /*ffd0*/  @!P1 BRA `(.L_x_2793) ;  /* 0x0000000000589947 */ /* 0x001fea0003800000 */
[----:B------:R-:W-:Y:S02]  /*ffe0*/  ISETP.NE.AND P5, PT, R9, RZ, PT ;  /* 0x000000ff0900720c */ /* 0x000fe40003fa5270 */
[----:B------:R-:W-:-:S11]  /*fff0*/  ISETP.NE.AND P4, PT, R10, RZ, PT ;  /* 0x000000ff0a00720c */ /* 0x000fd60003f85270 */
[----:B-1----:R-:W-:Y:S02]  /*10000*/  @P5 IADD3 R40, P1, R16, R47, RZ ;  /* 0x0000002f10285210 */ /* 0x002fe40007f3e0ff */
[----:B------:R-:W-:-:S03]  /*10010*/  @P4 IMAD.SHL.U32 R12, R192, 0x10, RZ ;  /* 0x00000010c00c4824 */ /* 0x000fc600078e00ff */
[----:B--2---:R-:W-:Y:S02]  /*10020*/  @P5 IMAD.X R41, R11, 0x1, R17, P1 ;  /* 0x000000010b295824 */ /* 0x004fe400008e0611 */
        /* <DEDUP_REMOVED lines=10> */
[----:B0-----:R-:W-:-:S04]  /*100d0*/  @P5 IADD3 R40, P6, R190, R47, RZ ;  /* 0x0000002fbe285210 */ /* 0x001fc80007fde0ff */
[----:B------:R-:W-:Y:S01]  /*100e0*/  @P5 IADD3.X R41, R11, R197, RZ, P6, !PT ;  /* 0x000000c50b295210 */ /* 0x000fe200037fe4ff */
[----:B-1----:R-:W-:Y:S04]  /*100f0*/  @P4 ST.E.128 desc[UR52][R42.64], R12 ;  /* 0x0000000c2a004985 */ /* 0x002fe8000c101d34 */
[----:B------:R-:W0:Y:S04]  /*10100*/  @P1 LDS.128 R12, [R49+0xa400] ;  /* 0x00a40000310c1984 */ /* 0x000e280000000c00 */
[----:B0-----:R-:W-:Y:S04]  /*10110*/  @P1 ST.E.128 desc[UR52][R38.64], R12 ;  /* 0x0000000c26001985 */ /* 0x001fe8000c101d34 */
[----:B------:R-:W0:Y:S04]  /*10120*/  @P5 LDS.128 R12, [R50+0xa400] ;  /* 0x00a40000320c5984 */ /* 0x000e280000000c00 */
[----:B0-----:R0:W-:Y:S02]  /*10130*/  @P5 ST.E.128 desc[UR52][R40.64], R12 ;  /* 0x0000000c28005985 */ /* 0x0011e4000c101d34 */
.L_x_2793:
[----:B------:R-:W-:Y:S05]  /*10140*/  BSYNC B0 ;  /* 0x0000000000007941 */ /* 0x000fea0003800000 */
.L_x_2792:
[----:B------:R-:W-:Y:S01]  /*10150*/  ISETP.GE.AND P1, PT, R94, 0x81, PT ;  /* 0x000000815e00780c */ /* 0x000fe20003f26270 */
[----:B------:R-:W3:Y:S01]  /*10160*/  SHFL.IDX PT, R45, R45, 0x1, 0x1e1f ;  /* 0x003e1f002d2d7f89 */ /* 0x000ee200000e0000 */
[----:B------:R-:W-:Y:S03]  /*10170*/  BSSY B0, `(.L_x_2794) ;  /* 0x0000019000007945 */ /* 0x000fe60003800000 */
[----:B--2---:R2:W4:Y:S08]  /*10180*/  SHFL.IDX PT, R11, R44, 0x1, 0x1e1f ;  /* 0x003e1f002c0b7f89 */ /* 0x00453000000e0000 */
[----:B--2---:R-:W-:Y:S05]  /*10190*/  @!P1 BRA `(.L_x_2795) ;  /* 0x0000000000589947 */ /* 0x004fea0003800000 */
[----:B------:R-:W-:Y:S02]  /*101a0*/  ISETP.NE.AND P5, PT, R9, RZ, PT ;  /* 0x000000ff0900720c */ /* 0x000fe40003fa5270 */
[----:B------:R-:W-:-:S11]  /*101b0*/  ISETP.NE.AND P4, PT, R10, RZ, PT ;  /* 0x000000ff0a00720c */ /* 0x000fd60003f85270 */
[----:B0---4-:R-:W-:Y:S02]  /*101c0*/  @P5 IADD3 R40, P1, R16, R11, RZ ;  /* 0x0000000b10285210 */ /* 0x011fe40007f3e0ff */
[----:B------:R-:W-:-:S03]  /*101d0*/  @P4 IMAD.SHL.U32 R12, R192, 0x10, RZ ;  /* 0x00000010c00c4824 */ /* 0x000fc600078e00ff */
[----:B---3--:R-:W-:Y:S02]  /*101e0*/  @P5 IMAD.X R41, R45, 0x1, R17, P1 ;  /* 0x000000012d295824 */ /* 0x008fe400008e0611 */
        /* <DEDUP_REMOVED lines=9> */
[----:B------:R-:W2:Y:S10]  /*10280*/  @P4 LDS.128 R12, [R48+0xe400] ;  /* 0x00e40000300c4984 */ /* 0x000eb40000000c00 */
[----:B0-----:R-:W-:-:S05]  /*10290*/  @P5 IADD3 R40, P6, R190, R11, RZ ;  /* 0x0000000bbe285210 */ /* 0x001fca0007fde0ff */
[----:B------:R-:W-:Y:S01]  /*102a0*/  @P5 IMAD.X R41, R45, 0x1, R197, P6 ;  /* 0x000000012d295824 */ /* 0x000fe200030e06c5 */
[----:B--2---:R-:W-:Y:S04]  /*102b0*/  @P4 ST.E.128 desc[UR52][R42.64], R12 ;  /* 0x0000000c2a004985 */ /* 0x004fe8000c101d34 */
[----:B------:R-:W0:Y:S04]  /*102c0*/  @P1 LDS.128 R12, [R49+0xe400] ;  /* 0x00e40000310c1984 */ /* 0x000e280000000c00 */
[----:B0-----:R-:W-:Y:S04]  /*102d0*/  @P1 ST.E.128 desc[UR52][R38.64], R12 ;  /* 0x0000000c26001985 */ /* 0x001fe8000c101d34 */
[----:B------:R-:W0:Y:S04]  /*102e0*/  @P5 LDS.128 R12, [R50+0xe400] ;  /* 0x00e40000320c5984 */ /* 0x000e280000000c00 */
[----:B0-----:R2:W-:Y:S02]  /*102f0*/  @P5 ST.E.128 desc[UR52][R40.64], R12 ;  /* 0x0000000c28005985 */ /* 0x0015e4000c101d34 */
.L_x_2795:
[----:B------:R-:W-:Y:S05]  /*10300*/  BSYNC B0 ;  /* 0x0000000000007941 */ /* 0x000fea0003800000 */
.L_x_2794:
[----:B------:R-:W-:Y:S01]  /*10310*/  @!PT LDS RZ, [RZ] ;  /* 0x00000000fffff984 */ /* 0x000fe20000000800 */
[----:B------:R-:W-:Y:S01]  /*10320*/  @!PT LDS RZ, [RZ] ;  /* 0x00000000fffff984 */ /* 0x000fe20000000800 */
[----:B------:R-:W-:Y:S01]  /*10330*/  @!PT LDS RZ, [RZ] ;  /* 0x00000000fffff984 */ /* 0x000fe20000000800 */
[----:B------:R-:W-:Y:S01]  /*10340*/  @!PT LDS RZ, [RZ] ;  /* 0x00000000fffff984 */ /* 0x000fe20000000800 */
[----:B------:R5:W-:Y:S06]  /*10350*/  MEMBAR.ALL.CTA ;  /* 0x0000000000007992 */ /* 0x000bec0000008000 */
[----:B-----5:R-:W5:Y:S02]  /*10360*/  FENCE.VIEW.ASYNC.S ;  /* 0x00000000000073c6 */ /* 0x020f640000000000 */
[----:B-----5:R0:W-:Y:S01]  /*10370*/  BAR.SYNC.DEFER_BLOCKING R150, 0x80 ;  /* 0x000200960000751d */ /* 0x0201e20000010000 */
[----:B------:R-:W-:Y:S01]  /*10380*/  LOP3.LUT P4, RZ, R22, 0x2, RZ, 0xc0, !PT ;  /* 0x0000000216ff7812 */ /* 0x000fe2000788c0ff */
[----:B------:R-:W-:Y:S01]  /*10390*/  VIADD R19, R19, 0x1 ;  /* 0x0000000113137836 */ /* 0x000fe20000000000 */
[----:B------:R-:W-:-:S04]  /*103a0*/  @!P2 IADD3 R95, R95, 0x298c0, RZ ;  /* 0x000298c05f5fa810 */ /* 0x000fc80007ffe0ff */
[C---:B------:R-:W-:Y:S02]  /*103b0*/  ISETP.NE.AND P1, PT, R19.reuse, 0x2, PT ;  /* 0x000000021300780c */ /* 0x040fe40003f25270 */
[----:B------:R-:W-:Y:S02]  /*103c0*/  @!P2 PRMT R95, RZ, 0x654, R95 ;  /* 0x00000654ff5fa816 */ /* 0x000fe4000000005f */
[----:B0-2---:R-:W-:Y:S02]  /*103d0*/  SEL R12, RZ, 0x1, P1 ;  /* 0x00000001ff0c7807 */ /* 0x005fe40000800000 */
[----:B------:R-:W-:Y:S02]  /*103e0*/  SEL R19, R19, RZ, P1 ;  /* 0x000000ff13137207 */ /* 0x000fe40000800000 */
[----:B------:R-:W-:Y:S01]  /*103f0*/  LOP3.LUT R199, R199, R12, RZ, 0x3c, !PT ;  /* 0x0000000cc7c77212 */ /* 0x000fe200078e3cff */
[----:B------:R0:W-:Y:S01]  /*10400*/  @!P2 SYNCS.ARRIVE.TRANS64.RED.A1T0 RZ, [R95+URZ], RZ ;  /* 0x000000ff5fffa9a7 */ /* 0x0001e2000810043f */
[----:B------:R-:W-:Y:S05]  /*10410*/  @P4 BRA `(.L_x_2796) ;  /* 0xffffff2400f44947 */ /* 0x000fea000383ffff */
[----:B----4-:R-:W2:Y:S01]  /*10420*/  S2R R11, SR_TID.X ;  /* 0x00000000000b7919 */ /* 0x010ea20000002100 */
[----:B------:R-:W-:Y:S02]  /*10430*/  PLOP3.LUT P0, PT, PT, PT, PT, 0x8, 0x0 ;  /* 0x000000000000781c */ /* 0x000fe40003f0e170 */
[----:B--2---:R-:W-:-:S04]  /*10440*/  SHF.R.U32.HI R11, RZ, 0x7, R11 ;  /* 0x00000007ff0b7819 */ /* 0x004fc8000001160b */
[----:B------:R-:W-:-:S13]  /*10450*/  ISETP.NE.AND P4, PT, R11, 0x1, PT ;  /* 0x000000010b00780c */ /* 0x000fda0003f85270 */
[----:B------:R-:W-:Y:S06]  /*10460*/  @!P4 BAR.ARV 0x9, 0x100 ;  /* 0x024400000000cb1d */ /* 0x000fec0000002000 */
.L_x_2686:
[----:B------:R-:W2:Y:S01]  /*10470*/  LDC R0, c[0x0][0x448] ;  /* 0x00011200ff007b82 */ /* 0x000ea20000000800 */
[----:B------:R-:W-:Y:S01]  /*10480*/  IADD3 R5, R217, 0xa0, -R215 ;  /* 0x000000a0d9057810 */ /* 0x000fe20007ffe8d7 */
[----:B------:R-:W-:Y:S01]  /*10490*/  IMAD.MOV.U32 R104, RZ, RZ, RZ ;  /* 0x000000ffff687224 */ /* 0x000fe200078e00ff */
[----:B--2---:R-:W-:Y:S01]  /*104a0*/  ISETP.NE.AND P1, PT, R0, 0x1, PT ;  /* 0x000000010000780c */ /* 0x004fe20003f25270 */
[----:B------:R-:W-:-:S12]  /*104b0*/  VIADD R0, R214, 0x7f ;  /* 0x0000007fd6007836 */ /* 0x000fd80000000000 */
[----:B------:R-:W2:Y:S08]  /*104c0*/  @P1 LDC R3, c[0x0][0x44c] ;  /* 0x00011300ff031b82 */ /* 0x000eb00000000800 */
[----:B------:R-:W4:Y:S01]  /*104d0*/  @P1 LDC R2, c[0x0][0x450] ;  /* 0x00011400ff021b82 */ /* 0x000f220000000800 */
[----:B--2---:R-:W-:-:S05]  /*104e0*/  @P1 IMAD.HI.U32 R3, R0, R3, RZ ;  /* 0x0000000300031227 */ /* 0x004fca00078e00ff */
[----:B----4-:R-:W-:-:S05]  /*104f0*/  @P1 SHF.R.U32.HI R0, RZ, R2, R3 ;  /* 0x00000002ff001219 */ /* 0x010fca0000011603 */
[----:B------:R-:W-:-:S04]  /*10500*/  IMAD.IADD R0, R5, 0x1, R0 ;  /* 0x0000000105007824 */ /* 0x000fc800078e0200 */
[----:B------:R-:W-:-:S05]  /*10510*/  IMAD.HI R0, R0, 0x66666667, RZ ;  /* 0x6666666700007827 */ /* 0x000fca00078e02ff */
[----:B------:R-:W-:-:S04]  /*10520*/  SHF.R.U32.HI R3, RZ, 0x1f, R0 ;  /* 0x0000001fff037819 */ /* 0x000fc80000011600 */
[----:B------:R-:W-:-:S04]  /*10530*/  LEA.HI.SX32 R3, R0, R3, 0x1a ;  /* 0x0000000300037211 */ /* 0x000fc800078fd2ff */
[----:B------:R-:W-:-:S04]  /*10540*/  VIMNMX R156, R156, R3, PT ;  /* 0x000000039c9c7248 */ /* 0x000fc80003fe0100 */
[----:B------:R-:W-:Y:S01]  /*10550*/  ISETP.GE.AND P1, PT, R156, 0x1, PT ;  /* 0x000000019c00780c */ /* 0x000fe20003f26270 */
[----:B------:R-:W-:-:S12]  /*10560*/  @P0 BRA `(.L_x_2797) ;  /* 0x00000000000c0947 */ /* 0x000fd80003800000 */
[----:B------:R-:W2:Y:S01]  /*10570*/  FENCE.VIEW.ASYNC.G ;  /* 0x00000000000073c6 */ /* 0x000ea20000000100 */
[----:B------:R-:W-:Y:S05]  /*10580*/  WARPSYNC.ALL ;  /* 0x0000000000007948 */ /* 0x000fea0003800000 */
[----:B--2---:R-:W-:Y:S06]  /*10590*/  BAR.ARV 0xc, 0x180 ;  /* 0x0306000000007b1d */ /* 0x004fec0000002000 */
.L_x_2797:
[----:B------:R-:W-:Y:S04]  /*105a0*/  BSSY B0, `(.L_x_2798) ;  /* 0x0000020000007945 */ /* 0x000fe80003800000 */
[----:B------:R-:W-:Y:S05]  /*105b0*/  @!P1 BRA `(.L_x_2799) ;  /* 0x0000000000789947 */ /* 0x000fea0003800000 */
[----:B------:R-:W-:Y:S01]  /*105c0*/  ISETP.NE.AND P0, PT, R224, RZ, PT ;  /* 0x000000ffe000720c */ /* 0x000fe20003f05270 */
[----:B------:R-:W-:-:S03]  /*105d0*/  ULDC UR4, c[0x0][0x9f0] ;  /* 0x00027c0000047ab9 */ /* 0x000fc60000000800 */
[----:B------:R-:W-:-:S04]  /*105e0*/  SEL R9, R224, UR4, P0 ;  /* 0x00000004e0097c07 */ /* 0x000fc80008000000 */
[-C--:B------:R-:W-:Y:S02]  /*105f0*/  IABS R5, R9.reuse ;  /* 0x0000000900057213 */ /* 0x080fe40000000000 */
[----:B------:R-:W-:Y:S02]  /*10600*/  IADD3 R0, R9, -0x1, R156 ;  /* 0xffffffff09007810 */ /* 0x000fe40007ffe09c */
[----:B------:R-:W2:Y:S01]  /*10610*/  I2F.RP R4, R5 ;  /* 0x0000000500047306 */ /* 0x000ea20000209400 */
[----:B------:R-:W-:-:S05]  /*10620*/  IABS R8, R9 ;  /* 0x0000000900087213 */ /* 0x000fca0000000000 */
[----:B------:R-:W-:Y:S02]  /*10630*/  IMAD.MOV R8, RZ, RZ, -R8 ;  /* 0x000000ffff087224 */ /* 0x000fe400078e0a08 */
[----:B--2---:R-:W2:Y:S02]  /*10640*/  MUFU.RCP R4, R4 ;  /* 0x0000000400047308 */ /* 0x004ea40000001000 */
[----:B--2---:R-:W-:Y:S02]  /*10650*/  IADD3 R2, R4, 0xffffffe, RZ ;  /* 0x0ffffffe04027810 */ /* 0x004fe40007ffe0ff */
[----:B------:R-:W-:-:S04]  /*10660*/  IABS R4, R0 ;  /* 0x0000000000047213 */ /* 0x000fc80000000000 */
[----:B------:R2:W4:Y:S01]  /*10670*/  F2I.FTZ.U32.TRUNC.NTZ R3, R2 ;  /* 0x0000000200037305 */ /* 0x000522000021f000 */
[----:B------:R-:W-:-:S04]  /*10680*/  LOP3.LUT R0, R0, R9, RZ, 0x3c, !PT ;  /* 0x0000000900007212 */ /* 0x000fc800078e3cff */
[----:B------:R-:W-:Y:S01]  /*10690*/  ISETP.GE.AND P2, PT, R0, RZ, PT ;  /* 0x000000ff0000720c */ /* 0x000fe20003f46270 */
[----:B--2---:R-:W-:Y:S02]  /*106a0*/  IMAD.MOV.U32 R2, RZ, RZ, RZ ;  /* 0x000000ffff027224 */ /* 0x004fe400078e00ff */
[----:B----4-:R-:W-:-:S04]  /*106b0*/  IMAD.MOV R6, RZ, RZ, -R3 ;  /* 0x000000ffff067224 */ /* 0x010fc800078e0a03 */
[----:B------:R-:W-:-:S04]  /*106c0*/  IMAD R7, R6, R5, RZ ;  /* 0x0000000506077224 */ /* 0x000fc800078e02ff */
[----:B------:R-:W-:-:S04]  /*106d0*/  IMAD.HI.U32 R3, R3, R7, R2 ;  /* 0x0000000703037227 */ /* 0x000fc800078e0002 */
[----:B------:R-:W-:Y:S02]  /*106e0*/  IMAD.MOV.U32 R2, RZ, RZ, R8 ;  /* 0x000000ffff027224 */ /* 0x000fe400078e0008 */
[----:B------:R-:W-:-:S04]  /*106f0*/  IMAD.HI.U32 R3, R3, R4, RZ ;  /* 0x0000000403037227 */ /* 0x000fc800078e00ff */
[----:B------:R-:W-:-:S05]  /*10700*/  IMAD R2, R3, R2, R4 ;  /* 0x0000000203027224 */ /* 0x000fca00078e0204 */
[----:B------:R-:W-:-:S13]  /*10710*/  ISETP.GT.U32.AND P1, PT, R5, R2, PT ;  /* 0x000000020500720c */ /* 0x000fda0003f24070 */
[-C--:B------:R-:W-:Y:S01]  /*10720*/  @!P1 IADD3 R2, R2, -R5.reuse, RZ ;  /* 0x8000000502029210 */ /* 0x080fe20007ffe0ff */
[----:B------:R-:W-:Y:S01]  /*10730*/  @!P1 VIADD R3, R3, 0x1 ;  /* 0x0000000103039836 */ /* 0x000fe20000000000 */
[----:B------:R-:W-:Y:S02]  /*10740*/  ISETP.NE.AND P1, PT, R9, RZ, PT ;  /* 0x000000ff0900720c */ /* 0x000fe40003f25270 */
[----:B------:R-:W-:-:S13]  /*10750*/  ISETP.GE.U32.AND P0, PT, R2, R5, PT ;  /* 0x000000050200720c */ /* 0x000fda0003f06070 */
[----:B------:R-:W-:-:S04]  /*10760*/  @P0 VIADD R3, R3, 0x1 ;  /* 0x0000000103030836 */ /* 0x000fc80000000000 */
[----:B------:R-:W-:Y:S01]  /*10770*/  @!P2 IMAD.MOV R3, RZ, RZ, -R3 ;  /* 0x000000ffff03a224 */ /* 0x000fe200078e0a03 */
[----:B------:R-:W-:-:S05]  /*10780*/  @!P1 LOP3.LUT R3, RZ, R9, RZ, 0x33, !PT ;  /* 0x00000009ff039212 */ /* 0x000fca00078e33ff */
[----:B------:R-:W-:-:S07]  /*10790*/  IMAD.MOV.U32 R104, RZ, RZ, R3 ;  /* 0x000000ffff687224 */ /* 0x000fce00078e0003 */
.L_x_2799:
[----:B------:R-:W-:Y:S05]  /*107a0*/  BSYNC B0 ;  /* 0x0000000000007941 */ /* 0x000fea0003800000 */
.L_x_2798:
[----:B------:R-:W2:Y:S01]  /*107b0*/  LDL R0, [R1] ;  /* 0x0000000001007983 */ /* 0x000ea20000100800 */
[----:B------:R-:W-:Y:S02]  /*107c0*/  PLOP3.LUT P0, PT, PT, PT, PT, 0x80, 0x0 ;  /* 0x000000000000781c */ /* 0x000fe40003f0f070 */
[----:B------:R-:W-:Y:S02]  /*107d0*/  CS2R R88, SRZ ;  /* 0x0000000000587805 */ /* 0x000fe4000001ff00 */
[----:B------:R-:W-:Y:S02]  /*107e0*/  MOV R14, RZ ;  /* 0x000000ff000e7202 */ /* 0x000fe40000000f00 */
[----:B------:R-:W-:Y:S01]  /*107f0*/  CS2R R12, SRZ ;  /* 0x00000000000c7805 */ /* 0x000fe2000001ff00 */
[----:B------:R-:W-:Y:S01]  /*10800*/  IMAD.MOV.U32 R58, RZ, RZ, RZ ;  /* 0x000000ffff3a7224 */ /* 0x000fe200078e00ff */
[----:B------:R-:W-:Y:S02]  /*10810*/  CS2R R60, SRZ ;  /* 0x00000000003c7805 */ /* 0x000fe4000001ff00 */
[----:B------:R-:W-:-:S02]  /*10820*/  CS2R R20, SRZ ;  /* 0x0000000000147805 */ /* 0x000fc4000001ff00 */
[----:B------:R-:W-:Y:S02]  /*10830*/  CS2R R80, SRZ ;  /* 0x0000000000507805 */ /* 0x000fe4000001ff00 */
[----:B------:R-:W-:Y:S01]  /*10840*/  CS2R R84, SRZ ;  /* 0x0000000000547805 */ /* 0x000fe2000001ff00 */
[----:B------:R-:W-:Y:S01]  /*10850*/  IMAD.MOV.U32 R125, RZ, RZ, RZ ;  /* 0x000000ffff7d7224 */ /* 0x000fe200078e00ff */
[----:B------:R-:W-:Y:S02]  /*10860*/  CS2R R96, SRZ ;  /* 0x0000000000607805 */ /* 0x000fe4000001ff00 */
[----:B------:R-:W-:Y:S02]  /*10870*/  CS2R R90, SRZ ;  /* 0x00000000005a7805 */ /* 0x000fe4000001ff00 */
[----:B------:R-:W-:Y:S01]  /*10880*/  CS2R R98, SRZ ;  /* 0x0000000000627805 */ /* 0x000fe2000001ff00 */
[----:B------:R-:W-:Y:S01]  /*10890*/  IMAD.MOV.U32 R123, RZ, RZ, RZ ;  /* 0x000000ffff7b7224 */ /* 0x000fe200078e00ff */
[----:B------:R-:W-:-:S02]  /*108a0*/  CS2R R52, SRZ ;  /* 0x0000000000347805 */ /* 0x000fc4000001ff00 */
[----:B------:R-:W-:Y:S02]  /*108b0*/  CS2R R114, SRZ ;  /* 0x0000000000727805 */ /* 0x000fe4000001ff00 */
[----:B------:R-:W-:Y:S02]  /*108c0*/  CS2R R100, SRZ ;  /* 0x0000000000647805 */ /* 0x000fe4000001ff00 */
[----:B------:R-:W-:Y:S02]  /*108d0*/  MOV R55, RZ ;  /* 0x000000ff00377202 */ /* 0x000fe40000000f00 */
[----:B---3--:R-:W-:Y:S01]  /*108e0*/  CS2R R44, SRZ ;  /* 0x00000000002c7805 */ /* 0x008fe2000001ff00 */
[----:B------:R-:W-:Y:S01]  /*108f0*/  IMAD.MOV.U32 R76, RZ, RZ, RZ ;  /* 0x000000ffff4c7224 */ /* 0x000fe200078e00ff */
        /* <DEDUP_REMOVED lines=10> */
[----:B------:R-:W-:Y:S01]  /*109a0*/  CS2R R32, SRZ ;  /* 0x0000000000207805 */ /* 0x000fe2000001ff00 */
[----:B------:R-:W-:Y:S01]  /*109b0*/  IMAD.MOV.U32 R121, RZ, RZ, RZ ;  /* 0x000000ffff797224 */ /* 0x000fe200078e00ff */
[----:B------:R-:W-:-:S02]  /*109c0*/  CS2R R28, SRZ ;  /* 0x00000000001c7805 */ /* 0x000fc4000001ff00 */
[----:B0-----:R-:W-:Y:S02]  /*109d0*/  CS2R R94, SRZ ;  /* 0x00000000005e7805 */ /* 0x001fe4000001ff00 */
[----:B------:R-:W-:Y:S01]  /*109e0*/  CS2R R64, SRZ ;  /* 0x0000000000407805 */ /* 0x000fe2000001ff00 */
[----:B------:R-:W-:Y:S01]  /*109f0*/  IMAD.MOV.U32 R8, RZ, RZ, RZ ;  /* 0x000000ffff087224 */ /* 0x000fe200078e00ff */
[----:B------:R-:W-:Y:S02]  /*10a00*/  CS2R R92, SRZ ;  /* 0x00000000005c7805 */ /* 0x000fe4000001ff00 */
[----:B------:R-:W-:Y:S02]  /*10a10*/  CS2R R68, SRZ ;  /* 0x0000000000447805 */ /* 0x000fe4000001ff00 */
[----:B------:R-:W-:Y:S01]  /*10a20*/  CS2R R24, SRZ ;  /* 0x0000000000187805 */ /* 0x000fe2000001ff00 */
[----:B------:R-:W-:Y:S01]  /*10a30*/  IMAD.MOV.U32 R3, RZ, RZ, RZ ;  /* 0x000000ffff037224 */ /* 0x000fe200078e00ff */
[----:B------:R-:W-:Y:S01]  /*10a40*/  MOV R117, RZ ;  /* 0x000000ff00757202 */ /* 0x000fe20000000f00 */
[----:B--2---:R-:W-:-:S02]  /*10a50*/  IMAD R213, R0, R104, RZ ;  /* 0x0000006800d57224 */ /* 0x004fc400078e02ff */
[----:B------:R-:W-:-:S03]  /*10a60*/  IMAD.MOV.U32 R0, RZ, RZ, RZ ;  /* 0x000000ffff007224 */ /* 0x000fc600078e00ff */
[----:B------:R-:W-:-:S04]  /*10a70*/  VIADDMNMX R104, R213, R104, R156, PT ;  /* 0x00000068d5687246 */ /* 0x000fc8000380019c */
[----:B------:R-:W-:-:S13]  /*10a80*/  ISETP.GT.AND P1, PT, R104, R213, PT ;  /* 0x000000d56800720c */ /* 0x000fda0003f24270 */
[----:B------:R-:W-:Y:S05]  /*10a90*/  @!P1 BRA `(.L_x_2800) ;  /* 0x0000014400d89947 */ /* 0x000fea0003800000 */
[----:B------:R-:W-:-:S03]  /*10aa0*/  UMOV UR4, 0xffffffff ;  /* 0xffffffff00047882 */ /* 0x000fc60000000000 */
[----:B------:R-:W-:Y:S05]  /*10ab0*/  BRA.DIV UR4, `(.L_x_2801) ;  /* 0x0000021e049c7947 */ /* 0x000fea000b800000 */
[----:B------:R-:W0:Y:S02]  /*10ac0*/  S2R R0, SR_TID.X ;  /* 0x0000000000007919 */ /* 0x000e240000002100 */
[----:B0-----:R-:W-:-:S05]  /*10ad0*/  VIADD R2, R0, 0xffffff80 ;  /* 0xffffff8000027836 */ /* 0x001fca0000000000 */
[----:B------:R-:W-:-:S04]  /*10ae0*/  SHF.R.S32.HI R0, RZ, 0x1f, R2 ;  /* 0x0000001fff007819 */ /* 0x000fc80000011402 */
[----:B------:R-:W-:-:S04]  /*10af0*/  LEA.HI R0, R0, R2, RZ, 0x7 ;  /* 0x0000000200007211 */ /* 0x000fc800078f38ff */
[----:B------:R-:W-:-:S05]  /*10b00*/  SHF.R.S32.HI R0, RZ, 0x7, R0 ;  /* 0x00000007ff007819 */ /* 0x000fca0000011400 */
[----:B------:R0:W2:Y:S02]  /*10b10*/  SHFL.IDX PT, R207, R0, RZ, 0x1f ;  /* 0x00001fff00cf7589 */ /* 0x0000a400000e0000 */
.L_x_3080:
[----:B0-2---:R-:W-:Y:S01]  /*10b20*/  LEA.HI R0, R207, R207, RZ, 0x1 ;  /* 0x000000cfcf007211 */ /* 0x005fe200078f08ff */
        /* <DEDUP_REMOVED lines=23> */
[----:B-12--5:R-:W-:Y:S05]  /*10ca0*/  CALL.ABS.NOINC R2 ;  /* 0x0000000002007343 */ /* 0x026fea0003c00000 */
.L_x_2802:
[----:B------:R-:W-:Y:S01]  /*10cb0*/  ULDC.64 UR6, c[0x0][0x998] ;  /* 0x0002660000067ab9 */ /* 0x000fe20000000a00 */
[----:B------:R-:W-:Y:S01]  /*10cc0*/  ULDC.64 UR4, c[0x0][0x990] ;  /* 0x0002640000047ab9 */ /* 0x000fe20000000a00 */
[----:B------:R-:W-:Y:S02]  /*10cd0*/  ISETP.NE.U32.AND P1, PT, RZ, UR6, PT ;  /* 0x00000006ff007c0c */ /* 0x000fe4000bf25070 */
[----:B------:R-:W-:Y:S02]  /*10ce0*/  ISETP.NE.U32.AND P0, PT, RZ, UR4, PT ;  /* 0x00000004ff007c0c */ /* 0x000fe4000bf05070 */
[----:B------:R-:W-:Y:S02]  /*10cf0*/  ISETP.NE.AND.EX P1, PT, RZ, UR7, PT, P1 ;  /* 0x00000007ff007c0c */ /* 0x000fe4000bf25310 */
[----:B------:R-:W-:-:S11]  /*10d00*/  ISETP.NE.AND.EX P0, PT, RZ, UR5, PT, P0 ;  /* 0x00000005ff007c0c */ /* 0x000fd6000bf05300 */
[----:B------:R-:W0:Y:S08]  /*10d10*/  @P1 LDC.64 R8, c[0x0][0x9b8] ;  /* 0x00026e00ff081b82 */ /* 0x000e300000000a00 */
[----:B------:R-:W2:Y:S08]  /*10d20*/  @P0 LDC.64 R6, c[0x0][0x9a8] ;  /* 0x00026a00ff060b82 */ /* 0x000eb00000000a00 */
[----:B------:R-:W3:Y:S08]  /*10d30*/  @P0 LDC.64 R10, c[0x0][0x9b0] ;  /* 0x00026c00ff0a0b82 */ /* 0x000ef00000000a00 */
[----:B------:R-:W4:Y:S01]  /*10d40*/  @P1 LDC.64 R12, c[0x0][0x9c0] ;  /* 0x00027000ff0c1b82 */ /* 0x000f220000000a00 */
[----:B0-----:R-:W-:-:S02]  /*10d50*/  @P1 IMAD R2, R227, R8, RZ ;  /* 0x00000008e3021224 */ /* 0x001fc400078e02ff */
[----:B------:R-:W-:-:S04]  /*10d60*/  @P1 IMAD.WIDE.U32 R4, R220, R8, RZ ;  /* 0x00000008dc041225 */ /* 0x000fc800078e00ff */
[C---:B------:R-:W-:Y:S02]  /*10d70*/  @P1 IMAD R9, R220.reuse, R9, R2 ;  /* 0x00000009dc091224 */ /* 0x040fe400078e0202 */
[-C--:B--2---:R-:W-:Y:S02]  /*10d80*/  @P0 IMAD R0, R227, R6.reuse, RZ ;  /* 0x00000006e3000224 */ /* 0x084fe400078e02ff */
[----:B------:R-:W-:-:S04]  /*10d90*/  @P0 IMAD.WIDE.U32 R2, R220, R6, RZ ;  /* 0x00000006dc020225 */ /* 0x000fc800078e00ff */
[----:B------:R-:W-:Y:S01]  /*10da0*/  @P0 IMAD R7, R220, R7, R0 ;  /* 0x00000007dc070224 */ /* 0x000fe200078e0200 */
[----:B------:R-:W-:Y:S01]  /*10db0*/  MOV R0, 0x3f800000 ;  /* 0x3f80000000007802 */ /* 0x000fe20000000f00 */
[----:B------:R-:W-:Y:S02]  /*10dc0*/  @P1 IMAD.IADD R5, R5, 0x1, R9 ;  /* 0x0000000105051824 */ /* 0x000fe400078e0209 */
[----:B------:R-:W-:Y:S02]  /*10dd0*/  @P0 IMAD.IADD R3, R3, 0x1, R7 ;  /* 0x0000000103030824 */ /* 0x000fe400078e0207 */
[----:B---3--:R-:W-:-:S04]  /*10de0*/  @P0 IMAD.WIDE.U32 R2, R191, R10, R2 ;  /* 0x0000000abf020225 */ /* 0x008fc800078e0002 */
        /* <DEDUP_REMOVED lines=26> */
.L_x_2806:
[----:B--2---:R2:W3:Y:S02]  /*10f90*/  SYNCS.PHASECHK.TRANS64.TRYWAIT P0, [R18+URZ+0x29800], R3 ;  /* 0x02980003120075a7 */ /* 0x0044e4000800017f */
[----:B---3--:R-:W-:Y:S05]  /*10fa0*/  @!P0 NANOSLEEP.SYNCS 0x989680 ;  /* 0x009896800000895d */ /* 0x008fea0003900000 */
[----:B------:R-:W3:Y:S02]  /*10fb0*/  @!P0 SYNCS.PHASECHK.TRANS64 P0, [R18+URZ+0x29800], R3 ;  /* 0x02980003120085a7 */ /* 0x000ee4000800007f */
[----:B---3--:R-:W-:Y:S05]  /*10fc0*/  @!P0 BRA `(.L_x_2806) ;  /* 0xfffffffc00f08947 */ /* 0x008fea000383ffff */
.L_x_2805:
[----:B------:R-:W-:Y:S05]  /*10fd0*/  BSYNC B0 ;  /* 0x0000000000007941 */ /* 0x000fea0003800000 */
.L_x_2804:
[----:B------:R-:W-:Y:S05]  /*10fe0*/  BRA `(.L_x_2807) ;  /* 0x0000006c00d87947 */ /* 0x000fea0003800000 */
.L_x_2803:
        /* <DEDUP_REMOVED lines=29> */
[----:B-12---:R-:W-:Y:S05]  /*111c0*/  CALL.ABS.NOINC R14 ;  /* 0x000000000e007343 */ /* 0x006fea0003c00000 */
.L_x_2808:
[----:B------:R-:W-:Y:S01]  /*111d0*/  ULDC.U8 UR4, c[0x0][0x410] ;  /* 0x0001040000047ab9 */ /* 0x000fe20000000000 */
[----:B------:R-:W-:Y:S01]  /*111e0*/  BSSY B0, `(.L_x_2809) ;  /* 0x00006ce000007945 */ /* 0x000fe20003800000 */
[----:B------:R-:W-:Y:S01]  /*111f0*/  ISETP.NE.AND P0, PT, RZ, UR4, PT ;  /* 0x00000004ff007c0c */ /* 0x000fe2000bf05270 */
[----:B------:R-:W-:-:S12]  /*11200*/  IMAD.IADD R10, R198, 0x1, R214 ;  /* 0x00000001c60a7824 */ /* 0x000fd800078e02d6 */
[----:B------:R-:W-:Y:S05]  /*11210*/  @!P0 BRA `(.L_x_2810) ;  /* 0x0000003400988947 */ /* 0x000fea0003800000 */
[----:B------:R-:W0:Y:S01]  /*11220*/  LDC R20, c[0x0][0x448] ;  /* 0x00011200ff147b82 */ /* 0x000e220000000800 */
        /* <DEDUP_REMOVED lines=8> */
[----:B0-----:R-:W-:-:S13]  /*112b0*/  ISETP.NE.AND P0, PT, R20, 0x1, PT ;  /* 0x000000011400780c */ /* 0x001fda0003f05270 */
[----:B------:R-:W0:Y:S08]  /*112c0*/  @P0 LDC R3, c[0x0][0x44c] ;  /* 0x00011300ff030b82 */ /* 0x000e300000000800 */
[----:B------:R-:W2:Y:S01]  /*112d0*/  @P0 LDC R5, c[0x0][0x450] ;  /* 0x00011400ff050b82 */ /* 0x000ea20000000800 */
[----:B0-----:R-:W-:-:S05]  /*112e0*/  @P0 IMAD.HI.U32 R0, R10, R3, RZ ;  /* 0x000000030a000227 */ /* 0x001fca00078e00ff */
        /* <DEDUP_REMOVED lines=18> */
[----:B------:R0:W0:Y:S02]  /*11410*/  SHFL.IDX PT, R14, R5, RZ, 0x1e1f ;  /* 0x001e1fff050e7589 */ /* 0x00002400000e0000 */
.L_x_3086:
        /* <DEDUP_REMOVED lines=23> */
[C---:B---3--:R-:W-:Y:S02]  /*11590*/  @!P4 IADD3 R6, P0, R200.reuse, R3, RZ ;  /* 0x00000003c806c210 */ /* 0x048fe40007f1e0ff */
[----:B------:R-:W-:-:S03]  /*115a0*/  @!P4 IADD3 R8, P1, R200, R14, RZ ;  /* 0x0000000ec808c210 */ /* 0x000fc60007f3e0ff */
[----:B--2---:R-:W-:Y:S01]  /*115b0*/  @!P4 IMAD.X R7, R0, 0x1, R5, P0 ;  /* 0x000000010007c824 */ /* 0x004fe200000e0605 */
[----:B----4-:R-:W-:Y:S02]  /*115c0*/  @!P4 IADD3.X R9, R4, R5, RZ, P1, !PT ;  /* 0x000000050409c210 */ /* 0x010fe40000ffe4ff */
[----:B------:R-:W-:Y:S02]  /*115d0*/  ISETP.GE.AND P1, PT, R201, UR4, PT ;  /* 0x00000004c9007c0c */ /* 0x000fe4000bf26270 */
[----:B------:R0:W5:Y:S01]  /*115e0*/  @!P4 LD.E.64 R34, desc[UR52][R6.64] ;  /* 0x000000340622c980 */ /* 0x000162000c101b00 */
[----:B------:R-:W-:Y:S02]  /*115f0*/  SHF.R.S32.HI R5, RZ, 0x1f, R202 ;  /* 0x0000001fff057819 */ /* 0x000fe400000114ca */
[C---:B------:R-:W-:Y:S01]  /*11600*/  @!P3 IADD3 R42, P5, R202.reuse, R14, RZ ;  /* 0x0000000eca2ab210 */ /* 0x040fe20007fbe0ff */
[----:B------:R2:W5:Y:S01]  /*11610*/  @!P4 LD.E.64 R32, desc[UR52][R8.64] ;  /* 0x000000340820c980 */ /* 0x000562000c101b00 */
[----:B------:R-:W-:-:S02]  /*11620*/  @!P3 IADD3 R10, P4, R202, R3, RZ ;  /* 0x00000003ca0ab210 */ /* 0x000fc40007f9e0ff */
[----:B------:R-:W-:Y:S02]  /*11630*/  CS2R R30, SRZ ;  /* 0x00000000001e7805 */ /* 0x000fe4000001ff00 */
[----:B------:R-:W-:Y:S01]  /*11640*/  ISETP.GE.AND P0, PT, R188, UR4, PT ;  /* 0x00000004bc007c0c */ /* 0x000fe2000bf06270 */
[----:B------:R-:W-:Y:S01]  /*11650*/  @!P3 IMAD.X R43, R4, 0x1, R5, P5 ;  /* 0x00000001042bb824 */ /* 0x000fe200028e0605 */
[----:B------:R-:W-:Y:S01]  /*11660*/  SHF.R.S32.HI R13, RZ, 0x1f, R203 ;  /* 0x0000001fff0d7819 */ /* 0x000fe200000114cb */
[----:B------:R-:W-:Y:S01]  /*11670*/  @!P3 IMAD.X R11, R0, 0x1, R5, P4 ;  /* 0x00000001000bb824 */ /* 0x000fe200020e0605 */
[C---:B------:R-:W-:Y:S02]  /*11680*/  @!P2 IADD3 R46, P4, R203.reuse, R3, RZ ;  /* 0x00000003cb2ea210 */ /* 0x040fe40007f9e0ff */
[----:B------:R-:W-:Y:S02]  /*11690*/  CS2R R28, SRZ ;  /* 0x00000000001c7805 */ /* 0x000fe4000001ff00 */
[----:B------:R-:W-:-:S02]  /*116a0*/  @!P2 IADD3 R48, P5, R203, R14, RZ ;  /* 0x0000000ecb30a210 */ /* 0x000fc40007fbe0ff */
[----:B------:R-:W-:Y:S01]  /*116b0*/  SHF.R.S32.HI R15, RZ, 0x1f, R201 ;  /* 0x0000001fff0f7819 */ /* 0x000fe200000114c9 */
[--C-:B-1----:R-:W-:Y:S01]  /*116c0*/  @!P2 IMAD.X R47, R0, 0x1, R13.reuse, P4 ;  /* 0x00000001002fa824 */ /* 0x102fe200020e060d */
[C---:B------:R-:W-:Y:S01]  /*116d0*/  @!P1 IADD3 R50, P4, R201.reuse, R3, RZ ;  /* 0x00000003c9329210 */ /* 0x040fe20007f9e0ff */
[----:B------:R-:W-:Y:S01]  /*116e0*/  @!P2 IMAD.X R49, R4, 0x1, R13, P5 ;  /* 0x000000010431a824 */ /* 0x000fe200028e060d */
[----:B------:R-:W-:Y:S01]  /*116f0*/  @!P1 IADD3 R52, P5, R201, R14, RZ ;  /* 0x0000000ec9349210 */ /* 0x000fe20007fbe0ff */
[----:B------:R1:W5:Y:S01]  /*11700*/  @!P3 LD.E.64 R30, desc[UR52][R10.64] ;  /* 0x000000340a1eb980 */ /* 0x000362000c101b00 */
[----:B------:R-:W-:Y:S02]  /*11710*/  @!P1 IADD3.X R51, R0, R15, RZ, P4, !PT ;  /* 0x0000000f00339210 */ /* 0x000fe400027fe4ff */
[----:B------:R-:W-:Y:S01]  /*11720*/  ISETP.GE.AND P4, PT, R204, UR4, PT ;  /* 0x00000004cc007c0c */ /* 0x000fe2000bf86270 */
[----:B------:R-:W-:Y:S01]  /*11730*/  @!P1 IMAD.X R53, R4, 0x1, R15, P5 ;  /* 0x0000000104359824 */ /* 0x000fe200028e060f */
[----:B------:R-:W-:-:S02]  /*11740*/  @!P0 SHF.R.S32.HI R5, RZ, 0x1f, R188 ;  /* 0x0000001fff058819 */ /* 0x000fc400000114bc */
[----:B------:R-:W-:Y:S02]  /*11750*/  CS2R R24, SRZ ;  /* 0x0000000000187805 */ /* 0x000fe4000001ff00 */
[----:B0-----:R-:W-:Y:S02]  /*11760*/  @!P0 IADD3 R6, P5, R188, R3, RZ ;  /* 0x00000003bc068210 */ /* 0x001fe40007fbe0ff */
[----:B------:R-:W-:Y:S02]  /*11770*/  CS2R R26, SRZ ;  /* 0x00000000001a7805 */ /* 0x000fe4000001ff00 */
[----:B--2---:R-:W-:Y:S02]  /*11780*/  SHF.R.S32.HI R9, RZ, 0x1f, R204 ;  /* 0x0000001fff097819 */ /* 0x004fe400000114cc */
[----:B------:R-:W-:Y:S02]  /*11790*/  CS2R R20, SRZ ;  /* 0x0000000000147805 */ /* 0x000fe4000001ff00 */
[----:B------:R-:W-:Y:S01]  /*117a0*/  CS2R R36, SRZ ;  /* 0x0000000000247805 */ /* 0x000fe2000001ff00 */
[----:B------:R-:W-:Y:S01]  /*117b0*/  @!P0 IMAD.X R7, R0, 0x1, R5, P5 ;  /* 0x0000000100078824 */ /* 0x000fe200028e0605 */
[----:B------:R-:W-:-:S02]  /*117c0*/  @!P0 IADD3 R40, P5, R188, R14, RZ ;  /* 0x0000000ebc288210 */ /* 0x000fc40007fbe0ff */
[----:B------:R-:W-:Y:S02]  /*117d0*/  CS2R R12, SRZ ;  /* 0x00000000000c7805 */ /* 0x000fe4000001ff00 */
[----:B------:R-:W-:Y:S02]  /*117e0*/  CS2R R38, SRZ ;  /* 0x0000000000267805 */ /* 0x000fe4000001ff00 */
[----:B-1----:R-:W-:Y:S01]  /*117f0*/  CS2R R10, SRZ ;  /* 0x00000000000a7805 */ /* 0x002fe2000001ff00 */
[----:B------:R0:W5:Y:S01]  /*11800*/  @!P3 LD.E.64 R28, desc[UR52][R42.64] ;  /* 0x000000342a1cb980 */ /* 0x000162000c101b00 */
[----:B------:R-:W-:Y:S01]  /*11810*/  @!P0 IMAD.X R41, R4, 0x1, R5, P5 ;  /* 0x0000000104298824 */ /* 0x000fe200028e0605 */
[----:B------:R-:W-:Y:S02]  /*11820*/  @!P4 IADD3 R54, P5, R204, R3, RZ ;  /* 0x00000003cc36c210 */ /* 0x000fe40007fbe0ff */
[----:B------:R0:W5:Y:S03]  /*11830*/  @!P2 LD.E.64 R24, desc[UR52][R46.64] ;  /* 0x000000342e18a980 */ /* 0x000166000c101b00 */
[----:B------:R-:W-:Y:S01]  /*11840*/  @!P4 IMAD.X R55, R0, 0x1, R9, P5 ;  /* 0x000000010037c824 */ /* 0x000fe200028e0609 */
[----:B------:R-:W-:Y:S01]  /*11850*/  @!P4 IADD3 R14, P5, R204, R14, RZ ;  /* 0x0000000ecc0ec210 */ /* 0x000fe20007fbe0ff */
[----:B------:R0:W5:Y:S03]  /*11860*/  @!P2 LD.E.64 R26, desc[UR52][R48.64] ;  /* 0x00000034301aa980 */ /* 0x000166000c101b00 */
[----:B------:R-:W-:-:S02]  /*11870*/  @!P4 IADD3.X R15, R4, R9, RZ, P5, !PT ;  /* 0x00000009040fc210 */ /* 0x000fc40002ffe4ff */
[----:B------:R-:W-:Y:S01]  /*11880*/  CS2R R8, SRZ ;  /* 0x0000000000087805 */ /* 0x000fe2000001ff00 */
[----:B------:R0:W5:Y:S04]  /*11890*/  @!P1 LD.E.64 R12, desc[UR52][R50.64] ;  /* 0x00000034320c9980 */ /* 0x000168000c101b00 */
[----:B------:R0:W5:Y:S04]  /*118a0*/  @!P1 LD.E.64 R20, desc[UR52][R52.64] ;  /* 0x0000003434149980 */ /* 0x000168000c101b00 */
[----:B------:R0:W5:Y:S04]  /*118b0*/  @!P0 LD.E.64 R36, desc[UR52][R6.64] ;  /* 0x0000003406248980 */ /* 0x000168000c101b00 */
[----:B------:R0:W5:Y:S04]  /*118c0*/  @!P0 LD.E.64 R38, desc[UR52][R40.64] ;  /* 0x0000003428268980 */ /* 0x000168000c101b00 */
[----:B------:R0:W5:Y:S04]  /*118d0*/  @!P4 LD.E.64 R10, desc[UR52][R54.64] ;  /* 0x00000034360ac980 */ /* 0x000168000c101b00 */
[----:B------:R0:W5:Y:S02]  /*118e0*/  @!P4 LD.E.64 R8, desc[UR52][R14.64] ;  /* 0x000000340e08c980 */ /* 0x000164000c101b00 */
.L_x_2813:
[----:B------:R-:W-:Y:S05]  /*118f0*/  BSYNC B1 ;  /* 0x0000000000017941 */ /* 0x000fea0003800000 */
.L_x_2812:
[----:B------:R-:W-:Y:S01]  /*11900*/  ULEA.HI UR4, UR37, UR37, URZ, 0x1 ;  /* 0x0000002525047291 */ /* 0x000fe2000f8f083f */
[----:B---3--:R-:W-:Y:S01]  /*11910*/  VIADDMNMX R3, R45, -R214, 0x80, PT ;  /* 0x000000802d037446 */ /* 0x008fe200038009d6 */
[----:B------:R-:W-:Y:S02]  /*11920*/  BSSY B1, `(.L_x_2814) ;  /* 0x0000008000017945 */ /* 0x000fe40003800000 */
[----:B------:R-:W-:Y:S01]  /*11930*/  ULOP3.LUT UR4, UR4, 0xfffffffe, URZ, 0xc0, !UPT ;  /* 0xfffffffe04047892 */ /* 0x000fe2000f8ec03f */
[----:B------:R-:W-:-:S03]  /*11940*/  ISETP.GE.AND P1, PT, R198, R3, PT ;  /* 0x00000003c600720c */ /* 0x000fc60003f26270 */
[----:B------:R-:W-:-:S06]  /*11950*/  UIADD3 UR4, UR37, -UR4, URZ ;  /* 0x8000000425047290 */ /* 0x000fcc000fffe03f */
[----:B------:R-:W-:-:S05]  /*11960*/  IMAD.U32 R5, RZ, RZ, UR4 ;  /* 0x00000004ff057e24 */ /* 0x000fca000f8e00ff */
[----:B------:R-:W-:-:S04]  /*11970*/  SHF.L.U32 R5, R5, 0x1f, RZ ;  /* 0x0000001f05057819 */ /* 0x000fc800000006ff */
[----:B------:R-:W3:Y:S02]  /*11980*/  SYNCS.PHASECHK.TRANS64.TRYWAIT P0, [R18+URZ+0x29800], R5 ;  /* 0x02980005120075a7 */ /* 0x000ee4000800017f */
[----:B---3--:R-:W-:Y:S05]  /*11990*/  @!P0 BRA `(.L_x_2815) ;  /* 0x0000021000908947 */ /* 0x008fea0003800000 */
.L_x_3087:
[----:B------:R-:W-:Y:S05]  /*119a0*/  BSYNC B1 ;  /* 0x0000000000017941 */ /* 0x000fea0003800000 */
.L_x_2814:
[----:B------:R-:W-:Y:S05]  /*119b0*/  @P1 BRA `(.L_x_2816) ;  /* 0x0000006400401947 */ /* 0x000fea0003800000 */
[----:B------:R-:W0:Y:S01]  /*119c0*/  LDC R3, c[0x0][0x3f4] ;  /* 0x0000fd00ff037b82 */ /* 0x000e220000000800 */
[----:B------:R-:W-:Y:S01]  /*119d0*/  BSSY B1, `(.L_x_2817) ;  /* 0x000007f000017945 */ /* 0x000fe20003800000 */
[----:B--2---:R-:W-:Y:S01]  /*119e0*/  IMAD.IADD R0, R18, 0x1, R218 ;  /* 0x0000000112007824 */ /* 0x004fe200078e02da */
[-C--:B0-----:R-:W-:Y:S02]  /*119f0*/  ISETP.GE.AND P0, PT, R188, R3.reuse, PT ;  /* 0x00000003bc00720c */ /* 0x081fe40003f06270 */
[-C--:B------:R-:W-:Y:S02]  /*11a00*/  ISETP.GE.AND P1, PT, R200, R3.reuse, PT ;  /* 0x00000003c800720c */ /* 0x080fe40003f26270 */
[-C--:B------:R-:W-:Y:S02]  /*11a10*/  ISETP.GE.AND P2, PT, R202, R3.reuse, PT ;  /* 0x00000003ca00720c */ /* 0x080fe40003f46270 */
[-C--:B------:R-:W-:Y:S02]  /*11a20*/  ISETP.GE.AND P3, PT, R203, R3.reuse, PT ;  /* 0x00000003cb00720c */ /* 0x080fe40003f66270 */
[----:B------:R-:W-:-:S02]  /*11a30*/  ISETP.GE.AND P4, PT, R201, R3, PT ;  /* 0x00000003c900720c */ /* 0x000fc40003f86270 */
[----:B------:R-:W-:-:S03]  /*11a40*/  ISETP.GE.AND P5, PT, R204, R3, PT ;  /* 0x00000003cc00720c */ /* 0x000fc60003fa6270 */
[----:B------:R-:W-:Y:S10]  /*11a50*/  @P0 BRA `(.L_x_2818) ;  /* 0x0000000400d80947 */ /* 0x000ff40003800000 */
[----:B---34-:R-:W0:Y:S01]  /*11a60*/  LDS.128 R4, [R0+0x14400] ;  /* 0x0144000000047984 */ /* 0x018e220000000c00 */
        /* <DEDUP_REMOVED lines=39> */
[----:B-1----:R-:W-:Y:S01]  /*11ce0*/  FMUL.FTZ R47, R14, R39 ;  /* 0x000000270e2f7220 */ /* 0x002fe20000410000 */
        /* <DEDUP_REMOVED lines=77> */
.L_x_2818:
[----:B------:R-:W-:Y:S05]  /*121c0*/  BSYNC B1 ;  /* 0x0000000000017941 */ /* 0x000fea0003800000 */
.L_x_2817:
[----:B------:R-:W-:Y:S04]  /*121d0*/  BSSY B1, `(.L_x_2819) ;  /* 0x000007d000017945 */ /* 0x000fe80003800000 */
[----:B------:R-:W-:Y:S05]  /*121e0*/  @P1 BRA `(.L_x_2820) ;  /* 0x0000000400ec1947 */ /* 0x000fea0003800000 */
[----:B------:R-:W0:Y:S01]  /*121f0*/  LDL R49, [R1+0x18] ;  /* 0x0000180001317983 */ /* 0x000e220000100800 */
        /* <DEDUP_REMOVED lines=33> */
[--C-:B------:R-:W-:Y:S01]  /*12410*/  HADD2.F32 R40, -RZ, R38.reuse.H1_H1 ;  /* 0x30000026ff287230 */ /* 0x100fe20000004100 */
[----:B------:R-:W-:Y:S01]  /*12420*/  LOP3.LUT R34, R15, 0xff000000, R34, 0xf8, !PT ;  /* 0xff0000000f227812 */ /* 0x000fe200078ef822 */
[--C-:B------:R-:W-:Y:S01]  /*12430*/  HADD2.F32 R36, -RZ, R35.reuse.H1_H1 ;  /* 0x30000023ff247230 */ /* 0x100fe20000004100 */
[----:B------:R-:W-:Y:S01]  /*12440*/  F2FP.F16.E4M3.UNPACK_B R41, R41.H1 ;  /* 0x00000029ff29723e */ /* 0x000fe200030006ff */
[----:B------:R-:W-:Y:S01]  /*12450*/  HADD2.F32 R38, -RZ, R38.H0_H0 ;  /* 0x20000026ff267230 */ /* 0x000fe20000004100 */
[----:B------:R-:W-:Y:S01]  /*12460*/  F2FP.F16.E4M3.UNPACK_B R37, R37.H1 ;  /* 0x00000025ff25723e */ /* 0x000fe200030006ff */
[----:B------:R-:W-:Y:S01]  /*12470*/  HADD2.F32 R35, -RZ, R35.H0_H0 ;  /* 0x20000023ff237230 */ /* 0x000fe20000004100 */
[----:B0--34-:R-:W0:Y:S02]  /*12480*/  LDS.128 R4, [R49] ;  /* 0x0000000031047984 */ /* 0x019e240000000c00 */
[----:B0-----:R-:W-:-:S02]  /*12490*/  F2FP.F16.E4M3.UNPACK_B R3, R6.H1 ;  /* 0x00000006ff03723e */ /* 0x001fc400030006ff */
[----:B------:R-:W-:Y:S02]  /*124a0*/  F2FP.F16.E4M3.UNPACK_B R6, R6 ;  /* 0x00000006ff06723e */ /* 0x000fe400020006ff */
[-C--:B------:R-:W-:Y:S01]  /*124b0*/  F2FP.F16.E4M3.UNPACK_B R32, R7.reuse ;  /* 0x00000007ff20723e */ /* 0x080fe200020006ff */
[--C-:B------:R-:W-:Y:S01]  /*124c0*/  HADD2.F32 R14, -RZ, R3.reuse.H1_H1 ;  /* 0x30000003ff0e7230 */ /* 0x100fe20000004100 */
[----:B------:R-:W-:Y:S01]  /*124d0*/  F2FP.F16.E4M3.UNPACK_B R33, R7.H1 ;  /* 0x00000007ff21723e */ /* 0x000fe200030006ff */
[----:B------:R-:W-:Y:S01]  /*124e0*/  HADD2.F32 R15, -RZ, R3.H0_H0 ;  /* 0x20000003ff0f7230 */ /* 0x000fe20000004100 */
[-C--:B------:R-:W-:Y:S02]  /*124f0*/  F2FP.F16.E4M3.UNPACK_B R7, R5.reuse ;  /* 0x00000005ff07723e */ /* 0x080fe400020006ff */
[C---:B------:R-:W-:Y:S01]  /*12500*/  FMUL.FTZ R42, R14.reuse, R40 ;  /* 0x000000280e2a7220 */ /* 0x040fe20000410000 */
[----:B------:R-:W-:Y:S01]  /*12510*/  FMUL.FTZ R43, R14, R36 ;  /* 0x000000240e2b7220 */ /* 0x000fe20000410000 */
[----:B------:R-:W-:Y:S01]  /*12520*/  F2FP.F16.E4M3.UNPACK_B R14, R5.H1 ;  /* 0x00000005ff0e723e */ /* 0x000fe200030006ff */
[----:B------:R-:W-:-:S02]  /*12530*/  HADD2.F32 R5, -RZ, R6.H1_H1 ;  /* 0x30000006ff057230 */ /* 0x000fc40000004100 */
[C---:B------:R-:W-:Y:S01]  /*12540*/  FFMA.FTZ R42, R15.reuse, R36, -R42 ;  /* 0x000000240f2a7223 */ /* 0x040fe2000001082a */
[----:B------:R-:W-:Y:S01]  /*12550*/  FFMA.FTZ R45, R15, R40, R43 ;  /* 0x000000280f2d7223 */ /* 0x000fe2000001002b */
[----:B------:R-:W-:Y:S01]  /*12560*/  HADD2.F32 R6, -RZ, R6.H0_H0 ;  /* 0x20000006ff067230 */ /* 0x000fe20000004100 */
[----:B------:R-:W-:Y:S01]  /*12570*/  F2FP.F16.E4M3.UNPACK_B R3, R4 ;  /* 0x00000004ff03723e */ /* 0x000fe200020006ff */
[C---:B------:R-:W-:Y:S01]  /*12580*/  FMUL.FTZ R15, R5.reuse, R38 ;  /* 0x00000026050f7220 */ /* 0x040fe20000410000 */
[-C--:B------:R-:W-:Y:S01]  /*12590*/  FMUL.FTZ R43, R5, R35.reuse ;  /* 0x00000023052b7220 */ /* 0x080fe20000410000 */
[----:B------:R-:W-:Y:S01]  /*125a0*/  HADD2.F32 R5, -RZ, R32.H1_H1 ;  /* 0x30000020ff057230 */ /* 0x000fe20000004100 */
[----:B------:R-:W-:Y:S01]  /*125b0*/  F2FP.F16.E4M3.UNPACK_B R4, R4.H1 ;  /* 0x00000004ff04723e */ /* 0x000fe200030006ff */
[----:B------:R-:W-:Y:S02]  /*125c0*/  HADD2.F32 R36, -RZ, R41.H0_H0 ;  /* 0x20000029ff247230 */ /* 0x000fe40000004100 */
[----:B------:R-:W-:Y:S01]  /*125d0*/  FFMA.FTZ R40, R6, R35, -R15 ;  /* 0x0000002306287223 */ /* 0x000fe2000001080f */
[----:B------:R-:W-:-:S02]  /*125e0*/  HADD2.F32 R15, -RZ, R37.H0_H0 ;  /* 0x20000025ff0f7230 */ /* 0x000fc40000004100 */
[----:B------:R-:W-:Y:S01]  /*125f0*/  FFMA.FTZ R43, R6, R38, R43 ;  /* 0x00000026062b7223 */ /* 0x000fe2000001002b */
[----:B------:R-:W-:Y:S02]  /*12600*/  HADD2.F32 R32, -RZ, R32.H0_H0 ;  /* 0x20000020ff207230 */ /* 0x000fe40000004100 */
[C---:B------:R-:W-:Y:S01]  /*12610*/  FMUL.FTZ R35, R5.reuse, R36 ;  /* 0x0000002405237220 */ /* 0x040fe20000410000 */
[----:B------:R-:W-:Y:S02]  /*12620*/  HADD2.F32 R41, -RZ, R41.H1_H1 ;  /* 0x30000029ff297230 */ /* 0x000fe40000004100 */
[-C--:B------:R-:W-:Y:S01]  /*12630*/  FMUL.FTZ R5, R5, R15.reuse ;  /* 0x0000000f05057220 */ /* 0x080fe20000410000 */
[----:B------:R-:W-:Y:S02]  /*12640*/  HADD2.F32 R6, -RZ, R33.H1_H1 ;  /* 0x30000021ff067230 */ /* 0x000fe40000004100 */
[----:B------:R-:W-:Y:S01]  /*12650*/  FFMA.FTZ R46, R32, R15, -R35 ;  /* 0x0000000f202e7223 */ /* 0x000fe20000010823 */
[----:B------:R-:W-:-:S02]  /*12660*/  HADD2.F32 R37, -RZ, R37.H1_H1 ;  /* 0x30000025ff257230 */ /* 0x000fc40000004100 */
[----:B-1----:R-:W-:Y:S01]  /*12670*/  FFMA.FTZ R47, R32, R36, R5 ;  /* 0x00000024202f7223 */ /* 0x002fe20000010005 */
[----:B------:R-:W-:Y:S02]  /*12680*/  HADD2.F32 R33, -RZ, R33.H0_H0 ;  /* 0x20000021ff217230 */ /* 0x000fe40000004100 */
[C---:B------:R-:W-:Y:S01]  /*12690*/  FMUL.FTZ R38, R6.reuse, R41 ;  /* 0x0000002906267220 */ /* 0x040fe20000410000 */
[----:B------:R-:W-:Y:S01]  /*126a0*/  F2FP.F16.E4M3.UNPACK_B R5, R39 ;  /* 0x00000027ff05723e */ /* 0x000fe200020006ff */
[-C--:B------:R-:W-:Y:S01]  /*126b0*/  FMUL.FTZ R32, R6, R37.reuse ;  /* 0x0000002506207220 */ /* 0x080fe20000410000 */
[-C--:B------:R-:W-:Y:S01]  /*126c0*/  F2FP.F16.E4M3.UNPACK_B R15, R34.reuse ;  /* 0x00000022ff0f723e */ /* 0x080fe200020006ff */
[C---:B------:R-:W-:Y:S01]  /*126d0*/  FFMA.FTZ R48, R33.reuse, R37, -R38 ;  /* 0x0000002521307223 */ /* 0x040fe20000010826 */
[----:B------:R-:W-:Y:S02]  /*126e0*/  HADD2.F32 R6, -RZ, R4.H1_H1 ;  /* 0x30000004ff067230 */ /* 0x000fe40000004100 */
[----:B------:R-:W-:Y:S01]  /*126f0*/  FFMA.FTZ R41, R33, R41, R32 ;  /* 0x0000002921297223 */ /* 0x000fe20000010020 */
[--C-:B------:R-:W-:Y:S01]  /*12700*/  HADD2.F32 R35, -RZ, R5.reuse.H1_H1 ;  /* 0x30000005ff237230 */ /* 0x100fe20000004100 */
[----:B------:R-:W-:Y:S01]  /*12710*/  F2FP.F16.E4M3.UNPACK_B R34, R34.H1 ;  /* 0x00000022ff22723e */ /* 0x000fe200030006ff */
[----:B------:R-:W-:Y:S01]  /*12720*/  HADD2.F32 R33, -RZ, R5.H0_H0 ;  /* 0x20000005ff217230 */ /* 0x000fe20000004100 */
[----:B------:R-:W-:Y:S01]  /*12730*/  F2FP.F16.E4M3.UNPACK_B R39, R39.H1 ;  /* 0x00000027ff27723e */ /* 0x000fe200030006ff */
[----:B------:R-:W-:-:S02]  /*12740*/  HADD2.F32 R32, -RZ, R15.H1_H1 ;  /* 0x3000000fff207230 */ /* 0x000fc40000004100 */
[C---:B------:R-:W-:Y:S01]  /*12750*/  FMUL.FTZ R36, R6.reuse, R35 ;  /* 0x0000002306247220 */ /* 0x040fe20000410000 */
[----:B------:R-:W-:Y:S02]  /*12760*/  HADD2.F32 R5, -RZ, R4.H0_H0 ;  /* 0x20000004ff057230 */ /* 0x000fe40000004100 */
[----:B------:R-:W-:Y:S02]  /*12770*/  HADD2.F32 R4, -RZ, R3.H1_H1 ;  /* 0x30000003ff047230 */ /* 0x000fe40000004100 */
[-C--:B------:R-:W-:Y:S01]  /*12780*/  FMUL.FTZ R38, R6, R32.reuse ;  /* 0x0000002006267220 */ /* 0x080fe20000410000 */
[----:B------:R-:W-:Y:S02]  /*12790*/  HADD2.F32 R15, -RZ, R15.H0_H0 ;  /* 0x2000000fff0f7230 */ /* 0x000fe40000004100 */
[C---:B------:R-:W-:Y:S01]  /*127a0*/  FFMA.FTZ R36, R5.reuse, R32, -R36 ;  /* 0x0000002005247223 */ /* 0x040fe20000010824 */
[----:B------:R-:W-:Y:S02]  /*127b0*/  HADD2.F32 R3, -RZ, R3.H0_H0 ;  /* 0x20000003ff037230 */ /* 0x000fe40000004100 */
[C---:B------:R-:W-:Y:S01]  /*127c0*/  FMUL.FTZ R6, R4.reuse, R33 ;  /* 0x0000002104067220 */ /* 0x040fe20000410000 */
[----:B------:R-:W-:Y:S01]  /*127d0*/  FFMA.FTZ R35, R5, R35, R38 ;  /* 0x0000002305237223 */ /* 0x000fe20000010026 */
[----:B------:R-:W-:Y:S01]  /*127e0*/  FMUL.FTZ R4, R4, R15 ;  /* 0x0000000f04047220 */ /* 0x000fe20000410000 */
[----:B------:R-:W-:-:S02]  /*127f0*/  HADD2.F32 R5, -RZ, R34.H1_H1 ;  /* 0x30000022ff057230 */ /* 0x000fc40000004100 */
[C---:B------:R-:W-:Y:S01]  /*12800*/  FFMA.FTZ R32, R3.reuse, R15, -R6 ;  /* 0x0000000f03207223 */ /* 0x040fe20000010806 */
[--C-:B------:R-:W-:Y:S02]  /*12810*/  HADD2.F32 R15, -RZ, R39.reuse.H1_H1 ;  /* 0x30000027ff0f7230 */ /* 0x100fe40000004100 */
[----:B------:R-:W-:Y:S01]  /*12820*/  FFMA.FTZ R33, R3, R33, R4 ;  /* 0x0000002103217223 */ /* 0x000fe20000010004 */
[----:B------:R-:W-:Y:S02]  /*12830*/  HADD2.F32 R4, -RZ, R14.H1_H1 ;  /* 0x3000000eff047230 */ /* 0x000fe40000004100 */
[----:B------:R-:W-:Y:S02]  /*12840*/  HADD2.F32 R6, -RZ, R39.H0_H0 ;  /* 0x20000027ff067230 */ /* 0x000fe40000004100 */
[----:B------:R-:W-:Y:S02]  /*12850*/  HADD2.F32 R3, -RZ, R7.H1_H1 ;  /* 0x30000007ff037230 */ /* 0x000fe40000004100 */
[----:B------:R-:W-:Y:S01]  /*12860*/  FMUL.FTZ R37, R4, R15 ;  /* 0x0000000f04257220 */ /* 0x000fe20000410000 */
[----:B------:R-:W-:-:S02]  /*12870*/  HADD2.F32 R34, -RZ, R34.H0_H0 ;  /* 0x20000022ff227230 */ /* 0x000fc40000004100 */
        /* <DEDUP_REMOVED lines=18> */
.L_x_2820:
[----:B------:R-:W-:Y:S05]  /*129a0*/  BSYNC B1 ;  /* 0x0000000000017941 */ /* 0x000fea0003800000 */
.L_x_2819:
[----:B------:R-:W-:Y:S04]  /*129b0*/  BSSY B1, `(.L_x_2821) ;  /* 0x0000078000017945 */ /* 0x000fe80003800000 */
[----:B------:R-:W-:Y:S05]  /*129c0*/  @P2 BRA `(.L_x_2822) ;  /* 0x0000000400d82947 */ /* 0x000fea0003800000 */
[----:B0-234-:R-:W0:Y:S01]  /*129d0*/  LDS.128 R4, [R0+0x16400] ;  /* 0x0164000000047984 */ /* 0x01de220000000c00 */
[----:B-----5:R-:W-:Y:S02]  /*129e0*/  SHF.R.U32.HI R14, RZ, 0x8, R30 ;  /* 0x00000008ff0e7819 */ /* 0x020fe4000001161e */
[----:B------:R-:W-:Y:S02]  /*129f0*/  SHF.R.U32.HI R32, RZ, 0x8, R31 ;  /* 0x00000008ff207819 */ /* 0x000fe4000001161f */
[----:B------:R-:W-:Y:S02]  /*12a00*/  LOP3.LUT R3, R30, 0xff, RZ, 0xc0, !PT ;  /* 0x000000ff1e037812 */ /* 0x000fe400078ec0ff */
        /* <DEDUP_REMOVED lines=114> */
.L_x_2822:
[----:B------:R-:W-:Y:S05]  /*13130*/  BSYNC B1 ;  /* 0x0000000000017941 */ /* 0x000fea0003800000 */
.L_x_2821:
        /* <DEDUP_REMOVED lines=43> */
[----:B0-234-:R-:W0:Y:S02]  /*133f0*/  LDS.128 R4, [R41+0x2000] ;  /* 0x0020000029047984 */ /* 0x01de240000000c00 */
        /* <DEDUP_REMOVED lines=81> */
.L_x_2824:
[----:B------:R-:W-:Y:S05]  /*13910*/  BSYNC B1 ;  /* 0x0000000000017941 */ /* 0x000fea0003800000 */
.L_x_2823:
[----:B------:R-:W-:Y:S04]  /*13920*/  BSSY B1, `(.L_x_2825) ;  /* 0x0000078000017945 */ /* 0x000fe80003800000 */
[----:B------:R-:W-:Y:S05]  /*13930*/  @P4 BRA `(.L_x_2826) ;  /* 0x0000000400d84947 */ /* 0x000fea0003800000 */
[----:B0-234-:R-:W0:Y:S01]  /*13940*/  LDS.128 R4, [R0+0x18400] ;  /* 0x0184000000047984 */ /* 0x01de220000000c00 */
        /* <DEDUP_REMOVED lines=35> */
[-C--:B------:R-:W-:Y:S01]  /*13b80*/  F2FP.F16.E4M3.UNPACK_B R14, R7.reuse ;  /* 0x00000007ff0e723e */ /* 0x080fe200020006ff */
[----:B------:R-:W-:Y:S01]  /*13b90*/  HADD2.F32 R21, -RZ, R20.H1_H1 ;  /* 0x30000014ff157230 */ /* 0x000fe20000004100 */
[----:B------:R-:W-:Y:S01]  /*13ba0*/  F2FP.F16.E4M3.UNPACK_B R15, R7.H1 ;  /* 0x00000007ff0f723e */ /* 0x000fe200030006ff */
[----:B------:R-:W-:-:S02]  /*13bb0*/  HADD2.F32 R26, -RZ, R26.H0_H0 ;  /* 0x2000001aff1a7230 */ /* 0x000fc40000004100 */
[CC--:B------:R-:W-:Y:S01]  /*13bc0*/  FMUL.FTZ R30, R12.reuse, R28.reuse ;  /* 0x0000001c0c1e7220 */ /* 0x0c0fe20000410000 */
[----:B------:R-:W-:Y:S01]  /*13bd0*/  F2FP.F16.E4M3.UNPACK_B R7, R5 ;  /* 0x00000005ff07723e */ /* 0x000fe200020006ff */
[----:B------:R-:W-:Y:S01]  /*13be0*/  FMUL.FTZ R31, R12, R21 ;  /* 0x000000150c1f7220 */ /* 0x000fe20000410000 */
[----:B------:R-:W-:Y:S01]  /*13bf0*/  F2FP.F16.E4M3.UNPACK_B R12, R5.H1 ;  /* 0x00000005ff0c723e */ /* 0x000fe200030006ff */
[----:B------:R-:W-:Y:S02]  /*13c00*/  HADD2.F32 R5, -RZ, R6.H1_H1 ;  /* 0x30000006ff057230 */ /* 0x000fe40000004100 */
[C---:B------:R-:W-:Y:S01]  /*13c10*/  FFMA.FTZ R32, R13.reuse, R21, -R30 ;  /* 0x000000150d207223 */ /* 0x040fe2000001081e */
[----:B------:R-:W-:Y:S02]  /*13c20*/  HADD2.F32 R20, -RZ, R20.H0_H0 ;  /* 0x20000014ff147230 */ /* 0x000fe40000004100 */
[----:B------:R-:W-:Y:S01]  /*13c30*/  FFMA.FTZ R33, R13, R28, R31 ;  /* 0x0000001c0d217223 */ /* 0x000fe2000001001f */
[----:B------:R-:W-:Y:S01]  /*13c40*/  HADD2.F32 R6, -RZ, R6.H0_H0 ;  /* 0x20000006ff067230 */ /* 0x000fe20000004100 */
[----:B------:R-:W-:Y:S01]  /*13c50*/  F2FP.F16.E4M3.UNPACK_B R29, R29.H1 ;  /* 0x0000001dff1d723e */ /* 0x000fe200030006ff */
[C---:B------:R-:W-:Y:S01]  /*13c60*/  FMUL.FTZ R13, R5.reuse, R26 ;  /* 0x0000001a050d7220 */ /* 0x040fe20000410000 */
[----:B------:R-:W-:Y:S01]  /*13c70*/  F2FP.F16.E4M3.UNPACK_B R25, R25.H1 ;  /* 0x00000019ff19723e */ /* 0x000fe200030006ff */
[----:B------:R-:W-:Y:S01]  /*13c80*/  FMUL.FTZ R31, R5, R20 ;  /* 0x00000014051f7220 */ /* 0x000fe20000410000 */
[----:B------:R-:W-:-:S02]  /*13c90*/  HADD2.F32 R5, -RZ, R14.H1_H1 ;  /* 0x3000000eff057230 */ /* 0x000fc40000004100 */
        /* <DEDUP_REMOVED lines=64> */
.L_x_2826:
[----:B------:R-:W-:Y:S05]  /*140a0*/  BSYNC B1 ;  /* 0x0000000000017941 */ /* 0x000fea0003800000 */
.L_x_2825:
[----:B------:R-:W-:Y:S05]  /*140b0*/  @P5 BRA `(.L_x_2816) ;  /* 0x0000003c00805947 */ /* 0x000fea0003800000 */
[----:B-----5:R-:W2:Y:S01]  /*140c0*/  LDL R31, [R1+0x18] ;  /* 0x00001800011f7983 */ /* 0x020ea20000100800 */
[----:B------:R-:W-:Y:S02]  /*140d0*/  SHF.R.U32.HI R12, RZ, 0x8, R11 ;  /* 0x00000008ff0c7819 */ /* 0x000fe4000001160b */
[----:B------:R-:W-:Y:S02]  /*140e0*/  SHF.R.U32.HI R20, RZ, 0x8, R9 ;  /* 0x00000008ff147819 */ /* 0x000fe40000011609 */
[----:B------:R-:W-:Y:S02]  /*140f0*/  LOP3.LUT R13, R11, 0xff, RZ, 0xc0, !PT ;  /* 0x000000ff0b0d7812 */ /* 0x000fe400078ec0ff */
[----:B------:R-:W-:Y:S02]  /*14100*/  LOP3.LUT R21, R9, 0xff, RZ, 0xc0, !PT ;  /* 0x000000ff09157812 */ /* 0x000fe400078ec0ff */
[----:B------:R-:W-:Y:S02]  /*14110*/  LOP3.LUT R12, R12, 0xff, RZ, 0xc0, !PT ;  /* 0x000000ff0c0c7812 */ /* 0x000fe400078ec0ff */
[----:B------:R-:W-:-:S02]  /*14120*/  LOP3.LUT R20, R20, 0xff, RZ, 0xc0, !PT ;  /* 0x000000ff14147812 */ /* 0x000fc400078ec0ff */
[----:B0-----:R-:W-:Y:S02]  /*14130*/  SHF.R.U32.HI R0, RZ, 0x8, R10 ;  /* 0x00000008ff007819 */ /* 0x001fe4000001160a */
        /* <DEDUP_REMOVED lines=33> */
[----:B--234-:R-:W0:Y:S02]  /*14350*/  LDS.128 R4, [R31+0x4000] ;  /* 0x004000001f047984 */ /* 0x01ce240000000c00 */
        /* <DEDUP_REMOVED lines=82> */
.L_x_2810:
[----:B------:R-:W0:Y:S01]  /*14880*/  LDC R20, c[0x0][0x448] ;  /* 0x00011200ff147b82 */ /* 0x000e220000000800 */
[----:B------:R-:W-:Y:S01]  /*14890*/  MOV R4, R24 ;  /* 0x0000001800047202 */ /* 0x000fe20000000f00 */
        /* <DEDUP_REMOVED lines=8> */
[----:B0-----:R-:W-:-:S04]  /*14920*/  @P0 IMAD.HI.U32 R0, R10, R3, RZ ;  /* 0x000000030a000227 */ /* 0x001fc800078e00ff */
[----:B------:R-:W-:Y:S01]  /*14930*/  IMAD.MOV.U32 R3, RZ, RZ, R10 ;  /* 0x000000ffff037224 */ /* 0x000fe200078e000a */
[----:B--2---:R-:W-:Y:S01]  /*14940*/  @P0 SHF.R.U32.HI R3, RZ, R5, R0 ;  /* 0x00000005ff030219 */ /* 0x004fe20000011600 */
[----:B------:R-:W-:-:S03]  /*14950*/  IMAD.MOV.U32 R5, RZ, RZ, R29 ;  /* 0x000000ffff057224 */ /* 0x000fc600078e001d */
[----:B------:R-:W-:Y:S01]  /*14960*/  SHF.R.S32.HI R0, RZ, 0x1f, R3 ;  /* 0x0000001fff007819 */ /* 0x000fe20000011403 */
[----:B------:R-:W-:-:S04]  /*14970*/  IMAD.WIDE.U32 R4, R3, UR4, R4 ;  /* 0x0000000403047c25 */ /* 0x000fc8000f8e0004 */
[----:B------:R-:W-:Y:S02]  /*14980*/  IMAD R8, R0, UR4, RZ ;  /* 0x0000000400087c24 */ /* 0x000fe4000f8e02ff */
[----:B------:R-:W-:-:S04]  /*14990*/  IMAD.WIDE.U32 R6, R3, UR6, R6 ;  /* 0x0000000603067c25 */ /* 0x000fc8000f8e0006 */
[----:B------:R-:W-:Y:S01]  /*149a0*/  IMAD R0, R0, UR6, RZ ;  /* 0x0000000600007c24 */ /* 0x000fe2000f8e02ff */
[----:B------:R-:W-:Y:S01]  /*149b0*/  IADD3 R39, P1, R6, UR8, RZ ;  /* 0x0000000806277c10 */ /* 0x000fe2000ff3e0ff */
        /* <DEDUP_REMOVED lines=11> */
[----:B------:R-:W0:Y:S02]  /*14a70*/  SHFL.IDX PT, R39, R39, RZ, 0x1e1f ;  /* 0x001e1fff27277589 */ /* 0x000e2400000e0000 */
.L_x_3093:
[----:B------:R-:W-:Y:S01]  /*14a80*/  IMAD R45, R215, R20, RZ ;  /* 0x00000014d72d7224 */ /* 0x000fe200078e02ff */
[----:B------:R-:W-:Y:S01]  /*14a90*/  BSSY B1, `(.L_x_2828) ;  /* 0x0000037000017945 */ /* 0x000fe20003800000 */
[----:B------:R-:W-:Y:S02]  /*14aa0*/  CS2R R4, SRZ ;  /* 0x0000000000047805 */ /* 0x000fe4000001ff00 */
[----:B------:R-:W-:Y:S02]  /*14ab0*/  CS2R R6, SRZ ;  /* 0x0000000000067805 */ /* 0x000fe4000001ff00 */
[----:B------:R-:W-:Y:S02]  /*14ac0*/  CS2R R8, SRZ ;  /* 0x0000000000087805 */ /* 0x000fe4000001ff00 */
[----:B------:R-:W-:Y:S02]  /*14ad0*/  ISETP.GE.AND P0, PT, R10, R45, PT ;  /* 0x0000002d0a00720c */ /* 0x000fe40003f06270 */
[----:B------:R-:W-:-:S02]  /*14ae0*/  CS2R R10, SRZ ;  /* 0x00000000000a7805 */ /* 0x000fc4000001ff00 */
[----:B0-----:R-:W-:Y:S02]  /*14af0*/  CS2R R12, SRZ ;  /* 0x00000000000c7805 */ /* 0x001fe4000001ff00 */
        /* <DEDUP_REMOVED lines=10> */
[C---:B------:R-:W-:Y:S02]  /*14ba0*/  IADD3 R4, R16.reuse, 0x40, RZ ;  /* 0x0000004010047810 */ /* 0x040fe40007ffe0ff */
[----:B------:R-:W-:Y:S02]  /*14bb0*/  CS2R R24, SRZ ;  /* 0x0000000000187805 */ /* 0x000fe4000001ff00 */
[----:B------:R-:W-:Y:S02]  /*14bc0*/  ISETP.GE.AND P2, PT, R16, UR4, PT ;  /* 0x0000000410007c0c */ /* 0x000fe4000bf46270 */
[----:B------:R-:W-:Y:S02]  /*14bd0*/  CS2R R26, SRZ ;  /* 0x00000000001a7805 */ /* 0x000fe4000001ff00 */
[----:B------:R-:W-:-:S02]  /*14be0*/  ISETP.GE.AND P1, PT, R0, UR4, PT ;  /* 0x0000000400007c0c */ /* 0x000fc4000bf26270 */
[----:B------:R-:W-:Y:S02]  /*14bf0*/  CS2R R6, SRZ ;  /* 0x0000000000067805 */ /* 0x000fe4000001ff00 */
[----:B------:R-:W-:Y:S02]  /*14c00*/  ISETP.GE.AND P0, PT, R4, UR4, PT ;  /* 0x0000000404007c0c */ /* 0x000fe4000bf06270 */
[----:B------:R-:W-:Y:S02]  /*14c10*/  CS2R R4, SRZ ;  /* 0x0000000000047805 */ /* 0x000fe4000001ff00 */
[----:B------:R-:W-:Y:S02]  /*14c20*/  CS2R R28, SRZ ;  /* 0x00000000001c7805 */ /* 0x000fe4000001ff00 */
[----:B------:R-:W-:Y:S02]  /*14c30*/  CS2R R30, SRZ ;  /* 0x00000000001e7805 */ /* 0x000fe4000001ff00 */
[----:B---3--:R-:W-:Y:S01]  /*14c40*/  @!P2 IADD3 R40, P3, R16, R21, RZ ;  /* 0x000000151028a210 */ /* 0x008fe20007f7e0ff */
[----:B------:R-:W-:-:S04]  /*14c50*/  @!P1 IMAD.SHL.U32 R46, R192, 0x10, RZ ;  /* 0x00000010c02e9824 */ /* 0x000fc800078e00ff */
[----:B------:R-:W-:Y:S02]  /*14c60*/  @!P0 IMAD.SHL.U32 R48, R193, 0x10, RZ ;  /* 0x00000010c1308824 */ /* 0x000fe400078e00ff */
[C---:B--2---:R-:W-:Y:S01]  /*14c70*/  @!P2 IMAD.X R41, R3.reuse, 0x1, R17, P3 ;  /* 0x000000010329a824 */ /* 0x044fe200018e0611 */
[----:B------:R-:W-:Y:S02]  /*14c80*/  @!P1 SHF.R.S32.HI R0, RZ, 0x1f, R46 ;  /* 0x0000001fff009819 */ /* 0x000fe4000001142e */
[C---:B------:R-:W-:Y:S02]  /*14c90*/  @!P1 IADD3 R42, P5, R46.reuse, R21, RZ ;  /* 0x000000152e2a9210 */ /* 0x040fe40007fbe0ff */
[----:B------:R-:W-:Y:S02]  /*14ca0*/  @!P1 IADD3 R46, P4, R46, R39, RZ ;  /* 0x000000272e2e9210 */ /* 0x000fe40007f9e0ff */
[----:B------:R-:W-:Y:S02]  /*14cb0*/  CS2R R10, SRZ ;  /* 0x00000000000a7805 */ /* 0x000fe4000001ff00 */
[----:B------:R-:W-:Y:S01]  /*14cc0*/  @!P0 IADD3 R38, P3, R48, R21, RZ ;  /* 0x0000001530268210 */ /* 0x000fe20007f7e0ff */
[----:B------:R-:W-:Y:S01]  /*14cd0*/  @!P1 IMAD.X R43, R3, 0x1, R0, P5 ;  /* 0x00000001032b9824 */ /* 0x000fe200028e0600 */
[----:B------:R-:W-:-:S02]  /*14ce0*/  @!P0 SHF.R.S32.HI R8, RZ, 0x1f, R48 ;  /* 0x0000001fff088819 */ /* 0x000fc40000011430 */
[----:B------:R-:W-:Y:S02]  /*14cf0*/  CS2R R32, SRZ ;  /* 0x0000000000207805 */ /* 0x000fe4000001ff00 */
[-C--:B------:R-:W-:Y:S02]  /*14d00*/  @!P0 IADD3 R48, P5, R48, R39.reuse, RZ ;  /* 0x0000002730308210 */ /* 0x080fe40007fbe0ff */
[----:B------:R-:W-:Y:S02]  /*14d10*/  CS2R R34, SRZ ;  /* 0x0000000000227805 */ /* 0x000fe4000001ff00 */
[----:B-1--4-:R-:W-:Y:S02]  /*14d20*/  @!P1 IADD3.X R47, R37, R0, RZ, P4, !PT ;  /* 0x00000000252f9210 */ /* 0x012fe400027fe4ff */
[----:B------:R-:W-:Y:S02]  /*14d30*/  CS2R R12, SRZ ;  /* 0x00000000000c7805 */ /* 0x000fe4000001ff00 */
[----:B------:R-:W-:Y:S01]  /*14d40*/  @!P2 IADD3 R20, P4, R16, R39, RZ ;  /* 0x000000271014a210 */ /* 0x000fe20007f9e0ff */
[--C-:B------:R-:W-:Y:S01]  /*14d50*/  @!P0 IMAD.X R39, R3, 0x1, R8.reuse, P3 ;  /* 0x0000000103278824 */ /* 0x100fe200018e0608 */
[----:B------:R-:W-:Y:S01]  /*14d60*/  CS2R R14, SRZ ;  /* 0x00000000000e7805 */ /* 0x000fe2000001ff00 */
[C---:B------:R-:W-:Y:S01]  /*14d70*/  @!P0 IMAD.X R49, R37.reuse, 0x1, R8, P5 ;  /* 0x0000000125318824 */ /* 0x040fe200028e0608 */
        /* <DEDUP_REMOVED lines=8> */
.L_x_2829:
[----:B------:R-:W-:Y:S05]  /*14e00*/  BSYNC B1 ;  /* 0x0000000000017941 */ /* 0x000fea0003800000 */
.L_x_2828:
[----:B------:R-:W-:Y:S01]  /*14e10*/  ULEA.HI UR4, UR37, UR37, URZ, 0x1 ;  /* 0x0000002525047291 */ /* 0x000fe2000f8f083f */
[----:B--2---:R-:W-:Y:S01]  /*14e20*/  VIADDMNMX R3, R45, -R214, 0x80, PT ;  /* 0x000000802d037446 */ /* 0x004fe200038009d6 */
[----:B------:R-:W-:Y:S02]  /*14e30*/  BSSY B1, `(.L_x_2830) ;  /* 0x0000008000017945 */ /* 0x000fe40003800000 */
[----:B------:R-:W-:Y:S01]  /*14e40*/  ULOP3.LUT UR4, UR4, 0xfffffffe, URZ, 0xc0, !UPT ;  /* 0xfffffffe04047892 */ /* 0x000fe2000f8ec03f */
[----:B------:R-:W-:-:S03]  /*14e50*/  ISETP.GE.AND P1, PT, R198, R3, PT ;  /* 0x00000003c600720c */ /* 0x000fc60003f26270 */
[----:B------:R-:W-:-:S06]  /*14e60*/  UIADD3 UR4, UR37, -UR4, URZ ;  /* 0x8000000425047290 */ /* 0x000fcc000fffe03f */
[----:B0--3--:R-:W-:-:S05]  /*14e70*/  IMAD.U32 R21, RZ, RZ, UR4 ;  /* 0x00000004ff157e24 */ /* 0x009fca000f8e00ff */
[----:B------:R-:W-:-:S04]  /*14e80*/  SHF.L.U32 R21, R21, 0x1f, RZ ;  /* 0x0000001f15157819 */ /* 0x000fc800000006ff */
[----:B------:R-:W0:Y:S02]  /*14e90*/  SYNCS.PHASECHK.TRANS64.TRYWAIT P0, [R18+URZ+0x29800], R21 ;  /* 0x02980015120075a7 */ /* 0x000e24000800017f */
[----:B0-----:R-:W-:Y:S05]  /*14ea0*/  @!P0 BRA `(.L_x_2831) ;  /* 0x000001dc00d08947 */ /* 0x001fea0003800000 */
.L_x_3094:
[----:B------:R-:W-:Y:S05]  /*14eb0*/  BSYNC B1 ;  /* 0x0000000000017941 */ /* 0x000fea0003800000 */
.L_x_2830:
[----:B------:R-:W-:Y:S05]  /*14ec0*/  @P1 BRA `(.L_x_2816) ;  /* 0x0000002c00fc1947 */ /* 0x000fea0003800000 */
[----:B------:R-:W2:Y:S01]  /*14ed0*/  LDC R3, c[0x0][0x3f4] ;  /* 0x0000fd00ff037b82 */ /* 0x000ea20000000800 */
[C---:B------:R-:W-:Y:S01]  /*14ee0*/  VIADD R20, R16.reuse, 0x40 ;  /* 0x0000004010147836 */ /* 0x040fe20000000000 */
[C---:B------:R-:W-:Y:S01]  /*14ef0*/  IADD3 R0, R16.reuse, 0x20, RZ ;  /* 0x0000002010007810 */ /* 0x040fe20007ffe0ff */
[----:B------:R-:W-:Y:S01]  /*14f00*/  BSSY B1, `(.L_x_2832) ;  /* 0x0000101000017945 */ /* 0x000fe20003800000 */
[-C--:B--2---:R-:W-:Y:S02]  /*14f10*/  ISETP.GE.AND P0, PT, R16, R3.reuse, PT ;  /* 0x000000031000720c */ /* 0x084fe40003f06270 */
[-C--:B------:R-:W-:Y:S02]  /*14f20*/  ISETP.GE.AND P1, PT, R0, R3.reuse, PT ;  /* 0x000000030000720c */ /* 0x080fe40003f26270 */
[----:B------:R-:W-:-:S09]  /*14f30*/  ISETP.GE.AND P2, PT, R20, R3, PT ;  /* 0x000000031400720c */ /* 0x000fd20003f46270 */
[----:B------:R-:W-:Y:S05]  /*14f40*/  @P0 BRA `(.L_x_2833) ;  /* 0x0000000c00f00947 */ /* 0x000fea0003800000 */
[----:B------:R-:W2:Y:S01]  /*14f50*/  LDL R68, [R1+0x48] ;  /* 0x0000480001447983 */ /* 0x000ea20000100800 */
[----:B------:R-:W3:Y:S01]  /*14f60*/  S2R R36, SR_TID.X ;  /* 0x0000000000247919 */ /* 0x000ee20000002100 */
[----:B-----5:R-:W-:Y:S02]  /*14f70*/  SHF.R.U32.HI R0, RZ, 0x8, R24 ;  /* 0x00000008ff007819 */ /* 0x020fe40000011618 */
[----:B------:R-:W-:Y:S02]  /*14f80*/  LOP3.LUT R20, R24, 0xff, RZ, 0xc0, !PT ;  /* 0x000000ff18147812 */ /* 0x000fe400078ec0ff */
[----:B0-----:R-:W-:-:S04]  /*14f90*/  LOP3.LUT R21, R0, 0xff, RZ, 0xc0, !PT ;  /* 0x000000ff00157812 */ /* 0x001fc800078ec0ff */
[----:B------:R-:W-:Y:S01]  /*14fa0*/  PRMT R45, R21, 0x7604, R20 ;  /* 0x00007604152d7816 */ /* 0x000fe20000000014 */
[----:B---3--:R-:W-:-:S05]  /*14fb0*/  VIADD R38, R36, 0xffffff80 ;  /* 0xffffff8024267836 */ /* 0x008fca0000000000 */
[----:B------:R-:W-:-:S04]  /*14fc0*/  LEA.HI R40, R38, R38, RZ, 0x1 ;  /* 0x0000002626287211 */ /* 0x000fc800078f08ff */
[----:B------:R-:W-:-:S05]  /*14fd0*/  LOP3.LUT R40, R40, 0xfffffffe, RZ, 0xc0, !PT ;  /* 0xfffffffe28287812 */ /* 0x000fca00078ec0ff */
[----:B------:R-:W-:-:S05]  /*14fe0*/  IMAD.IADD R40, R38, 0x1, -R40 ;  /* 0x0000000126287824 */ /* 0x000fca00078e0a28 */
[----:B------:R-:W-:-:S04]  /*14ff0*/  LEA.HI R0, R3, R40, RZ, 0x1c ;  /* 0x0000002803007211 */ /* 0x000fc800078fe0ff */
[----:B------:R-:W-:-:S04]  /*15000*/  SHF.R.S32.HI R21, RZ, 0x1f, R0 ;  /* 0x0000001fff157819 */ /* 0x000fc80000011400 */
[----:B------:R-:W-:Y:S01]  /*15010*/  LEA.HI R20, R21, R0, RZ, 0x2 ;  /* 0x0000000015147211 */ /* 0x000fe200078f10ff */
[----:B------:R-:W-:-:S03]  /*15020*/  IMAD.SHL.U32 R21, R0, 0x10, RZ ;  /* 0x0000001000157824 */ /* 0x000fc600078e00ff */
[----:B------:R-:W-:Y:S02]  /*15030*/  SHF.L.U32 R20, R20, 0xb, RZ ;  /* 0x0000000b14147819 */ /* 0x000fe400000006ff */
[----:B------:R-:W-:Y:S02]  /*15040*/  LOP3.LUT R0, R208, 0x30, R21, 0xf8, !PT ;  /* 0x00000030d0007812 */ /* 0x000fe400078ef815 */
[----:B----4-:R-:W-:Y:S02]  /*15050*/  SHF.R.U32.HI R37, RZ, 0x8, R25 ;  /* 0x00000008ff257819 */ /* 0x010fe40000011619 */
[----:B------:R-:W-:Y:S02]  /*15060*/  SHF.R.U32.HI R39, RZ, 0x8, R26 ;  /* 0x00000008ff277819 */ /* 0x000fe4000001161a */
        /* <DEDUP_REMOVED lines=8> */
[----:B-1----:R-:W-:Y:S01]  /*150f0*/  PRMT R47, R39, 0x7604, R38 ;  /* 0x00007604272f7816 */ /* 0x002fe20000000026 */
        /* <DEDUP_REMOVED lines=13> */
[----:B------:R-:W-:Y:S02]  /*151d0*/  LOP3.LUT R52, R7, 0xff, RZ, 0xc0, !PT ;  /* 0x000000ff07347812 */ /* 0x000fe400078ec0ff */
[----:B------:R-:W-:Y:S02]  /*151e0*/  LOP3.LUT R53, R53, 0xff, RZ, 0xc0, !PT ;  /* 0x000000ff35357812 */ /* 0x000fe400078ec0ff */
[----:B------:R-:W-:Y:S02]  /*151f0*/  LOP3.LUT R48, R5, 0xff, RZ, 0xc0, !PT ;  /* 0x000000ff05307812 */ /* 0x000fe400078ec0ff */
[----:B------:R-:W-:Y:S02]  /*15200*/  SHF.R.U32.HI R50, RZ, 0x8, R6 ;  /* 0x00000008ff327819 */ /* 0x000fe40000011606 */
[----:B------:R-:W-:Y:S02]  /*15210*/  PRMT R52, R53, 0x7604, R52 ;  /* 0x0000760435347816 */ /* 0x000fe40000000034 */
[----:B------:R-:W-:-:S02]  /*15220*/  SHF.R.U32.HI R53, RZ, 0x10, R5 ;  /* 0x00000010ff357819 */ /* 0x000fc40000011605 */
[----:B------:R-:W-:Y:S02]  /*15230*/  LOP3.LUT R49, R6, 0xff, RZ, 0xc0, !PT ;  /* 0x000000ff06317812 */ /* 0x000fe400078ec0ff */
[----:B------:R-:W-:Y:S02]  /*15240*/  LOP3.LUT R50, R50, 0xff, RZ, 0xc0, !PT ;  /* 0x000000ff32327812 */ /* 0x000fe400078ec0ff */
[----:B------:R-:W-:Y:S02]  /*15250*/  PRMT R48, R21, 0x7604, R48 ;  /* 0x0000760415307816 */ /* 0x000fe40000000030 */
[----:B------:R-:W-:Y:S01]  /*15260*/  SHF.R.U32.HI R21, RZ, 0x10, R25 ;  /* 0x00000010ff157819 */ /* 0x000fe20000011619 */
[----:B------:R-:W-:Y:S01]  /*15270*/  IMAD.U32 R53, R53, 0x10000, RZ ;  /* 0x0001000035357824 */ /* 0x000fe200078e00ff */
[----:B------:R-:W-:Y:S02]  /*15280*/  PRMT R57, R50, 0x7604, R49 ;  /* 0x0000760432397816 */ /* 0x000fe40000000031 */
[----:B------:R-:W-:Y:S01]  /*15290*/  SHF.R.U32.HI R49, RZ, 0x10, R27 ;  /* 0x00000010ff317819 */ /* 0x000fe2000001161b */
[----:B------:R-:W-:Y:S01]  /*152a0*/  IMAD.U32 R21, R21, 0x10000, RZ ;  /* 0x0001000015157824 */ /* 0x000fe200078e00ff */
[----:B------:R-:W-:-:S02]  /*152b0*/  LOP3.LUT R55, R48, 0xff0000, R53, 0xf8, !PT ;  /* 0x00ff000030377812 */ /* 0x000fc400078ef835 */
[----:B------:R-:W-:Y:S01]  /*152c0*/  LOP3.LUT R45, R45, 0xff0000, R24, 0xf8, !PT ;  /* 0x00ff00002d2d7812 */ /* 0x000fe200078ef818 */
[----:B------:R-:W-:Y:S01]  /*152d0*/  IMAD.U32 R49, R49, 0x10000, RZ ;  /* 0x0001000031317824 */ /* 0x000fe200078e00ff */
[----:B------:R-:W-:Y:S02]  /*152e0*/  LOP3.LUT R21, R46, 0xff0000, R21, 0xf8, !PT ;  /* 0x00ff00002e157812 */ /* 0x000fe400078ef815 */
[----:B------:R-:W-:Y:S02]  /*152f0*/  LOP3.LUT R47, R47, 0xff0000, R26, 0xf8, !PT ;  /* 0x00ff00002f2f7812 */ /* 0x000fe400078ef81a */
[----:B------:R-:W-:Y:S02]  /*15300*/  LOP3.LUT R55, R55, 0xff000000, R5, 0xf8, !PT ;  /* 0xff00000037377812 */ /* 0x000fe400078ef805 */
[----:B------:R-:W-:Y:S02]  /*15310*/  LOP3.LUT R45, R45, 0xff000000, R24, 0xf8, !PT ;  /* 0xff0000002d2d7812 */ /* 0x000fe400078ef818 */
[----:B------:R-:W-:-:S02]  /*15320*/  LOP3.LUT R49, R20, 0xff0000, R49, 0xf8, !PT ;  /* 0x00ff000014317812 */ /* 0x000fc400078ef831 */
[----:B------:R-:W-:Y:S02]  /*15330*/  LOP3.LUT R24, R21, 0xff000000, R25, 0xf8, !PT ;  /* 0xff00000015187812 */ /* 0x000fe400078ef819 */
[----:B------:R-:W-:Y:S02]  /*15340*/  SHF.R.U32.HI R59, RZ, 0x10, R7 ;  /* 0x00000010ff3b7819 */ /* 0x000fe40000011607 */
[----:B------:R-:W-:Y:S02]  /*15350*/  LOP3.LUT R21, R57, 0xff0000, R6, 0xf8, !PT ;  /* 0x00ff000039157812 */ /* 0x000fe400078ef806 */
[----:B------:R-:W-:Y:S02]  /*15360*/  LOP3.LUT R20, R47, 0xff000000, R26, 0xf8, !PT ;  /* 0xff0000002f147812 */ /* 0x000fe400078ef81a */
[----:B------:R-:W-:Y:S02]  /*15370*/  F2FP.F16.E4M3.UNPACK_B R54, R55 ;  /* 0x00000037ff36723e */ /* 0x000fe400020006ff */
[----:B0-----:R-:W-:-:S02]  /*15380*/  F2FP.F16.E4M3.UNPACK_B R26, R41 ;  /* 0x00000029ff1a723e */ /* 0x001fc400020006ff */
[----:B------:R-:W-:Y:S02]  /*15390*/  LOP3.LUT R53, R49, 0xff000000, R27, 0xf8, !PT ;  /* 0xff00000031357812 */ /* 0x000fe400078ef81b */
[----:B------:R-:W-:Y:S02]  /*153a0*/  SHF.L.U32 R59, R59, 0x10, RZ ;  /* 0x000000103b3b7819 */ /* 0x000fe400000006ff */
[----:B------:R-:W-:Y:S02]  /*153b0*/  LOP3.LUT R51, R51, 0xff0000, R4, 0xf8, !PT ;  /* 0x00ff000033337812 */ /* 0x000fe400078ef804 */
[----:B------:R-:W-:Y:S02]  /*153c0*/  LOP3.LUT R5, R21, 0xff000000, R6, 0xf8, !PT ;  /* 0xff00000015057812 */ /* 0x000fe400078ef806 */
[----:B------:R-:W-:Y:S01]  /*153d0*/  F2FP.F16.E4M3.UNPACK_B R27, R24 ;  /* 0x00000018ff1b723e */ /* 0x000fe200020006ff */
[----:B------:R-:W-:Y:S01]  /*153e0*/  HADD2.F32 R6, -RZ, R26.H0_H0 ;  /* 0x2000001aff067230 */ /* 0x000fe20000004100 */
[----:B------:R-:W-:-:S02]  /*153f0*/  LOP3.LUT R59, R52, 0xff0000, R59, 0xf8, !PT ;  /* 0x00ff0000343b7812 */ /* 0x000fc400078ef83b */
[----:B------:R-:W-:Y:S02]  /*15400*/  LOP3.LUT R57, R51, 0xff000000, R4, 0xf8, !PT ;  /* 0xff00000033397812 */ /* 0x000fe400078ef804 */
[-C--:B------:R-:W-:Y:S02]  /*15410*/  F2FP.F16.E4M3.UNPACK_B R51, R43.reuse ;  /* 0x0000002bff33723e */ /* 0x080fe400020006ff */
[----:B------:R-:W-:Y:S02]  /*15420*/  F2FP.F16.E4M3.UNPACK_B R52, R43.H1 ;  /* 0x0000002bff34723e */ /* 0x000fe400030006ff */
[-C--:B------:R-:W-:Y:S02]  /*15430*/  F2FP.F16.E4M3.UNPACK_B R43, R40.reuse ;  /* 0x00000028ff2b723e */ /* 0x080fe400020006ff */
[----:B------:R-:W-:Y:S02]  /*15440*/  F2FP.F16.E4M3.UNPACK_B R50, R40.H1 ;  /* 0x00000028ff32723e */ /* 0x000fe400030006ff */
[----:B------:R-:W-:-:S02]  /*15450*/  F2FP.F16.E4M3.UNPACK_B R41, R41.H1 ;  /* 0x00000029ff29723e */ /* 0x000fc400030006ff */
[----:B------:R-:W-:Y:S01]  /*15460*/  F2FP.F16.E4M3.UNPACK_B R55, R55.H1 ;  /* 0x00000037ff37723e */ /* 0x000fe200030006ff */
[----:B------:R-:W-:Y:S01]  /*15470*/  HADD2.F32 R26, -RZ, R26.H1_H1 ;  /* 0x3000001aff1a7230 */ /* 0x000fe20000004100 */
[----:B------:R-:W-:Y:S01]  /*15480*/  LOP3.LUT R58, R59, 0xff000000, R7, 0xf8, !PT ;  /* 0xff0000003b3a7812 */ /* 0x000fe200078ef807 */
[----:B------:R-:W-:-:S05]  /*15490*/  HADD2.F32 R59, -RZ, R54.H1_H1 ;  /* 0x30000036ff3b7230 */ /* 0x000fca0000004100 */
[----:B------:R-:W-:Y:S01]  /*154a0*/  FMUL.FTZ R61, R26, R59 ;  /* 0x0000003b1a3d7220 */ /* 0x000fe20000410000 */
[----:B--2---:R-:W0:Y:S02]  /*154b0*/  LDS.128 R36, [R68+0x14400] ;  /* 0x0144000044247984 */ /* 0x004e240000000c00 */
[----:B0-----:R-:W-:Y:S02]  /*154c0*/  F2FP.F16.E4M3.UNPACK_B R21, R37 ;  /* 0x00000025ff15723e */ /* 0x001fe400020006ff */
[-C--:B------:R-:W-:Y:S02]  /*154d0*/  F2FP.F16.E4M3.UNPACK_B R48, R39.reuse ;  /* 0x00000027ff30723e */ /* 0x080fe400020006ff */
[----:B------:R-:W-:Y:S01]  /*154e0*/  F2FP.F16.E4M3.UNPACK_B R49, R39.H1 ;  /* 0x00000027ff31723e */ /* 0x000fe200030006ff */
[----:B------:R-:W-:Y:S01]  /*154f0*/  HADD2.F32 R39, -RZ, R54.H0_H0 ;  /* 0x20000036ff277230 */ /* 0x000fe20000004100 */
[-C--:B------:R-:W-:Y:S02]  /*15500*/  F2FP.F16.E4M3.UNPACK_B R46, R36.reuse ;  /* 0x00000024ff2e723e */ /* 0x080fe400020006ff */
[----:B------:R-:W-:Y:S01]  /*15510*/  F2FP.F16.E4M3.UNPACK_B R47, R36.H1 ;  /* 0x00000024ff2f723e */ /* 0x000fe200030006ff */
[----:B------:R-:W-:-:S02]  /*15520*/  HADD2.F32 R36, -RZ, R27.H0_H0 ;  /* 0x2000001bff247230 */ /* 0x000fc40000004100 */
[C---:B------:R-:W-:Y:S01]  /*15530*/  FMUL.FTZ R40, R6.reuse, R39 ;  /* 0x0000002706287220 */ /* 0x040fe20000410000 */
[----:B------:R-:W-:Y:S02]  /*15540*/  HADD2.F32 R25, -RZ, R21.H0_H0 ;  /* 0x20000015ff197230 */ /* 0x000fe40000004100 */
[----:B------:R-:W-:-:S03]  /*15550*/  FMUL.FTZ R56, R6, R36 ;  /* 0x0000002406387220 */ /* 0x000fc60000410000 */
[C---:B------:R-:W-:Y:S01]  /*15560*/  FFMA.FTZ R6, R25.reuse, R36, -R40 ;  /* 0x0000002419067223 */ /* 0x040fe20000010828 */
[----:B------:R-:W-:Y:S01]  /*15570*/  F2FP.F16.E4M3.UNPACK_B R36, R24.H1 ;  /* 0x00000018ff24723e */ /* 0x000fe200030006ff */
[----:B------:R-:W-:Y:S01]  /*15580*/  FFMA.FTZ R25, R25, R39, R56 ;  /* 0x0000002719197223 */ /* 0x000fe20000010038 */
[----:B------:R-:W-:Y:S01]  /*15590*/  F2FP.F16.E4M3.UNPACK_B R37, R37.H1 ;  /* 0x00000025ff25723e */ /* 0x000fe200030006ff */
[----:B------:R-:W-:Y:S02]  /*155a0*/  HADD2.F32 R39, -RZ, R27.H1_H1 ;  /* 0x3000001bff277230 */ /* 0x000fe40000004100 */
[----:B------:R-:W-:Y:S02]  /*155b0*/  HADD2.F32 R24, -RZ, R21.H1_H1 ;  /* 0x30000015ff187230 */ /* 0x000fe40000004100 */
[----:B------:R-:W-:Y:S02]  /*155c0*/  HADD2.F32 R54, -RZ, R55.H0_H0 ;  /* 0x20000037ff367230 */ /* 0x000fe40000004100 */
[----:B------:R-:W-:-:S02]  /*155d0*/  HADD2.F32 R21, -RZ, R41.H0_H0 ;  /* 0x20000029ff157230 */ /* 0x000fc40000004100 */
[--C-:B------:R-:W-:Y:S02]  /*155e0*/  HADD2.F32 R40, -RZ, R36.reuse.H0_H0 ;  /* 0x20000024ff287230 */ /* 0x100fe40000004100 */
[-C--:B------:R-:W-:Y:S01]  /*155f0*/  FMUL.FTZ R26, R26, R39.reuse ;  /* 0x000000271a1a7220 */ /* 0x080fe20000410000 */
[----:B------:R-:W-:Y:S02]  /*15600*/  HADD2.F32 R27, -RZ, R37.H0_H0 ;  /* 0x20000025ff1b7230 */ /* 0x000fe40000004100 */
[C---:B------:R-:W-:Y:S01]  /*15610*/  FMUL.FTZ R56, R21.reuse, R54 ;  /* 0x0000003615387220 */ /* 0x040fe20000410000 */
[-C--:B------:R-:W-:Y:S01]  /*15620*/  FMUL.FTZ R63, R21, R40.reuse ;  /* 0x00000028153f7220 */ /* 0x080fe20000410000 */
[C---:B------:R-:W-:Y:S01]  /*15630*/  FFMA.FTZ R21, R24.reuse, R39, -R61 ;  /* 0x0000002718157223 */ /* 0x040fe2000001083d */
[----:B------:R-:W-:Y:S01]  /*15640*/  FFMA.FTZ R24, R24, R59, R26 ;  /* 0x0000003b18187223 */ /* 0x000fe2000001001a */
[C---:B------:R-:W-:Y:S01]  /*15650*/  FFMA.FTZ R26, R27.reuse, R40, -R56 ;  /* 0x000000281b1a7223 */ /* 0x040fe20000010838 */
[----:B------:R-:W-:Y:S01]  /*15660*/  F2FP.F16.E4M3.UNPACK_B R59, R58 ;  /* 0x0000003aff3b723e */ /* 0x000fe200020006ff */
[----:B------:R-:W-:Y:S01]  /*15670*/  FFMA.FTZ R27, R27, R54, R63 ;  /* 0x000000361b1b7223 */ /* 0x000fe2000001003f */
[----:B------:R-:W-:Y:S01]  /*15680*/  F2FP.F16.E4M3.UNPACK_B R54, R53 ;  /* 0x00000035ff36723e */ /* 0x000fe200020006ff */
[----:B------:R-:W-:-:S02]  /*15690*/  HADD2.F32 R39, -RZ, R36.H1_H1 ;  /* 0x30000024ff277230 */ /* 0x000fc40000004100 */
[----:B------:R-:W-:Y:S02]  /*156a0*/  HADD2.F32 R56, -RZ, R55.H1_H1 ;  /* 0x30000037ff387230 */ /* 0x000fe40000004100 */
[----:B------:R-:W-:Y:S02]  /*156b0*/  HADD2.F32 R36, -RZ, R37.H1_H1 ;  /* 0x30000025ff247230 */ /* 0x000fe40000004100 */
[----:B------:R-:W-:Y:S02]  /*156c0*/  HADD2.F32 R41, -RZ, R41.H1_H1 ;  /* 0x30000029ff297230 */ /* 0x000fe40000004100 */
[----:B------:R-:W-:Y:S02]  /*156d0*/  HADD2.F32 R60, -RZ, R59.H0_H0 ;  /* 0x2000003bff3c7230 */ /* 0x000fe40000004100 */
[----:B------:R-:W-:Y:S02]  /*156e0*/  HADD2.F32 R37, -RZ, R51.H0_H0 ;  /* 0x20000033ff257230 */ /* 0x000fe40000004100 */
[----:B------:R-:W-:-:S02]  /*156f0*/  HADD2.F32 R55, -RZ, R54.H0_H0 ;  /* 0x20000036ff377230 */ /* 0x000fc40000004100 */
[----:B------:R-:W-:Y:S01]  /*15700*/  FMUL.FTZ R61, R41, R56 ;  /* 0x00000038293d7220 */ /* 0x000fe20000410000 */
[----:B------:R-:W-:Y:S02]  /*15710*/  HADD2.F32 R40, -RZ, R48.H0_H0 ;  /* 0x20000030ff287230 */ /* 0x000fe40000004100 */
[----:B------:R-:W-:Y:S01]  /*15720*/  FMUL.FTZ R63, R37, R60 ;  /* 0x0000003c253f7220 */ /* 0x000fe20000410000 */
[----:B------:R-:W-:Y:S01]  /*15730*/  FMUL.FTZ R41, R41, R39 ;  /* 0x0000002729297220 */ /* 0x000fe20000410000 */
[----:B------:R-:W-:Y:S01]  /*15740*/  FMUL.FTZ R65, R37, R55 ;  /* 0x0000003725417220 */ /* 0x000fe20000410000 */
[----:B------:R-:W-:Y:S01]  /*15750*/  FFMA.FTZ R37, R36, R39, -R61 ;  /* 0x0000002724257223 */ /* 0x000fe2000001083d */
[----:B------:R-:W-:Y:S01]  /*15760*/  FFMA.FTZ R39, R40, R55, -R63 ;  /* 0x0000003728277223 */ /* 0x000fe2000001083f */
[----:B------:R-:W-:Y:S01]  /*15770*/  HADD2.F32 R55, -RZ, R54.H1_H1 ;  /* 0x30000036ff377230 */ /* 0x000fe20000004100 */
[----:B------:R-:W-:Y:S01]  /*15780*/  F2FP.F16.E4M3.UNPACK_B R58, R58.H1 ;  /* 0x0000003aff3a723e */ /* 0x000fe200030006ff */
[----:B------:R-:W-:Y:S01]  /*15790*/  HADD2.F32 R59, -RZ, R59.H1_H1 ;  /* 0x3000003bff3b7230 */ /* 0x000fe20000004100 */
[----:B------:R-:W-:Y:S01]  /*157a0*/  F2FP.F16.E4M3.UNPACK_B R54, R53.H1 ;  /* 0x00000035ff36723e */ /* 0x000fe200030006ff */
[----:B------:R-:W-:-:S02]  /*157b0*/  HADD2.F32 R51, -RZ, R51.H1_H1 ;  /* 0x30000033ff337230 */ /* 0x000fc40000004100 */
[----:B------:R-:W-:Y:S01]  /*157c0*/  FFMA.FTZ R40, R40, R60, R65 ;  /* 0x0000003c28287223 */ /* 0x000fe20000010041 */
[----:B------:R-:W-:Y:S02]  /*157d0*/  HADD2.F32 R48, -RZ, R48.H1_H1 ;  /* 0x30000030ff307230 */ /* 0x000fe40000004100 */
[----:B------:R-:W-:Y:S01]  /*157e0*/  FFMA.FTZ R36, R36, R56, R41 ;  /* 0x0000003824247223 */ /* 0x000fe20000010029 */
[----:B------:R-:W-:Y:S02]  /*157f0*/  HADD2.F32 R60, -RZ, R58.H0_H0 ;  /* 0x2000003aff3c7230 */ /* 0x000fe40000004100 */
[C---:B------:R-:W-:Y:S01]  /*15800*/  FMUL.FTZ R61, R51.reuse, R59 ;  /* 0x0000003b333d7220 */ /* 0x040fe20000410000 */
[----:B------:R-:W-:Y:S02]  /*15810*/  HADD2.F32 R53, -RZ, R52.H0_H0 ;  /* 0x20000034ff357230 */ /* 0x000fe40000004100 */
[----:B------:R-:W-:Y:S02]  /*15820*/  HADD2.F32 R56, -RZ, R54.H0_H0 ;  /* 0x20000036ff387230 */ /* 0x000fe40000004100 */
[----:B------:R-:W-:Y:S01]  /*15830*/  FMUL.FTZ R64, R51, R55 ;  /* 0x0000003733407220 */ /* 0x000fe20000410000 */
[----:B------:R-:W-:-:S02]  /*15840*/  HADD2.F32 R41, -RZ, R49.H0_H0 ;  /* 0x20000031ff297230 */ /* 0x000fc40000004100 */
[C---:B------:R-:W-:Y:S01]  /*15850*/  FFMA.FTZ R62, R48.reuse, R55, -R61 ;  /* 0x00000037303e7223 */ /* 0x040fe2000001083d */
[C---:B------:R-:W-:Y:S01]  /*15860*/  FMUL.FTZ R66, R53.reuse, R60 ;  /* 0x0000003c35427220 */ /* 0x040fe20000410000 */
[----:B------:R-:W-:Y:S01]  /*15870*/  F2FP.F16.E4M3.UNPACK_B R55, R57.H1 ;  /* 0x00000039ff37723e */ /* 0x000fe200030006ff */
[-C--:B------:R-:W-:Y:S01]  /*15880*/  FMUL.FTZ R53, R53, R56.reuse ;  /* 0x0000003835357220 */ /* 0x080fe20000410000 */
[----:B------:R-:W-:Y:S01]  /*15890*/  HADD2.F32 R58, -RZ, R58.H1_H1 ;  /* 0x3000003aff3a7230 */ /* 0x000fe20000004100 */
[----:B------:R-:W-:Y:S01]  /*158a0*/  F2FP.F16.E4M3.UNPACK_B R51, R45.H1 ;  /* 0x0000002dff33723e */ /* 0x000fe200030006ff */
[----:B------:R-:W-:Y:S02]  /*158b0*/  HADD2.F32 R52, -RZ, R52.H1_H1 ;  /* 0x30000034ff347230 */ /* 0x000fe40000004100 */
[----:B------:R-:W-:Y:S01]  /*158c0*/  FFMA.FTZ R61, R48, R59, R64 ;  /* 0x0000003b303d7223 */ /* 0x000fe20000010040 */
[C---:B------:R-:W-:Y:S01]  /*158d0*/  FFMA.FTZ R66, R41.reuse, R56, -R66 ;  /* 0x0000003829427223 */ /* 0x040fe20000010842 */
[----:B------:R-:W-:Y:S01]  /*158e0*/  FFMA.FTZ R63, R41, R60, R53 ;  /* 0x0000003c293f7223 */ /* 0x000fe20000010035 */
[----:B------:R-:W-:-:S02]  /*158f0*/  HADD2.F32 R54, -RZ, R54.H1_H1 ;  /* 0x30000036ff367230 */ /* 0x000fc40000004100 */
[----:B------:R-:W-:Y:S01]  /*15900*/  FMUL.FTZ R60, R52, R58 ;  /* 0x0000003a343c7220 */ /* 0x000fe20000410000 */
[----:B------:R-:W-:Y:S02]  /*15910*/  HADD2.F32 R49, -RZ, R49.H1_H1 ;  /* 0x30000031ff317230 */ /* 0x000fe40000004100 */
[----:B------:R-:W-:Y:S02]  /*15920*/  HADD2.F32 R56, -RZ, R55.H0_H0 ;  /* 0x20000037ff387230 */ /* 0x000fe40000004100 */
[--C-:B------:R-:W-:Y:S02]  /*15930*/  HADD2.F32 R48, -RZ, R50.reuse.H0_H0 ;  /* 0x20000032ff307230 */ /* 0x100fe40000004100 */
[----:B------:R-:W-:Y:S02]  /*15940*/  HADD2.F32 R53, -RZ, R51.H0_H0 ;  /* 0x20000033ff357230 */ /* 0x000fe40000004100 */
[----:B------:R-:W-:Y:S02]  /*15950*/  HADD2.F32 R55, -RZ, R55.H1_H1 ;  /* 0x30000037ff377230 */ /* 0x000fe40000004100 */
[----:B------:R-:W-:-:S02]  /*15960*/  HADD2.F32 R50, -RZ, R50.H1_H1 ;  /* 0x30000032ff327230 */ /* 0x000fc40000004100 */
[----:B------:R-:W-:Y:S02]  /*15970*/  HADD2.F32 R51, -RZ, R51.H1_H1 ;  /* 0x30000033ff337230 */ /* 0x000fe40000004100 */
[-C--:B------:R-:W-:Y:S01]  /*15980*/  FMUL.FTZ R67, R52, R54.reuse ;  /* 0x0000003634437220 */ /* 0x080fe20000410000 */
[--C-:B------:R-:W-:Y:S02]  /*15990*/  HADD2.F32 R41, -RZ, R47.reuse.H0_H0 ;  /* 0x2000002fff297230 */ /* 0x100fe40000004100 */
[----:B------:R-:W-:Y:S01]  /*159a0*/  FFMA.FTZ R65, R49, R54, -R60 ;  /* 0x0000003631417223 */ /* 0x000fe2000001083c */
[C---:B------:R-:W-:Y:S01]  /*159b0*/  FMUL.FTZ R52, R48.reuse, R56 ;  /* 0x0000003830347220 */ /* 0x040fe20000410000 */
[----:B------:R-:W-:Y:S01]  /*159c0*/  FMUL.FTZ R59, R48, R53 ;  /* 0x00000035303b7220 */ /* 0x000fe20000410000 */
[----:B------:R-:W-:Y:S02]  /*159d0*/  HADD2.F32 R47, -RZ, R47.H1_H1 ;  /* 0x3000002fff2f7230 */ /* 0x000fe40000004100 */
[C---:B------:R-:W-:Y:S01]  /*159e0*/  FMUL.FTZ R54, R50.reuse, R55 ;  /* 0x0000003732367220 */ /* 0x040fe20000410000 */
[----:B------:R-:W-:Y:S01]  /*159f0*/  F2FP.F16.E4M3.UNPACK_B R57, R57 ;  /* 0x00000039ff39723e */ /* 0x000fe200020006ff */
[----:B------:R-:W-:Y:S01]  /*15a00*/  FMUL.FTZ R50, R50, R51 ;  /* 0x0000003332327220 */ /* 0x000fe20000410000 */
[----:B------:R-:W-:Y:S01]  /*15a10*/  F2FP.F16.E4M3.UNPACK_B R48, R45 ;  /* 0x0000002dff30723e */ /* 0x000fe200020006ff */
[----:B------:R-:W-:Y:S01]  /*15a20*/  FFMA.FTZ R53, R41, R53, -R52 ;  /* 0x0000003529357223 */ /* 0x000fe20000010834 */
[----:B------:R-:W-:-:S02]  /*15a30*/  HADD2.F32 R45, -RZ, R43.H0_H0 ;  /* 0x2000002bff2d7230 */ /* 0x000fc40000004100 */
[----:B------:R-:W-:Y:S01]  /*15a40*/  FFMA.FTZ R60, R47, R55, R50 ;  /* 0x000000372f3c7223 */ /* 0x000fe20000010032 */
[--C-:B------:R-:W-:Y:S02]  /*15a50*/  HADD2.F32 R52, -RZ, R57.reuse.H0_H0 ;  /* 0x20000039ff347230 */ /* 0x100fe40000004100 */
[----:B------:R-:W-:Y:S02]  /*15a60*/  HADD2.F32 R50, -RZ, R48.H0_H0 ;  /* 0x20000030ff327230 */ /* 0x000fe40000004100 */
[----:B------:R-:W-:Y:S01]  /*15a70*/  FFMA.FTZ R64, R49, R58, R67 ;  /* 0x0000003a31407223 */ /* 0x000fe20000010043 */
[----:B------:R-:W-:Y:S01]  /*15a80*/  FFMA.FTZ R59, R41, R56, R59 ;  /* 0x00000038293b7223 */ /* 0x000fe2000001003b */
[----:B------:R-:W-:Y:S01]  /*15a90*/  FFMA.FTZ R58, R47, R51, -R54 ;  /* 0x000000332f3a7223 */ /* 0x000fe20000010836 */
[----:B------:R-:W-:Y:S02]  /*15aa0*/  HADD2.F32 R41, -RZ, R46.H0_H0 ;  /* 0x2000002eff297230 */ /* 0x000fe40000004100 */
[----:B------:R-:W-:Y:S01]  /*15ab0*/  FMUL.FTZ R54, R45, R52 ;  /* 0x000000342d367220 */ /* 0x000fe20000410000 */
[----:B------:R-:W-:-:S02]  /*15ac0*/  HADD2.F32 R57, -RZ, R57.H1_H1 ;  /* 0x30000039ff397230 */ /* 0x000fc40000004100 */
[----:B------:R-:W-:Y:S01]  /*15ad0*/  FMUL.FTZ R56, R45, R50 ;  /* 0x000000322d387220 */ /* 0x000fe20000410000 */
[----:B------:R-:W-:Y:S02]  /*15ae0*/  HADD2.F32 R43, -RZ, R43.H1_H1 ;  /* 0x3000002bff2b7230 */ /* 0x000fe40000004100 */
[----:B------:R-:W-:Y:S01]  /*15af0*/  HADD2.F32 R48, -RZ, R48.H1_H1 ;  /* 0x30000030ff307230 */ /* 0x000fe20000004100 */
[----:B------:R-:W-:Y:S01]  /*15b00*/  F2FP.F16.E4M3.UNPACK_B R7, R42 ;  /* 0x0000002aff07723e */ /* 0x000fe200020006ff */
[C---:B------:R-:W-:Y:S01]  /*15b10*/  FFMA.FTZ R54, R41.reuse, R50, -R54 ;  /* 0x0000003229367223 */ /* 0x040fe20000010836 */
[----:B------:R-:W-:Y:S02]  /*15b20*/  HADD2.F32 R46, -RZ, R46.H1_H1 ;  /* 0x3000002eff2e7230 */ /* 0x000fe40000004100 */
[----:B------:R-:W-:Y:S01]  /*15b30*/  FFMA.FTZ R56, R41, R52, R56 ;  /* 0x0000003429387223 */ /* 0x000fe20000010038 */
[----:B------:R-:W-:Y:S01]  /*15b40*/  F2FP.F16.E4M3.UNPACK_B R42, R42.H1 ;  /* 0x0000002aff2a723e */ /* 0x000fe200030006ff */
[C---:B------:R-:W-:Y:S01]  /*15b50*/  FMUL.FTZ R45, R43.reuse, R57 ;  /* 0x000000392b2d7220 */ /* 0x040fe20000410000 */
[----:B------:R-:W-:Y:S01]  /*15b60*/  F2FP.F16.E4M3.UNPACK_B R47, R5.H1 ;  /* 0x00000005ff2f723e */ /* 0x000fe200030006ff */
[----:B------:R-:W-:Y:S01]  /*15b70*/  FMUL.FTZ R50, R43, R48 ;  /* 0x000000302b327220 */ /* 0x000fe20000410000 */
[----:B------:R-:W-:Y:S01]  /*15b80*/  F2FP.F16.E4M3.UNPACK_B R41, R20.H1 ;  /* 0x00000014ff29723e */ /* 0x000fe200030006ff */
[C---:B------:R-:W-:Y:S01]  /*15b90*/  FFMA.FTZ R49, R46.reuse, R48, -R45 ;  /* 0x000000302e317223 */ /* 0x040fe2000001082d */
[-C--:B------:R-:W-:Y:S01]  /*15ba0*/  F2FP.F16.E4M3.UNPACK_B R4, R38.reuse ;  /* 0x00000026ff04723e */ /* 0x080fe200020006ff */
[----:B------:R-:W-:Y:S01]  /*15bb0*/  FFMA.FTZ R57, R46, R57, R50 ;  /* 0x000000392e397223 */ /* 0x000fe20000010032 */
[----:B------:R-:W-:Y:S01]  /*15bc0*/  F2FP.F16.E4M3.UNPACK_B R38, R38.H1 ;  /* 0x00000026ff26723e */ /* 0x000fe200030006ff */
[----:B------:R-:W-:-:S02]  /*15bd0*/  HADD2.F32 R48, -RZ, R47.H0_H0 ;  /* 0x2000002fff307230 */ /* 0x000fc40000004100 */
[--C-:B------:R-:W-:Y:S02]  /*15be0*/  HADD2.F32 R43, -RZ, R42.reuse.H0_H0 ;  /* 0x2000002aff2b7230 */ /* 0x100fe40000004100 */
[----:B------:R-:W-:Y:S02]  /*15bf0*/  HADD2.F32 R46, -RZ, R41.H0_H0 ;  /* 0x20000029ff2e7230 */ /* 0x000fe40000004100 */
[----:B------:R-:W-:Y:S02]  /*15c00*/  HADD2.F32 R47, -RZ, R47.H1_H1 ;  /* 0x3000002fff2f7230 */ /* 0x000fe40000004100 */
[----:B------:R-:W-:Y:S02]  /*15c10*/  HADD2.F32 R42, -RZ, R42.H1_H1 ;  /* 0x3000002aff2a7230 */ /* 0x000fe40000004100 */
[----:B------:R-:W-:Y:S02]  /*15c20*/  HADD2.F32 R45, -RZ, R41.H1_H1 ;  /* 0x30000029ff2d7230 */ /* 0x000fe40000004100 */
[----:B------:R-:W-:Y:S01]  /*15c30*/  FMUL.FTZ R50, R43, R48 ;  /* 0x000000302b327220 */ /* 0x000fe20000410000 */
[----:B------:R-:W-:-:S02]  /*15c40*/  HADD2.F32 R41, -RZ, R38.H0_H0 ;  /* 0x20000026ff297230 */ /* 0x000fc40000004100 */
[----:B------:R-:W-:Y:S01]  /*15c50*/  FMUL.FTZ R52, R43, R46 ;  /* 0x0000002e2b347220 */ /* 0x000fe20000410000 */
[----:B------:R-:W-:Y:S02]  /*15c60*/  HADD2.F32 R38, -RZ, R38.H1_H1 ;  /* 0x30000026ff267230 */ /* 0x000fe40000004100 */
[C---:B------:R-:W-:Y:S01]  /*15c70*/  FMUL.FTZ R43, R42.reuse, R47 ;  /* 0x0000002f2a2b7220 */ /* 0x040fe20000410000 */
[----:B------:R-:W-:Y:S01]  /*15c80*/  F2FP.F16.E4M3.UNPACK_B R20, R20 ;  /* 0x00000014ff14723e */ /* 0x000fe200020006ff */
[----:B------:R-:W-:Y:S01]  /*15c90*/  FMUL.FTZ R42, R42, R45 ;  /* 0x0000002d2a2a7220 */ /* 0x000fe20000410000 */
[----:B------:R-:W-:Y:S01]  /*15ca0*/  F2FP.F16.E4M3.UNPACK_B R5, R5 ;  /* 0x00000005ff05723e */ /* 0x000fe200020006ff */
[C---:B------:R-:W-:Y:S01]  /*15cb0*/  FFMA.FTZ R50, R41.reuse, R46, -R50 ;  /* 0x0000002e29327223 */ /* 0x040fe20000010832 */
[----:B------:R-:W-:Y:S01]  /*15cc0*/  FFMA.FTZ R52, R41, R48, R52 ;  /* 0x0000003029347223 */ /* 0x000fe20000010034 */
[C---:B------:R-:W-:Y:S01]  /*15cd0*/  FFMA.FTZ R51, R38.reuse, R45, -R43 ;  /* 0x0000002d26337223 */ /* 0x040fe2000001082b */
[----:B------:R-:W-:Y:S01]  /*15ce0*/  FFMA.FTZ R55, R38, R47, R42 ;  /* 0x0000002f26377223 */ /* 0x000fe2000001002a */
[----:B------:R-:W-:-:S02]  /*15cf0*/  HADD2.F32 R38, -RZ, R20.H0_H0 ;  /* 0x20000014ff267230 */ /* 0x000fc40000004100 */
[----:B------:R-:W-:Y:S02]  /*15d00*/  HADD2.F32 R41, -RZ, R20.H1_H1 ;  /* 0x30000014ff297230 */ /* 0x000fe40000004100 */
[----:B------:R-:W-:Y:S02]  /*15d10*/  HADD2.F32 R42, -RZ, R5.H0_H0 ;  /* 0x20000005ff2a7230 */ /* 0x000fe40000004100 */
[----:B------:R-:W-:Y:S02]  /*15d20*/  HADD2.F32 R20, -RZ, R7.H0_H0 ;  /* 0x20000007ff147230 */ /* 0x000fe40000004100 */
        /* <DEDUP_REMOVED lines=30> */
.L_x_2833:
[----:B------:R-:W-:Y:S05]  /*15f10*/  BSYNC B1 ;  /* 0x0000000000017941 */ /* 0x000fea0003800000 */
.L_x_2832:
[----:B------:R-:W-:Y:S04]  /*15f20*/  BSSY B1, `(.L_x_2834) ;  /* 0x0000101000017945 */ /* 0x000fe80003800000 */
[----:B------:R-:W-:Y:S05]  /*15f30*/  @P1 BRA `(.L_x_2835) ;  /* 0x0000000c00fc1947 */ /* 0x000fea0003800000 */
[----:B------:R-:W3:Y:S01]  /*15f40*/  LDL R61, [R1+0x44] ;  /* 0x00004400013d7983 */ /* 0x000ee20000100800 */
[----:B--2--5:R-:W-:Y:S02]  /*15f50*/  SHF.R.U32.HI R0, RZ, 0x8, R28 ;  /* 0x00000008ff007819 */ /* 0x024fe4000001161c */
[----:B------:R-:W-:Y:S02]  /*15f60*/  LOP3.LUT R5, R28, 0xff, RZ, 0xc0, !PT ;  /* 0x000000ff1c057812 */ /* 0x000fe400078ec0ff */
[----:B------:R-:W-:Y:S02]  /*15f70*/  LOP3.LUT R4, R0, 0xff, RZ, 0xc0, !PT ;  /* 0x000000ff00047812 */ /* 0x000fe400078ec0ff */
[----:B------:R-:W-:Y:S02]  /*15f80*/  LEA.HI R0, R3, R192, RZ, 0x1c ;  /* 0x000000c003007211 */ /* 0x000fe400078fe0ff */
[----:B----4-:R-:W-:Y:S02]  /*15f90*/  PRMT R37, R4, 0x7604, R5 ;  /* 0x0000760404257816 */ /* 0x010fe40000000005 */
        /* <DEDUP_REMOVED lines=34> */
[----:B-1----:R-:W-:Y:S02]  /*161c0*/  PRMT R47, R20, 0x7604, R27 ;  /* 0x00007604142f7816 */ /* 0x002fe4000000001b */
[----:B------:R-:W-:Y:S02]  /*161d0*/  PRMT R53, R24, 0x7604, R49 ;  /* 0x0000760418357816 */ /* 0x000fe40000000031 */
[----:B------:R-:W0:Y:S01]  /*161e0*/  LDS.128 R24, [R0+0x14400] ;  /* 0x0144000000187984 */ /* 0x000e220000000c00 */
[----:B------:R-:W-:Y:S02]  /*161f0*/  PRMT R39, R6, 0x7604, R7 ;  /* 0x0000760406277816 */ /* 0x000fe40000000007 */
[----:B------:R-:W-:Y:S02]  /*16200*/  SHF.R.U32.HI R21, RZ, 0x10, R29 ;  /* 0x00000010ff157819 */ /* 0x000fe4000001161d */
[----:B------:R-:W-:Y:S02]  /*16210*/  SHF.R.U32.HI R20, RZ, 0x10, R28 ;  /* 0x00000010ff147819 */ /* 0x000fe4000001161c */
[----:B------:R-:W-:-:S02]  /*16220*/  SHF.R.U32.HI R40, RZ, 0x10, R31 ;  /* 0x00000010ff287819 */ /* 0x000fc4000001161f */
[----:B------:R-:W-:Y:S02]  /*16230*/  LOP3.LUT R21, R21, 0xff, RZ, 0xc0, !PT ;  /* 0x000000ff15157812 */ /* 0x000fe400078ec0ff */
[----:B------:R-:W-:Y:S02]  /*16240*/  SHF.R.U32.HI R38, RZ, 0x10, R30 ;  /* 0x00000010ff267819 */ /* 0x000fe4000001161e */
[----:B------:R-:W-:Y:S02]  /*16250*/  LOP3.LUT R20, R20, 0xff, RZ, 0xc0, !PT ;  /* 0x000000ff14147812 */ /* 0x000fe400078ec0ff */
[----:B------:R-:W-:Y:S02]  /*16260*/  LOP3.LUT R40, R40, 0xff, RZ, 0xc0, !PT ;  /* 0x000000ff28287812 */ /* 0x000fe400078ec0ff */
[----:B------:R-:W-:Y:S02]  /*16270*/  PRMT R21, R21, 0x7054, R36 ;  /* 0x0000705415157816 */ /* 0x000fe40000000024 */
[----:B------:R-:W-:-:S02]  /*16280*/  SHF.R.U32.HI R36, RZ, 0x10, R9 ;  /* 0x00000010ff247819 */ /* 0x000fc40000011609 */
[----:B------:R-:W-:Y:S02]  /*16290*/  LOP3.LUT R38, R38, 0xff, RZ, 0xc0, !PT ;  /* 0x000000ff26267812 */ /* 0x000fe400078ec0ff */
[----:B------:R-:W-:Y:S02]  /*162a0*/  PRMT R37, R20, 0x7054, R37 ;  /* 0x0000705414257816 */ /* 0x000fe40000000025 */
[----:B------:R-:W-:Y:S02]  /*162b0*/  PRMT R41, R40, 0x7054, R41 ;  /* 0x0000705428297816 */ /* 0x000fe40000000029 */
[----:B------:R-:W-:Y:S02]  /*162c0*/  SHF.R.U32.HI R20, RZ, 0x10, R8 ;  /* 0x00000010ff147819 */ /* 0x000fe40000011608 */
[----:B------:R-:W-:Y:S02]  /*162d0*/  SHF.R.U32.HI R40, RZ, 0x10, R11 ;  /* 0x00000010ff287819 */ /* 0x000fe4000001160b */
[----:B------:R-:W-:-:S02]  /*162e0*/  LOP3.LUT R36, R36, 0xff, RZ, 0xc0, !PT ;  /* 0x000000ff24247812 */ /* 0x000fc400078ec0ff */
[----:B------:R-:W-:Y:S02]  /*162f0*/  PRMT R39, R38, 0x7054, R39 ;  /* 0x0000705426277816 */ /* 0x000fe40000000027 */
[----:B------:R-:W-:Y:S02]  /*16300*/  SHF.R.U32.HI R38, RZ, 0x10, R10 ;  /* 0x00000010ff267819 */ /* 0x000fe4000001160a */
[----:B------:R-:W-:Y:S02]  /*16310*/  LOP3.LUT R20, R20, 0xff, RZ, 0xc0, !PT ;  /* 0x000000ff14147812 */ /* 0x000fe400078ec0ff */
[----:B------:R-:W-:Y:S02]  /*16320*/  LOP3.LUT R40, R40, 0xff, RZ, 0xc0, !PT ;  /* 0x000000ff28287812 */ /* 0x000fe400078ec0ff */
[----:B------:R-:W-:Y:S02]  /*16330*/  PRMT R49, R36, 0x7054, R45 ;  /* 0x0000705424317816 */ /* 0x000fe4000000002d */
[----:B------:R-:W-:-:S02]  /*16340*/  LOP3.LUT R38, R38, 0xff, RZ, 0xc0, !PT ;  /* 0x000000ff26267812 */ /* 0x000fc400078ec0ff */
[----:B------:R-:W-:Y:S02]  /*16350*/  PRMT R43, R20, 0x7054, R43 ;  /* 0x00007054142b7816 */ /* 0x000fe4000000002b */
[----:B------:R-:W-:Y:S02]  /*16360*/  PRMT R53, R40, 0x7054, R53 ;  /* 0x0000705428357816 */ /* 0x000fe40000000035 */
[----:B------:R-:W-:Y:S02]  /*16370*/  LOP3.LUT R49, R49, 0xff000000, R9, 0xf8, !PT ;  /* 0xff00000031317812 */ /* 0x000fe400078ef809 */
[----:B------:R-:W-:Y:S02]  /*16380*/  PRMT R51, R38, 0x7054, R47 ;  /* 0x0000705426337816 */ /* 0x000fe4000000002f */
[----:B------:R-:W-:Y:S02]  /*16390*/  LOP3.LUT R21, R21, 0xff000000, R29, 0xf8, !PT ;  /* 0xff00000015157812 */ /* 0x000fe400078ef81d */
[----:B------:R-:W-:-:S02]  /*163a0*/  LOP3.LUT R47, R43, 0xff000000, R8, 0xf8, !PT ;  /* 0xff0000002b2f7812 */ /* 0x000fc400078ef808 */
[----:B------:R-:W-:Y:S02]  /*163b0*/  LOP3.LUT R53, R53, 0xff000000, R11, 0xf8, !PT ;  /* 0xff00000035357812 */ /* 0x000fe400078ef80b */
[----:B------:R-:W-:Y:S02]  /*163c0*/  F2FP.F16.E4M3.UNPACK_B R43, R49 ;  /* 0x00000031ff2b723e */ /* 0x000fe400020006ff */
[----:B0-----:R-:W-:Y:S02]  /*163d0*/  F2FP.F16.E4M3.UNPACK_B R11, R25 ;  /* 0x00000019ff0b723e */ /* 0x001fe400020006ff */
[----:B------:R-:W-:Y:S01]  /*163e0*/  LOP3.LUT R45, R41, 0xff000000, R31, 0xf8, !PT ;  /* 0xff000000292d7812 */ /* 0x000fe200078ef81f */
[----:B------:R-:W-:Y:S01]  /*163f0*/  HADD2.F32 R48, -RZ, R43.H0_H0 ;  /* 0x2000002bff307230 */ /* 0x000fe20000004100 */
[----:B------:R-:W-:Y:S02]  /*16400*/  F2FP.F16.E4M3.UNPACK_B R41, R21 ;  /* 0x00000015ff29723e */ /* 0x000fe400020006ff */
[----:B------:R-:W-:-:S02]  /*16410*/  LOP3.LUT R20, R39, 0xff000000, R30, 0xf8, !PT ;  /* 0xff00000027147812 */ /* 0x000fc400078ef81e */
[----:B------:R-:W-:Y:S01]  /*16420*/  LOP3.LUT R8, R51, 0xff000000, R10, 0xf8, !PT ;  /* 0xff00000033087812 */ /* 0x000fe200078ef80a */
[--C-:B------:R-:W-:Y:S01]  /*16430*/  HADD2.F32 R46, -RZ, R41.reuse.H0_H0 ;  /* 0x20000029ff2e7230 */ /* 0x100fe20000004100 */
[----:B------:R-:W-:Y:S01]  /*16440*/  LOP3.LUT R42, R37, 0xff000000, R28, 0xf8, !PT ;  /* 0xff000000252a7812 */ /* 0x000fe200078ef81c */
[----:B------:R-:W-:Y:S01]  /*16450*/  HADD2.F32 R41, -RZ, R41.H1_H1 ;  /* 0x30000029ff297230 */ /* 0x000fe20000004100 */
[-C--:B------:R-:W-:Y:S02]  /*16460*/  F2FP.F16.E4M3.UNPACK_B R39, R27.reuse ;  /* 0x0000001bff27723e */ /* 0x080fe400020006ff */
[----:B------:R-:W-:Y:S02]  /*16470*/  F2FP.F16.E4M3.UNPACK_B R40, R27.H1 ;  /* 0x0000001bff28723e */ /* 0x000fe400030006ff */
[-C--:B------:R-:W-:Y:S02]  /*16480*/  F2FP.F16.E4M3.UNPACK_B R27, R24.reuse ;  /* 0x00000018ff1b723e */ /* 0x080fe400020006ff */
[----:B------:R-:W-:-:S02]  /*16490*/  F2FP.F16.E4M3.UNPACK_B R37, R24.H1 ;  /* 0x00000018ff25723e */ /* 0x000fc400030006ff */
[----:B------:R-:W-:Y:S02]  /*164a0*/  F2FP.F16.E4M3.UNPACK_B R25, R25.H1 ;  /* 0x00000019ff19723e */ /* 0x000fe400030006ff */
[----:B------:R-:W-:Y:S02]  /*164b0*/  F2FP.F16.E4M3.UNPACK_B R38, R26.H1 ;  /* 0x0000001aff26723e */ /* 0x000fe400030006ff */
[----:B------:R-:W-:Y:S01]  /*164c0*/  F2FP.F16.E4M3.UNPACK_B R49, R49.H1 ;  /* 0x00000031ff31723e */ /* 0x000fe200030006ff */
[----:B---3--:R-:W0:Y:S02]  /*164d0*/  LDS.128 R4, [R61+0x14400] ;  /* 0x014400003d047984 */ /* 0x008e240000000c00 */
[-C--:B0-----:R-:W-:Y:S02]  /*164e0*/  F2FP.F16.E4M3.UNPACK_B R10, R5.reuse ;  /* 0x00000005ff0a723e */ /* 0x081fe400020006ff */
[----:B------:R-:W-:Y:S01]  /*164f0*/  F2FP.F16.E4M3.UNPACK_B R30, R5.H1 ;  /* 0x00000005ff1e723e */ /* 0x000fe200030006ff */
[--C-:B------:R-:W-:Y:S01]  /*16500*/  HADD2.F32 R5, -RZ, R11.reuse.H0_H0 ;  /* 0x2000000bff057230 */ /* 0x100fe20000004100 */
[-C--:B------:R-:W-:Y:S01]  /*16510*/  F2FP.F16.E4M3.UNPACK_B R31, R7.reuse ;  /* 0x00000007ff1f723e */ /* 0x080fe200020006ff */
[--C-:B------:R-:W-:Y:S01]  /*16520*/  HADD2.F32 R9, -RZ, R10.reuse.H0_H0 ;  /* 0x2000000aff097230 */ /* 0x100fe20000004100 */
[----:B------:R-:W-:Y:S01]  /*16530*/  F2FP.F16.E4M3.UNPACK_B R36, R7.H1 ;  /* 0x00000007ff24723e */ /* 0x000fe200030006ff */
[----:B------:R-:W-:Y:S01]  /*16540*/  HADD2.F32 R11, -RZ, R11.H1_H1 ;  /* 0x3000000bff0b7230 */ /* 0x000fe20000004100 */
[----:B------:R-:W-:Y:S01]  /*16550*/  F2FP.F16.E4M3.UNPACK_B R28, R4 ;  /* 0x00000004ff1c723e */ /* 0x000fe200020006ff */
[C---:B------:R-:W-:Y:S01]  /*16560*/  FMUL.FTZ R24, R5.reuse, R48 ;  /* 0x0000003005187220 */ /* 0x040fe20000410000 */
[----:B------:R-:W-:Y:S01]  /*16570*/  F2FP.F16.E4M3.UNPACK_B R29, R4.H1 ;  /* 0x00000004ff1d723e */ /* 0x000fe200030006ff */
[----:B------:R-:W-:Y:S01]  /*16580*/  FMUL.FTZ R51, R5, R46 ;  /* 0x0000002e05337220 */ /* 0x000fe20000410000 */
[----:B------:R-:W-:Y:S01]  /*16590*/  F2FP.F16.E4M3.UNPACK_B R4, R6 ;  /* 0x00000006ff04723e */ /* 0x000fe200020006ff */
[C---:B------:R-:W-:Y:S01]  /*165a0*/  FFMA.FTZ R5, R9.reuse, R46, -R24 ;  /* 0x0000002e09057223 */ /* 0x040fe20000010818 */
[----:B------:R-:W-:Y:S01]  /*165b0*/  F2FP.F16.E4M3.UNPACK_B R7, R6.H1 ;  /* 0x00000006ff07723e */ /* 0x000fe200030006ff */
[----:B------:R-:W-:Y:S01]  /*165c0*/  HADD2.F32 R46, -RZ, R43.H1_H1 ;  /* 0x3000002bff2e7230 */ /* 0x000fe20000004100 */
[----:B------:R-:W-:Y:S01]  /*165d0*/  F2FP.F16.E4M3.UNPACK_B R6, R26 ;  /* 0x0000001aff06723e */ /* 0x000fe200020006ff */
[----:B------:R-:W-:Y:S01]  /*165e0*/  FFMA.FTZ R9, R9, R48, R51 ;  /* 0x0000003009097223 */ /* 0x000fe20000010033 */
[----:B------:R-:W-:Y:S01]  /*165f0*/  F2FP.F16.E4M3.UNPACK_B R26, R21.H1 ;  /* 0x00000015ff1a723e */ /* 0x000fe200030006ff */
[----:B------:R-:W-:-:S02]  /*16600*/  HADD2.F32 R24, -RZ, R10.H1_H1 ;  /* 0x3000000aff187230 */ /* 0x000fc40000004100 */
[C---:B------:R-:W-:Y:S01]  /*16610*/  FMUL.FTZ R51, R11.reuse, R46 ;  /* 0x0000002e0b337220 */ /* 0x040fe20000410000 */
[----:B------:R-:W-:Y:S02]  /*16620*/  HADD2.F32 R48, -RZ, R49.H0_H0 ;  /* 0x20000031ff307230 */ /* 0x000fe40000004100 */
[----:B------:R-:W-:Y:S01]  /*16630*/  FMUL.FTZ R11, R11, R41 ;  /* 0x000000290b0b7220 */ /* 0x000fe20000410000 */
[----:B------:R-:W-:Y:S02]  /*16640*/  HADD2.F32 R10, -RZ, R25.H0_H0 ;  /* 0x20000019ff0a7230 */ /* 0x000fe40000004100 */
[----:B------:R-:W-:Y:S02]  /*16650*/  HADD2.F32 R43, -RZ, R26.H0_H0 ;  /* 0x2000001aff2b7230 */ /* 0x000fe40000004100 */
[----:B------:R-:W-:Y:S02]  /*16660*/  HADD2.F32 R21, -RZ, R30.H0_H0 ;  /* 0x2000001eff157230 */ /* 0x000fe40000004100 */
[----:B------:R-:W-:Y:S01]  /*16670*/  FMUL.FTZ R50, R10, R48 ;  /* 0x000000300a327220 */ /* 0x000fe20000410000 */
[----:B------:R-:W-:-:S02]  /*16680*/  HADD2.F32 R49, -RZ, R49.H1_H1 ;  /* 0x30000031ff317230 */ /* 0x000fc40000004100 */
[----:B------:R-:W-:Y:S01]  /*16690*/  FMUL.FTZ R55, R10, R43 ;  /* 0x0000002b0a377220 */ /* 0x000fe20000410000 */
[C---:B------:R-:W-:Y:S01]  /*166a0*/  FFMA.FTZ R10, R24.reuse, R41, -R51 ;  /* 0x00000029180a7223 */ /* 0x040fe20000010833 */
[----:B------:R-:W-:Y:S01]  /*166b0*/  FFMA.FTZ R24, R24, R46, R11 ;  /* 0x0000002e18187223 */ /* 0x000fe2000001000b */
[C---:B------:R-:W-:Y:S01]  /*166c0*/  FFMA.FTZ R11, R21.reuse, R43, -R50 ;  /* 0x0000002b150b7223 */ /* 0x040fe20000010832 */
[----:B------:R-:W-:Y:S01]  /*166d0*/  F2FP.F16.E4M3.UNPACK_B R50, R53 ;  /* 0x00000035ff32723e */ /* 0x000fe200020006ff */
[----:B------:R-:W-:Y:S01]  /*166e0*/  HADD2.F32 R43, -RZ, R26.H1_H1 ;  /* 0x3000001aff2b7230 */ /* 0x000fe20000004100 */
[----:B------:R-:W-:Y:S01]  /*166f0*/  F2FP.F16.E4M3.UNPACK_B R46, R45 ;  /* 0x0000002dff2e723e */ /* 0x000fe200020006ff */
[----:B------:R-:W-:Y:S01]  /*16700*/  FFMA.FTZ R21, R21, R48, R55 ;  /* 0x0000003015157223 */ /* 0x000fe20000010037 */
[----:B------:R-:W-:Y:S01]  /*16710*/  HADD2.F32 R26, -RZ, R25.H1_H1 ;  /* 0x30000019ff1a7230 */ /* 0x000fe20000004100 */
[----:B------:R-:W-:Y:S01]  /*16720*/  F2FP.F16.E4M3.UNPACK_B R53, R53.H1 ;  /* 0x00000035ff35723e */ /* 0x000fe200030006ff */
[----:B------:R-:W-:Y:S01]  /*16730*/  HADD2.F32 R52, -RZ, R50.H0_H0 ;  /* 0x20000032ff347230 */ /* 0x000fe20000004100 */
[----:B------:R-:W-:Y:S01]  /*16740*/  F2FP.F16.E4M3.UNPACK_B R45, R45.H1 ;  /* 0x0000002dff2d723e */ /* 0x000fe200030006ff */
        /* <DEDUP_REMOVED lines=9> */
[C---:B------:R-:W-:Y:S01]  /*167e0*/  FFMA.FTZ R56, R30.reuse, R49, R26 ;  /* 0x000000311e387223 */ /* 0x040fe2000001001a */
[----:B------:R-:W-:Y:S02]  /*167f0*/  HADD2.F32 R39, -RZ, R39.H1_H1 ;  /* 0x30000027ff277230 */ /* 0x000fe40000004100 */
[C---:B------:R-:W-:Y:S01]  /*16800*/  FFMA.FTZ R58, R25.reuse, R48, -R58 ;  /* 0x00000030193a7223 */ /* 0x040fe2000001083a */
[----:B------:R-:W-:Y:S02]  /*16810*/  HADD2.F32 R46, -RZ, R46.H1_H1 ;  /* 0x3000002eff2e7230 */ /* 0x000fe40000004100 */
[----:B------:R-:W-:Y:S01]  /*16820*/  FFMA.FTZ R52, R25, R52, R41 ;  /* 0x0000003419347223 */ /* 0x000fe20000010029 */
[----:B------:R-:W-:Y:S01]  /*16830*/  FFMA.FTZ R54, R30, R43, -R51 ;  /* 0x0000002b1e367223 */ /* 0x000fe20000010833 */
[----:B------:R-:W-:Y:S02]  /*16840*/  HADD2.F32 R31, -RZ, R31.H1_H1 ;  /* 0x3000001fff1f7230 */ /* 0x000fe40000004100 */
[----:B------:R-:W-:Y:S01]  /*16850*/  FMUL.FTZ R48, R39, R50 ;  /* 0x0000003227307220 */ /* 0x000fe20000410000 */
[----:B------:R-:W-:-:S02]  /*16860*/  HADD2.F32 R41, -RZ, R53.H0_H0 ;  /* 0x20000035ff297230 */ /* 0x000fc40000004100 */
[-C--:B------:R-:W-:Y:S01]  /*16870*/  FMUL.FTZ R39, R39, R46.reuse ;  /* 0x0000002e27277220 */ /* 0x080fe20000410000 */
[----:B------:R-:W-:Y:S02]  /*16880*/  HADD2.F32 R26, -RZ, R40.H0_H0 ;  /* 0x20000028ff1a7230 */ /* 0x000fe40000004100 */
[C---:B------:R-:W-:Y:S01]  /*16890*/  FFMA.FTZ R51, R31.reuse, R46, -R48 ;  /* 0x0000002e1f337223 */ /* 0x040fe20000010830 */
[--C-:B------:R-:W-:Y:S02]  /*168a0*/  HADD2.F32 R30, -RZ, R45.reuse.H0_H0 ;  /* 0x2000002dff1e7230 */ /* 0x100fe40000004100 */
[----:B------:R-:W-:Y:S01]  /*168b0*/  FFMA.FTZ R55, R31, R50, R39 ;  /* 0x000000321f377223 */ /* 0x000fe20000010027 */
[----:B------:R-:W-:Y:S02]  /*168c0*/  HADD2.F32 R25, -RZ, R36.H0_H0 ;  /* 0x20000024ff197230 */ /* 0x000fe40000004100 */
[----:B------:R-:W-:Y:S01]  /*168d0*/  FMUL.FTZ R60, R26, R41 ;  /* 0x000000291a3c7220 */ /* 0x000fe20000410000 */
[----:B------:R-:W-:-:S02]  /*168e0*/  HADD2.F32 R45, -RZ, R45.H1_H1 ;  /* 0x3000002dff2d7230 */ /* 0x000fc40000004100 */
[-C--:B------:R-:W-:Y:S01]  /*168f0*/  FMUL.FTZ R26, R26, R30.reuse ;  /* 0x0000001e1a1a7220 */ /* 0x080fe20000410000 */
[----:B------:R-:W-:Y:S01]  /*16900*/  F2FP.F16.E4M3.UNPACK_B R39, R47.H1 ;  /* 0x0000002fff27723e */ /* 0x000fe200030006ff */
[----:B------:R-:W-:Y:S02]  /*16910*/  HADD2.F32 R53, -RZ, R53.H1_H1 ;  /* 0x30000035ff357230 */ /* 0x000fe40000004100 */
[C---:B------:R-:W-:Y:S01]  /*16920*/  FFMA.FTZ R60, R25.reuse, R30, -R60 ;  /* 0x0000001e193c7223 */ /* 0x040fe2000001083c */
[----:B------:R-:W-:Y:S02]  /*16930*/  HADD2.F32 R40, -RZ, R40.H1_H1 ;  /* 0x30000028ff287230 */ /* 0x000fe40000004100 */
[----:B------:R-:W-:Y:S01]  /*16940*/  FFMA.FTZ R57, R25, R41, R26 ;  /* 0x0000002919397223 */ /* 0x000fe2000001001a */
[----:B------:R-:W-:Y:S01]  /*16950*/  F2FP.F16.E4M3.UNPACK_B R30, R42.H1 ;  /* 0x0000002aff1e723e */ /* 0x000fe200030006ff */
[----:B------:R-:W-:Y:S01]  /*16960*/  HADD2.F32 R36, -RZ, R36.H1_H1 ;  /* 0x30000024ff247230 */ /* 0x000fe20000004100 */
[----:B------:R-:W-:Y:S01]  /*16970*/  F2FP.F16.E4M3.UNPACK_B R47, R47 ;  /* 0x0000002fff2f723e */ /* 0x000fe200020006ff */
[----:B------:R-:W-:-:S02]  /*16980*/  HADD2.F32 R41, -RZ, R39.H0_H0 ;  /* 0x20000027ff297230 */ /* 0x000fc40000004100 */
[C---:B------:R-:W-:Y:S01]  /*16990*/  FMUL.FTZ R43, R40.reuse, R53 ;  /* 0x00000035282b7220 */ /* 0x040fe20000410000 */
[----:B------:R-:W-:Y:S02]  /*169a0*/  HADD2.F32 R26, -RZ, R37.H0_H0 ;  /* 0x20000025ff1a7230 */ /* 0x000fe40000004100 */
[-C--:B------:R-:W-:Y:S01]  /*169b0*/  FMUL.FTZ R46, R40, R45.reuse ;  /* 0x0000002d282e7220 */ /* 0x080fe20000410000 */
[----:B------:R-:W-:Y:S02]  /*169c0*/  HADD2.F32 R31, -RZ, R30.H0_H0 ;  /* 0x2000001eff1f7230 */ /* 0x000fe40000004100 */
[C---:B------:R-:W-:Y:S01]  /*169d0*/  FFMA.FTZ R59, R36.reuse, R45, -R43 ;  /* 0x0000002d243b7223 */ /* 0x040fe2000001082b */
[----:B------:R-:W-:Y:S02]  /*169e0*/  HADD2.F32 R25, -RZ, R29.H0_H0 ;  /* 0x2000001dff197230 */ /* 0x000fe40000004100 */
[----:B------:R-:W-:Y:S01]  /*169f0*/  FFMA.FTZ R62, R36, R53, R46 ;  /* 0x00000035243e7223 */ /* 0x000fe2000001002e */
[----:B------:R-:W-:Y:S01]  /*16a00*/  FMUL.FTZ R40, R26, R41 ;  /* 0x000000291a287220 */ /* 0x000fe20000410000 */
[----:B------:R-:W-:-:S02]  /*16a10*/  HADD2.F32 R36, -RZ, R39.H1_H1 ;  /* 0x30000027ff247230 */ /* 0x000fc40000004100 */
[-C--:B------:R-:W-:Y:S01]  /*16a20*/  FMUL.FTZ R26, R26, R31.reuse ;  /* 0x0000001f1a1a7220 */ /* 0x080fe20000410000 */
        /* <DEDUP_REMOVED lines=9> */
[C---:B------:R-:W-:Y:S01]  /*16ac0*/  FFMA.FTZ R46, R29.reuse, R30, -R40 ;  /* 0x0000001e1d2e7223 */ /* 0x040fe20000010828 */
[----:B------:R-:W-:Y:S02]  /*16ad0*/  HADD2.F32 R26, -RZ, R27.H0_H0 ;  /* 0x2000001bff1a7230 */ /* 0x000fe40000004100 */
[----:B------:R-:W-:Y:S01]  /*16ae0*/  FFMA.FTZ R48, R29, R36, R37 ;  /* 0x000000241d307223 */ /* 0x000fe20000010025 */
[----:B------:R-:W-:Y:S01]  /*16af0*/  HADD2.F32 R29, -RZ, R42.H0_H0 ;  /* 0x2000002aff1d7230 */ /* 0x000fe20000004100 */
[----:B------:R-:W-:Y:S01]  /*16b00*/  F2FP.SATFINITE.E4M3.F32.PACK_AB_MERGE_C R11, R54, R11, RZ ;  /* 0x0000000b360b723e */ /* 0x000fe200048070ff */
        /* <DEDUP_REMOVED lines=25> */
[----:B------:R-:W-:Y:S01]  /*16ca0*/  F2FP.SATFINITE.E4M3.F32.PACK_AB_MERGE_C R21, R56, R21, RZ ;  /* 0x000000153815723e */ /* 0x000fe200048070ff */
        /* <DEDUP_REMOVED lines=19> */
[----:B------:R-:W-:-:S02]  /*16de0*/  HADD2.F32 R8, -RZ, R6.H1_H1 ;  /* 0x30000006ff087230 */ /* 0x000fc40000004100 */
        /* <DEDUP_REMOVED lines=20> */
.L_x_2835:
[----:B------:R-:W-:Y:S05]  /*16f30*/  BSYNC B1 ;  /* 0x0000000000017941 */ /* 0x000fea0003800000 */
.L_x_2834:
[----:B------:R-:W-:Y:S05]  /*16f40*/  @P2 BRA `(.L_x_2816) ;  /* 0x0000000c00dc2947 */ /* 0x000fea0003800000 */
[----:B------:R-:W4:Y:S01]  /*16f50*/  LDL R51, [R1+0x40] ;  /* 0x0000400001337983 */ /* 0x000f220000100800 */
        /* <DEDUP_REMOVED lines=24> */
[----:B------:R-:W-:-:S02]  /*170e0*/  SHF.R.U32.HI R6, RZ, 0x8, R35 ;  /* 0x00000008ff067819 */ /* 0x000fc40000011623 */
[----:B------:R-:W-:Y:S01]  /*170f0*/  PRMT R29, R8, 0x7604, R7 ;  /* 0x00007604081d7816 */ /* 0x000fe20000000007 */
        /* <DEDUP_REMOVED lines=8> */
[----:B------:R-:W-:Y:S02]  /*17180*/  SHF.R.U32.HI R31, RZ, 0x8, R15 ;  /* 0x00000008ff1f7819 */ /* 0x000fe4000001160f */
[----:B------:R-:W-:Y:S02]  /*17190*/  LOP3.LUT R27, R14, 0xff, RZ, 0xc0, !PT ;  /* 0x000000ff0e1b7812 */ /* 0x000fe400078ec0ff */
[----:B------:R-:W-:Y:S02]  /*171a0*/  LOP3.LUT R28, R28, 0xff, RZ, 0xc0, !PT ;  /* 0x000000ff1c1c7812 */ /* 0x000fe400078ec0ff */
[----:B------:R-:W-:Y:S02]  /*171b0*/  LOP3.LUT R30, R15, 0xff, RZ, 0xc0, !PT ;  /* 0x000000ff0f1e7812 */ /* 0x000fe400078ec0ff */
[----:B------:R-:W-:-:S02]  /*171c0*/  LOP3.LUT R31, R31, 0xff, RZ, 0xc0, !PT ;  /* 0x000000ff1f1f7812 */ /* 0x000fc400078ec0ff */
[----:B------:R-:W-:Y:S02]  /*171d0*/  LOP3.LUT R26, R13, 0xff, RZ, 0xc0, !PT ;  /* 0x000000ff0d1a7812 */ /* 0x000fe400078ec0ff */
[----:B----4-:R-:W-:Y:S02]  /*171e0*/  PRMT R37, R28, 0x7604, R27 ;  /* 0x000076041c257816 */ /* 0x010fe4000000001b */
[----:B------:R-:W-:Y:S02]  /*171f0*/  PRMT R30, R31, 0x7604, R30 ;  /* 0x000076041f1e7816 */ /* 0x000fe4000000001e */
[----:B------:R-:W-:Y:S02]  /*17200*/  SHF.R.U32.HI R27, RZ, 0x10, R35 ;  /* 0x00000010ff1b7819 */ /* 0x000fe40000011623 */
[----:B------:R-:W-:Y:S02]  /*17210*/  PRMT R26, R3, 0x7604, R26 ;  /* 0x00007604031a7816 */ /* 0x000fe4000000001a */
[----:B------:R-:W-:Y:S01]  /*17220*/  SHF.R.U32.HI R31, RZ, 0x10, R13 ;  /* 0x00000010ff1f7819 */ /* 0x000fe2000001160d */
[----:B------:R-:W-:Y:S01]  /*17230*/  IMAD.U32 R27, R27, 0x10000, RZ ;  /* 0x000100001b1b7824 */ /* 0x000fe200078e00ff */
[----:B------:R-:W-:-:S02]  /*17240*/  SHF.R.U32.HI R3, RZ, 0x10, R33 ;  /* 0x00000010ff037819 */ /* 0x000fc40000011621 */
[----:B------:R-:W-:Y:S01]  /*17250*/  SHF.R.U32.HI R39, RZ, 0x10, R15 ;  /* 0x00000010ff277819 */ /* 0x000fe2000001160f */
[----:B------:R-:W-:Y:S01]  /*17260*/  IMAD.U32 R31, R31, 0x10000, RZ ;  /* 0x000100001f1f7824 */ /* 0x000fe200078e00ff */
[----:B------:R-:W-:Y:S01]  /*17270*/  LOP3.LUT R27, R24, 0xff0000, R27, 0xf8, !PT ;  /* 0x00ff0000181b7812 */ /* 0x000fe200078ef81b */
[----:B------:R-:W-:Y:S01]  /*17280*/  IMAD.U32 R3, R3, 0x10000, RZ ;  /* 0x0001000003037824 */ /* 0x000fe200078e00ff */
[----:B------:R-:W-:Y:S02]  /*17290*/  SHF.L.U32 R39, R39, 0x10, RZ ;  /* 0x0000001027277819 */ /* 0x000fe400000006ff */
        /* <DEDUP_REMOVED lines=9> */
[----:B------:R-:W-:Y:S02]  /*17330*/  LOP3.LUT R20, R25, 0xff000000, R34, 0xf8, !PT ;  /* 0xff00000019147812 */ /* 0x000fe400078ef822 */
[----:B------:R-:W-:Y:S02]  /*17340*/  F2FP.F16.E4M3.UNPACK_B R38, R35 ;  /* 0x00000023ff26723e */ /* 0x000fe400020006ff */
[----:B0-----:R-:W-:Y:S02]  /*17350*/  F2FP.F16.E4M3.UNPACK_B R27, R9 ;  /* 0x00000009ff1b723e */ /* 0x001fe400020006ff */
[----:B------:R-:W-:Y:S02]  /*17360*/  F2FP.F16.E4M3.UNPACK_B R34, R33 ;  /* 0x00000021ff22723e */ /* 0x000fe400020006ff */
[----:B------:R-:W-:Y:S02]  /*17370*/  LOP3.LUT R37, R29, 0xff000000, R12, 0xf8, !PT ;  /* 0xff0000001d257812 */ /* 0x000fe400078ef80c */
[----:B------:R-:W-:-:S02]  /*17380*/  LOP3.LUT R21, R21, 0xff0000, R32, 0xf8, !PT ;  /* 0x00ff000015157812 */ /* 0x000fc400078ef820 */
[----:B------:R-:W-:Y:S02]  /*17390*/  LOP3.LUT R12, R3, 0xff000000, R14, 0xf8, !PT ;  /* 0xff000000030c7812 */ /* 0x000fe400078ef80e */
[----:B------:R-:W-:Y:S01]  /*173a0*/  LOP3.LUT R40, R39, 0xff000000, R15, 0xf8, !PT ;  /* 0xff00000027287812 */ /* 0x000fe200078ef80f */
[--C-:B------:R-:W-:Y:S01]  /*173b0*/  HADD2.F32 R39, -RZ, R38.reuse.H0_H0 ;  /* 0x20000026ff277230 */ /* 0x100fe20000004100 */
[----:B------:R-:W-:Y:S01]  /*173c0*/  LOP3.LUT R32, R21, 0xff000000, R32, 0xf8, !PT ;  /* 0xff00000015207812 */ /* 0x000fe200078ef820 */
[----:B------:R-:W-:Y:S01]  /*173d0*/  HADD2.F32 R38, -RZ, R38.H1_H1 ;  /* 0x30000026ff267230 */ /* 0x000fe20000004100 */
[----:B------:R-:W-:Y:S02]  /*173e0*/  F2FP.F16.E4M3.UNPACK_B R28, R9.H1 ;  /* 0x00000009ff1c723e */ /* 0x000fe400030006ff */
[-C--:B------:R-:W-:Y:S02]  /*173f0*/  F2FP.F16.E4M3.UNPACK_B R30, R11.reuse ;  /* 0x0000000bff1e723e */ /* 0x080fe400020006ff */
[----:B------:R-:W-:-:S02]  /*17400*/  F2FP.F16.E4M3.UNPACK_B R31, R11.H1 ;  /* 0x0000000bff1f723e */ /* 0x000fc400030006ff */
[-C--:B------:R-:W-:Y:S02]  /*17410*/  F2FP.F16.E4M3.UNPACK_B R11, R8.reuse ;  /* 0x00000008ff0b723e */ /* 0x080fe400020006ff */
[----:B------:R-:W-:Y:S02]  /*17420*/  F2FP.F16.E4M3.UNPACK_B R26, R8.H1 ;  /* 0x00000008ff1a723e */ /* 0x000fe400030006ff */
[----:B------:R-:W-:Y:S02]  /*17430*/  F2FP.F16.E4M3.UNPACK_B R33, R33.H1 ;  /* 0x00000021ff21723e */ /* 0x000fe400030006ff */
[----:B------:R-:W-:Y:S01]  /*17440*/  F2FP.F16.E4M3.UNPACK_B R29, R10.H1 ;  /* 0x0000000aff1d723e */ /* 0x000fe200030006ff */
[----:B------:R-:W0:Y:S02]  /*17450*/  LDS.128 R4, [R51+0x14400] ;  /* 0x0144000033047984 */ /* 0x000e240000000c00 */
[-C--:B0-----:R-:W-:Y:S02]  /*17460*/  F2FP.F16.E4M3.UNPACK_B R24, R7.reuse ;  /* 0x00000007ff18723e */ /* 0x081fe400020006ff */
[----:B------:R-:W-:-:S02]  /*17470*/  F2FP.F16.E4M3.UNPACK_B R25, R7.H1 ;  /* 0x00000007ff19723e */ /* 0x000fc400030006ff */
[-C--:B------:R-:W-:Y:S02]  /*17480*/  F2FP.F16.E4M3.UNPACK_B R14, R5.reuse ;  /* 0x00000005ff0e723e */ /* 0x080fe400020006ff */
[-C--:B------:R-:W-:Y:S02]  /*17490*/  F2FP.F16.E4M3.UNPACK_B R7, R4.reuse ;  /* 0x00000004ff07723e */ /* 0x080fe400020006ff */
[----:B------:R-:W-:Y:S01]  /*174a0*/  F2FP.F16.E4M3.UNPACK_B R13, R4.H1 ;  /* 0x00000004ff0d723e */ /* 0x000fe200030006ff */
[--C-:B------:R-:W-:Y:S01]  /*174b0*/  HADD2.F32 R4, -RZ, R27.reuse.H0_H0 ;  /* 0x2000001bff047230 */ /* 0x100fe20000004100 */
[----:B------:R-:W-:Y:S01]  /*174c0*/  F2FP.F16.E4M3.UNPACK_B R15, R5.H1 ;  /* 0x00000005ff0f723e */ /* 0x000fe200030006ff */
[----:B------:R-:W-:Y:S01]  /*174d0*/  HADD2.F32 R5, -RZ, R34.H0_H0 ;  /* 0x20000022ff057230 */ /* 0x000fe20000004100 */
[-C--:B------:R-:W-:Y:S01]  /*174e0*/  F2FP.F16.E4M3.UNPACK_B R3, R6.reuse ;  /* 0x00000006ff03723e */ /* 0x080fe200020006ff */
[----:B------:R-:W-:Y:S01]  /*174f0*/  HADD2.F32 R27, -RZ, R27.H1_H1 ;  /* 0x3000001bff1b7230 */ /* 0x000fe20000004100 */
[----:B------:R-:W-:Y:S01]  /*17500*/  F2FP.F16.E4M3.UNPACK_B R21, R6.H1 ;  /* 0x00000006ff15723e */ /* 0x000fe200030006ff */
[----:B------:R-:W-:-:S02]  /*17510*/  HADD2.F32 R6, -RZ, R14.H0_H0 ;  /* 0x2000000eff067230 */ /* 0x000fc40000004100 */
[C---:B------:R-:W-:Y:S01]  /*17520*/  FMUL.FTZ R9, R4.reuse, R39 ;  /* 0x0000002704097220 */ /* 0x040fe20000410000 */
[-C--:B------:R-:W-:Y:S01]  /*17530*/  FMUL.FTZ R8, R4, R5.reuse ;  /* 0x0000000504087220 */ /* 0x080fe20000410000 */
[----:B------:R-:W-:Y:S02]  /*17540*/  HADD2.F32 R34, -RZ, R34.H1_H1 ;  /* 0x30000022ff227230 */ /* 0x000fe40000004100 */
[C---:B------:R-:W-:Y:S01]  /*17550*/  FMUL.FTZ R43, R27.reuse, R38 ;  /* 0x000000261b2b7220 */ /* 0x040fe20000410000 */
[C---:B------:R-:W-:Y:S01]  /*17560*/  FFMA.FTZ R5, R6.reuse, R5, -R9 ;  /* 0x0000000506057223 */ /* 0x040fe20000010809 */
[----:B------:R-:W-:Y:S01]  /*17570*/  FFMA.FTZ R9, R6, R39, R8 ;  /* 0x0000002706097223 */ /* 0x000fe20000010008 */
[----:B------:R-:W-:Y:S01]  /*17580*/  F2FP.F16.E4M3.UNPACK_B R39, R35.H1 ;  /* 0x00000023ff27723e */ /* 0x000fe200030006ff */
[----:B------:R-:W-:Y:S02]  /*17590*/  HADD2.F32 R6, -RZ, R28.H0_H0 ;  /* 0x2000001cff067230 */ /* 0x000fe40000004100 */
[----:B------:R-:W-:Y:S01]  /*175a0*/  FMUL.FTZ R27, R27, R34 ;  /* 0x000000221b1b7220 */ /* 0x000fe20000410000 */
[----:B------:R-:W-:Y:S01]  /*175b0*/  HADD2.F32 R35, -RZ, R33.H0_H0 ;  /* 0x20000021ff237230 */ /* 0x000fe20000004100 */
[----:B------:R-:W-:Y:S01]  /*175c0*/  F2FP.F16.E4M3.UNPACK_B R4, R10 ;  /* 0x0000000aff04723e */ /* 0x000fe200020006ff */
[----:B------:R-:W-:-:S02]  /*175d0*/  HADD2.F32 R41, -RZ, R39.H0_H0 ;  /* 0x20000027ff297230 */ /* 0x000fc40000004100 */
[----:B------:R-:W-:Y:S02]  /*175e0*/  HADD2.F32 R14, -RZ, R14.H1_H1 ;  /* 0x3000000eff0e7230 */ /* 0x000fe40000004100 */
[C---:B------:R-:W-:Y:S01]  /*175f0*/  FMUL.FTZ R42, R6.reuse, R35 ;  /* 0x00000023062a7220 */ /* 0x040fe20000410000 */
[----:B------:R-:W-:Y:S02]  /*17600*/  HADD2.F32 R10, -RZ, R15.H0_H0 ;  /* 0x2000000fff0a7230 */ /* 0x000fe40000004100 */
[-C--:B------:R-:W-:Y:S01]  /*17610*/  FMUL.FTZ R45, R6, R41.reuse ;  /* 0x00000029062d7220 */ /* 0x080fe20000410000 */
[----:B------:R-:W-:Y:S02]  /*17620*/  HADD2.F32 R39, -RZ, R39.H1_H1 ;  /* 0x30000027ff277230 */ /* 0x000fe40000004100 */
[C---:B------:R-:W-:Y:S01]  /*17630*/  FFMA.FTZ R6, R14.reuse, R34, -R43 ;  /* 0x000000220e067223 */ /* 0x040fe2000001082b */
[----:B------:R-:W-:Y:S01]  /*17640*/  FFMA.FTZ R8, R14, R38, R27 ;  /* 0x000000260e087223 */ /* 0x000fe2000001001b */
[----:B------:R-:W-:Y:S01]  /*17650*/  F2FP.F16.E4M3.UNPACK_B R34, R40 ;  /* 0x00000028ff22723e */ /* 0x000fe200020006ff */
[----:B------:R-:W-:Y:S01]  /*17660*/  FFMA.FTZ R42, R10, R41, R42 ;  /* 0x000000290a2a7223 */ /* 0x000fe2000001002a */
[----:B------:R-:W-:Y:S01]  /*17670*/  F2FP.F16.E4M3.UNPACK_B R27, R36 ;  /* 0x00000024ff1b723e */ /* 0x000fe200020006ff */
[----:B------:R-:W-:-:S02]  /*17680*/  HADD2.F32 R28, -RZ, R28.H1_H1 ;  /* 0x3000001cff1c7230 */ /* 0x000fc40000004100 */
[----:B------:R-:W-:Y:S01]  /*17690*/  FFMA.FTZ R45, R10, R35, -R45 ;  /* 0x000000230a2d7223 */ /* 0x000fe2000001082d */
[----:B------:R-:W-:Y:S01]  /*176a0*/  HADD2.F32 R41, -RZ, R34.H0_H0 ;  /* 0x20000022ff297230 */ /* 0x000fe20000004100 */
[----:B------:R-:W-:Y:S01]  /*176b0*/  F2FP.F16.E4M3.UNPACK_B R40, R40.H1 ;  /* 0x00000028ff28723e */ /* 0x000fe200030006ff */
[----:B------:R-:W-:Y:S02]  /*176c0*/  HADD2.F32 R14, -RZ, R30.H0_H0 ;  /* 0x2000001eff0e7230 */ /* 0x000fe40000004100 */
[----:B------:R-:W-:Y:S01]  /*176d0*/  FMUL.FTZ R38, R28, R39 ;  /* 0x000000271c267220 */ /* 0x000fe20000410000 */
[----:B------:R-:W-:Y:S01]  /*176e0*/  HADD2.F32 R35, -RZ, R27.H0_H0 ;  /* 0x2000001bff237230 */ /* 0x000fe20000004100 */
[----:B------:R-:W-:Y:S01]  /*176f0*/  F2FP.F16.E4M3.UNPACK_B R36, R36.H1 ;  /* 0x00000024ff24723e */ /* 0x000fe200030006ff */
[----:B------:R-:W-:Y:S02]  /*17700*/  HADD2.F32 R33, -RZ, R33.H1_H1 ;  /* 0x30000021ff217230 */ /* 0x000fe40000004100 */
[----:B------:R-:W-:Y:S01]  /*17710*/  FMUL.FTZ R43, R14, R41 ;  /* 0x000000290e2b7220 */ /* 0x000fe20000410000 */
[----:B------:R-:W-:-:S02]  /*17720*/  HADD2.F32 R15, -RZ, R15.H1_H1 ;  /* 0x3000000fff0f7230 */ /* 0x000fc40000004100 */
[----:B------:R-:W-:Y:S01]  /*17730*/  FMUL.FTZ R14, R14, R35 ;  /* 0x000000230e0e7220 */ /* 0x000fe20000410000 */
[----:B------:R-:W-:Y:S02]  /*17740*/  HADD2.F32 R10, -RZ, R24.H0_H0 ;  /* 0x20000018ff0a7230 */ /* 0x000fe40000004100 */
[-C--:B------:R-:W-:Y:S01]  /*17750*/  FMUL.FTZ R28, R28, R33.reuse ;  /* 0x000000211c1c7220 */ /* 0x080fe20000410000 */
[----:B------:R-:W-:Y:S02]  /*17760*/  HADD2.F32 R30, -RZ, R30.H1_H1 ;  /* 0x3000001eff1e7230 */ /* 0x000fe40000004100 */
[----:B------:R-:W-:Y:S01]  /*17770*/  FFMA.FTZ R38, R15, R33, -R38 ;  /* 0x000000210f267223 */ /* 0x000fe20000010826 */
[----:B------:R-:W-:Y:S02]  /*17780*/  HADD2.F32 R33, -RZ, R34.H1_H1 ;  /* 0x30000022ff217230 */ /* 0x000fe40000004100 */
[C---:B------:R-:W-:Y:S01]  /*17790*/  FFMA.FTZ R43, R10.reuse, R35, -R43 ;  /* 0x000000230a2b7223 */ /* 0x040fe2000001082b */
[----:B------:R-:W-:Y:S01]  /*177a0*/  FFMA.FTZ R41, R10, R41, R14 ;  /* 0x000000290a297223 */ /* 0x000fe2000001000e */
[----:B------:R-:W-:-:S02]  /*177b0*/  HADD2.F32 R27, -RZ, R27.H1_H1 ;  /* 0x3000001bff1b7230 */ /* 0x000fc40000004100 */
[----:B------:R-:W-:Y:S01]  /*177c0*/  FFMA.FTZ R39, R15, R39, R28 ;  /* 0x000000270f277223 */ /* 0x000fe2000001001c */
[----:B------:R-:W-:Y:S02]  /*177d0*/  HADD2.F32 R35, -RZ, R40.H0_H0 ;  /* 0x20000028ff237230 */ /* 0x000fe40000004100 */
[C---:B-1----:R-:W-:Y:S01]  /*177e0*/  FMUL.FTZ R47, R30.reuse, R33 ;  /* 0x000000211e2f7220 */ /* 0x042fe20000410000 */
[----:B------:R-:W-:Y:S02]  /*177f0*/  HADD2.F32 R14, -RZ, R31.H0_H0 ;  /* 0x2000001fff0e7230 */ /* 0x000fe40000004100 */
[----:B------:R-:W-:Y:S01]  /*17800*/  FMUL.FTZ R30, R30, R27 ;  /* 0x0000001b1e1e7220 */ /* 0x000fe20000410000 */
[----:B------:R-:W-:Y:S01]  /*17810*/  HADD2.F32 R24, -RZ, R24.H1_H1 ;  /* 0x30000018ff187230 */ /* 0x000fe20000004100 */
[----:B------:R-:W-:Y:S01]  /*17820*/  F2FP.SATFINITE.E4M3.F32.PACK_AB_MERGE_C R38, R38, R45, RZ ;  /* 0x0000002d2626723e */ /* 0x000fe200048070ff */
[----:B------:R-:W-:Y:S02]  /*17830*/  HADD2.F32 R15, -RZ, R36.H0_H0 ;  /* 0x20000024ff0f7230 */ /* 0x000fe40000004100 */
[----:B------:R-:W-:Y:S01]  /*17840*/  FMUL.FTZ R49, R14, R35 ;  /* 0x000000230e317220 */ /* 0x000fe20000410000 */
[----:B------:R-:W-:-:S02]  /*17850*/  HADD2.F32 R10, -RZ, R25.H0_H0 ;  /* 0x20000019ff0a7230 */ /* 0x000fc40000004100 */
[C---:B------:R-:W-:Y:S01]  /*17860*/  FFMA.FTZ R46, R24.reuse, R27, -R47 ;  /* 0x0000001b182e7223 */ /* 0x040fe2000001082f */
[----:B------:R-:W-:Y:S01]  /*17870*/  FFMA.FTZ R48, R24, R33, R30 ;  /* 0x0000002118307223 */ /* 0x000fe2000001001e */
[----:B------:R-:W-:Y:S01]  /*17880*/  FMUL.FTZ R14, R14, R15 ;  /* 0x0000000f0e0e7220 */ /* 0x000fe20000410000 */
[----:B------:R-:W-:Y:S01]  /*17890*/  F2FP.F16.E4M3.UNPACK_B R24, R37.H1 ;  /* 0x00000025ff18723e */ /* 0x000fe200030006ff */
[C---:B------:R-:W-:Y:S01]  /*178a0*/  FFMA.FTZ R49, R10.reuse, R15, -R49 ;  /* 0x0000000f0a317223 */ /* 0x040fe20000010831 */
[-C--:B------:R-:W-:Y:S01]  /*178b0*/  F2FP.F16.E4M3.UNPACK_B R15, R32.reuse.H1 ;  /* 0x00000020ff0f723e */ /* 0x080fe200030006ff */
[----:B------:R-:W-:Y:S01]  /*178c0*/  FFMA.FTZ R47, R10, R35, R14 ;  /* 0x000000230a2f7223 */ /* 0x000fe2000001000e */
[----:B------:R-:W-:Y:S01]  /*178d0*/  HADD2.F32 R36, -RZ, R36.H1_H1 ;  /* 0x30000024ff247230 */ /* 0x000fe20000004100 */
[----:B------:R-:W-:Y:S01]  /*178e0*/  F2FP.F16.E4M3.UNPACK_B R37, R37 ;  /* 0x00000025ff25723e */ /* 0x000fe200020006ff */
[----:B------:R-:W-:Y:S01]  /*178f0*/  HADD2.F32 R40, -RZ, R40.H1_H1 ;  /* 0x30000028ff287230 */ /* 0x000fe20000004100 */
[----:B------:R-:W-:Y:S01]  /*17900*/  F2FP.F16.E4M3.UNPACK_B R32, R32 ;  /* 0x00000020ff20723e */ /* 0x000fe200020006ff */
[----:B------:R-:W-:Y:S01]  /*17910*/  HADD2.F32 R31, -RZ, R31.H1_H1 ;  /* 0x3000001fff1f7230 */ /* 0x000fe20000004100 */
[----:B------:R-:W-:Y:S01]  /*17920*/  F2FP.SATFINITE.E4M3.F32.PACK_AB_MERGE_C R39, R39, R42, RZ ;  /* 0x0000002a2727723e */ /* 0x000fe200048070ff */
[----:B------:R-:W-:Y:S01]  /*17930*/  HADD2.F32 R33, -RZ, R24.H0_H0 ;  /* 0x20000018ff217230 */ /* 0x000fe20000004100 */
[----:B------:R-:W-:Y:S01]  /*17940*/  F2FP.SATFINITE.E4M3.F32.PACK_AB_MERGE_C R5, R6, R5, R38 ;  /* 0x000000050605723e */ /* 0x000fe20004807026 */
        /* <DEDUP_REMOVED lines=12> */
[----:B------:R-:W-:Y:S02]  /*17a10*/  HADD2.F32 R15, -RZ, R15.H1_H1 ;  /* 0x3000000fff0f7230 */ /* 0x000fe40000004100 */
[C---:B------:R-:W-:Y:S01]  /*17a20*/  FFMA.FTZ R50, R25.reuse, R36, -R28 ;  /* 0x0000002419327223 */ /* 0x040fe2000001081c */
[----:B------:R-:W-:Y:S02]  /*17a30*/  HADD2.F32 R13, -RZ, R13.H1_H1 ;  /* 0x3000000dff0d7230 */ /* 0x000fe40000004100 */
[----:B------:R-:W-:Y:S01]  /*17a40*/  FFMA.FTZ R40, R25, R40, R35 ;  /* 0x0000002819287223 */ /* 0x000fe20000010023 */
[C---:B------:R-:W-:Y:S01]  /*17a50*/  FMUL.FTZ R10, R26.reuse, R24 ;  /* 0x000000181a0a7220 */ /* 0x040fe20000410000 */
[----:B------:R-:W-:Y:S01]  /*17a60*/  FMUL.FTZ R27, R26, R15 ;  /* 0x0000000f1a1b7220 */ /* 0x000fe20000410000 */
[----:B------:R-:W-:Y:S01]  /*17a70*/  HADD2.F32 R25, -RZ, R37.H0_H0 ;  /* 0x20000025ff197230 */ /* 0x000fe20000004100 */
[----:B------:R-:W-:Y:S01]  /*17a80*/  F2FP.SATFINITE.E4M3.F32.PACK_AB_MERGE_C R9, R8, R9, R39 ;  /* 0x000000090809723e */ /* 0x000fe20004807027 */
[----:B------:R-:W-:-:S02]  /*17a90*/  HADD2.F32 R14, -RZ, R11.H0_H0 ;  /* 0x2000000bff0e7230 */ /* 0x000fc40000004100 */
[C---:B------:R-:W-:Y:S01]  /*17aa0*/  FFMA.FTZ R35, R13.reuse, R15, -R10 ;  /* 0x0000000f0d237223 */ /* 0x040fe2000001080a */
[----:B------:R-:W-:Y:S01]  /*17ab0*/  FFMA.FTZ R34, R13, R24, R27 ;  /* 0x000000180d227223 */ /* 0x000fe2000001001b */
[----:B------:R-:W-:Y:S02]  /*17ac0*/  HADD2.F32 R13, -RZ, R32.H0_H0 ;  /* 0x20000020ff0d7230 */ /* 0x000fe40000004100 */
        /* <DEDUP_REMOVED lines=25> */
[----:B------:R-:W-:Y:S01]  /*17c60*/  HADD2.F32 R14, -RZ, R13.H1_H1 ;  /* 0x3000000dff0e7230 */ /* 0x000fe20000004100 */
[----:B------:R-:W-:Y:S01]  /*17c70*/  F2FP.F16.E4M3.UNPACK_B R20, R20 ;  /* 0x00000014ff14723e */ /* 0x000fe200020006ff */
[----:B------:R-:W-:-:S02]  /*17c80*/  HADD2.F32 R21, -RZ, R21.H1_H1 ;  /* 0x30000015ff157230 */ /* 0x000fc40000004100 */
[----:B------:R-:W-:Y:S01]  /*17c90*/  FMUL.FTZ R36, R29, R24 ;  /* 0x000000181d247220 */ /* 0x000fe20000410000 */
[----:B------:R-:W-:Y:S01]  /*17ca0*/  FFMA.FTZ R25, R7, R25, R10 ;  /* 0x0000001907197223 */ /* 0x000fe2000001000a */
[-C--:B------:R-:W-:Y:S01]  /*17cb0*/  FMUL.FTZ R11, R29, R14.reuse ;  /* 0x0000000e1d0b7220 */ /* 0x080fe20000410000 */
[----:B------:R-:W-:Y:S02]  /*17cc0*/  HADD2.F32 R13, -RZ, R12.H0_H0 ;  /* 0x2000000cff0d7230 */ /* 0x000fe40000004100 */
[C---:B------:R-:W-:Y:S01]  /*17cd0*/  FFMA.FTZ R29, R21.reuse, R14, -R36 ;  /* 0x0000000e151d7223 */ /* 0x040fe20000010824 */
[----:B------:R-:W-:Y:S02]  /*17ce0*/  HADD2.F32 R7, -RZ, R4.H0_H0 ;  /* 0x20000004ff077230 */ /* 0x000fe40000004100 */
[----:B------:R-:W-:Y:S01]  /*17cf0*/  FFMA.FTZ R36, R21, R24, R11 ;  /* 0x0000001815247223 */ /* 0x000fe2000001000b */
[----:B------:R-:W-:Y:S01]  /*17d00*/  HADD2.F32 R11, -RZ, R20.H0_H0 ;  /* 0x20000014ff0b7230 */ /* 0x000fe20000004100 */
[----:B------:R-:W-:Y:S01]  /*17d10*/  F2FP.SATFINITE.E4M3.F32.PACK_AB_MERGE_C R33, R34, R33, RZ ;  /* 0x000000212221723e */ /* 0x000fe200048070ff */
[----:B------:R-:W-:-:S02]  /*17d20*/  HADD2.F32 R12, -RZ, R12.H1_H1 ;  /* 0x3000000cff0c7230 */ /* 0x000fc40000004100 */
[C---:B------:R-:W-:Y:S01]  /*17d30*/  FMUL.FTZ R15, R7.reuse, R13 ;  /* 0x0000000d070f7220 */ /* 0x040fe20000410000 */
[----:B------:R-:W-:Y:S02]  /*17d40*/  HADD2.F32 R10, -RZ, R4.H1_H1 ;  /* 0x30000004ff0a7230 */ /* 0x000fe40000004100 */
[----:B------:R-:W-:Y:S01]  /*17d50*/  FMUL.FTZ R14, R7, R11 ;  /* 0x0000000b070e7220 */ /* 0x000fe20000410000 */
[----:B------:R-:W-:Y:S01]  /*17d60*/  HADD2.F32 R20, -RZ, R20.H1_H1 ;  /* 0x30000014ff147230 */ /* 0x000fe20000004100 */
[----:B------:R-:W-:Y:S01]  /*17d70*/  F2FP.SATFINITE.E4M3.F32.PACK_AB_MERGE_C R29, R29, R32, RZ ;  /* 0x000000201d1d723e */ /* 0x000fe200048070ff */
[--C-:B------:R-:W-:Y:S02]  /*17d80*/  HADD2.F32 R4, -RZ, R3.reuse.H0_H0 ;  /* 0x20000003ff047230 */ /* 0x100fe40000004100 */
[C---:B------:R-:W-:Y:S01]  /*17d90*/  FMUL.FTZ R24, R10.reuse, R12 ;  /* 0x0000000c0a187220 */ /* 0x040fe20000410000 */
[----:B------:R-:W-:Y:S02]  /*17da0*/  HADD2.F32 R3, -RZ, R3.H1_H1 ;  /* 0x30000003ff037230 */ /* 0x000fe40000004100 */
[-C--:B------:R-:W-:Y:S01]  /*17db0*/  FMUL.FTZ R7, R10, R20.reuse ;  /* 0x000000140a077220 */ /* 0x080fe20000410000 */
[----:B------:R-:W-:Y:S01]  /*17dc0*/  F2FP.SATFINITE.E4M3.F32.PACK_AB_MERGE_C R25, R36, R25, RZ ;  /* 0x000000192419723e */ /* 0x000fe200048070ff */
        /* <DEDUP_REMOVED lines=12> */
[----:B------:R0:W-:Y:S01]  /*17e90*/  STS.128 [R51+0x14400], R4 ;  /* 0x0144000433007388 */ /* 0x0001e20000000c00 */
[----:B------:R-:W-:-:S05]  /*17ea0*/  F2FP.SATFINITE.E4M3.F32.PACK_AB_MERGE_C R10, R3, R10, R25 ;  /* 0x0000000a030a723e */ /* 0x000fca0004807019 */
[----:B------:R0:W-:Y:S02]  /*17eb0*/  STS.128 [R0+0x14400], R8 ;  /* 0x0144000800007388 */ /* 0x0001e40000000c00 */
.L_x_2816:
[----:B------:R-:W-:Y:S05]  /*17ec0*/  BSYNC B0 ;  /* 0x0000000000007941 */ /* 0x000fea0003800000 */
.L_x_2809:
        /* <DEDUP_REMOVED lines=8> */
.L_x_2807:
[----:B0-23--:R-:W-:-:S05]  /*17f50*/  IMAD.U32 R0, RZ, RZ, UR48 ;  /* 0x00000030ff007e24 */ /* 0x00dfca000f8e00ff */
[----:B------:R-:W-:-:S13]  /*17f60*/  ISETP.NE.AND P0, PT, R0, 0x3, PT ;  /* 0x000000030000780c */ /* 0x000fda0003f05270 */
[----:B------:R-:W-:Y:S05]  /*17f70*/  @!P0 BRA `(.L_x_2836) ;  /* 0x0000000000048947 */ /* 0x000fea0003800000 */
[----:B------:R-:W-:Y:S01]  /*17f80*/  BPT.TRAP 0x1 ;  /* 0x000000040000795c */ /* 0x000fe20000300000 */
.L_x_2836:
[----:B------:R-:W-:Y:S01]  /*17f90*/  IMAD R0, R23, 0x8, R18 ;  /* 0x0000000817007824 */ /* 0x000fe200078e0212 */
[----:B------:R-:W-:-:S04]  /*17fa0*/  SHF.L.U32 R3, R194, 0x1f, RZ ;  /* 0x0000001fc2037819 */ /* 0x000fc800000006ff */
[----:B------:R0:W2:Y:S01]  /*17fb0*/  SYNCS.PHASECHK.TRANS64.TRYWAIT P1, [R0+URZ+0x29830], R3 ;  /* 0x02983003000075a7 */ /* 0x0000a2000802017f */
[----:B------:R-:W-:Y:S05]  /*17fc0*/  @!P0 BRA `(.L_x_2837) ;  /* 0x0000000000048947 */ /* 0x000fea0003800000 */
[----:B------:R-:W-:Y:S01]  /*17fd0*/  BPT.TRAP 0x1 ;  /* 0x000000040000795c */ /* 0x000fe20000300000 */
.L_x_2837:
[----:B--2---:R-:W-:Y:S05]  /*17fe0*/  @P1 BRA `(.L_x_2838) ;  /* 0x0000000000081947 */ /* 0x004fea0003800000 */
[----:B------:R-:W2:Y:S02]  /*17ff0*/  SYNCS.PHASECHK.TRANS64.TRYWAIT P1, [R0+URZ+0x29830], R3 ;  /* 0x02983003000075a7 */ /* 0x000ea4000802017f */
[----:B--2---:R-:W-:Y:S05]  /*18000*/  @!P1 BRA `(.L_x_2839) ;  /* 0x000001ac008c9947 */ /* 0x004fea0003800000 */
.L_x_2838:
[----:B------:R-:W-:Y:S05]  /*18010*/  WARPSYNC.ALL ;  /* 0x0000000000007948 */ /* 0x000fea0003800000 */
[----:B0-2---:R-:W-:Y:S01]  /*18020*/  VIADD R3, R18, 0x1a400 ;  /* 0x0001a40012037836 */ /* 0x005fe20000000000 */
[----:B------:R-:W-:Y:S01]  /*18030*/  R2UR UR24, R44 ;  /* 0x000000002c1872ca */ /* 0x000fe200000e0000 */
[----:B-----5:R-:W-:Y:S01]  /*18040*/  IMAD.MOV.U32 R5, RZ, RZ, -0x7fffffe0 ;  /* 0x80000020ff057424 */ /* 0x020fe200078e00ff */
        /* <DEDUP_REMOVED lines=15> */
[----:B----4-:R-:W-:Y:S01]  /*18140*/  IMAD R4, R23, 0x780, R9 ;  /* 0x0000078017047824 */ /* 0x010fe200078e0209 */
        /* <DEDUP_REMOVED lines=15> */
[----:B------:R-:W-:Y:S01]  /*18240*/  VIADD R6, R4, 0x2 ;  /* 0x0000000204067836 */ /* 0x000fe20000000000 */
[----:B------:R-:W-:Y:S01]  /*18250*/  R2UR UR18, R10 ;  /* 0x000000000a1272ca */ /* 0x000fe200000e0000 */
[----:B------:R-:W-:Y:S01]  /*18260*/  QGMMA.64x32x32.F32.E4M3.E4M3 R88, gdesc[UR24], RZ, !UPT, gsb0 ;  /* 0x00600000185879f3 */ /* 0x000fe2000c0008ff */
[C---:B------:R-:W-:Y:S01]  /*18270*/  VIADD R10, R4.reuse, 0x82 ;  /* 0x00000082040a7836 */ /* 0x040fe20000000000 */
[----:B------:R-:W-:Y:S01]  /*18280*/  MOV R11, 0x80000020 ;  /* 0x80000020000b7802 */ /* 0x000fe20000000f00 */
[----:B------:R-:W-:Y:S01]  /*18290*/  VIADD R12, R4, 0x102 ;  /* 0x00000102040c7836 */ /* 0x000fe20000000000 */
[----:B------:R-:W-:Y:S01]  /*182a0*/  MOV R5, 0x80000020 ;  /* 0x8000002000057802 */ /* 0x000fe20000000f00 */
[----:B------:R-:W-:-:S03]  /*182b0*/  IMAD.MOV.U32 R13, RZ, RZ, -0x7fffffe0 ;  /* 0x80000020ff0d7424 */ /* 0x000fc600078e00ff */
[----:B------:R-:W-:Y:S01]  /*182c0*/  R2UR UR47, R5 ;  /* 0x00000000052f72ca */ /* 0x000fe200000e0000 */
[----:B------:R-:W-:Y:S02]  /*182d0*/  WARPGROUP.DEPBAR.LE gsb0, 0x0 ;  /* 0x00008000000079c5 */ /* 0x000fe40000010000 */
[----:B------:R-:W-:-:S06]  /*182e0*/  WARPGROUP.ARRIVE ;  /* 0x00000000000079c5 */ /* 0x000fcc0000000000 */
[----:B------:R-:W-:Y:S01]  /*182f0*/  QGMMA.64x32x32.F32.E4M3.E4M3 R72, gdesc[UR4], RZ, !UPT, gsb0 ;  /* 0x00600000044879f3 */ /* 0x000fe2000c0008ff */
        /* <DEDUP_REMOVED lines=10> */
[----:B------:R-:W-:Y:S01]  /*183a0*/  QGMMA.64x32x32.F32.E4M3.E4M3 R56, gdesc[UR8], RZ, !UPT, gsb0 ;  /* 0x00600000083879f3 */ /* 0x000fe2000c0008ff */
        /* <DEDUP_REMOVED lines=8> */
[----:B------:R-:W-:Y:S02]  /*18430*/  R2UR UR23, R11 ;  /* 0x000000000b1772ca */ /* 0x000fe400000e0000 */
[----:B------:R-:W-:Y:S01]  /*18440*/  MOV R11, 0x80000020 ;  /* 0x80000020000b7802 */ /* 0x000fe20000000f00 */
[----:B------:R-:W-:Y:S02]  /*18450*/  WARPGROUP.DEPBAR.LE gsb0, 0x0 ;  /* 0x00008000000079c5 */ /* 0x000fe40000010000 */
[----:B-1----:R-:W-:-:S06]  /*18460*/  WARPGROUP.ARRIVE ;  /* 0x00000000000079c5 */ /* 0x002fcc0000000000 */
        /* <DEDUP_REMOVED lines=161> */
[C---:B------:R-:W-:Y:S01]  /*18e80*/  VIADD R6, R4.reuse, 0x682 ;  /* 0x0000068204067836 */ /* 0x040fe20000000000 */
[----:B------:R-:W-:Y:S01]  /*18e90*/  UMOV UR45, UR21 ;  /* 0x00000015002d7c82 */ /* 0x000fe20008000000 */
[----:B------:R-:W-:Y:S02]  /*18ea0*/  IMAD.MOV.U32 R7, RZ, RZ, -0x7fffffe0 ;  /* 0x80000020ff077424 */ /* 0x000fe400078e00ff */
[----:B------:R-:W-:Y:S01]  /*18eb0*/  VIADD R4, R4, 0x702 ;  /* 0x0000070204047836 */ /* 0x000fe20000000000 */
[----:B------:R-:W-:-:S04]  /*18ec0*/  UMOV UR44, UR20 ;  /* 0x00000014002c7c82 */ /* 0x000fc80008000000 */
        /* <DEDUP_REMOVED lines=40> */
.L_x_2840:
        /* <DEDUP_REMOVED lines=9> */
[----:B------:R-:W-:Y:S02]  /*191e0*/  IMAD.IADD R78, R219, 0x1, R214 ;  /* 0x00000001db4e7824 */ /* 0x000fe400078e02d6 */
[C---:B------:R-:W-:Y:S01]  /*191f0*/  FMUL.FTZ R12, R2.reuse, R100 ;  /* 0x00000064020c7220 */ /* 0x040fe20000410000 */
[C---:B------:R-:W-:Y:S01]  /*19200*/  FMUL.FTZ R4, R2.reuse, R88 ;  /* 0x0000005802047220 */ /* 0x040fe20000410000 */
[C---:B------:R-:W-:Y:S01]  /*19210*/  FMUL.FTZ R10, R2.reuse, R90 ;  /* 0x0000005a020a7220 */ /* 0x040fe20000410000 */
[C---:B------:R-:W-:Y:S01]  /*19220*/  FMUL.FTZ R88, R2.reuse, R91 ;  /* 0x0000005b02587220 */ /* 0x040fe20000410000 */
[----:B------:R-:W-:Y:S01]  /*19230*/  FMUL.FTZ R108, R2, R63 ;  /* 0x0000003f026c7220 */ /* 0x000fe20000410000 */
[----:B------:R-:W-:-:S02]  /*19240*/  IMAD R63, R104, -0xa0, RZ ;  /* 0xffffff60683f7824 */ /* 0x000fc400078e02ff */
[C---:B------:R-:W-:Y:S01]  /*19250*/  FMUL.FTZ R90, R2.reuse, R94 ;  /* 0x0000005e025a7220 */ /* 0x040fe20000410000 */
[C---:B------:R-:W-:Y:S01]  /*19260*/  FMUL.FTZ R6, R2.reuse, R97 ;  /* 0x0000006102067220 */ /* 0x040fe20000410000 */
[C---:B------:R-:W-:Y:S01]  /*19270*/  FMUL.FTZ R13, R2.reuse, R73 ;  /* 0x00000049020d7220 */ /* 0x040fe20000410000 */
[C---:B------:R-:W-:Y:S01]  /*19280*/  FMUL.FTZ R97, R2.reuse, R79 ;  /* 0x0000004f02617220 */ /* 0x040fe20000410000 */
[----:B------:R-:W1:Y:S01]  /*19290*/  MUFU.TANH R10, R10 ;  /* 0x0000000a000a7308 */ /* 0x000e620000002400 */
[----:B------:R-:W-:Y:S01]  /*192a0*/  FMUL.FTZ R73, R2, R80 ;  /* 0x0000005002497220 */ /* 0x000fe20000410000 */
[----:B------:R-:W-:Y:S02]  /*192b0*/  IMAD R79, R104, -0xa0, R217 ;  /* 0xffffff60684f7824 */ /* 0x000fe400078e02d9 */
[C---:B------:R-:W-:Y:S01]  /*192c0*/  FMUL.FTZ R3, R2.reuse, R89 ;  /* 0x0000005902037220 */ /* 0x040fe20000410000 */
[----:B0-----:R-:W-:Y:S01]  /*192d0*/  ISETP.NE.AND P4, PT, R15, 0x1, PT ;  /* 0x000000010f00780c */ /* 0x001fe20003f85270 */
[----:B------:R-:W-:Y:S01]  /*192e0*/  FMUL.FTZ R89, R2, R95 ;  /* 0x0000005f02597220 */ /* 0x000fe20000410000 */
[----:B------:R-:W-:Y:S01]  /*192f0*/  IADD3 R80, -R216, 0xa1, R63 ;  /* 0x000000a1d8507810 */ /* 0x000fe20007ffe13f */
[----:B------:R-:W-:Y:S01]  /*19300*/  FMUL.FTZ R91, R2, R98 ;  /* 0x00000062025b7220 */ /* 0x000fe20000410000 */
[----:B------:R-:W0:Y:S01]  /*19310*/  MUFU.TANH R88, R88 ;  /* 0x0000005800587308 */ /* 0x000e220000002400 */
[----:B------:R-:W-:Y:S01]  /*19320*/  IADD3 R79, -R216, 0xa0, R79 ;  /* 0x000000a0d84f7810 */ /* 0x000fe20007ffe14f */
[C---:B------:R-:W-:Y:S01]  /*19330*/  FMUL.FTZ R7, R2.reuse, R92 ;  /* 0x0000005c02077220 */ /* 0x040fe20000410000 */
[----:B------:R-:W-:Y:S01]  /*19340*/  IADD3 R80, -R215, R80, R217 ;  /* 0x00000050d7507210 */ /* 0x000fe20007ffe1d9 */
[C---:B------:R-:W-:Y:S01]  /*19350*/  FMUL.FTZ R92, R2.reuse, R99 ;  /* 0x00000063025c7220 */ /* 0x040fe20000410000 */
[C---:B------:R-:W-:Y:S01]  /*19360*/  FMUL.FTZ R5, R2.reuse, R93 ;  /* 0x0000005d02057220 */ /* 0x040fe20000410000 */
[C---:B------:R-:W-:Y:S01]  /*19370*/  FMUL.FTZ R93, R2.reuse, R102 ;  /* 0x00000066025d7220 */ /* 0x040fe20000410000 */
[C---:B------:R-:W-:Y:S01]  /*19380*/  FMUL.FTZ R11, R2.reuse, R101 ;  /* 0x00000065020b7220 */ /* 0x040fe20000410000 */
[----:B------:R-:W2:Y:S01]  /*19390*/  MUFU.TANH R90, R90 ;  /* 0x0000005a005a7308 */ /* 0x000ea20000002400 */
[----:B------:R-:W3:Y:S01]  /*193a0*/  @P4 LDC R61, c[0x0][0x44c] ;  /* 0x00011300ff3d4b82 */ /* 0x000ee20000000800 */
[C---:B------:R-:W-:Y:S01]  /*193b0*/  FMUL.FTZ R94, R2.reuse, R103 ;  /* 0x00000067025e7220 */ /* 0x040fe20000410000 */
[C---:B------:R-:W-:Y:S01]  /*193c0*/  FMUL.FTZ R95, R2.reuse, R74 ;  /* 0x0000004a025f7220 */ /* 0x040fe20000410000 */
[C---:B------:R-:W-:Y:S01]  /*193d0*/  FMUL.FTZ R8, R2.reuse, R96 ;  /* 0x0000006002087220 */ /* 0x040fe20000410000 */
[C---:B------:R-:W-:Y:S01]  /*193e0*/  FMUL.FTZ R96, R2.reuse, R75 ;  /* 0x0000004b02607220 */ /* 0x040fe20000410000 */
[C---:B------:R-:W-:Y:S01]  /*193f0*/  FMUL.FTZ R82, R2.reuse, R82 ;  /* 0x0000005202527220 */ /* 0x040fe20000410000 */
[C---:B------:R-:W-:Y:S01]  /*19400*/  FMUL.FTZ R75, R2.reuse, R84 ;  /* 0x00000054024b7220 */ /* 0x040fe20000410000 */
[----:B------:R-:W4:Y:S01]  /*19410*/  MUFU.TANH R89, R89 ;  /* 0x0000005900597308 */ /* 0x000f220000002400 */
[----:B------:R-:W5:Y:S01]  /*19420*/  @P4 LDC R62, c[0x0][0x450] ;  /* 0x00011400ff3e4b82 */ /* 0x000f620000000800 */
[C---:B------:R-:W-:Y:S01]  /*19430*/  FMUL.FTZ R84, R2.reuse, R86 ;  /* 0x0000005602547220 */ /* 0x040fe20000410000 */
        /* <DEDUP_REMOVED lines=12> */
[----:B------:R-:W-:Y:S01]  /*19500*/  FMUL.FTZ R67, R2, R67 ;  /* 0x0000004302437220 */ /* 0x000fe20000410000 */
[----:B------:R-:W4:Y:S01]  /*19510*/  MUFU.TANH R92, R92 ;  /* 0x0000005c005c7308 */ /* 0x000f220000002400 */
[----:B---3--:R-:W-:-:S04]  /*19520*/  @P4 IMAD.HI.U32 R61, R78, R61, RZ ;  /* 0x0000003d4e3d4227 */ /* 0x008fc800078e00ff */
[C---:B------:R-:W-:Y:S01]  /*19530*/  FMUL.FTZ R47, R2.reuse, R47 ;  /* 0x0000002f022f7220 */ /* 0x040fe20000410000 */
[C---:B------:R-:W-:Y:S01]  /*19540*/  FMUL.FTZ R42, R2.reuse, R42 ;  /* 0x0000002a022a7220 */ /* 0x040fe20000410000 */
[C---:B------:R-:W-:Y:S01]  /*19550*/  FMUL.FTZ R50, R2.reuse, R50 ;  /* 0x0000003202327220 */ /* 0x040fe20000410000 */
[C---:B------:R-:W-:Y:S01]  /*19560*/  FMUL.FTZ R51, R2.reuse, R51 ;  /* 0x0000003302337220 */ /* 0x040fe20000410000 */
[C---:B------:R-:W-:Y:S01]  /*19570*/  FMUL.FTZ R46, R2.reuse, R46 ;  /* 0x0000002e022e7220 */ /* 0x040fe20000410000 */
[----:B------:R-:W-:Y:S01]  /*19580*/  ULDC UR51, c[0x0][0x988] ;  /* 0x0002620000337ab9 */ /* 0x000fe20000000800 */
[----:B------:R-:W3:Y:S01]  /*19590*/  MUFU.TANH R93, R93 ;  /* 0x0000005d005d7308 */ /* 0x000ee20000002400 */
[----:B-----5:R-:W-:Y:S01]  /*195a0*/  @P4 SHF.R.U32.HI R78, RZ, R62, R61 ;  /* 0x0000003eff4e4219 */ /* 0x020fe2000001163d */
[C---:B------:R-:W-:Y:S01]  /*195b0*/  FMUL.FTZ R61, R2.reuse, R69 ;  /* 0x00000045023d7220 */ /* 0x040fe20000410000 */
[C---:B------:R-:W-:Y:S01]  /*195c0*/  FMUL.FTZ R62, R2.reuse, R68 ;  /* 0x00000044023e7220 */ /* 0x040fe20000410000 */
[C---:B------:R-:W-:Y:S01]  /*195d0*/  FMUL.FTZ R68, R2.reuse, R70 ;  /* 0x0000004602447220 */ /* 0x040fe20000410000 */
[C---:B------:R-:W-:Y:S01]  /*195e0*/  FMUL.FTZ R70, R2.reuse, R71 ;  /* 0x0000004702467220 */ /* 0x040fe20000410000 */
[----:B------:R-:W5:Y:S01]  /*195f0*/  SHFL.IDX PT, R100, R78, 0x1, 0x1c1f ;  /* 0x003c1f004e647f89 */ /* 0x000f6200000e0000 */
[C---:B------:R-:W-:Y:S01]  /*19600*/  FMUL.FTZ R40, R2.reuse, R40 ;  /* 0x0000002802287220 */ /* 0x040fe20000410000 */
[----:B------:R-:W3:Y:S01]  /*19610*/  MUFU.TANH R94, R94 ;  /* 0x0000005e005e7308 */ /* 0x000ee20000002400 */
[C---:B------:R-:W-:Y:S01]  /*19620*/  FMUL.FTZ R41, R2.reuse, R41 ;  /* 0x0000002902297220 */ /* 0x040fe20000410000 */
[----:B------:R-:W-:Y:S01]  /*19630*/  SHFL.IDX PT, R78, R78, RZ, 0x1c1f ;  /* 0x001c1fff4e4e7589 */ /* 0x000fe200000e0000 */
[----:B------:R-:W-:Y:S01]  /*19640*/  FMUL.FTZ R37, R2, R37 ;  /* 0x0000002502257220 */ /* 0x000fe20000410000 */
[----:B------:R-:W-:Y:S01]  /*19650*/  VIADD R0, R0, 0x29840 ;  /* 0x0002984000007836 */ /* 0x000fe20000000000 */
[----:B------:R-:W-:Y:S01]  /*19660*/  LOP3.LUT R22, R22, 0xfffffffe, RZ, 0xc0, !PT ;  /* 0xfffffffe16167812 */ /* 0x000fe200078ec0ff */
[----:B------:R-:W-:Y:S01]  /*19670*/  ULDC UR49, c[0x0][0x988] ;  /* 0x0002620000317ab9 */ /* 0x000fe20000000800 */
[----:B------:R-:W-:Y:S01]  /*19680*/  ULDC UR50, c[0x0][0x988] ;  /* 0x0002620000327ab9 */ /* 0x000fe20000000800 */
[----:B------:R-:W3:Y:S01]  /*19690*/  MUFU.TANH R95, R95 ;  /* 0x0000005f005f7308 */ /* 0x000ee20000002400 */
[----:B------:R-:W-:-:S07]  /*196a0*/  @P4 LOP3.LUT R22, R22, 0x1, RZ, 0xfc, !PT ;  /* 0x0000000116164812 */ /* 0x000fce00078efcff */
[----:B------:R-:W3:Y:S01]  /*196b0*/  MUFU.TANH R96, R96 ;  /* 0x0000006000607308 */ /* 0x000ee20000002400 */
[----:B-----5:R-:W-:-:S07]  /*196c0*/  VIADDMNMX R100, R100, R80, R79, PT ;  /* 0x0000005064647246 */ /* 0x020fce000380014f */
[----:B------:R-:W5:Y:S01]  /*196d0*/  MUFU.TANH R77, R77 ;  /* 0x0000004d004d7308 */ /* 0x000f620000002400 */
[C---:B------:R-:W-:Y:S02]  /*196e0*/  ISETP.GT.AND P1, PT, R100.reuse, RZ, PT ;  /* 0x000000ff6400720c */ /* 0x040fe40003f24270 */
[C---:B------:R-:W-:Y:S02]  /*196f0*/  ISETP.GT.AND P2, PT, R100.reuse, 0x1, PT ;  /* 0x000000016400780c */ /* 0x040fe40003f44270 */
[----:B------:R-:W-:Y:S02]  /*19700*/  ISETP.GT.AND P3, PT, R100, 0x8, PT ;  /* 0x000000086400780c */ /* 0x000fe40003f64270 */
[----:B-1----:R-:W-:Y:S01]  /*19710*/  FSEL R101, R10, -INF , P1 ;  /* 0xff8000000a657808 */ /* 0x002fe20000800000 */
[----:B------:R-:W1:Y:S01]  /*19720*/  MUFU.TANH R97, R97 ;  /* 0x0000006100617308 */ /* 0x000e620000002400 */
[----:B0-----:R-:W-:Y:S02]  /*19730*/  FSEL R99, R88, -INF , P2 ;  /* 0xff80000058637808 */ /* 0x001fe40001000000 */
[----:B------:R-:W-:-:S02]  /*19740*/  ISETP.GT.AND P1, PT, R100, 0x9, PT ;  /* 0x000000096400780c */ /* 0x000fc40003f24270 */
[----:B--2---:R-:W-:Y:S02]  /*19750*/  FSEL R103, R90, -INF , P3 ;  /* 0xff8000005a677808 */ /* 0x004fe40001800000 */
[----:B------:R-:W-:Y:S01]  /*19760*/  FMNMX.FTZ R10, R101, R99, !PT ;  /* 0x00000063650a7209 */ /* 0x000fe20007810000 */
[----:B------:R-:W0:Y:S01]  /*19770*/  MUFU.TANH R82, R82 ;  /* 0x0000005200527308 */ /* 0x000e220000002400 */
[C---:B------:R-:W-:Y:S02]  /*19780*/  ISETP.GT.AND P2, PT, R100.reuse, 0x10, PT ;  /* 0x000000106400780c */ /* 0x040fe40003f44270 */
[----:B----4-:R-:W-:Y:S02]  /*19790*/  FSEL R105, R89, -INF , P1 ;  /* 0xff80000059697808 */ /* 0x010fe40000800000 */
[----:B------:R-:W-:Y:S02]  /*197a0*/  FMNMX.FTZ R10, R103, R10, !PT ;  /* 0x0000000a670a7209 */ /* 0x000fe40007810000 */
[----:B------:R-:W-:Y:S01]  /*197b0*/  ISETP.GT.AND P1, PT, R100, 0x11, PT ;  /* 0x000000116400780c */ /* 0x000fe20003f24270 */
[----:B------:R-:W2:Y:S01]  /*197c0*/  MUFU.TANH R98, R98 ;  /* 0x0000006200627308 */ /* 0x000ea20000002400 */
[----:B------:R-:W-:-:S02]  /*197d0*/  FSEL R91, R91, -INF , P2 ;  /* 0xff8000005b5b7808 */ /* 0x000fc40001000000 */
[----:B------:R-:W-:Y:S02]  /*197e0*/  FMNMX.FTZ R10, R105, R10, !PT ;  /* 0x0000000a690a7209 */ /* 0x000fe40007810000 */
[----:B------:R-:W-:Y:S02]  /*197f0*/  ISETP.GT.AND P2, PT, R100, 0x18, PT ;  /* 0x000000186400780c */ /* 0x000fe40003f44270 */
[----:B------:R-:W-:Y:S01]  /*19800*/  FSEL R89, R92, -INF , P1 ;  /* 0xff8000005c597808 */ /* 0x000fe20000800000 */
[----:B------:R-:W4:Y:S01]  /*19810*/  MUFU.TANH R84, R84 ;  /* 0x0000005400547308 */ /* 0x000f220000002400 */
[----:B------:R-:W-:Y:S02]  /*19820*/  FMNMX.FTZ R10, R91, R10, !PT ;  /* 0x0000000a5b0a7209 */ /* 0x000fe40007810000 */
[----:B------:R-:W-:Y:S02]  /*19830*/  ISETP.GT.AND P1, PT, R100, 0x19, PT ;  /* 0x000000196400780c */ /* 0x000fe40003f24270 */
[----:B---3--:R-:W-:-:S02]  /*19840*/  FSEL R93, R93, -INF , P2 ;  /* 0xff8000005d5d7808 */ /* 0x008fc40001000000 */
[----:B------:R-:W-:Y:S01]  /*19850*/  FMNMX.FTZ R10, R89, R10, !PT ;  /* 0x0000000a590a7209 */ /* 0x000fe20007810000 */
[----:B------:R-:W3:Y:S01]  /*19860*/  MUFU.TANH R86, R86 ;  /* 0x0000005600567308 */ /* 0x000ee20000002400 */
[----:B------:R-:W-:Y:S02]  /*19870*/  ISETP.GT.AND P2, PT, R100, 0x20, PT ;  /* 0x000000206400780c */ /* 0x000fe40003f44270 */
[----:B------:R-:W-:Y:S02]  /*19880*/  FSEL R87, R94, -INF , P1 ;  /* 0xff8000005e577808 */ /* 0x000fe40000800000 */
[----:B------:R-:W-:Y:S02]  /*19890*/  FMNMX.FTZ R10, R93, R10, !PT ;  /* 0x0000000a5d0a7209 */ /* 0x000fe40007810000 */
[----:B------:R-:W-:Y:S01]  /*198a0*/  ISETP.GT.AND P1, PT, R100, 0x21, PT ;  /* 0x000000216400780c */ /* 0x000fe20003f24270 */
[----:B------:R-:W3:Y:S01]  /*198b0*/  MUFU.TANH R102, R102 ;  /* 0x0000006600667308 */ /* 0x000ee20000002400 */
[----:B------:R-:W-:-:S02]  /*198c0*/  FSEL R95, R95, -INF , P2 ;  /* 0xff8000005f5f7808 */ /* 0x000fc40001000000 */
[----:B------:R-:W-:Y:S02]  /*198d0*/  FMNMX.FTZ R10, R87, R10, !PT ;  /* 0x0000000a570a7209 */ /* 0x000fe40007810000 */
[----:B------:R-:W-:Y:S02]  /*198e0*/  ISETP.GT.AND P2, PT, R100, 0x28, PT ;  /* 0x000000286400780c */ /* 0x000fe40003f44270 */
[----:B------:R-:W-:Y:S01]  /*198f0*/  FSEL R85, R96, -INF , P1 ;  /* 0xff80000060557808 */ /* 0x000fe20000800000 */
[----:B------:R-:W3:Y:S01]  /*19900*/  MUFU.TANH R106, R106 ;  /* 0x0000006a006a7308 */ /* 0x000ee20000002400 */
[----:B------:R-:W-:Y:S02]  /*19910*/  FMNMX.FTZ R10, R95, R10, !PT ;  /* 0x0000000a5f0a7209 */ /* 0x000fe40007810000 */
[----:B------:R-:W-:Y:S02]  /*19920*/  ISETP.GT.AND P1, PT, R100, 0x29, PT ;  /* 0x000000296400780c */ /* 0x000fe40003f24270 */
[----:B-----5:R-:W-:-:S02]  /*19930*/  FSEL R83, R77, -INF , P2 ;  /* 0xff8000004d537808 */ /* 0x020fc40001000000 */
[----:B------:R-:W-:Y:S01]  /*19940*/  FMNMX.FTZ R10, R85, R10, !PT ;  /* 0x0000000a550a7209 */ /* 0x000fe20007810000 */
[----:B------:R-:W5:Y:S01]  /*19950*/  MUFU.TANH R107, R107 ;  /* 0x0000006b006b7308 */ /* 0x000f620000002400 */
[C---:B------:R-:W-:Y:S02]  /*19960*/  ISETP.GT.AND P2, PT, R100.reuse, 0x30, PT ;  /* 0x000000306400780c */ /* 0x040fe40003f44270 */
[----:B-1----:R-:W-:Y:S02]  /*19970*/  FSEL R81, R97, -INF , P1 ;  /* 0xff80000061517808 */ /* 0x002fe40000800000 */
[----:B------:R-:W-:Y:S02]  /*19980*/  FMNMX.FTZ R10, R83, R10, !PT ;  /* 0x0000000a530a7209 */ /* 0x000fe40007810000 */
[----:B------:R-:W-:Y:S01]  /*19990*/  ISETP.GT.AND P1, PT, R100, 0x31, PT ;  /* 0x000000316400780c */ /* 0x000fe20003f24270 */
[----:B------:R-:W-:Y:S01]  /*199a0*/  MUFU.TANH R108, R108 ;  /* 0x0000006c006c7308 */ /* 0x000fe20000002400 */
[----:B0-----:R-:W-:-:S02]  /*199b0*/  FSEL R69, R82, -INF , P2 ;  /* 0xff80000052457808 */ /* 0x001fc40001000000 */
[----:B------:R-:W-:Y:S02]  /*199c0*/  FMNMX.FTZ R10, R81, R10, !PT ;  /* 0x0000000a510a7209 */ /* 0x000fe40007810000 */
[----:B------:R-:W-:Y:S02]  /*199d0*/  ISETP.GT.AND P2, PT, R100, 0x38, PT ;  /* 0x000000386400780c */ /* 0x000fe40003f44270 */
[----:B--2---:R-:W-:Y:S01]  /*199e0*/  FSEL R65, R98, -INF , P1 ;  /* 0xff80000062417808 */ /* 0x004fe20000800000 */
[----:B------:R0:W-:Y:S01]  /*199f0*/  MUFU.TANH R88, R43 ;  /* 0x0000002b00587308 */ /* 0x0001e20000002400 */
[----:B------:R-:W-:Y:S01]  /*19a00*/  FMNMX.FTZ R10, R69, R10, !PT ;  /* 0x0000000a450a7209 */ /* 0x000fe20007810000 */
[----:B------:R-:W-:Y:S01]  /*19a10*/  FMUL.FTZ R98, R2, R29 ;  /* 0x0000001d02627220 */ /* 0x000fe20000410000 */
[----:B------:R-:W-:Y:S02]  /*19a20*/  ISETP.GT.AND P1, PT, R100, 0x39, PT ;  /* 0x000000396400780c */ /* 0x000fe40003f24270 */
[----:B----4-:R-:W-:-:S02]  /*19a30*/  FSEL R63, R84, -INF , P2 ;  /* 0xff800000543f7808 */ /* 0x010fc40001000000 */
[----:B------:R-:W-:Y:S01]  /*19a40*/  FMNMX.FTZ R10, R65, R10, !PT ;  /* 0x0000000a410a7209 */ /* 0x000fe20007810000 */
[----:B------:R-:W1:Y:S01]  /*19a50*/  MUFU.TANH R109, R109 ;  /* 0x0000006d006d7308 */ /* 0x000e620000002400 */
[----:B------:R-:W-:Y:S02]  /*19a60*/  ISETP.GT.AND P2, PT, R100, 0x40, PT ;  /* 0x000000406400780c */ /* 0x000fe40003f44270 */
[----:B---3--:R-:W-:Y:S02]  /*19a70*/  FSEL R64, R86, -INF , P1 ;  /* 0xff80000056407808 */ /* 0x008fe40000800000 */
[----:B0-----:R-:W-:Y:S01]  /*19a80*/  FMNMX.FTZ R43, R63, R10, !PT ;  /* 0x0000000a3f2b7209 */ /* 0x001fe20007810000 */
[----:B------:R-:W-:Y:S01]  /*19a90*/  FMUL.FTZ R10, R2, R54 ;  /* 0x00000036020a7220 */ /* 0x000fe20000410000 */
[----:B------:R-:W-:Y:S01]  /*19aa0*/  ISETP.GT.AND P1, PT, R100, 0x41, PT ;  /* 0x000000416400780c */ /* 0x000fe20003f24270 */
[----:B------:R-:W0:Y:S01]  /*19ab0*/  MUFU.TANH R67, R67 ;  /* 0x0000004300437308 */ /* 0x000e220000002400 */
[----:B------:R-:W-:Y:S01]  /*19ac0*/  FSEL R66, R102, -INF , P2 ;  /* 0xff80000066427808 */ /* 0x000fe20001000000 */
[----:B------:R-:W-:Y:S01]  /*19ad0*/  FMUL.FTZ R102, R2, R33 ;  /* 0x0000002102667220 */ /* 0x000fe20000410000 */
[----:B------:R-:W-:-:S02]  /*19ae0*/  FMNMX.FTZ R43, R64, R43, !PT ;  /* 0x0000002b402b7209 */ /* 0x000fc40007810000 */
[----:B------:R-:W-:Y:S02]  /*19af0*/  ISETP.GT.AND P2, PT, R100, 0x48, PT ;  /* 0x000000486400780c */ /* 0x000fe40003f44270 */
[----:B------:R-:W-:Y:S01]  /*19b00*/  FSEL R54, R106, -INF , P1 ;  /* 0xff8000006a367808 */ /* 0x000fe20000800000 */
[----:B------:R2:W-:Y:S01]  /*19b10*/  MUFU.TANH R77, R47 ;  /* 0x0000002f004d7308 */ /* 0x0005e20000002400 */
[----:B------:R-:W-:Y:S01]  /*19b20*/  ISETP.GT.AND P1, PT, R100, 0x49, PT ;  /* 0x000000496400780c */ /* 0x000fe20003f24270 */
[----:B------:R-:W-:-:S06]  /*19b30*/  FMUL.FTZ R106, R2, R32 ;  /* 0x00000020026a7220 */ /* 0x000fcc0000410000 */
[----:B------:R-:W3:Y:S01]  /*19b40*/  MUFU.TANH R68, R68 ;  /* 0x0000004400447308 */ /* 0x000ee20000002400 */
[----:B--2---:R-:W-:Y:S01]  /*19b50*/  FMNMX.FTZ R47, R66, R43, !PT ;  /* 0x0000002b422f7209 */ /* 0x004fe20007810000 */
[----:B------:R-:W-:Y:S01]  /*19b60*/  FMUL.FTZ R43, R2, R55 ;  /* 0x00000037022b7220 */ /* 0x000fe20000410000 */
[----:B-----5:R-:W-:Y:S02]  /*19b70*/  FSEL R55, R107, -INF , P2 ;  /* 0xff8000006b377808 */ /* 0x020fe40001000000 */
[----:B------:R-:W-:-:S03]  /*19b80*/  ISETP.GT.AND P2, PT, R100, 0x50, PT ;  /* 0x000000506400780c */ /* 0x000fc60003f44270 */
[----:B------:R2:W-:Y:S08]  /*19b90*/  MUFU.TANH R71, R42 ;  /* 0x0000002a00477308 */ /* 0x0005f00000002400 */
[----:B------:R-:W4:Y:S01]  /*19ba0*/  MUFU.TANH R70, R70 ;  /* 0x0000004600467308 */ /* 0x000f220000002400 */
[----:B--2---:R-:W-:Y:S02]  /*19bb0*/  FMNMX.FTZ R42, R54, R47, !PT ;  /* 0x0000002f362a7209 */ /* 0x004fe40007810000 */
[----:B-1----:R-:W-:-:S02]  /*19bc0*/  FSEL R47, R109, -INF , P2 ;  /* 0xff8000006d2f7808 */ /* 0x002fc40001000000 */
[----:B------:R-:W-:-:S03]  /*19bd0*/  ISETP.GT.AND P2, PT, R100, 0x58, PT ;  /* 0x000000586400780c */ /* 0x000fc60003f44270 */
[----:B------:R1:W-:Y:S08]  /*19be0*/  MUFU.TANH R82, R50 ;  /* 0x0000003200527308 */ /* 0x0003f00000002400 */
[----:B------:R2:W-:Y:S01]  /*19bf0*/  MUFU.TANH R84, R51 ;  /* 0x0000003300547308 */ /* 0x0005e20000002400 */
[----:B-1----:R-:W-:Y:S02]  /*19c00*/  FSEL R50, R108, -INF , P1 ;  /* 0xff8000006c327808 */ /* 0x002fe40000800000 */
[----:B------:R-:W-:-:S05]  /*19c10*/  ISETP.GT.AND P1, PT, R100, 0x51, PT ;  /* 0x000000516400780c */ /* 0x000fca0003f24270 */
[----:B------:R1:W-:Y:S01]  /*19c20*/  MUFU.TANH R86, R10 ;  /* 0x0000000a00567308 */ /* 0x0003e20000002400 */
[----:B--2---:R-:W-:Y:S02]  /*19c30*/  FMNMX.FTZ R51, R55, R42, !PT ;  /* 0x0000002a37337209 */ /* 0x004fe40007810000 */
[----:B0-----:R-:W-:Y:S01]  /*19c40*/  FSEL R42, R67, -INF , P1 ;  /* 0xff800000432a7808 */ /* 0x001fe20000800000 */
[----:B------:R-:W-:Y:S01]  /*19c50*/  FMUL.FTZ R67, R2, R31 ;  /* 0x0000001f02437220 */ /* 0x000fe20000410000 */
[----:B------:R-:W-:-:S03]  /*19c60*/  ISETP.GT.AND P1, PT, R100, 0x59, PT ;  /* 0x000000596400780c */ /* 0x000fc60003f24270 */
[----:B------:R3:W-:Y:S01]  /*19c70*/  MUFU.TANH R92, R43 ;  /* 0x0000002b005c7308 */ /* 0x0007e20000002400 */
[----:B-1----:R-:W-:Y:S01]  /*19c80*/  FMUL.FTZ R10, R2, R26 ;  /* 0x0000001a020a7220 */ /* 0x002fe20000410000 */
[----:B------:R-:W-:-:S04]  /*19c90*/  FMNMX.FTZ R26, R50, R51, !PT ;  /* 0x00000033321a7209 */ /* 0x000fc80007810000 */
[----:B------:R-:W-:Y:S02]  /*19ca0*/  FMNMX.FTZ R51, R47, R26, !PT ;  /* 0x0000001a2f337209 */ /* 0x000fe40007810000 */
[----:B------:R0:W1:Y:S01]  /*19cb0*/  MUFU.TANH R90, R46 ;  /* 0x0000002e005a7308 */ /* 0x0000620000002400 */
[----:B---3--:R-:W-:Y:S02]  /*19cc0*/  FSEL R43, R68, -INF , P2 ;  /* 0xff800000442b7808 */ /* 0x008fe40001000000 */
[----:B------:R-:W-:Y:S02]  /*19cd0*/  FMNMX.FTZ R68, R42, R51, !PT ;  /* 0x000000332a447209 */ /* 0x000fe40007810000 */
[----:B------:R-:W-:Y:S02]  /*19ce0*/  ISETP.GT.AND P2, PT, R100, 0x60, PT ;  /* 0x000000606400780c */ /* 0x000fe40003f44270 */
[----:B----4-:R-:W-:Y:S01]  /*19cf0*/  FSEL R26, R70, -INF , P1 ;  /* 0xff800000461a7808 */ /* 0x010fe20000800000 */
[----:B------:R2:W3:Y:S01]  /*19d00*/  MUFU.TANH R94, R10 ;  /* 0x0000000a005e7308 */ /* 0x0004e20000002400 */
[C---:B0-----:R-:W-:Y:S01]  /*19d10*/  FMUL.FTZ R46, R2.reuse, R27 ;  /* 0x0000001b022e7220 */ /* 0x041fe20000410000 */
[----:B------:R-:W-:Y:S01]  /*19d20*/  FMNMX.FTZ R27, R43, R68, !PT ;  /* 0x000000442b1b7209 */ /* 0x000fe20007810000 */
[----:B------:R-:W-:Y:S01]  /*19d30*/  FMUL.FTZ R70, R2, R35 ;  /* 0x0000002302467220 */ /* 0x000fe20000410000 */
[----:B------:R-:W-:-:S02]  /*19d40*/  ISETP.GT.AND P1, PT, R100, 0x61, PT ;  /* 0x000000616400780c */ /* 0x000fc40003f24270 */
[----:B------:R-:W-:Y:S02]  /*19d50*/  FMNMX.FTZ R51, R26, R27, !PT ;  /* 0x0000001b1a337209 */ /* 0x000fe40007810000 */
[----:B------:R0:W4:Y:S01]  /*19d60*/  MUFU.TANH R96, R46 ;  /* 0x0000002e00607308 */ /* 0x0001220000002400 */
[----:B--2---:R-:W-:Y:S01]  /*19d70*/  FMUL.FTZ R10, R2, R30 ;  /* 0x0000001e020a7220 */ /* 0x004fe20000410000 */
[----:B------:R-:W-:Y:S02]  /*19d80*/  FSEL R30, R71, -INF , P2 ;  /* 0xff800000471e7808 */ /* 0x000fe40001000000 */
[----:B------:R-:W-:Y:S02]  /*19d90*/  ISETP.GT.AND P2, PT, R100, 0x68, PT ;  /* 0x000000686400780c */ /* 0x000fe40003f44270 */
[----:B------:R-:W-:Y:S02]  /*19da0*/  FSEL R27, R88, -INF , P1 ;  /* 0xff800000581b7808 */ /* 0x000fe40000800000 */
[----:B------:R-:W-:Y:S01]  /*19db0*/  ISETP.GT.AND P1, PT, R100, 0x69, PT ;  /* 0x000000696400780c */ /* 0x000fe20003f24270 */
[----:B------:R2:W5:Y:S01]  /*19dc0*/  MUFU.TANH R97, R10 ;  /* 0x0000000a00617308 */ /* 0x0005620000002400 */
[----:B0-----:R-:W-:-:S02]  /*19dd0*/  FMNMX.FTZ R46, R30, R51, !PT ;  /* 0x000000331e2e7209 */ /* 0x001fc40007810000 */
[----:B-1----:R-:W-:Y:S02]  /*19de0*/  FSEL R31, R90, -INF , P2 ;  /* 0xff8000005a1f7808 */ /* 0x002fe40001000000 */
[----:B------:R-:W-:Y:S02]  /*19df0*/  FMNMX.FTZ R68, R27, R46, !PT ;  /* 0x0000002e1b447209 */ /* 0x000fe40007810000 */
[----:B------:R-:W-:Y:S01]  /*19e00*/  ISETP.GT.AND P2, PT, R100, 0x70, PT ;  /* 0x000000706400780c */ /* 0x000fe20003f44270 */
[----:B------:R-:W0:Y:S01]  /*19e10*/  MUFU.TANH R88, R67 ;  /* 0x0000004300587308 */ /* 0x000e220000002400 */
[----:B------:R-:W-:Y:S01]  /*19e20*/  FSEL R46, R77, -INF , P1 ;  /* 0xff8000004d2e7808 */ /* 0x000fe20000800000 */
[C---:B--2---:R-:W-:Y:S01]  /*19e30*/  FMUL.FTZ R10, R2.reuse, R34 ;  /* 0x00000022020a7220 */ /* 0x044fe20000410000 */
[----:B------:R-:W-:Y:S01]  /*19e40*/  FMNMX.FTZ R51, R31, R68, !PT ;  /* 0x000000441f337209 */ /* 0x000fe20007810000 */
[----:B------:R-:W-:Y:S01]  /*19e50*/  FMUL.FTZ R77, R2, R39 ;  /* 0x00000027024d7220 */ /* 0x000fe20000410000 */
[----:B------:R-:W-:-:S02]  /*19e60*/  ISETP.GT.AND P1, PT, R100, 0x71, PT ;  /* 0x000000716400780c */ /* 0x000fc40003f24270 */
[----:B------:R-:W-:Y:S01]  /*19e70*/  FSEL R34, R82, -INF , P2 ;  /* 0xff80000052227808 */ /* 0x000fe20001000000 */
[----:B------:R1:W2:Y:S01]  /*19e80*/  MUFU.TANH R90, R10 ;  /* 0x0000000a005a7308 */ /* 0x0002a20000002400 */
[----:B------:R-:W-:Y:S02]  /*19e90*/  FMNMX.FTZ R71, R46, R51, !PT ;  /* 0x000000332e477209 */ /* 0x000fe40007810000 */
[----:B------:R-:W-:Y:S02]  /*19ea0*/  ISETP.GT.AND P2, PT, R100, 0x78, PT ;  /* 0x000000786400780c */ /* 0x000fe40003f44270 */
[----:B------:R-:W-:Y:S01]  /*19eb0*/  FSEL R51, R84, -INF , P1 ;  /* 0xff80000054337808 */ /* 0x000fe20000800000 */
[----:B------:R-:W-:Y:S01]  /*19ec0*/  FMUL.FTZ R84, R2, R44 ;  /* 0x0000002c02547220 */ /* 0x000fe20000410000 */
[----:B------:R-:W-:Y:S01]  /*19ed0*/  FMNMX.FTZ R68, R34, R71, !PT ;  /* 0x0000004722447209 */ /* 0x000fe20007810000 */
[----:B------:R-:W-:Y:S01]  /*19ee0*/  MUFU.TANH R4, R4 ;  /* 0x0000000400047308 */ /* 0x000fe20000002400 */
[----:B------:R-:W-:Y:S01]  /*19ef0*/  ISETP.GT.AND P1, PT, R100, 0x79, PT ;  /* 0x000000796400780c */ /* 0x000fe20003f24270 */
[----:B-1----:R-:W-:Y:S01]  /*19f00*/  FMUL.FTZ R10, R2, R38 ;  /* 0x00000026020a7220 */ /* 0x002fe20000410000 */
[----:B------:R-:W-:-:S02]  /*19f10*/  FSEL R67, R86, -INF , P2 ;  /* 0xff80000056437808 */ /* 0x000fc40001000000 */
[----:B------:R-:W-:Y:S02]  /*19f20*/  FMNMX.FTZ R68, R51, R68, !PT ;  /* 0x0000004433447209 */ /* 0x000fe40007810000 */
[----:B------:R-:W-:Y:S01]  /*19f30*/  ISETP.GT.AND P2, PT, R100, 0x80, PT ;  /* 0x000000806400780c */ /* 0x000fe20003f44270 */
[----:B------:R5:W1:Y:S01]  /*19f40*/  MUFU.TANH R86, R70 ;  /* 0x0000004600567308 */ /* 0x000a620000002400 */
[----:B------:R-:W-:Y:S02]  /*19f50*/  FSEL R35, R92, -INF , P1 ;  /* 0xff8000005c237808 */ /* 0x000fe40000800000 */
[----:B------:R-:W-:Y:S02]  /*19f60*/  FMNMX.FTZ R82, R67, R68, !PT ;  /* 0x0000004443527209 */ /* 0x000fe40007810000 */
[----:B------:R-:W-:Y:S02]  /*19f70*/  ISETP.GT.AND P1, PT, R100, 0x81, PT ;  /* 0x000000816400780c */ /* 0x000fe40003f24270 */
[----:B---3--:R-:W-:Y:S01]  /*19f80*/  FSEL R68, R94, -INF , P2 ;  /* 0xff8000005e447808 */ /* 0x008fe20001000000 */
[----:B------:R-:W-:Y:S01]  /*19f90*/  MUFU.TANH R92, R77 ;  /* 0x0000004d005c7308 */ /* 0x000fe20000002400 */
[----:B------:R-:W-:Y:S01]  /*19fa0*/  FMNMX.FTZ R71, R35, R82, !PT ;  /* 0x0000005223477209 */ /* 0x000fe20007810000 */
[----:B------:R-:W-:Y:S01]  /*19fb0*/  FMUL.FTZ R94, R2, R52 ;  /* 0x00000034025e7220 */ /* 0x000fe20000410000 */
[----:B------:R-:W-:-:S02]  /*19fc0*/  ISETP.GT.AND P2, PT, R100, 0x88, PT ;  /* 0x000000886400780c */ /* 0x000fc40003f44270 */
[----:B----4-:R-:W-:Y:S01]  /*19fd0*/  FSEL R38, R96, -INF , P1 ;  /* 0xff80000060267808 */ /* 0x010fe20000800000 */
[----:B------:R-:W-:Y:S01]  /*19fe0*/  FMUL.FTZ R96, R2, R25 ;  /* 0x0000001902607220 */ /* 0x000fe20000410000 */
[----:B------:R-:W-:Y:S01]  /*19ff0*/  FMNMX.FTZ R71, R68, R71, !PT ;  /* 0x0000004744477209 */ /* 0x000fe20007810000 */
[----:B------:R3:W4:Y:S01]  /*1a000*/  MUFU.TANH R82, R10 ;  /* 0x0000000a00527308 */ /* 0x0007220000002400 */
[----:B------:R-:W-:Y:S01]  /*1a010*/  ISETP.GT.AND P1, PT, R100, 0x89, PT ;  /* 0x000000896400780c */ /* 0x000fe20003f24270 */
[----:B------:R-:W-:Y:S01]  /*1a020*/  IMAD.U32 R25, RZ, RZ, UR51 ;  /* 0x00000033ff197e24 */ /* 0x000fe2000f8e00ff */
[----:B-----5:R-:W-:Y:S01]  /*1a030*/  FSEL R70, R97, -INF , P2 ;  /* 0xff80000061467808 */ /* 0x020fe20001000000 */
[----:B------:R-:W-:Y:S01]  /*1a040*/  FMUL.FTZ R97, R2, R24 ;  /* 0x0000001802617220 */ /* 0x000fe20000410000 */
[----:B------:R-:W-:Y:S02]  /*1a050*/  FMNMX.FTZ R39, R38, R71, !PT ;  /* 0x0000004726277209 */ /* 0x000fe40007810000 */
[----:B------:R-:W-:Y:S01]  /*1a060*/  ISETP.GT.AND P2, PT, R100, 0x90, PT ;  /* 0x000000906400780c */ /* 0x000fe20003f44270 */
[----:B------:R-:W5:Y:S01]  /*1a070*/  MUFU.TANH R3, R3 ;  /* 0x0000000300037308 */ /* 0x000f620000002400 */
[----:B0-----:R-:W-:Y:S01]  /*1a080*/  FSEL R71, R88, -INF , P1 ;  /* 0xff80000058477808 */ /* 0x001fe20000800000 */
[----:B------:R-:W-:Y:S01]  /*1a090*/  FMUL.FTZ R88, R2, R48 ;  /* 0x0000003002587220 */ /* 0x000fe20000410000 */
[----:B---3--:R-:W-:-:S02]  /*1a0a0*/  FMNMX.FTZ R10, R70, R39, !PT ;  /* 0x00000027460a7209 */ /* 0x008fc40007810000 */
[----:B------:R-:W-:Y:S02]  /*1a0b0*/  ISETP.GT.AND P1, PT, R100, 0x91, PT ;  /* 0x000000916400780c */ /* 0x000fe40003f24270 */
[----:B--2---:R-:W-:Y:S01]  /*1a0c0*/  FSEL R39, R90, -INF , P2 ;  /* 0xff8000005a277808 */ /* 0x004fe20001000000 */
[----:B------:R-:W0:Y:S01]  /*1a0d0*/  MUFU.TANH R7, R7 ;  /* 0x0000000700077308 */ /* 0x000e220000002400 */
[----:B------:R-:W-:Y:S01]  /*1a0e0*/  FMNMX.FTZ R10, R71, R10, !PT ;  /* 0x0000000a470a7209 */ /* 0x000fe20007810000 */
[----:B------:R-:W-:Y:S01]  /*1a0f0*/  FMUL.FTZ R90, R2, R49 ;  /* 0x00000031025a7220 */ /* 0x000fe20000410000 */
[----:B------:R-:W-:Y:S02]  /*1a100*/  ISETP.GT.AND P2, PT, R100, 0x98, PT ;  /* 0x000000986400780c */ /* 0x000fe40003f44270 */
[----:B-1----:R-:W-:Y:S01]  /*1a110*/  FSEL R44, R86, -INF , P1 ;  /* 0xff800000562c7808 */ /* 0x002fe20000800000 */
[----:B------:R-:W-:Y:S01]  /*1a120*/  FMUL.FTZ R86, R2, R45 ;  /* 0x0000002d02567220 */ /* 0x000fe20000410000 */
[----:B------:R-:W-:Y:S01]  /*1a130*/  FMNMX.FTZ R77, R39, R10, !PT ;  /* 0x0000000a274d7209 */ /* 0x000fe20007810000 */
[----:B------:R-:W1:Y:S01]  /*1a140*/  MUFU.TANH R5, R5 ;  /* 0x0000000500057308 */ /* 0x000e620000002400 */
[----:B------:R-:W-:Y:S01]  /*1a150*/  ISETP.GT.AND P1, PT, R100, 0x99, PT ;  /* 0x000000996400780c */ /* 0x000fe20003f24270 */
[----:B------:R-:W-:Y:S01]  /*1a160*/  FMUL.FTZ R100, R2, R28 ;  /* 0x0000001c02647220 */ /* 0x000fe20000410000 */
[----:B----4-:R-:W-:-:S02]  /*1a170*/  FSEL R45, R82, -INF , P2 ;  /* 0xff800000522d7808 */ /* 0x010fc40001000000 */
[----:B------:R-:W-:Y:S02]  /*1a180*/  FMNMX.FTZ R10, R44, R77, !PT ;  /* 0x0000004d2c0a7209 */ /* 0x000fe40007810000 */
[----:B------:R-:W-:Y:S01]  /*1a190*/  FSEL R77, R92, -INF , P1 ;  /* 0xff8000005c4d7808 */ /* 0x000fe20000800000 */
[----:B------:R-:W2:Y:S01]  /*1a1a0*/  MUFU.TANH R8, R8 ;  /* 0x0000000800087308 */ /* 0x000ea20000002400 */
[----:B------:R-:W-:Y:S01]  /*1a1b0*/  FMNMX.FTZ R10, R45, R10, !PT ;  /* 0x0000000a2d0a7209 */ /* 0x000fe20007810000 */
[----:B------:R-:W-:-:S03]  /*1a1c0*/  FMUL.FTZ R92, R2, R53 ;  /* 0x00000035025c7220 */ /* 0x000fc60000410000 */
[----:B------:R-:W-:-:S03]  /*1a1d0*/  FMNMX.FTZ R10, R77, R10, !PT ;  /* 0x0000000a4d0a7209 */ /* 0x000fc60007810000 */
[----:B------:R-:W3:Y:S02]  /*1a1e0*/  MUFU.TANH R6, R6 ;  /* 0x0000000600067308 */ /* 0x000ee40000002400 */
[----:B------:R-:W4:Y:S06]  /*1a1f0*/  SHFL.BFLY PT, R107, R10, 0x2, 0x1f ;  /* 0x0c401f000a6b7f89 */ /* 0x000f2c00000e0000 */
[----:B------:R-:W3:Y:S08]  /*1a200*/  MUFU.TANH R12, R12 ;  /* 0x0000000c000c7308 */ /* 0x000ef00000002400 */
[----:B------:R-:W3:Y:S08]  /*1a210*/  MUFU.TANH R11, R11 ;  /* 0x0000000b000b7308 */ /* 0x000ef00000002400 */
[----:B------:R-:W3:Y:S01]  /*1a220*/  MUFU.TANH R14, R14 ;  /* 0x0000000e000e7308 */ /* 0x000ee20000002400 */
[----:B----4-:R-:W-:-:S05]  /*1a230*/  FMNMX.FTZ R107, R10, R107, !PT ;  /* 0x0000006b0a6b7209 */ /* 0x010fca0007810000 */
[----:B------:R-:W4:Y:S02]  /*1a240*/  SHFL.BFLY PT, R10, R107, 0x1, 0x1f ;  /* 0x0c201f006b0a7f89 */ /* 0x000f2400000e0000 */
[----:B------:R-:W3:Y:S08]  /*1a250*/  MUFU.TANH R13, R13 ;  /* 0x0000000d000d7308 */ /* 0x000ef00000002400 */
[----:B------:R-:W3:Y:S08]  /*1a260*/  MUFU.TANH R72, R72 ;  /* 0x0000004800487308 */ /* 0x000ef00000002400 */
[----:B------:R-:W3:Y:S01]  /*1a270*/  MUFU.TANH R20, R20 ;  /* 0x0000001400147308 */ /* 0x000ee20000002400 */
[----:B----4-:R-:W-:-:S07]  /*1a280*/  FMNMX.FTZ R10, R107, R10, !PT ;  /* 0x0000000a6b0a7209 */ /* 0x010fce0007810000 */
[----:B------:R-:W4:Y:S01]  /*1a290*/  MUFU.TANH R73, R73 ;  /* 0x0000004900497308 */ /* 0x000f220000002400 */
[----:B------:R-:W-:Y:S01]  /*1a2a0*/  FMUL.FTZ R107, R2, R36 ;  /* 0x00000024026b7220 */ /* 0x000fe20000410000 */
[C---:B------:R-:W-:Y:S01]  /*1a2b0*/  FSETP.NEU.FTZ.AND P1, PT, R10.reuse, -INF , PT ;  /* 0xff8000000a00780b */ /* 0x040fe20003f3d000 */
[----:B------:R-:W-:-:S05]  /*1a2c0*/  FFMA.FTZ R24, R10, R25, -8 ;  /* 0xc10000000a187423 */ /* 0x000fca0000010019 */
[----:B------:R-:W4:Y:S01]  /*1a2d0*/  MUFU.TANH R21, R21 ;  /* 0x0000001500157308 */ /* 0x000f220000002400 */
[----:B------:R-:W-:-:S05]  /*1a2e0*/  FSEL R24, R24, RZ, P1 ;  /* 0x000000ff18187208 */ /* 0x000fca0000800000 */
[--C-:B------:R-:W-:Y:S01]  /*1a2f0*/  FFMA.FTZ R28, R99, UR51, -R24.reuse ;  /* 0x00000033631c7c23 */ /* 0x100fe20008010818 */
[----:B------:R-:W-:Y:S01]  /*1a300*/  VIADDMNMX R99, R78, R80, R79, PT ;  /* 0x000000504e637246 */ /* 0x000fe2000380014f */
[----:B------:R-:W4:Y:S01]  /*1a310*/  MUFU.TANH R75, R75 ;  /* 0x0000004b004b7308 */ /* 0x000f220000002400 */
[----:B------:R-:W-:-:S01]  /*1a320*/  FFMA.FTZ R80, R85, UR51, -R24 ;  /* 0x0000003355507c23 */ /* 0x000fc20008010818 */
[--C-:B------:R-:W-:Y:S01]  /*1a330*/  FFMA.FTZ R82, R81, UR51, -R24.reuse ;  /* 0x0000003351527c23 */ /* 0x100fe20008010818 */
[----:B------:R-:W-:Y:S01]  /*1a340*/  ISETP.GT.AND P1, PT, R99, RZ, PT ;  /* 0x000000ff6300720c */ /* 0x000fe20003f24270 */
[--C-:B------:R-:W-:Y:S01]  /*1a350*/  FFMA.FTZ R83, R83, UR51, -R24.reuse ;  /* 0x0000003353537c23 */ /* 0x100fe20008010818 */
[----:B------:R-:W-:Y:S01]  /*1a360*/  ISETP.GT.AND P2, PT, R99, 0x1, PT ;  /* 0x000000016300780c */ /* 0x000fe20003f44270 */
[--C-:B------:R-:W-:Y:S01]  /*1a370*/  FFMA.FTZ R25, R101, UR51, -R24.reuse ;  /* 0x0000003365197c23 */ /* 0x100fe20008010818 */
[----:B------:R-:W-:Y:S01]  /*1a380*/  ISETP.GT.AND P3, PT, R99, 0x8, PT ;  /* 0x000000086300780c */ /* 0x000fe20003f64270 */
[----:B------:R-:W4:Y:S01]  /*1a390*/  MUFU.TANH R74, R74 ;  /* 0x0000004a004a7308 */ /* 0x000f220000002400 */
[----:B------:R-:W-:Y:S01]  /*1a3a0*/  FSEL R4, R4, -INF , P1 ;  /* 0xff80000004047808 */ /* 0x000fe20000800000 */
[--C-:B------:R-:W-:Y:S01]  /*1a3b0*/  FFMA.FTZ R29, R103, UR51, -R24.reuse ;  /* 0x00000033671d7c23 */ /* 0x100fe20008010818 */
[----:B-----5:R-:W-:Y:S01]  /*1a3c0*/  FSEL R3, R3, -INF , P2 ;  /* 0xff80000003037808 */ /* 0x020fe20001000000 */
[--C-:B------:R-:W-:Y:S01]  /*1a3d0*/  FFMA.FTZ R32, R105, UR51, -R24.reuse ;  /* 0x0000003369207c23 */ /* 0x100fe20008010818 */
[----:B------:R-:W-:Y:S01]  /*1a3e0*/  ISETP.GT.AND P1, PT, R99, 0x9, PT ;  /* 0x000000096300780c */ /* 0x000fe20003f24270 */
[--C-:B------:R-:W-:Y:S01]  /*1a3f0*/  FFMA.FTZ R33, R91, UR51, -R24.reuse ;  /* 0x000000335b217c23 */ /* 0x100fe20008010818 */
[----:B0-----:R-:W-:Y:S01]  /*1a400*/  FSEL R7, R7, -INF , P3 ;  /* 0xff80000007077808 */ /* 0x001fe20001800000 */
[----:B------:R-:W0:Y:S01]  /*1a410*/  MUFU.TANH R76, R76 ;  /* 0x0000004c004c7308 */ /* 0x000e220000002400 */
[----:B------:R-:W-:Y:S01]  /*1a420*/  FMNMX.FTZ R48, R4, R3, !PT ;  /* 0x0000000304307209 */ /* 0x000fe20007810000 */
[--C-:B------:R-:W-:Y:S01]  /*1a430*/  FFMA.FTZ R36, R89, UR51, -R24.reuse ;  /* 0x0000003359247c23 */ /* 0x100fe20008010818 */
[----:B------:R-:W-:Y:S01]  /*1a440*/  ISETP.GT.AND P2, PT, R99, 0x10, PT ;  /* 0x000000106300780c */ /* 0x000fe20003f44270 */
[--C-:B------:R-:W-:Y:S01]  /*1a450*/  FFMA.FTZ R66, R66, UR51, -R24.reuse ;  /* 0x0000003342427c23 */ /* 0x100fe20008010818 */
[----:B-1----:R-:W-:Y:S01]  /*1a460*/  FSEL R5, R5, -INF , P1 ;  /* 0xff80000005057808 */ /* 0x002fe20000800000 */
[--C-:B------:R-:W-:Y:S01]  /*1a470*/  FFMA.FTZ R93, R93, UR51, -R24.reuse ;  /* 0x000000335d5d7c23 */ /* 0x100fe20008010818 */
[----:B------:R-:W-:Y:S01]  /*1a480*/  FMNMX.FTZ R52, R7, R48, !PT ;  /* 0x0000003007347209 */ /* 0x000fe20007810000 */
[----:B------:R-:W1:Y:S01]  /*1a490*/  MUFU.TANH R56, R56 ;  /* 0x0000003800387308 */ /* 0x000e620000002400 */
[----:B------:R-:W-:Y:S01]  /*1a4a0*/  ISETP.GT.AND P1, PT, R99, 0x11, PT ;  /* 0x000000116300780c */ /* 0x000fe20003f24270 */
[--C-:B------:R-:W-:Y:S01]  /*1a4b0*/  FFMA.FTZ R53, R87, UR51, -R24.reuse ;  /* 0x0000003357357c23 */ /* 0x100fe20008010818 */
[----:B--2---:R-:W-:Y:S01]  /*1a4c0*/  FSEL R48, R8, -INF , P2 ;  /* 0xff80000008307808 */ /* 0x004fe20001000000 */
[--C-:B------:R-:W-:Y:S01]  /*1a4d0*/  FFMA.FTZ R95, R95, UR51, -R24.reuse ;  /* 0x000000335f5f7c23 */ /* 0x100fe20008010818 */
[----:B------:R-:W-:Y:S01]  /*1a4e0*/  FMNMX.FTZ R49, R5, R52, !PT ;  /* 0x0000003405317209 */ /* 0x000fe20007810000 */
[--C-:B------:R-:W-:Y:S01]  /*1a4f0*/  FFMA.FTZ R47, R47, UR51, -R24.reuse ;  /* 0x000000332f2f7c23 */ /* 0x100fe20008010818 */
[----:B------:R-:W-:Y:S01]  /*1a500*/  ISETP.GT.AND P2, PT, R99, 0x18, PT ;  /* 0x000000186300780c */ /* 0x000fe20003f44270 */
[----:B------:R-:W2:Y:S01]  /*1a510*/  MUFU.TANH R58, R58 ;  /* 0x0000003a003a7308 */ /* 0x000ea20000002400 */
[----:B---3--:R-:W-:Y:S01]  /*1a520*/  FSEL R6, R6, -INF , P1 ;  /* 0xff80000006067808 */ /* 0x008fe20000800000 */
[--C-:B------:R-:W-:Y:S01]  /*1a530*/  FFMA.FTZ R42, R42, UR51, -R24.reuse ;  /* 0x000000332a2a7c23 */ /* 0x100fe20008010818 */
[----:B------:R-:W-:Y:S01]  /*1a540*/  FMNMX.FTZ R79, R48, R49, !PT ;  /* 0x00000031304f7209 */ /* 0x000fe20007810000 */
[--C-:B------:R-:W-:Y:S01]  /*1a550*/  FFMA.FTZ R43, R43, UR51, -R24.reuse ;  /* 0x000000332b2b7c23 */ /* 0x100fe20008010818 */
[----:B------:R-:W-:Y:S01]  /*1a560*/  FSEL R49, R12, -INF , P2 ;  /* 0xff8000000c317808 */ /* 0x000fe20001000000 */
[--C-:B------:R-:W-:Y:S01]  /*1a570*/  FFMA.FTZ R27, R27, UR51, -R24.reuse ;  /* 0x000000331b1b7c23 */ /* 0x100fe20008010818 */
[----:B------:R-:W-:Y:S01]  /*1a580*/  ISETP.GT.AND P1, PT, R99, 0x19, PT ;  /* 0x000000196300780c */ /* 0x000fe20003f24270 */
[----:B------:R-:W3:Y:S01]  /*1a590*/  MUFU.TANH R57, R57 ;  /* 0x0000003900397308 */ /* 0x000ee20000002400 */
[----:B------:R-:W-:Y:S01]  /*1a5a0*/  FMNMX.FTZ R12, R6, R79, !PT ;  /* 0x0000004f060c7209 */ /* 0x000fe20007810000 */
[--C-:B------:R-:W-:Y:S01]  /*1a5b0*/  FFMA.FTZ R31, R31, UR51, -R24.reuse ;  /* 0x000000331f1f7c23 */ /* 0x100fe20008010818 */
[----:B------:R-:W-:Y:S01]  /*1a5c0*/  ISETP.GT.AND P2, PT, R99, 0x20, PT ;  /* 0x000000206300780c */ /* 0x000fe20003f44270 */
[--C-:B------:R-:W-:Y:S01]  /*1a5d0*/  FFMA.FTZ R46, R46, UR51, -R24.reuse ;  /* 0x000000332e2e7c23 */ /* 0x100fe20008010818 */
[----:B------:R-:W-:Y:S01]  /*1a5e0*/  FSEL R11, R11, -INF , P1 ;  /* 0xff8000000b0b7808 */ /* 0x000fe20000800000 */
[--C-:B------:R-:W-:Y:S01]  /*1a5f0*/  FFMA.FTZ R38, R38, UR51, -R24.reuse ;  /* 0x0000003326267c23 */ /* 0x100fe20008010818 */
[----:B------:R-:W-:Y:S01]  /*1a600*/  FMNMX.FTZ R12, R49, R12, !PT ;  /* 0x0000000c310c7209 */ /* 0x000fe20007810000 */
[----:B------:R-:W5:Y:S01]  /*1a610*/  MUFU.TANH R59, R59 ;  /* 0x0000003b003b7308 */ /* 0x000f620000002400 */
[----:B------:R-:W-:Y:S01]  /*1a620*/  ISETP.GT.AND P1, PT, R99, 0x21, PT ;  /* 0x000000216300780c */ /* 0x000fe20003f24270 */
[--C-:B------:R-:W-:Y:S01]  /*1a630*/  FFMA.FTZ R39, R39, UR51, -R24.reuse ;  /* 0x0000003327277c23 */ /* 0x100fe20008010818 */
[----:B------:R-:W-:Y:S01]  /*1a640*/  FSEL R52, R14, -INF , P2 ;  /* 0xff8000000e347808 */ /* 0x000fe20001000000 */
[--C-:B------:R-:W-:Y:S01]  /*1a650*/  FFMA.FTZ R44, R44, UR51, -R24.reuse ;  /* 0x000000332c2c7c23 */ /* 0x100fe20008010818 */
[----:B------:R-:W-:Y:S01]  /*1a660*/  FMNMX.FTZ R79, R11, R12, !PT ;  /* 0x0000000c0b4f7209 */ /* 0x000fe20007810000 */
[----:B------:R-:W-:Y:S01]  /*1a670*/  FFMA.FTZ R45, R45, UR51, -R24 ;  /* 0x000000332d2d7c23 */ /* 0x000fe20008010818 */
[----:B------:R-:W-:Y:S01]  /*1a680*/  ISETP.GT.AND P2, PT, R99, 0x28, PT ;  /* 0x000000286300780c */ /* 0x000fe20003f44270 */
[----:B------:R-:W5:Y:S01]  /*1a690*/  MUFU.TANH R60, R60 ;  /* 0x0000003c003c7308 */ /* 0x000f620000002400 */
[----:B------:R-:W-:-:S02]  /*1a6a0*/  FSEL R13, R13, -INF , P1 ;  /* 0xff8000000d0d7808 */ /* 0x000fc40000800000 */
[----:B------:R-:W-:Y:S02]  /*1a6b0*/  FMNMX.FTZ R12, R52, R79, !PT ;  /* 0x0000004f340c7209 */ /* 0x000fe40007810000 */
[----:B------:R-:W-:Y:S02]  /*1a6c0*/  ISETP.GT.AND P1, PT, R99, 0x29, PT ;  /* 0x000000296300780c */ /* 0x000fe40003f24270 */
[----:B------:R-:W-:Y:S01]  /*1a6d0*/  FSEL R72, R72, -INF , P2 ;  /* 0xff80000048487808 */ /* 0x000fe20001000000 */
[----:B------:R0:W-:Y:S01]  /*1a6e0*/  MUFU.EX2 R79, R80 ;  /* 0x00000050004f7308 */ /* 0x0001e20000000800 */
[----:B------:R-:W-:Y:S02]  /*1a6f0*/  FMNMX.FTZ R85, R13, R12, !PT ;  /* 0x0000000c0d557209 */ /* 0x000fe40007810000 */
[----:B------:R-:W-:Y:S02]  /*1a700*/  ISETP.GT.AND P2, PT, R99, 0x30, PT ;  /* 0x000000306300780c */ /* 0x000fe40003f44270 */
[----:B------:R-:W-:-:S02]  /*1a710*/  FSEL R20, R20, -INF , P1 ;  /* 0xff80000014147808 */ /* 0x000fc40000800000 */
[----:B------:R-:W-:Y:S01]  /*1a720*/  FMNMX.FTZ R85, R72, R85, !PT ;  /* 0x0000005548557209 */ /* 0x000fe20007810000 */
[----:B------:R-:W5:Y:S01]  /*1a730*/  MUFU.TANH R62, R62 ;  /* 0x0000003e003e7308 */ /* 0x000f620000002400 */
[----:B------:R-:W-:Y:S02]  /*1a740*/  ISETP.GT.AND P1, PT, R99, 0x31, PT ;  /* 0x000000316300780c */ /* 0x000fe40003f24270 */
[----:B----4-:R-:W-:Y:S02]  /*1a750*/  FSEL R78, R73, -INF , P2 ;  /* 0xff800000494e7808 */ /* 0x010fe40001000000 */
[----:B------:R-:W-:Y:S02]  /*1a760*/  FMNMX.FTZ R85, R20, R85, !PT ;  /* 0x0000005514557209 */ /* 0x000fe40007810000 */
[----:B------:R-:W-:Y:S01]  /*1a770*/  ISETP.GT.AND P2, PT, R99, 0x38, PT ;  /* 0x000000386300780c */ /* 0x000fe20003f44270 */
[----:B------:R-:W4:Y:S01]  /*1a780*/  MUFU.TANH R61, R61 ;  /* 0x0000003d003d7308 */ /* 0x000f220000002400 */
[----:B0-----:R-:W-:Y:S01]  /*1a790*/  FSEL R80, R21, -INF , P1 ;  /* 0xff80000015507808 */ /* 0x001fe20000800000 */
[----:B------:R-:W-:Y:S01]  /*1a7a0*/  FFMA.FTZ R21, R69, UR51, -R24 ;  /* 0x0000003345157c23 */ /* 0x000fe20008010818 */
[----:B------:R-:W-:-:S02]  /*1a7b0*/  FMNMX.FTZ R85, R78, R85, !PT ;  /* 0x000000554e557209 */ /* 0x000fc40007810000 */
[----:B------:R-:W-:Y:S02]  /*1a7c0*/  ISETP.GT.AND P1, PT, R99, 0x39, PT ;  /* 0x000000396300780c */ /* 0x000fe40003f24270 */
[----:B------:R-:W-:Y:S01]  /*1a7d0*/  FSEL R75, R75, -INF , P2 ;  /* 0xff8000004b4b7808 */ /* 0x000fe20001000000 */
[----:B------:R-:W0:Y:S01]  /*1a7e0*/  MUFU.TANH R40, R40 ;  /* 0x0000002800287308 */ /* 0x000e220000002400 */
[----:B------:R-:W-:Y:S02]  /*1a7f0*/  FMNMX.FTZ R12, R80, R85, !PT ;  /* 0x00000055500c7209 */ /* 0x000fe40007810000 */
[----:B------:R-:W-:Y:S02]  /*1a800*/  ISETP.GT.AND P2, PT, R99, 0x40, PT ;  /* 0x000000406300780c */ /* 0x000fe40003f44270 */
[----:B------:R-:W-:Y:S02]  /*1a810*/  FSEL R74, R74, -INF , P1 ;  /* 0xff8000004a4a7808 */ /* 0x000fe40000800000 */
[----:B------:R-:W-:Y:S01]  /*1a820*/  FMNMX.FTZ R69, R75, R12, !PT ;  /* 0x0000000c4b457209 */ /* 0x000fe20007810000 */
[----:B------:R-:W0:Y:S01]  /*1a830*/  MUFU.TANH R41, R41 ;  /* 0x0000002900297308 */ /* 0x000e220000002400 */
[----:B------:R-:W-:-:S02]  /*1a840*/  ISETP.GT.AND P1, PT, R99, 0x41, PT ;  /* 0x000000416300780c */ /* 0x000fc40003f24270 */
[----:B------:R-:W-:Y:S02]  /*1a850*/  FSEL R76, R76, -INF , P2 ;  /* 0xff8000004c4c7808 */ /* 0x000fe40001000000 */
[----:B------:R-:W-:Y:S02]  /*1a860*/  FMNMX.FTZ R81, R74, R69, !PT ;  /* 0x000000454a517209 */ /* 0x000fe40007810000 */
[----:B------:R-:W-:Y:S01]  /*1a870*/  ISETP.GT.AND P2, PT, R99, 0x48, PT ;  /* 0x000000486300780c */ /* 0x000fe20003f44270 */
[----:B------:R-:W0:Y:S01]  /*1a880*/  MUFU.TANH R84, R84 ;  /* 0x0000005400547308 */ /* 0x000e220000002400 */
[----:B-1----:R-:W-:Y:S01]  /*1a890*/  FSEL R69, R56, -INF , P1 ;  /* 0xff80000038457808 */ /* 0x002fe20000800000 */
[----:B------:R-:W-:Y:S01]  /*1a8a0*/  FFMA.FTZ R56, R65, UR51, -R24 ;  /* 0x0000003341387c23 */ /* 0x000fe20008010818 */
[----:B------:R-:W-:Y:S02]  /*1a8b0*/  FMNMX.FTZ R12, R76, R81, !PT ;  /* 0x000000514c0c7209 */ /* 0x000fe40007810000 */
[----:B------:R-:W-:-:S02]  /*1a8c0*/  ISETP.GT.AND P1, PT, R99, 0x49, PT ;  /* 0x000000496300780c */ /* 0x000fc40003f24270 */
[----:B--2---:R-:W-:Y:S01]  /*1a8d0*/  FSEL R65, R58, -INF , P2 ;  /* 0xff8000003a417808 */ /* 0x004fe20001000000 */
[----:B------:R-:W1:Y:S01]  /*1a8e0*/  MUFU.TANH R86, R86 ;  /* 0x0000005600567308 */ /* 0x000e620000002400 */
[----:B------:R-:W-:Y:S02]  /*1a8f0*/  FMNMX.FTZ R12, R69, R12, !PT ;  /* 0x0000000c450c7209 */ /* 0x000fe40007810000 */
[----:B------:R-:W-:Y:S02]  /*1a900*/  ISETP.GT.AND P2, PT, R99, 0x50, PT ;  /* 0x000000506300780c */ /* 0x000fe40003f44270 */
[----:B---3--:R-:W-:Y:S01]  /*1a910*/  FSEL R58, R57, -INF , P1 ;  /* 0xff800000393a7808 */ /* 0x008fe20000800000 */
[----:B------:R-:W-:Y:S01]  /*1a920*/  FFMA.FTZ R57, R63, UR51, -R24 ;  /* 0x000000333f397c23 */ /* 0x000fe20008010818 */
[----:B------:R-:W-:Y:S01]  /*1a930*/  FMNMX.FTZ R81, R65, R12, !PT ;  /* 0x0000000c41517209 */ /* 0x000fe20007810000 */
[----:B------:R-:W2:Y:S01]  /*1a940*/  MUFU.TANH R88, R88 ;  /* 0x0000005800587308 */ /* 0x000ea20000002400 */
[----:B------:R-:W-:-:S02]  /*1a950*/  ISETP.GT.AND P1, PT, R99, 0x51, PT ;  /* 0x000000516300780c */ /* 0x000fc40003f24270 */
[----:B-----5:R-:W-:Y:S02]  /*1a960*/  FSEL R63, R59, -INF , P2 ;  /* 0xff8000003b3f7808 */ /* 0x020fe40001000000 */
[----:B------:R-:W-:Y:S02]  /*1a970*/  FMNMX.FTZ R12, R58, R81, !PT ;  /* 0x000000513a0c7209 */ /* 0x000fe40007810000 */
[----:B------:R-:W-:Y:S01]  /*1a980*/  ISETP.GT.AND P2, PT, R99, 0x58, PT ;  /* 0x000000586300780c */ /* 0x000fe20003f44270 */
[----:B------:R3:W-:Y:S01]  /*1a990*/  MUFU.EX2 R73, R83 ;  /* 0x0000005300497308 */ /* 0x0007e20000000800 */
[----:B------:R-:W-:Y:S01]  /*1a9a0*/  FSEL R81, R60, -INF , P1 ;  /* 0xff8000003c517808 */ /* 0x000fe20000800000 */
[----:B------:R-:W-:Y:S01]  /*1a9b0*/  FFMA.FTZ R60, R64, UR51, -R24 ;  /* 0x00000033403c7c23 */ /* 0x000fe20008010818 */
[----:B------:R-:W-:Y:S02]  /*1a9c0*/  FMNMX.FTZ R12, R63, R12, !PT ;  /* 0x0000000c3f0c7209 */ /* 0x000fe40007810000 */
[----:B------:R-:W-:-:S02]  /*1a9d0*/  ISETP.GT.AND P1, PT, R99, 0x59, PT ;  /* 0x000000596300780c */ /* 0x000fc40003f24270 */
[----:B------:R-:W-:Y:S01]  /*1a9e0*/  FSEL R62, R62, -INF , P2 ;  /* 0xff8000003e3e7808 */ /* 0x000fe20001000000 */
[----:B------:R-:W5:Y:S01]  /*1a9f0*/  MUFU.TANH R90, R90 ;  /* 0x0000005a005a7308 */ /* 0x000f620000002400 */
[----:B------:R-:W-:Y:S02]  /*1aa00*/  FMNMX.FTZ R59, R81, R12, !PT ;  /* 0x0000000c513b7209 */ /* 0x000fe40007810000 */
[----:B------:R-:W-:Y:S02]  /*1aa10*/  ISETP.GT.AND P2, PT, R99, 0x60, PT ;  /* 0x000000606300780c */ /* 0x000fe40003f44270 */
[----:B----4-:R-:W-:Y:S02]  /*1aa20*/  FSEL R61, R61, -INF , P1 ;  /* 0xff8000003d3d7808 */ /* 0x010fe40000800000 */
[----:B------:R-:W-:Y:S01]  /*1aa30*/  FMNMX.FTZ R12, R62, R59, !PT ;  /* 0x0000003b3e0c7209 */ /* 0x000fe20007810000 */
[----:B------:R-:W4:Y:S01]  /*1aa40*/  MUFU.TANH R94, R94 ;  /* 0x0000005e005e7308 */ /* 0x000f220000002400 */
[----:B------:R-:W-:-:S02]  /*1aa50*/  ISETP.GT.AND P1, PT, R99, 0x61, PT ;  /* 0x000000616300780c */ /* 0x000fc40003f24270 */
[----:B0-----:R-:W-:Y:S02]  /*1aa60*/  FSEL R64, R40, -INF , P2 ;  /* 0xff80000028407808 */ /* 0x001fe40001000000 */
[----:B---3--:R-:W-:Y:S02]  /*1aa70*/  FMNMX.FTZ R83, R61, R12, !PT ;  /* 0x0000000c3d537209 */ /* 0x008fe40007810000 */
[----:B------:R-:W-:Y:S01]  /*1aa80*/  ISETP.GT.AND P2, PT, R99, 0x68, PT ;  /* 0x000000686300780c */ /* 0x000fe20003f44270 */
[----:B------:R-:W0:Y:S01]  /*1aa90*/  MUFU.TANH R92, R92 ;  /* 0x0000005c005c7308 */ /* 0x000e220000002400 */
[----:B------:R-:W-:Y:S01]  /*1aaa0*/  FSEL R59, R41, -INF , P1 ;  /* 0xff800000293b7808 */ /* 0x000fe20000800000 */
[--C-:B------:R-:W-:Y:S01]  /*1aab0*/  FFMA.FTZ R41, R54, UR51, -R24.reuse ;  /* 0x0000003336297c23 */ /* 0x100fe20008010818 */
[----:B------:R-:W-:Y:S01]  /*1aac0*/  FMNMX.FTZ R12, R64, R83, !PT ;  /* 0x00000053400c7209 */ /* 0x000fe20007810000 */
[--C-:B------:R-:W-:Y:S01]  /*1aad0*/  FFMA.FTZ R54, R55, UR51, -R24.reuse ;  /* 0x0000003337367c23 */ /* 0x100fe20008010818 */
[----:B------:R-:W-:Y:S01]  /*1aae0*/  ISETP.GT.AND P1, PT, R99, 0x69, PT ;  /* 0x000000696300780c */ /* 0x000fe20003f24270 */
[--C-:B------:R-:W-:Y:S01]  /*1aaf0*/  FFMA.FTZ R55, R50, UR51, -R24.reuse ;  /* 0x0000003332377c23 */ /* 0x100fe20008010818 */
[----:B------:R-:W-:Y:S01]  /*1ab00*/  FSEL R84, R84, -INF , P2 ;  /* 0xff80000054547808 */ /* 0x000fe20001000000 */
[----:B------:R-:W3:Y:S01]  /*1ab10*/  MUFU.TANH R97, R97 ;  /* 0x0000006100617308 */ /* 0x000ee20000002400 */
[----:B------:R-:W-:Y:S01]  /*1ab20*/  FMNMX.FTZ R83, R59, R12, !PT ;  /* 0x0000000c3b537209 */ /* 0x000fe20007810000 */
[--C-:B------:R-:W-:Y:S01]  /*1ab30*/  FFMA.FTZ R50, R26, UR51, -R24.reuse ;  /* 0x000000331a327c23 */ /* 0x100fe20008010818 */
[C---:B------:R-:W-:Y:S01]  /*1ab40*/  ISETP.GT.AND P2, PT, R99.reuse, 0x70, PT ;  /* 0x000000706300780c */ /* 0x040fe20003f44270 */
        /* <DEDUP_REMOVED lines=8> */
[----:B------:R-:W-:Y:S01]  /*1abd0*/  FFMA.FTZ R35, R68, UR51, -R24 ;  /* 0x0000003344237c23 */ /* 0x000fe20008010818 */
[----:B------:R-:W-:-:S02]  /*1abe0*/  FMNMX.FTZ R83, R86, R83, !PT ;  /* 0x0000005356537209 */ /* 0x000fc40007810000 */
[C---:B------:R-:W-:Y:S01]  /*1abf0*/  ISETP.GT.AND P2, PT, R99.reuse, 0x78, PT ;  /* 0x000000786300780c */ /* 0x040fe20003f44270 */
[----:B------:R-:W2:Y:S01]  /*1ac00*/  MUFU.TANH R100, R100 ;  /* 0x0000006400647308 */ /* 0x000ea20000002400 */
[----:B-----5:R-:W-:Y:S02]  /*1ac10*/  FSEL R90, R90, -INF , P1 ;  /* 0xff8000005a5a7808 */ /* 0x020fe40000800000 */
[----:B------:R-:W-:Y:S02]  /*1ac20*/  FMNMX.FTZ R83, R88, R83, !PT ;  /* 0x0000005358537209 */ /* 0x000fe40007810000 */
[----:B------:R-:W-:Y:S02]  /*1ac30*/  ISETP.GT.AND P1, PT, R99, 0x79, PT ;  /* 0x000000796300780c */ /* 0x000fe40003f24270 */
[----:B----4-:R-:W-:Y:S01]  /*1ac40*/  FSEL R94, R94, -INF , P2 ;  /* 0xff8000005e5e7808 */ /* 0x010fe20001000000 */
[----:B------:R-:W4:Y:S01]  /*1ac50*/  MUFU.TANH R98, R98 ;  /* 0x0000006200627308 */ /* 0x000f220000002400 */
[----:B------:R-:W-:-:S02]  /*1ac60*/  FMNMX.FTZ R83, R90, R83, !PT ;  /* 0x000000535a537209 */ /* 0x000fc40007810000 */
[C---:B------:R-:W-:Y:S02]  /*1ac70*/  ISETP.GT.AND P2, PT, R99.reuse, 0x80, PT ;  /* 0x000000806300780c */ /* 0x040fe40003f44270 */
[----:B0-----:R-:W-:Y:S02]  /*1ac80*/  FSEL R92, R92, -INF , P1 ;  /* 0xff8000005c5c7808 */ /* 0x001fe40000800000 */
[----:B------:R-:W-:Y:S01]  /*1ac90*/  FMNMX.FTZ R83, R94, R83, !PT ;  /* 0x000000535e537209 */ /* 0x000fe20007810000 */
[----:B------:R-:W0:Y:S01]  /*1aca0*/  MUFU.TANH R106, R106 ;  /* 0x0000006a006a7308 */ /* 0x000e220000002400 */
[----:B------:R-:W-:Y:S02]  /*1acb0*/  ISETP.GT.AND P1, PT, R99, 0x81, PT ;  /* 0x000000816300780c */ /* 0x000fe40003f24270 */
[----:B---3--:R-:W-:Y:S02]  /*1acc0*/  FSEL R97, R97, -INF , P2 ;  /* 0xff80000061617808 */ /* 0x008fe40001000000 */
[----:B------:R-:W-:-:S02]  /*1acd0*/  FMNMX.FTZ R12, R92, R83, !PT ;  /* 0x000000535c0c7209 */ /* 0x000fc40007810000 */
[----:B------:R-:W-:Y:S01]  /*1ace0*/  ISETP.GT.AND P2, PT, R99, 0x88, PT ;  /* 0x000000886300780c */ /* 0x000fe20003f44270 */
[----:B------:R-:W3:Y:S01]  /*1acf0*/  MUFU.TANH R102, R102 ;  /* 0x0000006600667308 */ /* 0x000ee20000002400 */
[----:B-1----:R-:W-:Y:S02]  /*1ad00*/  FSEL R96, R96, -INF , P1 ;  /* 0xff80000060607808 */ /* 0x002fe40000800000 */
[----:B------:R-:W-:Y:S02]  /*1ad10*/  FMNMX.FTZ R83, R97, R12, !PT ;  /* 0x0000000c61537209 */ /* 0x000fe40007810000 */
[----:B------:R-:W-:Y:S02]  /*1ad20*/  ISETP.GT.AND P1, PT, R99, 0x89, PT ;  /* 0x000000896300780c */ /* 0x000fe40003f24270 */
[----:B--2---:R-:W-:Y:S01]  /*1ad30*/  FSEL R100, R100, -INF , P2 ;  /* 0xff80000064647808 */ /* 0x004fe20001000000 */
[----:B------:R-:W1:Y:S01]  /*1ad40*/  MUFU.TANH R107, R107 ;  /* 0x0000006b006b7308 */ /* 0x000e620000002400 */
[----:B------:R-:W-:-:S02]  /*1ad50*/  FMNMX.FTZ R83, R96, R83, !PT ;  /* 0x0000005360537209 */ /* 0x000fc40007810000 */
[C---:B------:R-:W-:Y:S02]  /*1ad60*/  ISETP.GT.AND P2, PT, R99.reuse, 0x90, PT ;  /* 0x000000906300780c */ /* 0x040fe40003f44270 */
[----:B----4-:R-:W-:Y:S02]  /*1ad70*/  FSEL R98, R98, -INF , P1 ;  /* 0xff80000062627808 */ /* 0x010fe40000800000 */
[----:B------:R-:W-:Y:S01]  /*1ad80*/  FMNMX.FTZ R83, R100, R83, !PT ;  /* 0x0000005364537209 */ /* 0x000fe20007810000 */
[----:B------:R-:W2:Y:S01]  /*1ad90*/  MUFU.TANH R37, R37 ;  /* 0x0000002500257308 */ /* 0x000ea20000002400 */
[----:B------:R-:W-:Y:S02]  /*1ada0*/  ISETP.GT.AND P1, PT, R99, 0x91, PT ;  /* 0x000000916300780c */ /* 0x000fe40003f24270 */
[----:B0-----:R-:W-:Y:S02]  /*1adb0*/  FSEL R106, R106, -INF , P2 ;  /* 0xff8000006a6a7808 */ /* 0x001fe40001000000 */
[----:B------:R-:W-:-:S02]  /*1adc0*/  FMNMX.FTZ R83, R98, R83, !PT ;  /* 0x0000005362537209 */ /* 0x000fc40007810000 */
[C---:B------:R-:W-:Y:S01]  /*1add0*/  ISETP.GT.AND P2, PT, R99.reuse, 0x98, PT ;  /* 0x000000986300780c */ /* 0x040fe20003f44270 */
[----:B------:R-:W-:Y:S01]  /*1ade0*/  MUFU.EX2 R25, R25 ;  /* 0x0000001900197308 */ /* 0x000fe20000000800 */
[----:B---3--:R-:W-:Y:S02]  /*1adf0*/  FSEL R102, R102, -INF , P1 ;  /* 0xff80000066667808 */ /* 0x008fe40000800000 */
[----:B------:R-:W-:Y:S02]  /*1ae00*/  FMNMX.FTZ R83, R106, R83, !PT ;  /* 0x000000536a537209 */ /* 0x000fe40007810000 */
[----:B------:R-:W-:Y:S02]  /*1ae10*/  ISETP.GT.AND P1, PT, R99, 0x99, PT ;  /* 0x000000996300780c */ /* 0x000fe40003f24270 */
[----:B-1----:R-:W-:Y:S01]  /*1ae20*/  FSEL R107, R107, -INF , P2 ;  /* 0xff8000006b6b7808 */ /* 0x002fe20001000000 */
[----:B------:R-:W-:Y:S01]  /*1ae30*/  MUFU.EX2 R28, R28 ;  /* 0x0000001c001c7308 */ /* 0x000fe20000000800 */
[----:B------:R-:W-:-:S02]  /*1ae40*/  FMNMX.FTZ R12, R102, R83, !PT ;  /* 0x00000053660c7209 */ /* 0x000fc40007810000 */
[----:B--2---:R-:W-:Y:S01]  /*1ae50*/  FSEL R83, R37, -INF , P1 ;  /* 0xff80000025537808 */ /* 0x004fe20000800000 */
[----:B------:R-:W-:-:S01]  /*1ae60*/  FFMA.FTZ R37, R51, UR51, -R24 ;  /* 0x0000003333257c23 */ /* 0x000fc20008010818 */
[----:B------:R-:W-:Y:S01]  /*1ae70*/  FMNMX.FTZ R12, R107, R12, !PT ;  /* 0x0000000c6b0c7209 */ /* 0x000fe20007810000 */
[----:B------:R-:W-:-:S01]  /*1ae80*/  FFMA.FTZ R51, R67, UR51, -R24 ;  /* 0x0000003343337c23 */ /* 0x000fc20008010818 */
[----:B------:R-:W-:Y:S01]  /*1ae90*/  FFMA.FTZ R67, R71, UR51, -R24 ;  /* 0x0000003347437c23 */ /* 0x000fe20008010818 */
[----:B------:R-:W-:Y:S01]  /*1aea0*/  IMAD.U32 R71, RZ, RZ, UR51 ;  /* 0x00000033ff477e24 */ /* 0x000fe2000f8e00ff */
[----:B------:R-:W-:Y:S01]  /*1aeb0*/  FMNMX.FTZ R12, R83, R12, !PT ;  /* 0x0000000c530c7209 */ /* 0x000fe20007810000 */
[----:B------:R-:W-:Y:S04]  /*1aec0*/  MUFU.EX2 R29, R29 ;  /* 0x0000001d001d7308 */ /* 0x000fe80000000800 */
[----:B------:R-:W0:Y:S04]  /*1aed0*/  SHFL.BFLY PT, R85, R12, 0x2, 0x1f ;  /* 0x0c401f000c557f89 */ /* 0x000e2800000e0000 */
[----:B------:R-:W1:Y:S08]  /*1aee0*/  MUFU.EX2 R32, R32 ;  /* 0x0000002000207308 */ /* 0x000e700000000800 */
[----:B------:R-:W-:Y:S08]  /*1aef0*/  MUFU.EX2 R33, R33 ;  /* 0x0000002100217308 */ /* 0x000ff00000000800 */
[----:B------:R2:W-:Y:S01]  /*1af00*/  MUFU.EX2 R40, R66 ;  /* 0x0000004200287308 */ /* 0x0005e20000000800 */
[----:B-1----:R-:W-:-:S02]  /*1af10*/  F2FP.SATFINITE.E4M3.F32.PACK_AB_MERGE_C R185, R32, R29, RZ ;  /* 0x0000001d20b9723e */ /* 0x002fc400048070ff */
[----:B0-----:R-:W-:Y:S02]  /*1af20*/  FMNMX.FTZ R85, R12, R85, !PT ;  /* 0x000000550c557209 */ /* 0x001fe40007810000 */
[----:B------:R-:W-:-:S03]  /*1af30*/  F2FP.SATFINITE.E4M3.F32.PACK_AB_MERGE_C R185, R28, R25, R185 ;  /* 0x000000191cb9723e */ /* 0x000fc600048070b9 */
[----:B------:R-:W-:Y:S01]  /*1af40*/  MUFU.EX2 R36, R36 ;  /* 0x0000002400247308 */ /* 0x000fe20000000800 */
[----:B------:R-:W0:Y:S01]  /*1af50*/  SHFL.BFLY PT, R12, R85, 0x1, 0x1f ;  /* 0x0c201f00550c7f89 */ /* 0x000e2200000e0000 */
[----:B--2---:R-:W-:-:S01]  /*1af60*/  FFMA.FTZ R66, R70, UR51, -R24 ;  /* 0x0000003346427c23 */ /* 0x004fc20008010818 */
[----:B------:R-:W-:-:S05]  /*1af70*/  FFMA.FTZ R24, R77, UR51, -R24 ;  /* 0x000000334d187c23 */ /* 0x000fca0008010818 */
[----:B------:R-:W-:Y:S08]  /*1af80*/  MUFU.EX2 R8, R93 ;  /* 0x0000005d00087308 */ /* 0x000ff00000000800 */
[----:B------:R-:W1:Y:S08]  /*1af90*/  MUFU.EX2 R53, R53 ;  /* 0x0000003500357308 */ /* 0x000e700000000800 */
[----:B------:R-:W-:Y:S01]  /*1afa0*/  MUFU.EX2 R14, R95 ;  /* 0x0000005f000e7308 */ /* 0x000fe20000000800 */
[----:B0-----:R-:W-:-:S04]  /*1afb0*/  FMNMX.FTZ R12, R85, R12, !PT ;  /* 0x0000000c550c7209 */ /* 0x001fc80007810000 */
[C---:B------:R-:W-:Y:S01]  /*1afc0*/  FSETP.NEU.FTZ.AND P1, PT, R12.reuse, -INF , PT ;  /* 0xff8000000c00780b */ /* 0x040fe20003f3d000 */
[----:B------:R-:W-:-:S02]  /*1afd0*/  FFMA.FTZ R71, R12, R71, -8 ;  /* 0xc10000000c477423 */ /* 0x000fc40000010047 */
[----:B------:R-:W-:Y:S01]  /*1afe0*/  MUFU.EX2 R82, R82 ;  /* 0x0000005200527308 */ /* 0x000fe20000000800 */
[----:B-1----:R-:W-:Y:S02]  /*1aff0*/  F2FP.SATFINITE.E4M3.F32.PACK_AB_MERGE_C R187, R53, R8, RZ ;  /* 0x0000000835bb723e */ /* 0x002fe400048070ff */
[----:B------:R-:W-:Y:S02]  /*1b000*/  FSEL R71, R71, RZ, P1 ;  /* 0x000000ff47477208 */ /* 0x000fe40000800000 */
[----:B------:R-:W-:-:S03]  /*1b010*/  F2FP.SATFINITE.E4M3.F32.PACK_AB_MERGE_C R187, R36, R33, R187 ;  /* 0x0000002124bb723e */ /* 0x000fc600048070bb */
        /* <DEDUP_REMOVED lines=20> */
[----:B------:R-:W-:Y:S01]  /*1b160*/  FADD.FTZ R89, R29, R80 ;  /* 0x000000501d597221 */ /* 0x000fe20000010000 */
[----:B------:R-:W-:-:S01]  /*1b170*/  FFMA.FTZ R180, R52, UR51, -R71 ;  /* 0x0000003334b47c23 */ /* 0x000fc20008010847 */
[----:B------:R-:W1:Y:S01]  /*1b180*/  MUFU.EX2 R7, R7 ;  /* 0x0000000700077308 */ /* 0x000e620000000800 */
[----:B------:R-:W-:-:S01]  /*1b190*/  FFMA.FTZ R63, R81, UR51, -R71 ;  /* 0x00000033513f7c23 */ /* 0x000fc20008010847 */
[--C-:B------:R-:W-:Y:S01]  /*1b1a0*/  FFMA.FTZ R52, R76, UR51, -R71.reuse ;  /* 0x000000334c347c23 */ /* 0x100fe20008010847 */
[----:B------:R-:W-:Y:S01]  /*1b1b0*/  MOV R81, UR38 ;  /* 0x0000002600517c02 */ /* 0x000fe20008000f00 */
[--C-:B------:R-:W-:Y:S01]  /*1b1c0*/  FFMA.FTZ R76, R64, UR51, -R71.reuse ;  /* 0x00000033404c7c23 */ /* 0x100fe20008010847 */
[----:B------:R-:W-:-:S01]  /*1b1d0*/  FFMA.FTZ R69, R69, UR51, -R71 ;  /* 0x0000003345457c23 */ /* 0x000fc20008010847 */
[----:B------:R-:W-:Y:S01]  /*1b1e0*/  FFMA.FTZ R65, R65, UR51, -R71 ;  /* 0x0000003341417c23 */ /* 0x000fe20008010847 */
[----:B------:R-:W-:Y:S01]  /*1b1f0*/  PRMT R64, R81, 0x654, R0 ;  /* 0x0000065451407816 */ /* 0x000fe20000000000 */
[----:B------:R-:W2:Y:S01]  /*1b200*/  MUFU.EX2 R68, R68 ;  /* 0x0000004400447308 */ /* 0x000ea20000000800 */
[----:B0-----:R-:W-:-:S01]  /*1b210*/  FADD.FTZ R78, R4, R3 ;  /* 0x00000003044e7221 */ /* 0x001fc20000010000 */
[--C-:B------:R-:W-:Y:S01]  /*1b220*/  FFMA.FTZ R62, R62, UR51, -R71.reuse ;  /* 0x000000333e3e7c23 */ /* 0x100fe20008010847 */
[----:B------:R0:W-:Y:S01]  /*1b230*/  SYNCS.ARRIVE.TRANS64.RED.A1T0 RZ, [R64+URZ], RZ ;  /* 0x000000ff40ff79a7 */ /* 0x0001e2000810043f */
[----:B------:R-:W-:-:S01]  /*1b240*/  FFMA.FTZ R61, R61, UR51, -R71 ;  /* 0x000000333d3d7c23 */ /* 0x000fc20008010847 */
[--C-:B------:R-:W-:Y:S01]  /*1b250*/  FFMA.FTZ R59, R59, UR51, -R71.reuse ;  /* 0x000000333b3b7c23 */ /* 0x100fe20008010847 */
[----:B------:R-:W-:-:S01]  /*1b260*/  FFMA.FTZ R77, R86, UR51, -R71 ;  /* 0x00000033564d7c23 */ /* 0x000fc20008010847 */
[----:B------:R-:W-:Y:S01]  /*1b270*/  FFMA.FTZ R88, R88, UR51, -R71 ;  /* 0x0000003358587c23 */ /* 0x000fe20008010847 */
[----:B------:R-:W-:Y:S01]  /*1b280*/  MUFU.EX2 R5, R5 ;  /* 0x0000000500057308 */ /* 0x000fe20000000800 */
[----:B-1----:R-:W-:-:S01]  /*1b290*/  FADD.FTZ R87, R7, R78 ;  /* 0x0000004e07577221 */ /* 0x002fc20000010000 */
[----:B------:R-:W-:Y:S01]  /*1b2a0*/  FADD.FTZ R78, R32, R89 ;  /* 0x00000059204e7221 */ /* 0x000fe20000010000 */
[----:B0-----:R-:W-:-:S01]  /*1b2b0*/  FFMA.FTZ R64, R84, UR51, -R71 ;  /* 0x0000003354407c23 */ /* 0x001fc20008010847 */
[--C-:B------:R-:W-:Y:S01]  /*1b2c0*/  FFMA.FTZ R81, R90, UR51, -R71.reuse ;  /* 0x000000335a517c23 */ /* 0x100fe20008010847 */
[----:B------:R-:W-:-:S01]  /*1b2d0*/  FFMA.FTZ R94, R94, UR51, -R71 ;  /* 0x000000335e5e7c23 */ /* 0x000fc20008010847 */
[----:B------:R-:W-:Y:S01]  /*1b2e0*/  FADD.FTZ R89, R33, R78 ;  /* 0x0000004e21597221 */ /* 0x000fe20000010000 */
[----:B------:R-:W-:-:S01]  /*1b2f0*/  FFMA.FTZ R92, R92, UR51, -R71 ;  /* 0x000000335c5c7c23 */ /* 0x000fc20008010847 */
[----:B------:R-:W-:Y:S01]  /*1b300*/  MUFU.EX2 R6, R6 ;  /* 0x0000000600067308 */ /* 0x000fe20000000800 */
[----:B------:R-:W-:-:S01]  /*1b310*/  FFMA.FTZ R97, R97, UR51, -R71 ;  /* 0x0000003361617c23 */ /* 0x000fc20008010847 */
[----:B------:R-:W-:Y:S01]  /*1b320*/  FADD.FTZ R89, R36, R89 ;  /* 0x0000005924597221 */ /* 0x000fe20000010000 */
[----:B------:R-:W-:-:S01]  /*1b330*/  FFMA.FTZ R96, R96, UR51, -R71 ;  /* 0x0000003360607c23 */ /* 0x000fc20008010847 */
        /* <DEDUP_REMOVED lines=8> */
[----:B------:R-:W-:Y:S01]  /*1b3c0*/  FFMA.FTZ R71, R83, UR51, -R71 ;  /* 0x0000003353477c23 */ /* 0x000fe20008010847 */
[----:B--2---:R-:W-:Y:S01]  /*1b3d0*/  F2FP.SATFINITE.E4M3.F32.PACK_AB_MERGE_C R184, R68, R7, RZ ;  /* 0x0000000744b8723e */ /* 0x004fe200048070ff */
[----:B------:R-:W-:Y:S01]  /*1b3e0*/  FADD.FTZ R80, R14, R89 ;  /* 0x000000590e507221 */ /* 0x000fe20000010000 */
[----:B------:R-:W-:Y:S01]  /*1b3f0*/  F2FP.SATFINITE.E4M3.F32.PACK_AB_MERGE_C R181, R82, R73, RZ ;  /* 0x0000004952b5723e */ /* 0x000fe200048070ff */
[----:B------:R-:W0:Y:S01]  /*1b400*/  MUFU.EX2 R49, R49 ;  /* 0x0000003100317308 */ /* 0x000e220000000800 */
[----:B------:R-:W-:Y:S01]  /*1b410*/  F2FP.SATFINITE.E4M3.F32.PACK_AB_MERGE_C R184, R3, R4, R184 ;  /* 0x0000000403b8723e */ /* 0x000fe200048070b8 */
[C---:B------:R-:W-:Y:S01]  /*1b420*/  FADD.FTZ R80, R79.reuse, R80 ;  /* 0x000000504f507221 */ /* 0x040fe20000010000 */
[----:B------:R-:W-:-:S05]  /*1b430*/  F2FP.SATFINITE.E4M3.F32.PACK_AB_MERGE_C R181, R79, R14, R181 ;  /* 0x0000000e4fb5723e */ /* 0x000fca00048070b5 */
[----:B------:R1:W-:Y:S08]  /*1b440*/  MUFU.EX2 R0, R76 ;  /* 0x0000004c00007308 */ /* 0x0003f00000000800 */
[----:B------:R-:W2:Y:S01]  /*1b450*/  MUFU.EX2 R180, R180 ;  /* 0x000000b400b47308 */ /* 0x000ea20000000800 */
[----:B-1----:R-:W-:-:S01]  /*1b460*/  FADD.FTZ R76, R68, R87 ;  /* 0x00000057444c7221 */ /* 0x002fc20000010000 */
[----:B0-----:R-:W-:-:S03]  /*1b470*/  F2FP.SATFINITE.E4M3.F32.PACK_AB_MERGE_C R186, R49, R48, RZ ;  /* 0x0000003031ba723e */ /* 0x001fc600048070ff */
[----:B------:R-:W-:Y:S01]  /*1b480*/  FADD.FTZ R87, R5, R76 ;  /* 0x0000004c05577221 */ /* 0x000fe20000010000 */
[C---:B------:R-:W-:Y:S02]  /*1b490*/  F2FP.SATFINITE.E4M3.F32.PACK_AB_MERGE_C R186, R6.reuse, R5, R186 ;  /* 0x0000000506ba723e */ /* 0x040fe400048070ba */
[----:B------:R-:W0:Y:S01]  /*1b4a0*/  MUFU.EX2 R11, R11 ;  /* 0x0000000b000b7308 */ /* 0x000e220000000800 */
[----:B------:R-:W-:-:S04]  /*1b4b0*/  FADD.FTZ R87, R6, R87 ;  /* 0x0000005706577221 */ /* 0x000fc80000010000 */
[----:B------:R-:W-:-:S03]  /*1b4c0*/  FADD.FTZ R76, R48, R87 ;  /* 0x00000057304c7221 */ /* 0x000fc60000010000 */
[----:B------:R-:W1:Y:S01]  /*1b4d0*/  MUFU.EX2 R70, R70 ;  /* 0x0000004600467308 */ /* 0x000e620000000800 */
[----:B------:R-:W-:-:S04]  /*1b4e0*/  FADD.FTZ R87, R49, R76 ;  /* 0x0000004c31577221 */ /* 0x000fc80000010000 */
[----:B--2---:R-:W-:Y:S01]  /*1b4f0*/  FADD.FTZ R78, R180, R87 ;  /* 0x00000057b44e7221 */ /* 0x004fe20000010000 */
[----:B------:R-:W-:-:S02]  /*1b500*/  FADD.FTZ R87, R73, R80 ;  /* 0x0000005049577221 */ /* 0x000fc40000010000 */
[----:B------:R-:W2:Y:S01]  /*1b510*/  MUFU.EX2 R21, R21 ;  /* 0x0000001500157308 */ /* 0x000ea20000000800 */
[----:B0-----:R-:W-:-:S01]  /*1b520*/  FADD.FTZ R83, R11, R78 ;  /* 0x0000004e0b537221 */ /* 0x001fc20000010000 */
[----:B------:R-:W-:Y:S01]  /*1b530*/  FADD.FTZ R8, R82, R87 ;  /* 0x0000005752087221 */ /* 0x000fe20000010000 */
[----:B------:R-:W-:Y:S02]  /*1b540*/  CS2R R78, SRZ ;  /* 0x00000000004e7805 */ /* 0x000fe4000001ff00 */
[----:B------:R-:W-:-:S03]  /*1b550*/  CS2R R86, SRZ ;  /* 0x0000000000567805 */ /* 0x000fc6000001ff00 */
[----:B------:R-:W0:Y:S01]  /*1b560*/  MUFU.EX2 R85, R85 ;  /* 0x0000005500557308 */ /* 0x000e220000000800 */
[----:B-1----:R-:W-:-:S01]  /*1b570*/  FADD.FTZ R32, R70, R83 ;  /* 0x0000005346207221 */ /* 0x002fc20000010000 */
[----:B------:R-:W-:-:S06]  /*1b580*/  CS2R R82, SRZ ;  /* 0x0000000000527805 */ /* 0x000fcc000001ff00 */
[----:B------:R-:W1:Y:S01]  /*1b590*/  MUFU.EX2 R56, R56 ;  /* 0x0000003800387308 */ /* 0x000e620000000800 */
[----:B--2---:R-:W-:-:S07]  /*1b5a0*/  FADD.FTZ R53, R21, R8 ;  /* 0x0000000815357221 */ /* 0x004fce0000010000 */
[----:B------:R-:W2:Y:S01]  /*1b5b0*/  MUFU.EX2 R13, R13 ;  /* 0x0000000d000d7308 */ /* 0x000ea20000000800 */
[----:B0-----:R-:W-:-:S01]  /*1b5c0*/  FADD.FTZ R32, R85, R32 ;  /* 0x0000002055207221 */ /* 0x001fc20000010000 */
[----:B------:R-:W-:Y:S02]  /*1b5d0*/  F2FP.SATFINITE.E4M3.F32.PACK_AB_MERGE_C R70, R85, R70, RZ ;  /* 0x000000465546723e */ /* 0x000fe400048070ff */
[----:B------:R-:W-:Y:S02]  /*1b5e0*/  CS2R R84, SRZ ;  /* 0x0000000000547805 */ /* 0x000fe4000001ff00 */
[----:B------:R-:W-:Y:S02]  /*1b5f0*/  F2FP.SATFINITE.E4M3.F32.PACK_AB_MERGE_C R180, R11, R180, R70 ;  /* 0x000000b40bb4723e */ /* 0x000fe40004807046 */
[----:B------:R-:W0:Y:S01]  /*1b600*/  MUFU.EX2 R57, R57 ;  /* 0x0000003900397308 */ /* 0x000e220000000800 */
[----:B-1----:R-:W-:-:S07]  /*1b610*/  FADD.FTZ R8, R56, R53 ;  /* 0x0000003538087221 */ /* 0x002fce0000010000 */
        /* <DEDUP_REMOVED lines=8> */
[----:B--2---:R-:W-:-:S01]  /*1b6a0*/  FADD.FTZ R49, R60, R49 ;  /* 0x000000313c317221 */ /* 0x004fc20000010000 */
[----:B------:R-:W-:-:S03]  /*1b6b0*/  F2FP.SATFINITE.E4M3.F32.PACK_AB_MERGE_C R183, R60, R57, RZ ;  /* 0x000000393cb7723e */ /* 0x000fc600048070ff */
[----:B------:R-:W-:Y:S01]  /*1b6c0*/  FADD.FTZ R28, R40, R49 ;  /* 0x00000031281c7221 */ /* 0x000fe20000010000 */
[----:B------:R-:W-:Y:S02]  /*1b6d0*/  F2FP.SATFINITE.E4M3.F32.PACK_AB_MERGE_C R183, R56, R21, R183 ;  /* 0x0000001538b7723e */ /* 0x000fe400048070b7 */
[----:B------:R-:W-:Y:S01]  /*1b6e0*/  CS2R R48, SRZ ;  /* 0x0000000000307805 */ /* 0x000fe2000001ff00 */
[----:B------:R-:W2:Y:S01]  /*1b6f0*/  MUFU.EX2 R41, R41 ;  /* 0x0000002900297308 */ /* 0x000ea20000000800 */
[----:B0-----:R-:W-:-:S01]  /*1b700*/  FADD.FTZ R8, R72, R29 ;  /* 0x0000001d48087221 */ /* 0x001fc20000010000 */
[----:B------:R-:W0:Y:S01]  /*1b710*/  @P4 LDC R21, c[0x0][0x44c] ;  /* 0x00011300ff154b82 */ /* 0x000e220000000800 */
[----:B------:R-:W-:-:S05]  /*1b720*/  CS2R R56, SRZ ;  /* 0x0000000000387805 */ /* 0x000fca000001ff00 */
[----:B------:R-:W3:Y:S01]  /*1b730*/  MUFU.EX2 R52, R52 ;  /* 0x0000003400347308 */ /* 0x000ee20000000800 */
[C---:B-1----:R-:W-:Y:S01]  /*1b740*/  F2FP.SATFINITE.E4M3.F32.PACK_AB_MERGE_C R182, R75.reuse, R72, RZ ;  /* 0x000000484bb6723e */ /* 0x042fe200048070ff */
[----:B------:R-:W-:Y:S01]  /*1b750*/  FADD.FTZ R75, R75, R8 ;  /* 0x000000084b4b7221 */ /* 0x000fe20000010000 */
[----:B------:R-:W-:Y:S02]  /*1b760*/  CS2R R72, SRZ ;  /* 0x0000000000487805 */ /* 0x000fe4000001ff00 */
[----:B------:R-:W-:-:S03]  /*1b770*/  F2FP.SATFINITE.E4M3.F32.PACK_AB_MERGE_C R182, R20, R13, R182 ;  /* 0x0000000d14b6723e */ /* 0x000fc600048070b6 */
[----:B------:R-:W1:Y:S01]  /*1b780*/  MUFU.EX2 R54, R54 ;  /* 0x0000003600367308 */ /* 0x000e620000000800 */
[----:B--2---:R-:W-:-:S01]  /*1b790*/  FADD.FTZ R3, R41, R28 ;  /* 0x0000001c29037221 */ /* 0x004fc20000010000 */
[----:B------:R-:W-:-:S06]  /*1b7a0*/  CS2R R28, SRZ ;  /* 0x00000000001c7805 */ /* 0x000fcc000001ff00 */
[----:B------:R-:W2:Y:S01]  /*1b7b0*/  MUFU.EX2 R69, R69 ;  /* 0x0000004500457308 */ /* 0x000ea20000000800 */
[----:B---3--:R-:W-:-:S07]  /*1b7c0*/  FADD.FTZ R8, R52, R75 ;  /* 0x0000004b34087221 */ /* 0x008fce0000010000 */
[----:B------:R-:W3:Y:S01]  /*1b7d0*/  MUFU.EX2 R55, R55 ;  /* 0x0000003700377308 */ /* 0x000ee20000000800 */
[----:B-1----:R-:W-:-:S07]  /*1b7e0*/  FADD.FTZ R4, R54, R3 ;  /* 0x0000000336047221 */ /* 0x002fce0000010000 */
[----:B------:R-:W1:Y:S01]  /*1b7f0*/  MUFU.EX2 R65, R65 ;  /* 0x0000004100417308 */ /* 0x000e620000000800 */
[----:B--2---:R-:W-:-:S07]  /*1b800*/  FADD.FTZ R8, R69, R8 ;  /* 0x0000000845087221 */ /* 0x004fce0000010000 */
[----:B------:R-:W2:Y:S01]  /*1b810*/  MUFU.EX2 R47, R47 ;  /* 0x0000002f002f7308 */ /* 0x000ea20000000800 */
[----:B---3--:R-:W-:-:S01]  /*1b820*/  FADD.FTZ R4, R55, R4 ;  /* 0x0000000437047221 */ /* 0x008fc20000010000 */
[----:B------:R-:W-:Y:S02]  /*1b830*/  F2FP.SATFINITE.E4M3.F32.PACK_AB_MERGE_C R177, R55, R54, RZ ;  /* 0x0000003637b1723e */ /* 0x000fe400048070ff */
[----:B------:R-:W-:Y:S02]  /*1b840*/  CS2R R54, SRZ ;  /* 0x0000000000367805 */ /* 0x000fe4000001ff00 */
[----:B------:R-:W-:Y:S02]  /*1b850*/  F2FP.SATFINITE.E4M3.F32.PACK_AB_MERGE_C R177, R41, R40, R177 ;  /* 0x0000002829b1723e */ /* 0x000fe400048070b1 */
[----:B------:R-:W-:Y:S01]  /*1b860*/  CS2R R40, SRZ ;  /* 0x0000000000287805 */ /* 0x000fe2000001ff00 */
[----:B------:R-:W3:Y:S01]  /*1b870*/  MUFU.EX2 R74, R74 ;  /* 0x0000004a004a7308 */ /* 0x000ee20000000800 */
[----:B-1----:R-:W-:-:S01]  /*1b880*/  FADD.FTZ R3, R65, R8 ;  /* 0x0000000841037221 */ /* 0x002fc20000010000 */
[----:B0-----:R-:W-:-:S06]  /*1b890*/  @P4 IMAD.HI.U32 R8, R214, R21, RZ ;  /* 0x00000015d6084227 */ /* 0x001fcc00078e00ff */
[----:B------:R-:W0:Y:S01]  /*1b8a0*/  MUFU.EX2 R42, R42 ;  /* 0x0000002a002a7308 */ /* 0x000e220000000800 */
[----:B--2---:R-:W-:-:S07]  /*1b8b0*/  FADD.FTZ R5, R47, R4 ;  /* 0x000000042f057221 */ /* 0x004fce0000010000 */
[----:B------:R-:W1:Y:S01]  /*1b8c0*/  MUFU.EX2 R58, R58 ;  /* 0x0000003a003a7308 */ /* 0x000e620000000800 */
[----:B---3--:R-:W-:-:S01]  /*1b8d0*/  FADD.FTZ R3, R74, R3 ;  /* 0x000000034a037221 */ /* 0x008fc20000010000 */
[----:B------:R-:W-:Y:S02]  /*1b8e0*/  F2FP.SATFINITE.E4M3.F32.PACK_AB_MERGE_C R176, R74, R65, RZ ;  /* 0x000000414ab0723e */ /* 0x000fe400048070ff */
[----:B------:R-:W-:Y:S02]  /*1b8f0*/  CS2R R74, SRZ ;  /* 0x00000000004a7805 */ /* 0x000fe4000001ff00 */
[----:B------:R-:W-:Y:S02]  /*1b900*/  F2FP.SATFINITE.E4M3.F32.PACK_AB_MERGE_C R176, R69, R52, R176 ;  /* 0x0000003445b0723e */ /* 0x000fe400048070b0 */
[----:B------:R-:W-:Y:S01]  /*1b910*/  CS2R R52, SRZ ;  /* 0x0000000000347805 */ /* 0x000fe2000001ff00 */
[----:B------:R-:W2:Y:S01]  /*1b920*/  MUFU.EX2 R43, R43 ;  /* 0x0000002b002b7308 */ /* 0x000ea20000000800 */
[----:B0-----:R-:W-:-:S01]  /*1b930*/  FADD.FTZ R6, R42, R5 ;  /* 0x000000052a067221 */ /* 0x001fc20000010000 */
[----:B------:R-:W-:-:S06]  /*1b940*/  CS2R R68, SRZ ;  /* 0x0000000000447805 */ /* 0x000fcc000001ff00 */
        /* <DEDUP_REMOVED lines=8> */
[----:B------:R-:W-:-:S04]  /*1b9d0*/  F2FP.SATFINITE.E4M3.F32.PACK_AB_MERGE_C R179, R50, R43, RZ ;  /* 0x0000002b32b3723e */ /* 0x000fc800048070ff */
[----:B------:R-:W-:Y:S02]  /*1b9e0*/  F2FP.SATFINITE.E4M3.F32.PACK_AB_MERGE_C R179, R42, R47, R179 ;  /* 0x0000002f2ab3723e */ /* 0x000fe400048070b3 */
[----:B------:R-:W-:Y:S01]  /*1b9f0*/  CS2R R42, SRZ ;  /* 0x00000000002a7805 */ /* 0x000fe2000001ff00 */
[----:B------:R-:W1:Y:S01]  /*1ba00*/  MUFU.EX2 R26, R26 ;  /* 0x0000001a001a7308 */ /* 0x000e620000000800 */
[----:B--2---:R-:W-:-:S07]  /*1ba10*/  FADD.FTZ R4, R62, R5 ;  /* 0x000000053e047221 */ /* 0x004fce0000010000 */
[----:B------:R-:W2:Y:S01]  /*1ba20*/  MUFU.EX2 R27, R27 ;  /* 0x0000001b001b7308 */ /* 0x000ea20000000800 */
[C---:B0-----:R-:W-:Y:S01]  /*1ba30*/  F2FP.SATFINITE.E4M3.F32.PACK_AB_MERGE_C R178, R61.reuse, R62, RZ ;  /* 0x0000003e3db2723e */ /* 0x041fe200048070ff */
[----:B------:R-:W-:-:S03]  /*1ba40*/  FADD.FTZ R61, R61, R4 ;  /* 0x000000043d3d7221 */ /* 0x000fc60000010000 */
[----:B------:R-:W-:Y:S01]  /*1ba50*/  F2FP.SATFINITE.E4M3.F32.PACK_AB_MERGE_C R178, R63, R58, R178 ;  /* 0x0000003a3fb2723e */ /* 0x000fe200048070b2 */
[----:B------:R-:W-:-:S01]  /*1ba60*/  FADD.FTZ R4, R0, R61 ;  /* 0x0000003d00047221 */ /* 0x000fc20000010000 */
[----:B------:R-:W-:Y:S01]  /*1ba70*/  CS2R R60, SRZ ;  /* 0x00000000003c7805 */ /* 0x000fe2000001ff00 */
[----:B------:R-:W0:Y:S01]  /*1ba80*/  MUFU.EX2 R31, R31 ;  /* 0x0000001f001f7308 */ /* 0x000e220000000800 */
[----:B-1----:R-:W-:-:S01]  /*1ba90*/  FADD.FTZ R6, R26, R11 ;  /* 0x0000000b1a067221 */ /* 0x002fc20000010000 */
[----:B------:R-:W-:-:S06]  /*1baa0*/  CS2R R62, SRZ ;  /* 0x00000000003e7805 */ /* 0x000fcc000001ff00 */
[----:B------:R-:W1:Y:S01]  /*1bab0*/  MUFU.EX2 R59, R59 ;  /* 0x0000003b003b7308 */ /* 0x000e620000000800 */
[----:B--2---:R-:W-:-:S07]  /*1bac0*/  FADD.FTZ R6, R27, R6 ;  /* 0x000000061b067221 */ /* 0x004fce0000010000 */
[----:B------:R-:W2:Y:S01]  /*1bad0*/  MUFU.EX2 R46, R46 ;  /* 0x0000002e002e7308 */ /* 0x000ea20000000800 */
[----:B0-----:R-:W-:-:S01]  /*1bae0*/  FADD.FTZ R13, R31, R6 ;  /* 0x000000061f0d7221 */ /* 0x001fc20000010000 */
[----:B------:R-:W-:-:S06]  /*1baf0*/  IMAD.MOV.U32 R6, RZ, RZ, R214 ;  /* 0x000000ffff067224 */ /* 0x000fcc00078e00d6 */
[----:B------:R-:W0:Y:S01]  /*1bb00*/  MUFU.EX2 R64, R64 ;  /* 0x0000004000407308 */ /* 0x000e220000000800 */
[----:B-1----:R-:W-:-:S07]  /*1bb10*/  FADD.FTZ R11, R59, R4 ;  /* 0x000000043b0b7221 */ /* 0x002fce0000010000 */
[----:B------:R-:W1:Y:S01]  /*1bb20*/  MUFU.EX2 R77, R77 ;  /* 0x0000004d004d7308 */ /* 0x000e620000000800 */
[----:B--2---:R-:W-:-:S01]  /*1bb30*/  FADD.FTZ R13, R46, R13 ;  /* 0x0000000d2e0d7221 */ /* 0x004fc20000010000 */
[----:B------:R-:W-:Y:S02]  /*1bb40*/  F2FP.SATFINITE.E4M3.F32.PACK_AB_MERGE_C R173, R46, R31, RZ ;  /* 0x0000001f2ead723e */ /* 0x000fe400048070ff */
[----:B------:R-:W-:Y:S02]  /*1bb50*/  CS2R R46, SRZ ;  /* 0x00000000002e7805 */ /* 0x000fe4000001ff00 */
[----:B------:R-:W-:Y:S02]  /*1bb60*/  F2FP.SATFINITE.E4M3.F32.PACK_AB_MERGE_C R173, R27, R26, R173 ;  /* 0x0000001a1bad723e */ /* 0x000fe400048070ad */
[----:B------:R-:W-:Y:S01]  /*1bb70*/  CS2R R26, SRZ ;  /* 0x00000000001a7805 */ /* 0x000fe2000001ff00 */
[----:B------:R-:W2:Y:S01]  /*1bb80*/  MUFU.EX2 R30, R30 ;  /* 0x0000001e001e7308 */ /* 0x000ea20000000800 */
[----:B0-----:R-:W-:-:S07]  /*1bb90*/  FADD.FTZ R4, R64, R11 ;  /* 0x0000000b40047221 */ /* 0x001fce0000010000 */
[----:B------:R-:W0:Y:S01]  /*1bba0*/  MUFU.EX2 R37, R37 ;  /* 0x0000002500257308 */ /* 0x000e220000000800 */
[C---:B-1----:R-:W-:Y:S01]  /*1bbb0*/  F2FP.SATFINITE.E4M3.F32.PACK_AB_MERGE_C R172, R77.reuse, R64, RZ ;  /* 0x000000404dac723e */ /* 0x042fe200048070ff */
[----:B------:R-:W-:Y:S01]  /*1bbc0*/  FADD.FTZ R77, R77, R4 ;  /* 0x000000044d4d7221 */ /* 0x000fe20000010000 */
[----:B------:R-:W-:Y:S02]  /*1bbd0*/  CS2R R64, SRZ ;  /* 0x0000000000407805 */ /* 0x000fe4000001ff00 */
[----:B------:R-:W-:Y:S02]  /*1bbe0*/  F2FP.SATFINITE.E4M3.F32.PACK_AB_MERGE_C R172, R59, R0, R172 ;  /* 0x000000003bac723e */ /* 0x000fe400048070ac */
[----:B------:R-:W-:Y:S01]  /*1bbf0*/  CS2R R58, SRZ ;  /* 0x00000000003a7805 */ /* 0x000fe2000001ff00 */
[----:B------:R-:W1:Y:S01]  /*1bc00*/  MUFU.EX2 R76, R88 ;  /* 0x00000058004c7308 */ /* 0x000e620000000800 */
[----:B--2---:R-:W-:-:S02]  /*1bc10*/  FADD.FTZ R4, R30, R13 ;  /* 0x0000000d1e047221 */ /* 0x004fc40000010000 */
[----:B------:R-:W2:Y:S05]  /*1bc20*/  @P4 LDC R13, c[0x0][0x450] ;  /* 0x00011400ff0d4b82 */ /* 0x000eaa0000000800 */
[----:B------:R-:W-:Y:S01]  /*1bc30*/  MUFU.EX2 R51, R51 ;  /* 0x0000003300337308 */ /* 0x000fe20000000800 */
[----:B0-----:R-:W-:-:S07]  /*1bc40*/  FADD.FTZ R4, R37, R4 ;  /* 0x0000000425047221 */ /* 0x001fce0000010000 */
[----:B------:R-:W0:Y:S01]  /*1bc50*/  MUFU.EX2 R34, R34 ;  /* 0x0000002200227308 */ /* 0x000e220000000800 */
[----:B-1----:R-:W-:-:S07]  /*1bc60*/  FADD.FTZ R0, R76, R77 ;  /* 0x0000004d4c007221 */ /* 0x002fce0000010000 */
[----:B------:R-:W1:Y:S01]  /*1bc70*/  MUFU.EX2 R81, R81 ;  /* 0x0000005100517308 */ /* 0x000e620000000800 */
[----:B--2---:R-:W-:-:S04]  /*1bc80*/  @P4 SHF.R.U32.HI R6, RZ, R13, R8 ;  /* 0x0000000dff064219 */ /* 0x004fc80000011608 */
[----:B------:R-:W-:-:S03]  /*1bc90*/  IADD3 R6, R6, R217, -R215 ;  /* 0x000000d906067210 */ /* 0x000fc60007ffe8d7 */
[----:B------:R-:W-:Y:S01]  /*1bca0*/  MUFU.EX2 R7, R94 ;  /* 0x0000005e00077308 */ /* 0x000fe20000000800 */
[----:B0-----:R-:W-:Y:S01]  /*1bcb0*/  F2FP.SATFINITE.E4M3.F32.PACK_AB_MERGE_C R175, R34, R51, RZ ;  /* 0x0000003322af723e */ /* 0x001fe200048070ff */
[----:B------:R-:W-:Y:S01]  /*1bcc0*/  FADD.FTZ R51, R51, R4 ;  /* 0x0000000433337221 */ /* 0x000fe20000010000 */
[----:B------:R-:W-:Y:S02]  /*1bcd0*/  IMAD.HI R8, R6, 0x66666667, RZ ;  /* 0x6666666706087827 */ /* 0x000fe400078e02ff */
[----:B------:R-:W-:Y:S02]  /*1bce0*/  F2FP.SATFINITE.E4M3.F32.PACK_AB_MERGE_C R175, R37, R30, R175 ;  /* 0x0000001e25af723e */ /* 0x000fe400048070af */
[----:B------:R-:W-:-:S01]  /*1bcf0*/  FADD.FTZ R34, R34, R51 ;  /* 0x0000003322227221 */ /* 0x000fc20000010000 */
[----:B------:R-:W-:Y:S01]  /*1bd00*/  CS2R R30, SRZ ;  /* 0x00000000001e7805 */ /* 0x000fe2000001ff00 */
[----:B------:R-:W0:Y:S01]  /*1bd10*/  MUFU.EX2 R92, R92 ;  /* 0x0000005c005c7308 */ /* 0x000e220000000800 */
[----:B-1----:R-:W-:-:S01]  /*1bd20*/  FADD.FTZ R0, R81, R0 ;  /* 0x0000000051007221 */ /* 0x002fc20000010000 */
[----:B------:R-:W-:-:S02]  /*1bd30*/  CS2R R36, SRZ ;  /* 0x0000000000247805 */ /* 0x000fc4000001ff00 */
[----:B------:R-:W-:-:S04]  /*1bd40*/  CS2R R50, SRZ ;  /* 0x0000000000327805 */ /* 0x000fc8000001ff00 */
[----:B------:R-:W1:Y:S08]  /*1bd50*/  MUFU.EX2 R35, R35 ;  /* 0x0000002300237308 */ /* 0x000e700000000800 */
[----:B------:R-:W-:Y:S01]  /*1bd60*/  MUFU.EX2 R100, R100 ;  /* 0x0000006400647308 */ /* 0x000fe20000000800 */
[----:B0-----:R-:W-:Y:S01]  /*1bd70*/  F2FP.SATFINITE.E4M3.F32.PACK_AB_MERGE_C R174, R92, R7, RZ ;  /* 0x000000075cae723e */ /* 0x001fe200048070ff */
[----:B------:R-:W-:-:S03]  /*1bd80*/  FADD.FTZ R7, R7, R0 ;  /* 0x0000000007077221 */ /* 0x000fc60000010000 */
[----:B------:R-:W-:Y:S01]  /*1bd90*/  F2FP.SATFINITE.E4M3.F32.PACK_AB_MERGE_C R174, R81, R76, R174 ;  /* 0x0000004c51ae723e */ /* 0x000fe200048070ae */
[----:B------:R-:W-:-:S01]  /*1bda0*/  FADD.FTZ R92, R92, R7 ;  /* 0x000000075c5c7221 */ /* 0x000fc20000010000 */
[----:B------:R-:W-:Y:S01]  /*1bdb0*/  CS2R R76, SRZ ;  /* 0x00000000004c7805 */ /* 0x000fe2000001ff00 */
[----:B------:R-:W0:Y:S01]  /*1bdc0*/  MUFU.EX2 R3, R98 ;  /* 0x0000006200037308 */ /* 0x000e220000000800 */
[----:B-1----:R-:W-:-:S01]  /*1bdd0*/  FADD.FTZ R11, R35, R34 ;  /* 0x00000022230b7221 */ /* 0x002fc20000010000 */
[----:B------:R-:W-:-:S06]  /*1bde0*/  CS2R R80, SRZ ;  /* 0x0000000000507805 */ /* 0x000fcc000001ff00 */
[----:B------:R-:W1:Y:S08]  /*1bdf0*/  MUFU.EX2 R38, R38 ;  /* 0x0000002600267308 */ /* 0x000e700000000800 */
[----:B------:R-:W2:Y:S01]  /*1be00*/  MUFU.EX2 R97, R97 ;  /* 0x0000006100617308 */ /* 0x000ea20000000800 */
[----:B0-----:R-:W-:-:S07]  /*1be10*/  F2FP.SATFINITE.E4M3.F32.PACK_AB_MERGE_C R0, R3, R100, RZ ;  /* 0x000000640300723e */ /* 0x001fce00048070ff */
[----:B------:R-:W0:Y:S01]  /*1be20*/  MUFU.EX2 R96, R96 ;  /* 0x0000006000607308 */ /* 0x000e220000000800 */
[----:B-1----:R-:W-:-:S07]  /*1be30*/  FADD.FTZ R11, R38, R11 ;  /* 0x0000000b260b7221 */ /* 0x002fce0000010000 */
[----:B------:R-:W1:Y:S01]  /*1be40*/  MUFU.EX2 R66, R66 ;  /* 0x0000004200427308 */ /* 0x000e620000000800 */
[----:B--2---:R-:W-:-:S07]  /*1be50*/  FADD.FTZ R7, R97, R92 ;  /* 0x0000005c61077221 */ /* 0x004fce0000010000 */
[----:B------:R-:W2:Y:S01]  /*1be60*/  MUFU.EX2 R67, R67 ;  /* 0x0000004300437308 */ /* 0x000ea20000000800 */
[C---:B0-----:R-:W-:Y:S01]  /*1be70*/  F2FP.SATFINITE.E4M3.F32.PACK_AB_MERGE_C R168, R96.reuse, R97, R0 ;  /* 0x0000006160a8723e */ /* 0x041fe20004807000 */
[----:B------:R-:W-:-:S04]  /*1be80*/  FADD.FTZ R7, R96, R7 ;  /* 0x0000000760077221 */ /* 0x000fc80000010000 */
[----:B------:R-:W-:Y:S02]  /*1be90*/  FADD.FTZ R100, R100, R7 ;  /* 0x0000000764647221 */ /* 0x000fe40000010000 */
[----:B------:R-:W0:Y:S01]  /*1bea0*/  MUFU.EX2 R39, R39 ;  /* 0x0000002700277308 */ /* 0x000e220000000800 */
[----:B-1----:R-:W-:-:S01]  /*1beb0*/  FADD.FTZ R0, R66, R11 ;  /* 0x0000000b42007221 */ /* 0x002fc20000010000 */
[----:B------:R-:W-:-:S06]  /*1bec0*/  FADD.FTZ R3, R3, R100 ;  /* 0x0000006403037221 */ /* 0x000fcc0000010000 */
[----:B------:R-:W1:Y:S01]  /*1bed0*/  MUFU.EX2 R44, R44 ;  /* 0x0000002c002c7308 */ /* 0x000e620000000800 */
[----:B--2---:R-:W-:-:S01]  /*1bee0*/  FADD.FTZ R0, R67, R0 ;  /* 0x0000000043007221 */ /* 0x004fc20000010000 */
[----:B------:R-:W-:-:S04]  /*1bef0*/  F2FP.SATFINITE.E4M3.F32.PACK_AB_MERGE_C R66, R67, R66, RZ ;  /* 0x000000424342723e */ /* 0x000fc800048070ff */
[----:B------:R-:W-:Y:S02]  /*1bf00*/  F2FP.SATFINITE.E4M3.F32.PACK_AB_MERGE_C R169, R38, R35, R66 ;  /* 0x0000002326a9723e */ /* 0x000fe40004807042 */
[----:B------:R-:W-:Y:S01]  /*1bf10*/  CS2R R34, SRZ ;  /* 0x0000000000227805 */ /* 0x000fe2000001ff00 */
[----:B------:R-:W2:Y:S01]  /*1bf20*/  MUFU.EX2 R106, R106 ;  /* 0x0000006a006a7308 */ /* 0x000ea20000000800 */
[----:B0-----:R-:W-:-:S01]  /*1bf30*/  FADD.FTZ R7, R39, R0 ;  /* 0x0000000027077221 */ /* 0x001fc20000010000 */
[----:B------:R-:W-:-:S06]  /*1bf40*/  CS2R R66, SRZ ;  /* 0x0000000000427805 */ /* 0x000fcc000001ff00 */
[----:B------:R-:W-:Y:S01]  /*1bf50*/  MUFU.EX2 R107, R107 ;  /* 0x0000006b006b7308 */ /* 0x000fe20000000800 */
[----:B-1----:R-:W-:-:S01]  /*1bf60*/  FADD.FTZ R6, R44, R7 ;  /* 0x000000072c067221 */ /* 0x002fc20000010000 */
[----:B------:R-:W-:-:S04]  /*1bf70*/  SHF.R.U32.HI R7, RZ, 0x1f, R8 ;  /* 0x0000001fff077819 */ /* 0x000fc80000011608 */
[----:B------:R-:W-:Y:S02]  /*1bf80*/  LEA.HI.SX32 R14, R8, R7, 0x1a ;  /* 0x00000007080e7211 */ /* 0x000fe400078fd2ff */
[----:B------:R0:W1:Y:S01]  /*1bf90*/  MUFU.EX2 R4, R71 ;  /* 0x0000004700047308 */ /* 0x0000620000000800 */
[----:B--2---:R-:W-:-:S01]  /*1bfa0*/  FADD.FTZ R0, R106, R3 ;  /* 0x000000036a007221 */ /* 0x004fc20000010000 */
[----:B------:R-:W-:-:S06]  /*1bfb0*/  VIMNMX R14, R213, R14, !PT ;  /* 0x0000000ed50e7248 */ /* 0x000fcc0007fe0100 */
[----:B------:R-:W2:Y:S01]  /*1bfc0*/  MUFU.EX2 R5, R102 ;  /* 0x0000006600057308 */ /* 0x000ea20000000800 */
[----:B0-----:R-:W-:-:S07]  /*1bfd0*/  CS2R R70, SRZ ;  /* 0x0000000000467805 */ /* 0x001fce000001ff00 */
[----:B------:R-:W-:Y:S01]  /*1bfe0*/  MUFU.EX2 R45, R45 ;  /* 0x0000002d002d7308 */ /* 0x000fe20000000800 */
[----:B-1----:R-:W-:-:S07]  /*1bff0*/  F2FP.SATFINITE.E4M3.F32.PACK_AB_MERGE_C R3, R4, R107, RZ ;  /* 0x0000006b0403723e */ /* 0x002fce00048070ff */
[----:B------:R-:W0:Y:S01]  /*1c000*/  MUFU.EX2 R24, R24 ;  /* 0x0000001800187308 */ /* 0x000e220000000800 */
[----:B--2---:R-:W-:-:S01]  /*1c010*/  FADD.FTZ R0, R5, R0 ;  /* 0x0000000005007221 */ /* 0x004fc20000010000 */
[----:B------:R-:W-:-:S03]  /*1c020*/  F2FP.SATFINITE.E4M3.F32.PACK_AB_MERGE_C R170, R5, R106, R3 ;  /* 0x0000006a05aa723e */ /* 0x000fc60004807003 */
[----:B------:R-:W-:-:S04]  /*1c030*/  FADD.FTZ R3, R107, R0 ;  /* 0x000000006b037221 */ /* 0x000fc80000010000 */
[----:B------:R-:W-:Y:S01]  /*1c040*/  FADD.FTZ R3, R4, R3 ;  /* 0x0000000304037221 */ /* 0x000fe20000010000 */
[----:B0-----:R-:W-:Y:S01]  /*1c050*/  F2FP.SATFINITE.E4M3.F32.PACK_AB_MERGE_C R5, R24, R45, RZ ;  /* 0x0000002d1805723e */ /* 0x001fe200048070ff */
[----:B------:R-:W-:Y:S01]  /*1c060*/  FADD.FTZ R45, R45, R6 ;  /* 0x000000062d2d7221 */ /* 0x000fe20000010000 */
[----:B------:R-:W-:Y:S02]  /*1c070*/  VIADD R6, R104, 0xfffffffe ;  /* 0xfffffffe68067836 */ /* 0x000fe40000000000 */
[----:B------:R-:W-:Y:S01]  /*1c080*/  F2FP.SATFINITE.E4M3.F32.PACK_AB_MERGE_C R171, R44, R39, R5 ;  /* 0x000000272cab723e */ /* 0x000fe20004807005 */
[----:B------:R-:W-:-:S01]  /*1c090*/  FADD.FTZ R0, R24, R45 ;  /* 0x0000002d18007221 */ /* 0x000fc20000010000 */
[----:B------:R-:W-:Y:S02]  /*1c0a0*/  CS2R R24, SRZ ;  /* 0x0000000000187805 */ /* 0x000fe4000001ff00 */
[----:B------:R-:W-:Y:S02]  /*1c0b0*/  ISETP.GE.AND P1, PT, R6, R14, PT ;  /* 0x0000000e0600720c */ /* 0x000fe40003f26270 */
[----:B------:R-:W-:-:S02]  /*1c0c0*/  CS2R R38, SRZ ;  /* 0x0000000000267805 */ /* 0x000fc4000001ff00 */
[----:B------:R-:W-:-:S09]  /*1c0d0*/  CS2R R44, SRZ ;  /* 0x00000000002c7805 */ /* 0x000fd2000001ff00 */
        /* <DEDUP_REMOVED lines=37> */
.L_x_2853:
        /* <DEDUP_REMOVED lines=8> */
.L_x_2843:
        /* <DEDUP_REMOVED lines=8> */
.L_x_2844:
[----:B------:R-:W-:Y:S04]  /*1c430*/  BSSY B0, `(.L_x_2842) ;  /* 0x0000004000007945 */ /* 0x000fe80003800000 */
[----:B-1----:R-:W-:Y:S05]  /*1c440*/  @P2 BRA `(.L_x_2845) ;  /* 0x0000000000082947 */ /* 0x002fea0003800000 */
[----:B------:R-:W1:Y:S02]  /*1c450*/  SYNCS.PHASECHK.TRANS64.TRYWAIT P2, [R11+URZ+0x29830], R10 ;  /* 0x0298300a0b0075a7 */ /* 0x000e64000804017f */
[----:B-1----:R-:W-:Y:S05]  /*1c460*/  @!P2 BRA `(.L_x_2846) ;  /* 0x000001680088a947 */ /* 0x002fea0003800000 */
.L_x_2845:
[----:B------:R-:W-:Y:S05]  /*1c470*/  BSYNC B0 ;  /* 0x0000000000007941 */ /* 0x000fea0003800000 */
.L_x_2842:
        /* <DEDUP_REMOVED lines=8> */
[----:B------:R-:W-:Y:S01]  /*1c500*/  IMAD.MOV.U32 R13, RZ, RZ, -0x7fffffe0 ;  /* 0x80000020ff0d7424 */ /* 0x000fe200078e00ff */
[----:B------:R-:W-:Y:S01]  /*1c510*/  R2UR UR47, R11 ;  /* 0x000000000b2f72ca */ /* 0x000fe200000e0000 */
[----:B------:R-:W-:Y:S01]  /*1c520*/  UMOV UR40, UR24 ;  /* 0x0000001800287c82 */ /* 0x000fe20008000000 */
[----:B------:R-:W-:Y:S01]  /*1c530*/  UMOV UR41, UR25 ;  /* 0x0000001900297c82 */ /* 0x000fe20008000000 */
[----:B------:R-:W-:Y:S01]  /*1c540*/  IMAD.MOV.U32 R89, RZ, RZ, -0x7fffffe0 ;  /* 0x80000020ff597424 */ /* 0x000fe200078e00ff */
[----:B------:R-:W-:Y:S01]  /*1c550*/  R2UR UR43, R13 ;  /* 0x000000000d2b72ca */ /* 0x000fe200000e0000 */
[----:B------:R-:W-:Y:S01]  /*1c560*/  IMAD.MOV.U32 R21, RZ, RZ, -0x7fffffe0 ;  /* 0x80000020ff157424 */ /* 0x000fe200078e00ff */
[----:B------:R-:W-:Y:S01]  /*1c570*/  UMOV UR28, UR24 ;  /* 0x00000018001c7c82 */ /* 0x000fe20008000000 */
        /* <DEDUP_REMOVED lines=8> */
[----:B------:R-:W-:-:S02]  /*1c600*/  IMAD.MOV.U32 R13, RZ, RZ, -0x7fffffe0 ;  /* 0x80000020ff0d7424 */ /* 0x000fc400078e00ff */
[----:B------:R-:W-:Y:S01]  /*1c610*/  IMAD.MOV.U32 R11, RZ, RZ, -0x7fffffe0 ;  /* 0x80000020ff0b7424 */ /* 0x000fe200078e00ff */
[----:B0-----:R-:W-:-:S04]  /*1c620*/  SHF.R.U32.HI R10, RZ, 0x7, R10 ;  /* 0x00000007ff0a7819 */ /* 0x001fc8000001160a */
[----:B------:R-:W-:Y:S01]  /*1c630*/  IADD3 R90, R10, 0x8, RZ ;  /* 0x000000080a5a7810 */ /* 0x000fe20007ffe0ff */
[----:B------:R-:W-:-:S04]  /*1c640*/  IMAD R10, R23, 0x780, R9 ;  /* 0x00000780170a7824 */ /* 0x000fc800078e0209 */
[----:B------:R0:W-:Y:S01]  /*1c650*/  BAR.SYNC.DEFER_BLOCKING R90, 0x100 ;  /* 0x0004005a0000751d */ /* 0x0001e20000010000 */
[C---:B------:R-:W-:Y:S01]  /*1c660*/  R2UR UR46, R10.reuse ;  /* 0x000000000a2e72ca */ /* 0x040fe200000e0000 */
[C---:B------:R-:W-:Y:S01]  /*1c670*/  VIADD R12, R10.reuse, 0x80 ;  /* 0x000000800a0c7836 */ /* 0x040fe20000000000 */
[C---:B------:R-:W-:Y:S01]  /*1c680*/  IADD3 R20, R10.reuse, 0x180, RZ ;  /* 0x000001800a147810 */ /* 0x040fe20007ffe0ff */
[----:B------:R-:W-:-:S03]  /*1c690*/  VIADD R88, R10, 0x100 ;  /* 0x000001000a587836 */ /* 0x000fc60000000000 */
[----:B------:R-:W-:Y:S01]  /*1c6a0*/  R2UR UR42, R12 ;  /* 0x000000000c2a72ca */ /* 0x000fe200000e0000 */
[----:B------:R-:W-:Y:S01]  /*1c6b0*/  VIADD R12, R10, 0x200 ;  /* 0x000002000a0c7836 */ /* 0x000fe20000000000 */
[----:B------:R-:W-:Y:S01]  /*1c6c0*/  R2UR UR26, R88 ;  /* 0x00000000581a72ca */ /* 0x000fe200000e0000 */
[----:B------:R-:W-:Y:S01]  /*1c6d0*/  VIADD R88, R10, 0x2 ;  /* 0x000000020a587836 */ /* 0x000fe20000000000 */
[----:B------:R-:W-:Y:S02]  /*1c6e0*/  R2UR UR30, R20 ;  /* 0x00000000141e72ca */ /* 0x000fe400000e0000 */
[----:B------:R-:W-:Y:S01]  /*1c6f0*/  R2UR UR34, R12 ;  /* 0x000000000c2272ca */ /* 0x000fe200000e0000 */
[----:B------:R-:W-:Y:S01]  /*1c700*/  VIADD R12, R10, 0x102 ;  /* 0x000001020a0c7836 */ /* 0x000fe20000000000 */
[----:B------:R-:W-:Y:S02]  /*1c710*/  R2UR UR6, R88 ;  /* 0x00000000580672ca */ /* 0x000fe400000e0000 */
[----:B------:R-:W-:Y:S01]  /*1c720*/  IADD3 R20, R10, 0x82, RZ ;  /* 0x000000820a147810 */ /* 0x000fe20007ffe0ff */
        /* <DEDUP_REMOVED lines=74> */
[----:B------:R-:W-:-:S03]  /*1cbd0*/  IMAD.MOV.U32 R13, RZ, RZ, -0x7fffffe0 ;  /* 0x80000020ff0d7424 */ /* 0x000fc600078e00ff */
[----:B------:R-:W-:Y:S01]  /*1cbe0*/  R2UR UR46, R12 ;  /* 0x000000000c2e72ca */ /* 0x000fe200000e0000 */
[----:B------:R-:W-:Y:S01]  /*1cbf0*/  VIADD R12, R10, 0x282 ;  /* 0x000002820a0c7836 */ /* 0x000fe20000000000 */
[----:B------:R-:W-:Y:S01]  /*1cc00*/  R2UR UR47, R13 ;  /* 0x000000000d2f72ca */ /* 0x000fe200000e0000 */
        /* <DEDUP_REMOVED lines=111> */
[----:B------:R-:W-:Y:S01]  /*1d300*/  MOV R13, 0x80000020 ;  /* 0x80000020000d7802 */ /* 0x000fe20000000f00 */
[----:B------:R-:W-:Y:S01]  /*1d310*/  VIADD R10, R10, 0x702 ;  /* 0x000007020a0a7836 */ /* 0x000fe20000000000 */
        /* <DEDUP_REMOVED lines=33> */
.L_x_2848:
[----:B------:R-:W-:Y:S01]  /*1d530*/  SHF.L.U32 R7, R7, 0x1f, RZ ;  /* 0x0000001f07077819 */ /* 0x000fe200000006ff */
[----:B------:R-:W-:-:S04]  /*1d540*/  IMAD R10, R8, 0x8, R18 ;  /* 0x00000008080a7824 */ /* 0x000fc800078e0212 */
[----:B------:R0:W1:Y:S01]  /*1d550*/  SYNCS.PHASECHK.TRANS64.TRYWAIT P1, [R10+URZ+0x29850], R7 ;  /* 0x029850070a0075a7 */ /* 0x000062000802017f */
[----:B------:R-:W-:Y:S05]  /*1d560*/  @!P0 BRA `(.L_x_2849) ;  /* 0x0000000000048947 */ /* 0x000fea0003800000 */
[----:B------:R-:W-:Y:S01]  /*1d570*/  BPT.TRAP 0x1 ;  /* 0x000000040000795c */ /* 0x000fe20000300000 */
.L_x_2849:
[----:B-1----:R-:W-:Y:S05]  /*1d580*/  @P1 BRA `(.L_x_2847) ;  /* 0x0000000000081947 */ /* 0x002fea0003800000 */
[----:B------:R-:W1:Y:S02]  /*1d590*/  SYNCS.PHASECHK.TRANS64.TRYWAIT P1, [R10+URZ+0x29850], R7 ;  /* 0x029850070a0075a7 */ /* 0x000e64000802017f */
[----:B-1----:R-:W-:Y:S05]  /*1d5a0*/  @!P1 BRA `(.L_x_2850) ;  /* 0x00000158004c9947 */ /* 0x002fea0003800000 */
.L_x_2847:
[----:B01----:R-:W-:Y:S01]  /*1d5b0*/  VIADD R7, R18, 0x400 ;  /* 0x0000040012077836 */ /* 0x003fe20000000000 */
[----:B------:R-:W-:Y:S01]  /*1d5c0*/  MOV R11, 0xc0000010 ;  /* 0xc0000010000b7802 */ /* 0x000fe20000000f00 */
[----:B------:R-:W-:Y:S05]  /*1d5d0*/  WARPSYNC.ALL ;  /* 0x0000000000007948 */ /* 0x000fea0003800000 */
[----:B------:R-:W-:Y:S01]  /*1d5e0*/  SHF.R.U32.HI R7, RZ, 0x4, R7 ;  /* 0x00000004ff077819 */ /* 0x000fe20000011607 */
[----:B------:R-:W-:Y:S01]  /*1d5f0*/  WARPGROUP.ARRIVE ;  /* 0x00000000000079c5 */ /* 0x000fe20000000000 */
[----:B------:R-:W-:Y:S01]  /*1d600*/  R2UR UR7, R11 ;  /* 0x000000000b0772ca */ /* 0x000fe200000e0000 */
[----:B------:R-:W-:Y:S01]  /*1d610*/  IMAD.MOV.U32 R13, RZ, RZ, -0x3ffffff0 ;  /* 0xc0000010ff0d7424 */ /* 0x000fe200078e00ff */
[----:B------:R-:W-:Y:S01]  /*1d620*/  LOP3.LUT R7, R7, 0x3fff, RZ, 0xc0, !PT ;  /* 0x00003fff07077812 */ /* 0x000fe200078ec0ff */
[----:B------:R-:W-:-:S02]  /*1d630*/  IMAD.MOV.U32 R11, RZ, RZ, -0x3ffffff0 ;  /* 0xc0000010ff0b7424 */ /* 0x000fc400078e00ff */
[----:B------:R-:W0:Y:S01]  /*1d640*/  S2R R20, SR_TID.X ;  /* 0x0000000000147919 */ /* 0x000e220000002100 */
[----:B------:R-:W-:-:S05]  /*1d650*/  LOP3.LUT R7, R7, 0x10000, RZ, 0xfc, !PT ;  /* 0x0001000007077812 */ /* 0x000fca00078efcff */
[----:B------:R-:W-:-:S04]  /*1d660*/  IMAD R10, R8, 0x500, R7 ;  /* 0x00000500080a7824 */ /* 0x000fc800078e0207 */
[C---:B------:R-:W-:Y:S01]  /*1d670*/  VIADD R12, R10.reuse, 0x100 ;  /* 0x000001000a0c7836 */ /* 0x040fe20000000000 */
[----:B------:R-:W-:-:S13]  /*1d680*/  R2UR UR6, R10 ;  /* 0x000000000a0672ca */ /* 0x000fda00000e0000 */
[----:B------:R-:W-:Y:S01]  /*1d690*/  QGMMA.64x128x32.F32.E4M3.E4M3 R24, R184, gdesc[UR4], R24, gsb0 ;  /* 0x01e00004b8187df3 */ /* 0x000fe20008000818 */
[----:B------:R-:W-:Y:S01]  /*1d6a0*/  R2UR UR6, R12 ;  /* 0x000000000c0672ca */ /* 0x000fe200000e0000 */
[----:B------:R-:W-:Y:S01]  /*1d6b0*/  VIADD R12, R10, 0x200 ;  /* 0x000002000a0c7836 */ /* 0x000fe20000000000 */
[----:B------:R-:W-:Y:S01]  /*1d6c0*/  R2UR UR7, R13 ;  /* 0x000000000d0772ca */ /* 0x000fe200000e0000 */
[----:B------:R-:W-:Y:S01]  /*1d6d0*/  IMAD.MOV.U32 R13, RZ, RZ, -0x3ffffff0 ;  /* 0xc0000010ff0d7424 */ /* 0x000fe200078e00ff */
[----:B0-----:R-:W-:-:S04]  /*1d6e0*/  SHF.R.U32.HI R20, RZ, 0x7, R20 ;  /* 0x00000007ff147819 */ /* 0x001fc80000011614 */
[----:B------:R-:W-:Y:S01]  /*1d6f0*/  IADD3 R7, -R20, 0xb, RZ ;  /* 0x0000000b14077810 */ /* 0x000fe20007ffe1ff */
[----:B------:R-:W-:Y:S02]  /*1d700*/  WARPGROUP.DEPBAR.LE gsb0, 0x0 ;  /* 0x00008000000079c5 */ /* 0x000fe40000010000 */
[----:B------:R-:W-:-:S06]  /*1d710*/  WARPGROUP.ARRIVE ;  /* 0x00000000000079c5 */ /* 0x000fcc0000000000 */
[----:B------:R-:W-:Y:S01]  /*1d720*/  QGMMA.64x128x32.F32.E4M3.E4M3 R24, R180, gdesc[UR4], R24, gsb0 ;  /* 0x01e00004b4187df3 */ /* 0x000fe20008000818 */
[----:B------:R-:W-:Y:S02]  /*1d730*/  R2UR UR6, R12 ;  /* 0x000000000c0672ca */ /* 0x000fe400000e0000 */
[----:B------:R-:W-:Y:S01]  /*1d740*/  R2UR UR7, R13 ;  /* 0x000000000d0772ca */ /* 0x000fe200000e0000 */
[----:B------:R-:W-:Y:S01]  /*1d750*/  IMAD.MOV.U32 R13, RZ, RZ, -0x3ffffff0 ;  /* 0xc0000010ff0d7424 */ /* 0x000fe200078e00ff */
[C---:B------:R-:W-:Y:S01]  /*1d760*/  IADD3 R12, R10.reuse, 0x300, RZ ;  /* 0x000003000a0c7810 */ /* 0x040fe20007ffe0ff */
        /* <DEDUP_REMOVED lines=18> */
.L_x_2851:
[----:B------:R-:W-:Y:S01]  /*1d890*/  ISETP.NE.AND P1, PT, R15, 0x1, PT ;  /* 0x000000010f00780c */ /* 0x000fe20003f25270 */
[----:B0-----:R-:W-:Y:S02]  /*1d8a0*/  IMAD.IADD R7, R219, 0x1, R214 ;  /* 0x00000001db077824 */ /* 0x001fe400078e02d6 */
[C---:B------:R-:W-:Y:S01]  /*1d8b0*/  FMUL.FTZ R20, R2.reuse, R156 ;  /* 0x0000009c02147220 */ /* 0x040fe20000410000 */
[C---:B------:R-:W-:Y:S01]  /*1d8c0*/  FMUL.FTZ R156, R2.reuse, R162 ;  /* 0x000000a2029c7220 */ /* 0x040fe20000410000 */
[C---:B------:R-:W-:Y:S01]  /*1d8d0*/  FMUL.FTZ R21, R2.reuse, R157 ;  /* 0x0000009d02157220 */ /* 0x040fe20000410000 */
[----:B------:R-:W-:Y:S01]  /*1d8e0*/  FMUL.FTZ R157, R2, R163 ;  /* 0x000000a3029d7220 */ /* 0x000fe20000410000 */
[----:B------:R-:W-:Y:S02]  /*1d8f0*/  IMAD R163, R6, -0xa0, RZ ;  /* 0xffffff6006a37824 */ /* 0x000fe400078e02ff */
[C---:B------:R-:W-:Y:S01]  /*1d900*/  FMUL.FTZ R12, R2.reuse, R154 ;  /* 0x0000009a020c7220 */ /* 0x040fe20000410000 */
[C---:B------:R-:W-:Y:S01]  /*1d910*/  FMUL.FTZ R154, R2.reuse, R160 ;  /* 0x000000a0029a7220 */ /* 0x040fe20000410000 */
[C---:B------:R-:W-:Y:S01]  /*1d920*/  FMUL.FTZ R136, R2.reuse, R136 ;  /* 0x0000008802887220 */ /* 0x040fe20000410000 */
[----:B------:R-:W-:Y:S01]  /*1d930*/  FMUL.FTZ R13, R2, R155 ;  /* 0x0000009b020d7220 */ /* 0x000fe20000410000 */
[----:B------:R-:W-:Y:S01]  /*1d940*/  IADD3 R163, -R216, 0x1, R163 ;  /* 0x00000001d8a37810 */ /* 0x000fe20007ffe1a3 */
[C---:B------:R-:W-:Y:S01]  /*1d950*/  FMUL.FTZ R155, R2.reuse, R161 ;  /* 0x000000a1029b7220 */ /* 0x040fe20000410000 */
[----:B------:R-:W0:Y:S01]  /*1d960*/  @P1 LDC R11, c[0x0][0x44c] ;  /* 0x00011300ff0b1b82 */ /* 0x000e220000000800 */
[----:B------:R-:W-:Y:S01]  /*1d970*/  MUFU.TANH R154, R154 ;  /* 0x0000009a009a7308 */ /* 0x000fe20000002400 */
[----:B------:R-:W-:Y:S01]  /*1d980*/  IADD3 R163, -R215, R163, R217 ;  /* 0x000000a3d7a37210 */ /* 0x000fe20007ffe1d9 */
[C---:B------:R-:W-:Y:S01]  /*1d990*/  FMUL.FTZ R144, R2.reuse, R144 ;  /* 0x0000009002907220 */ /* 0x040fe20000410000 */
[C---:B------:R-:W-:Y:S01]  /*1d9a0*/  FMUL.FTZ R137, R2.reuse, R137 ;  /* 0x0000008902897220 */ /* 0x040fe20000410000 */
[C---:B------:R-:W-:Y:S01]  /*1d9b0*/  FMUL.FTZ R140, R2.reuse, R140 ;  /* 0x0000008c028c7220 */ /* 0x040fe20000410000 */
[C---:B------:R-:W-:Y:S01]  /*1d9c0*/  FMUL.FTZ R141, R2.reuse, R141 ;  /* 0x0000008d028d7220 */ /* 0x040fe20000410000 */
[C---:B------:R-:W-:Y:S01]  /*1d9d0*/  FMUL.FTZ R120, R2.reuse, R120 ;  /* 0x0000007802787220 */ /* 0x040fe20000410000 */
[----:B------:R-:W1:Y:S01]  /*1d9e0*/  @P1 LDC R10, c[0x0][0x450] ;  /* 0x00011400ff0a1b82 */ /* 0x000e620000000800 */
[----:B------:R-:W-:Y:S01]  /*1d9f0*/  MUFU.TANH R20, R20 ;  /* 0x0000001400147308 */ /* 0x000fe20000002400 */
[C---:B------:R-:W-:Y:S01]  /*1da00*/  FMUL.FTZ R145, R2.reuse, R145 ;  /* 0x0000009102917220 */ /* 0x040fe20000410000 */
[C---:B------:R-:W-:Y:S01]  /*1da10*/  FMUL.FTZ R148, R2.reuse, R148 ;  /* 0x0000009402947220 */ /* 0x040fe20000410000 */
[C---:B------:R-:W-:Y:S01]  /*1da20*/  FMUL.FTZ R149, R2.reuse, R149 ;  /* 0x0000009502957220 */ /* 0x040fe20000410000 */
[C---:B------:R-:W-:Y:S01]  /*1da30*/  FMUL.FTZ R128, R2.reuse, R128 ;  /* 0x0000008002807220 */ /* 0x040fe20000410000 */
[C---:B------:R-:W-:Y:S01]  /*1da40*/  FMUL.FTZ R121, R2.reuse, R121 ;  /* 0x0000007902797220 */ /* 0x040fe20000410000 */
[C---:B------:R-:W-:Y:S01]  /*1da50*/  FMUL.FTZ R124, R2.reuse, R124 ;  /* 0x0000007c027c7220 */ /* 0x040fe20000410000 */
[C---:B------:R-:W-:Y:S01]  /*1da60*/  FMUL.FTZ R125, R2.reuse, R125 ;  /* 0x0000007d027d7220 */ /* 0x040fe20000410000 */
[----:B------:R-:W-:Y:S01]  /*1da70*/  MUFU.TANH R21, R21 ;  /* 0x0000001500157308 */ /* 0x000fe20000002400 */
[C---:B------:R-:W-:Y:S01]  /*1da80*/  FMUL.FTZ R104, R2.reuse, R104 ;  /* 0x0000006802687220 */ /* 0x040fe20000410000 */
[C---:B------:R-:W-:Y:S01]  /*1da90*/  FMUL.FTZ R129, R2.reuse, R129 ;  /* 0x0000008102817220 */ /* 0x040fe20000410000 */
[C---:B------:R-:W-:Y:S01]  /*1daa0*/  FMUL.FTZ R132, R2.reuse, R132 ;  /* 0x0000008402847220 */ /* 0x040fe20000410000 */
[C---:B------:R-:W-:Y:S01]  /*1dab0*/  FMUL.FTZ R133, R2.reuse, R133 ;  /* 0x0000008502857220 */ /* 0x040fe20000410000 */
[C---:B------:R-:W-:Y:S01]  /*1dac0*/  FMUL.FTZ R112, R2.reuse, R112 ;  /* 0x0000007002707220 */ /* 0x040fe20000410000 */
[C---:B------:R-:W-:Y:S01]  /*1dad0*/  FMUL.FTZ R105, R2.reuse, R105 ;  /* 0x0000006902697220 */ /* 0x040fe20000410000 */
[----:B0-----:R-:W-:Y:S01]  /*1dae0*/  @P1 IMAD.HI.U32 R11, R7, R11, RZ ;  /* 0x0000000b070b1227 */ /* 0x001fe200078e00ff */
[----:B------:R-:W-:Y:S03]  /*1daf0*/  MUFU.TANH R136, R136 ;  /* 0x0000008800887308 */ /* 0x000fe60000002400 */
        /* <DEDUP_REMOVED lines=13> */
[----:B------:R-:W1:Y:S01]  /*1dbd0*/  MUFU.TANH R10, R10 ;  /* 0x0000000a000a7308 */ /* 0x000e620000002400 */
[C---:B------:R-:W-:Y:S01]  /*1dbe0*/  FMUL.FTZ R159, R2.reuse, R165 ;  /* 0x000000a5029f7220 */ /* 0x040fe20000410000 */
[----:B------:R-:W2:Y:S01]  /*1dbf0*/  SHFL.IDX PT, R7, R7, 0x1, 0x1c1f ;  /* 0x003c1f0007077f89 */ /* 0x000ea200000e0000 */
        /* <DEDUP_REMOVED lines=19> */
[C---:B0-----:R-:W-:Y:S01]  /*1dd30*/  IADD3 R162, R163.reuse, R162, RZ ;  /* 0x000000a2a3a27210 */ /* 0x041fe20007ffe0ff */
[C---:B------:R-:W-:Y:S01]  /*1dd40*/  FMUL.FTZ R123, R2.reuse, R123 ;  /* 0x0000007b027b7220 */ /* 0x040fe20000410000 */
[----:B------:R-:W0:Y:S01]  /*1dd50*/  MUFU.TANH R158, R158 ;  /* 0x0000009e009e7308 */ /* 0x000e220000002400 */
[----:B------:R-:W-:Y:S01]  /*1dd60*/  FMUL.FTZ R126, R2, R126 ;  /* 0x0000007e027e7220 */ /* 0x000fe20000410000 */
[C---:B------:R-:W-:Y:S01]  /*1dd70*/  ISETP.GT.AND P2, PT, R162.reuse, RZ, PT ;  /* 0x000000ffa200720c */ /* 0x040fe20003f44270 */
[----:B--2---:R-:W-:Y:S01]  /*1dd80*/  IMAD.IADD R7, R163, 0x1, R7 ;  /* 0x00000001a3077824 */ /* 0x004fe200078e0207 */
[----:B------:R-:W-:Y:S01]  /*1dd90*/  ISETP.GT.AND P3, PT, R162, 0x1, PT ;  /* 0x00000001a200780c */ /* 0x000fe20003f64270 */
[----:B------:R-:W-:Y:S01]  /*1dda0*/  FMUL.FTZ R163, R2, R101 ;  /* 0x0000006502a37220 */ /* 0x000fe20000410000 */
[----:B-1----:R-:W-:Y:S01]  /*1ddb0*/  FSEL R10, R10, -INF , P2 ;  /* 0xff8000000a0a7808 */ /* 0x002fe20001000000 */
[----:B------:R-:W-:Y:S01]  /*1ddc0*/  FMUL.FTZ R101, R2, R94 ;  /* 0x0000005e02657220 */ /* 0x000fe20000410000 */
[----:B------:R-:W1:Y:S01]  /*1ddd0*/  MUFU.TANH R159, R159 ;  /* 0x0000009f009f7308 */ /* 0x000e620000002400 */
[----:B------:R-:W-:Y:S01]  /*1dde0*/  ISETP.GT.AND P2, PT, R162, 0x10, PT ;  /* 0x00000010a200780c */ /* 0x000fe20003f44270 */
[----:B------:R-:W-:Y:S01]  /*1ddf0*/  FMUL.FTZ R127, R2, R127 ;  /* 0x0000007f027f7220 */ /* 0x000fe20000410000 */
[----:B------:R-:W-:Y:S01]  /*1de00*/  ISETP.GT.AND P4, PT, R162, 0x8, PT ;  /* 0x00000008a200780c */ /* 0x000fe20003f84270 */
[----:B------:R-:W-:Y:S01]  /*1de10*/  FMUL.FTZ R130, R2, R130 ;  /* 0x0000008202827220 */ /* 0x000fe20000410000 */
[----:B------:R-:W-:Y:S01]  /*1de20*/  ISETP.GT.AND P1, PT, R162, 0x9, PT ;  /* 0x00000009a200780c */ /* 0x000fe20003f24270 */
[----:B------:R-:W-:Y:S01]  /*1de30*/  FMUL.FTZ R131, R2, R131 ;  /* 0x0000008302837220 */ /* 0x000fe20000410000 */
[----:B------:R-:W-:Y:S01]  /*1de40*/  FSEL R154, R154, -INF , P2 ;  /* 0xff8000009a9a7808 */ /* 0x000fe20001000000 */
[----:B------:R-:W2:Y:S01]  /*1de50*/  MUFU.TANH R144, R144 ;  /* 0x0000009000907308 */ /* 0x000ea20000002400 */
[----:B------:R-:W-:Y:S01]  /*1de60*/  ISETP.GT.AND P2, PT, R162, 0x20, PT ;  /* 0x00000020a200780c */ /* 0x000fe20003f44270 */
[C---:B------:R-:W-:Y:S01]  /*1de70*/  FMUL.FTZ R134, R2.reuse, R134 ;  /* 0x0000008602867220 */ /* 0x040fe20000410000 */
[----:B---3--:R-:W-:Y:S01]  /*1de80*/  FSEL R11, R11, -INF , P3 ;  /* 0xff8000000b0b7808 */ /* 0x008fe20001800000 */
[----:B------:R-:W-:Y:S01]  /*1de90*/  FMUL.FTZ R135, R2, R135 ;  /* 0x0000008702877220 */ /* 0x000fe20000410000 */
[----:B------:R-:W-:Y:S01]  /*1dea0*/  FSEL R20, R20, -INF , P4 ;  /* 0xff80000014147808 */ /* 0x000fe20002000000 */
[----:B------:R-:W-:Y:S01]  /*1deb0*/  FMUL.FTZ R106, R2, R106 ;  /* 0x0000006a026a7220 */ /* 0x000fe20000410000 */
[----:B------:R-:W-:Y:S01]  /*1dec0*/  FSEL R21, R21, -INF , P1 ;  /* 0xff80000015157808 */ /* 0x000fe20000800000 */
[----:B------:R-:W3:Y:S01]  /*1ded0*/  MUFU.TANH R137, R137 ;  /* 0x0000008900897308 */ /* 0x000ee20000002400 */
[----:B------:R-:W-:Y:S01]  /*1dee0*/  ISETP.GT.AND P3, PT, R162, 0x11, PT ;  /* 0x00000011a200780c */ /* 0x000fe20003f64270 */
[----:B------:R-:W-:Y:S01]  /*1def0*/  FMUL.FTZ R107, R2, R107 ;  /* 0x0000006b026b7220 */ /* 0x000fe20000410000 */
[----:B------:R-:W-:Y:S01]  /*1df00*/  ISETP.GT.AND P4, PT, R162, 0x18, PT ;  /* 0x00000018a200780c */ /* 0x000fe20003f84270 */
[----:B------:R-:W-:Y:S01]  /*1df10*/  FMUL.FTZ R110, R2, R110 ;  /* 0x0000006e026e7220 */ /* 0x000fe20000410000 */
[----:B------:R-:W-:Y:S01]  /*1df20*/  ISETP.GT.AND P1, PT, R162, 0x19, PT ;  /* 0x00000019a200780c */ /* 0x000fe20003f24270 */
[----:B------:R-:W-:Y:S01]  /*1df30*/  FMUL.FTZ R111, R2, R111 ;  /* 0x0000006f026f7220 */ /* 0x000fe20000410000 */
[----:B------:R-:W-:Y:S01]  /*1df40*/  FSEL R136, R136, -INF , P2 ;  /* 0xff80000088887808 */ /* 0x000fe20001000000 */
[----:B------:R-:W5:Y:S01]  /*1df50*/  MUFU.TANH R140, R140 ;  /* 0x0000008c008c7308 */ /* 0x000f620000002400 */
[----:B------:R-:W-:Y:S01]  /*1df60*/  ISETP.GT.AND P2, PT, R162, 0x30, PT ;  /* 0x00000030a200780c */ /* 0x000fe20003f44270 */
[C---:B------:R-:W-:Y:S01]  /*1df70*/  FMUL.FTZ R114, R2.reuse, R114 ;  /* 0x0000007202727220 */ /* 0x040fe20000410000 */
[----:B----4-:R-:W-:Y:S01]  /*1df80*/  FSEL R155, R155, -INF , P3 ;  /* 0xff8000009b9b7808 */ /* 0x010fe20001800000 */
[----:B------:R-:W-:Y:S01]  /*1df90*/  FMUL.FTZ R115, R2, R115 ;  /* 0x0000007302737220 */ /* 0x000fe20000410000 */
[----:B0-----:R-:W-:Y:S01]  /*1dfa0*/  FSEL R158, R158, -INF , P4 ;  /* 0xff8000009e9e7808 */ /* 0x001fe20002000000 */
[----:B------:R-:W-:Y:S01]  /*1dfb0*/  FMUL.FTZ R118, R2, R118 ;  /* 0x0000007602767220 */ /* 0x000fe20000410000 */
[----:B-1----:R-:W-:Y:S01]  /*1dfc0*/  FSEL R159, R159, -INF , P1 ;  /* 0xff8000009f9f7808 */ /* 0x002fe20000800000 */
[----:B------:R-:W0:Y:S01]  /*1dfd0*/  MUFU.TANH R141, R141 ;  /* 0x0000008d008d7308 */ /* 0x000e220000002400 */
[----:B------:R-:W-:Y:S01]  /*1dfe0*/  ISETP.GT.AND P3, PT, R162, 0x21, PT ;  /* 0x00000021a200780c */ /* 0x000fe20003f64270 */
[----:B------:R-:W-:Y:S01]  /*1dff0*/  FMUL.FTZ R119, R2, R119 ;  /* 0x0000007702777220 */ /* 0x000fe20000410000 */
[----:B------:R-:W-:Y:S01]  /*1e000*/  ISETP.GT.AND P4, PT, R162, 0x28, PT ;  /* 0x00000028a200780c */ /* 0x000fe20003f84270 */
[----:B------:R-:W-:Y:S01]  /*1e010*/  FMUL.FTZ R90, R2, R90 ;  /* 0x0000005a025a7220 */ /* 0x000fe20000410000 */
[----:B------:R-:W-:Y:S01]  /*1e020*/  ISETP.GT.AND P1, PT, R162, 0x29, PT ;  /* 0x00000029a200780c */ /* 0x000fe20003f24270 */
[----:B------:R-:W-:Y:S01]  /*1e030*/  FMUL.FTZ R91, R2, R91 ;  /* 0x0000005b025b7220 */ /* 0x000fe20000410000 */
[----:B--2---:R-:W-:Y:S01]  /*1e040*/  FSEL R144, R144, -INF , P2 ;  /* 0xff80000090907808 */ /* 0x004fe20001000000 */
[----:B------:R-:W1:Y:S01]  /*1e050*/  MUFU.TANH R120, R120 ;  /* 0x0000007800787308 */ /* 0x000e620000002400 */
[----:B------:R-:W-:Y:S01]  /*1e060*/  ISETP.GT.AND P2, PT, R162, 0x40, PT ;  /* 0x00000040a200780c */ /* 0x000fe20003f44270 */
[----:B------:R-:W-:Y:S01]  /*1e070*/  UMOV UR51, UR50 ;  /* 0x0000003200337c82 */ /* 0x000fe20008000000 */
[----:B---3--:R-:W-:Y:S01]  /*1e080*/  FSEL R137, R137, -INF , P3 ;  /* 0xff80000089897808 */ /* 0x008fe20001800000 */
[----:B------:R-:W-:Y:S01]  /*1e090*/  FMUL.FTZ R95, R2, R95 ;  /* 0x0000005f025f7220 */ /* 0x000fe20000410000 */
[----:B-----5:R-:W-:Y:S01]  /*1e0a0*/  FSEL R140, R140, -INF , P4 ;  /* 0xff8000008c8c7808 */ /* 0x020fe20002000000 */
[----:B------:R-:W-:Y:S01]  /*1e0b0*/  FMUL.FTZ R98, R2, R98 ;  /* 0x0000006202627220 */ /* 0x000fe20000410000 */
[----:B------:R-:W-:Y:S01]  /*1e0c0*/  ISETP.GT.AND P3, PT, R162, 0x31, PT ;  /* 0x00000031a200780c */ /* 0x000fe20003f64270 */
[----:B------:R-:W2:Y:S01]  /*1e0d0*/  MUFU.TANH R145, R145 ;  /* 0x0000009100917308 */ /* 0x000ea20000002400 */
[----:B0-----:R-:W-:Y:S01]  /*1e0e0*/  FSEL R141, R141, -INF , P1 ;  /* 0xff8000008d8d7808 */ /* 0x001fe20000800000 */
[----:B------:R-:W-:Y:S01]  /*1e0f0*/  FMUL.FTZ R99, R2, R99 ;  /* 0x0000006302637220 */ /* 0x000fe20000410000 */
[----:B------:R-:W-:Y:S01]  /*1e100*/  ISETP.GT.AND P4, PT, R162, 0x38, PT ;  /* 0x00000038a200780c */ /* 0x000fe20003f84270 */
[----:B------:R-:W-:Y:S01]  /*1e110*/  FMUL.FTZ R102, R2, R102 ;  /* 0x0000006602667220 */ /* 0x000fe20000410000 */
[----:B------:R-:W-:Y:S01]  /*1e120*/  ISETP.GT.AND P1, PT, R162, 0x39, PT ;  /* 0x00000039a200780c */ /* 0x000fe20003f24270 */
[----:B------:R-:W-:Y:S01]  /*1e130*/  FMUL.FTZ R103, R2, R103 ;  /* 0x0000006702677220 */ /* 0x000fe20000410000 */
[----:B------:R-:W-:Y:S01]  /*1e140*/  ISETP.GT.AND P5, PT, R7, 0x99, PT ;  /* 0x000000990700780c */ /* 0x000fe20003fa4270 */
[----:B------:R-:W0:Y:S01]  /*1e150*/  MUFU.TANH R148, R148 ;  /* 0x0000009400947308 */ /* 0x000e220000002400 */
[----:B-1----:R-:W-:-:S02]  /*1e160*/  FSEL R120, R120, -INF , P2 ;  /* 0xff80000078787808 */ /* 0x002fc40001000000 */
[----:B------:R-:W-:-:S05]  /*1e170*/  ISETP.GT.AND P2, PT, R162, 0x50, PT ;  /* 0x00000050a200780c */ /* 0x000fca0003f44270 */
[----:B------:R-:W1:Y:S01]  /*1e180*/  MUFU.TANH R149, R149 ;  /* 0x0000009500957308 */ /* 0x000e620000002400 */
[----:B--2---:R-:W-:Y:S02]  /*1e190*/  FSEL R145, R145, -INF , P3 ;  /* 0xff80000091917808 */ /* 0x004fe40001800000 */
[----:B------:R-:W-:-:S05]  /*1e1a0*/  ISETP.GT.AND P3, PT, R162, 0x41, PT ;  /* 0x00000041a200780c */ /* 0x000fca0003f64270 */
[----:B------:R-:W2:Y:S01]  /*1e1b0*/  MUFU.TANH R128, R128 ;  /* 0x0000008000807308 */ /* 0x000ea20000002400 */
[----:B0-----:R-:W-:Y:S02]  /*1e1c0*/  FSEL R148, R148, -INF , P4 ;  /* 0xff80000094947808 */ /* 0x001fe40002000000 */
[----:B------:R-:W-:-:S05]  /*1e1d0*/  ISETP.GT.AND P4, PT, R162, 0x48, PT ;  /* 0x00000048a200780c */ /* 0x000fca0003f84270 */
[----:B------:R-:W0:Y:S01]  /*1e1e0*/  MUFU.TANH R121, R121 ;  /* 0x0000007900797308 */ /* 0x000e220000002400 */
[----:B-1----:R-:W-:Y:S02]  /*1e1f0*/  FSEL R149, R149, -INF , P1 ;  /* 0xff80000095957808 */ /* 0x002fe40000800000 */
        /* <DEDUP_REMOVED lines=51> */
[----:B------:R-:W-:-:S05]  /*1e530*/  ISETP.GT.AND P2, PT, R7, RZ, PT ;  /* 0x000000ff0700720c */ /* 0x000fca0003f44270 */
        /* <DEDUP_REMOVED lines=11> */
[----:B------:R-:W-:Y:S02]  /*1e5f0*/  FMNMX.FTZ R12, R10, R5, !PT ;  /* 0x000000050a0c7209 */ /* 0x000fe40007810000 */
[----:B------:R-:W-:Y:S02]  /*1e600*/  ISETP.GT.AND P2, PT, R7, 0x10, PT ;  /* 0x000000100700780c */ /* 0x000fe40003f44270 */
[----:B------:R-:W-:Y:S01]  /*1e610*/  FMNMX.FTZ R12, R11, R12, !PT ;  /* 0x0000000c0b0c7209 */ /* 0x000fe20007810000 */
[----:B------:R-:W1:Y:S01]  /*1e620*/  MUFU.TANH R13, R13 ;  /* 0x0000000d000d7308 */ /* 0x000e620000002400 */
[----:B--2---:R-:W-:Y:S02]  /*1e630*/  FSEL R97, R97, -INF , P3 ;  /* 0xff80000061617808 */ /* 0x004fe40001800000 */
[----:B------:R-:W-:-:S02]  /*1e640*/  FMNMX.FTZ R12, R20, R12, !PT ;  /* 0x0000000c140c7209 */ /* 0x000fc40007810000 */
[----:B------:R-:W-:Y:S02]  /*1e650*/  ISETP.GT.AND P3, PT, R7, 0x1, PT ;  /* 0x000000010700780c */ /* 0x000fe40003f64270 */
[----:B------:R-:W-:Y:S01]  /*1e660*/  FMNMX.FTZ R12, R21, R12, !PT ;  /* 0x0000000c150c7209 */ /* 0x000fe20007810000 */
[----:B------:R-:W2:Y:S01]  /*1e670*/  MUFU.TANH R152, R152 ;  /* 0x0000009800987308 */ /* 0x000ea20000002400 */
[----:B0-----:R-:W-:Y:S02]  /*1e680*/  FSEL R100, R100, -INF , P4 ;  /* 0xff80000064647808 */ /* 0x001fe40002000000 */
[----:B------:R-:W-:Y:S02]  /*1e690*/  FMNMX.FTZ R12, R154, R12, !PT ;  /* 0x0000000c9a0c7209 */ /* 0x000fe40007810000 */
[----:B------:R-:W-:Y:S02]  /*1e6a0*/  ISETP.GT.AND P4, PT, R7, 0x8, PT ;  /* 0x000000080700780c */ /* 0x000fe40003f84270 */
[----:B------:R-:W-:Y:S01]  /*1e6b0*/  FMNMX.FTZ R12, R155, R12, !PT ;  /* 0x0000000c9b0c7209 */ /* 0x000fe20007810000 */
[----:B------:R-:W0:Y:S01]  /*1e6c0*/  MUFU.TANH R94, R163 ;  /* 0x000000a3005e7308 */ /* 0x000e220000002400 */
[----:B-1----:R-:W-:-:S02]  /*1e6d0*/  FSEL R13, R13, -INF , P3 ;  /* 0xff8000000d0d7808 */ /* 0x002fc40001800000 */
[----:B------:R-:W-:Y:S02]  /*1e6e0*/  FMNMX.FTZ R12, R158, R12, !PT ;  /* 0x0000000c9e0c7209 */ /* 0x000fe40007810000 */
[----:B------:R-:W-:Y:S02]  /*1e6f0*/  ISETP.GT.AND P3, PT, R7, 0x11, PT ;  /* 0x000000110700780c */ /* 0x000fe40003f64270 */
[----:B------:R-:W-:Y:S01]  /*1e700*/  FMNMX.FTZ R12, R159, R12, !PT ;  /* 0x0000000c9f0c7209 */ /* 0x000fe20007810000 */
[----:B------:R-:W1:Y:S01]  /*1e710*/  MUFU.TANH R153, R153 ;  /* 0x0000009900997308 */ /* 0x000e620000002400 */
[----:B--2---:R-:W-:Y:S02]  /*1e720*/  FSEL R152, R152, -INF , P4 ;  /* 0xff80000098987808 */ /* 0x004fe40002000000 */
[----:B------:R-:W-:Y:S02]  /*1e730*/  FMNMX.FTZ R12, R136, R12, !PT ;  /* 0x0000000c880c7209 */ /* 0x000fe40007810000 */
[----:B------:R-:W-:-:S02]  /*1e740*/  ISETP.GT.AND P4, PT, R7, 0x18, PT ;  /* 0x000000180700780c */ /* 0x000fc40003f84270 */
        /* <DEDUP_REMOVED lines=127> */
[----:B------:R-:W-:Y:S02]  /*1ef40*/  ISETP.GT.AND P4, PT, R7, 0x98, PT ;  /* 0x000000980700780c */ /* 0x000fe40003f84270 */
[----:B------:R-:W-:-:S03]  /*1ef50*/  FMNMX.FTZ R7, R100, R12, !PT ;  /* 0x0000000c64077209 */ /* 0x000fc60007810000 */
[----:B------:R-:W2:Y:S01]  /*1ef60*/  MUFU.TANH R99, R99 ;  /* 0x0000006300637308 */ /* 0x000ea20000002400 */
[----:B------:R-:W-:Y:S02]  /*1ef70*/  FMNMX.FTZ R7, R94, R7, !PT ;  /* 0x000000075e077209 */ /* 0x000fe40007810000 */
[----:B0-----:R-:W-:-:S03]  /*1ef80*/  FSEL R95, R95, -INF , P1 ;  /* 0xff8000005f5f7808 */ /* 0x001fc60000800000 */
[----:B------:R-:W0:Y:S02]  /*1ef90*/  SHFL.BFLY PT, R12, R7, 0x2, 0x1f ;  /* 0x0c401f00070c7f89 */ /* 0x000e2400000e0000 */
[----:B------:R-:W3:Y:S01]  /*1efa0*/  MUFU.TANH R102, R102 ;  /* 0x0000006600667308 */ /* 0x000ee20000002400 */
[----:B-1----:R-:W-:Y:S02]  /*1efb0*/  FSEL R98, R98, -INF , P2 ;  /* 0xff80000062627808 */ /* 0x002fe40001000000 */
[----:B--2---:R-:W-:Y:S02]  /*1efc0*/  FSEL R99, R99, -INF , P3 ;  /* 0xff80000063637808 */ /* 0x004fe40001800000 */
[----:B---3--:R-:W-:Y:S02]  /*1efd0*/  FSEL R102, R102, -INF , P4 ;  /* 0xff80000066667808 */ /* 0x008fe40002000000 */
        /* <DEDUP_REMOVED lines=103> */
[----:B------:R-:W0:Y:S03]  /*1f650*/  MUFU.TANH R94, R103 ;  /* 0x00000067005e7308 */ /* 0x000e260000002400 */
[----:B------:R-:W-:-:S04]  /*1f660*/  FMNMX.FTZ R163, R95, R163, !PT ;  /* 0x000000a35fa37209 */ /* 0x000fc80007810000 */
[----:B------:R-:W-:Y:S01]  /*1f670*/  FMNMX.FTZ R163, R98, R163, !PT ;  /* 0x000000a362a37209 */ /* 0x000fe20007810000 */
[----:B------:R-:W1:Y:S03]  /*1f680*/  MUFU.EX2 R103, R10 ;  /* 0x0000000a00677308 */ /* 0x000e660000000800 */
[----:B------:R-:W-:-:S04]  /*1f690*/  FMNMX.FTZ R163, R99, R163, !PT ;  /* 0x000000a363a37209 */ /* 0x000fc80007810000 */
[----:B------:R-:W-:Y:S01]  /*1f6a0*/  FMNMX.FTZ R163, R102, R163, !PT ;  /* 0x000000a366a37209 */ /* 0x000fe20007810000 */
[----:B------:R-:W-:Y:S01]  /*1f6b0*/  MUFU.EX2 R124, R124 ;  /* 0x0000007c007c7308 */ /* 0x000fe20000000800 */
[----:B0-----:R-:W-:-:S04]  /*1f6c0*/  FSEL R94, R94, -INF , P5 ;  /* 0xff8000005e5e7808 */ /* 0x001fc80002800000 */
[----:B------:R-:W-:-:S03]  /*1f6d0*/  FMNMX.FTZ R163, R94, R163, !PT ;  /* 0x000000a35ea37209 */ /* 0x000fc60007810000 */
[----:B------:R-:W-:Y:S01]  /*1f6e0*/  MUFU.EX2 R125, R125 ;  /* 0x0000007d007d7308 */ /* 0x000fe20000000800 */
[----:B-1----:R-:W-:-:S01]  /*1f6f0*/  FFMA.FTZ R3, R5, R3, R103 ;  /* 0x0000000305037223 */ /* 0x002fc20000010067 */
[----:B------:R-:W0:Y:S03]  /*1f700*/  SHFL.BFLY PT, R164, R163, 0x2, 0x1f ;  /* 0x0c401f00a3a47f89 */ /* 0x000e2600000e0000 */
[----:B------:R-:W-:-:S03]  /*1f710*/  FADD.FTZ R3, R11, R3 ;  /* 0x000000030b037221 */ /* 0x000fc60000010000 */
[----:B------:R-:W-:Y:S08]  /*1f720*/  MUFU.EX2 R128, R128 ;  /* 0x0000008000807308 */ /* 0x000ff00000000800 */
[----:B------:R-:W-:Y:S08]  /*1f730*/  MUFU.EX2 R129, R129 ;  /* 0x0000008100817308 */ /* 0x000ff00000000800 */
[----:B------:R-:W-:Y:S01]  /*1f740*/  MUFU.EX2 R132, R132 ;  /* 0x0000008400847308 */ /* 0x000fe20000000800 */
[----:B0-----:R-:W-:-:S05]  /*1f750*/  FMNMX.FTZ R164, R163, R164, !PT ;  /* 0x000000a4a3a47209 */ /* 0x001fca0007810000 */
[----:B------:R-:W0:Y:S02]  /*1f760*/  SHFL.BFLY PT, R10, R164, 0x1, 0x1f ;  /* 0x0c201f00a40a7f89 */ /* 0x000e2400000e0000 */
[----:B------:R-:W-:Y:S08]  /*1f770*/  MUFU.EX2 R133, R133 ;  /* 0x0000008500857308 */ /* 0x000ff00000000800 */
[----:B------:R-:W-:Y:S08]  /*1f780*/  MUFU.EX2 R104, R104 ;  /* 0x0000006800687308 */ /* 0x000ff00000000800 */
[----:B------:R-:W-:Y:S01]  /*1f790*/  MUFU.EX2 R105, R105 ;  /* 0x0000006900697308 */ /* 0x000fe20000000800 */
[----:B0-----:R-:W-:Y:S01]  /*1f7a0*/  FMNMX.FTZ R10, R164, R10, !PT ;  /* 0x0000000aa40a7209 */ /* 0x001fe20007810000 */
[----:B------:R-:W-:-:S06]  /*1f7b0*/  IMAD.U32 R164, RZ, RZ, UR38 ;  /* 0x00000026ffa47e24 */ /* 0x000fcc000f8e00ff */
[----:B------:R-:W-:Y:S01]  /*1f7c0*/  MUFU.EX2 R108, R108 ;  /* 0x0000006c006c7308 */ /* 0x000fe20000000800 */
[----:B------:R-:W-:-:S04]  /*1f7d0*/  FSETP.NEU.FTZ.AND P1, PT, R10, -INF , PT ;  /* 0xff8000000a00780b */ /* 0x000fc80003f3d000 */
[----:B------:R-:W-:-:S03]  /*1f7e0*/  FSEL R163, R10, RZ, P1 ;  /* 0x000000ff0aa37208 */ /* 0x000fc60000800000 */
[----:B------:R-:W-:Y:S02]  /*1f7f0*/  MUFU.EX2 R109, R109 ;  /* 0x0000006d006d7308 */ /* 0x000fe40000000800 */
[----:B------:R-:W-:-:S01]  /*1f800*/  FADD.FTZ R4, -R163, R4 ;  /* 0x00000004a3047221 */ /* 0x000fc20000010100 */
[----:B------:R-:W-:-:S03]  /*1f810*/  IMAD.U32 R163, RZ, RZ, UR51 ;  /* 0x00000033ffa37e24 */ /* 0x000fc6000f8e00ff */
[----:B------:R-:W-:Y:S01]  /*1f820*/  FMUL.FTZ R4, R4, UR51 ;  /* 0x0000003304047c20 */ /* 0x000fe20008410000 */
[----:B------:R-:W-:-:S01]  /*1f830*/  FFMA.FTZ R163, R10, R163, -8 ;  /* 0xc10000000aa37423 */ /* 0x000fc200000100a3 */
[----:B------:R-:W-:Y:S04]  /*1f840*/  MUFU.EX2 R112, R112 ;  /* 0x0000007000707308 */ /* 0x000fe80000000800 */
        /* <DEDUP_REMOVED lines=44> */
[----:B------:R-:W-:Y:S01]  /*1fb10*/  IMAD R163, R23, 0x8, R18 ;  /* 0x0000000817a37824 */ /* 0x000fe200078e0212 */
[----:B------:R-:W2:Y:S01]  /*1fb20*/  MUFU.EX2 R152, R152 ;  /* 0x0000009800987308 */ /* 0x000ea20000000800 */
[----:B0-----:R-:W-:-:S03]  /*1fb30*/  FFMA.FTZ R0, R4, R0, R162 ;  /* 0x0000000004007223 */ /* 0x001fc600000100a2 */
[----:B------:R-:W-:-:S04]  /*1fb40*/  IADD3 R163, R163, 0x29840, RZ ;  /* 0x00029840a3a37810 */ /* 0x000fc80007ffe0ff */
[----:B------:R-:W0:Y:S01]  /*1fb50*/  MUFU.EX2 R153, R153 ;  /* 0x0000009900997308 */ /* 0x000e220000000800 */
[----:B------:R-:W-:-:S04]  /*1fb60*/  PRMT R163, R164, 0x654, R163 ;  /* 0x00000654a4a37816 */ /* 0x000fc800000000a3 */
[----:B------:R1:W-:Y:S03]  /*1fb70*/  SYNCS.ARRIVE.TRANS64.RED.A1T0 RZ, [R163+URZ], RZ ;  /* 0x000000ffa3ff79a7 */ /* 0x0003e6000810043f */
[----:B------:R-:W3:Y:S01]  /*1fb80*/  MUFU.EX2 R156, R156 ;  /* 0x0000009c009c7308 */ /* 0x000ee20000000800 */
[----:B-1----:R-:W-:-:S01]  /*1fb90*/  FADD.FTZ R163, R13, R0 ;  /* 0x000000000da37221 */ /* 0x002fc20000010000 */
[----:B------:R-:W-:-:S06]  /*1fba0*/  FADD.FTZ R0, R20, R3 ;  /* 0x0000000314007221 */ /* 0x000fcc0000010000 */
[----:B------:R-:W1:Y:S01]  /*1fbb0*/  MUFU.EX2 R157, R157 ;  /* 0x0000009d009d7308 */ /* 0x000e620000000800 */
[----:B--2---:R-:W-:-:S01]  /*1fbc0*/  FADD.FTZ R3, R152, R163 ;  /* 0x000000a398037221 */ /* 0x004fc20000010000 */
[----:B------:R-:W-:-:S03]  /*1fbd0*/  FADD.FTZ R0, R21, R0 ;  /* 0x0000000015007221 */ /* 0x000fc60000010000 */
[----:B0-----:R-:W-:Y:S01]  /*1fbe0*/  FADD.FTZ R3, R153, R3 ;  /* 0x0000000399037221 */ /* 0x001fe20000010000 */
[----:B------:R-:W-:-:S02]  /*1fbf0*/  FADD.FTZ R0, R154, R0 ;  /* 0x000000009a007221 */ /* 0x000fc40000010000 */
[----:B------:R-:W0:Y:S01]  /*1fc00*/  MUFU.EX2 R160, R160 ;  /* 0x000000a000a07308 */ /* 0x000e220000000800 */
[----:B---3--:R-:W-:-:S01]  /*1fc10*/  FADD.FTZ R3, R156, R3 ;  /* 0x000000039c037221 */ /* 0x008fc20000010000 */
[----:B------:R-:W-:-:S04]  /*1fc20*/  FADD.FTZ R0, R155, R0 ;  /* 0x000000009b007221 */ /* 0x000fc80000010000 */
[----:B------:R-:W-:Y:S02]  /*1fc30*/  FADD.FTZ R0, R158, R0 ;  /* 0x000000009e007221 */ /* 0x000fe40000010000 */
        /* <DEDUP_REMOVED lines=9> */
[----:B--2---:R-:W-:-:S01]  /*1fcd0*/  FADD.FTZ R3, R161, R3 ;  /* 0x00000003a1037221 */ /* 0x004fc20000010000 */
        /* <DEDUP_REMOVED lines=104> */
.L_x_2852:
        /* <DEDUP_REMOVED lines=12> */
[-C--:B------:R-:W-:Y:S01]  /*20420*/  FMUL.FTZ R29, R29, R5.reuse ;  /* 0x000000051d1d7220 */ /* 0x080fe20000410000 */
[----:B------:R-:W-:Y:S01]  /*20430*/  F2FP.SATFINITE.E4M3.F32.PACK_AB_MERGE_C R160, R161, R160, RZ ;  /* 0x000000a0a1a0723e */ /* 0x000fe200048070ff */
[----:B------:R0:W-:Y:S01]  /*20440*/  SYNCS.ARRIVE.TRANS64.RED.A1T0 RZ, [R8+URZ], RZ ;  /* 0x000000ff08ff79a7 */ /* 0x0001e2000810043f */
        /* <DEDUP_REMOVED lines=99> */
[----:B------:R-:W-:Y:S01]  /*20a80*/  IADD3 R6, R6, -0x1, RZ ;  /* 0xffffffff06067810 */ /* 0x000fe20007ffe0ff */
[----:B------:R-:W-:Y:S06]  /*20a90*/  @P1 BRA `(.L_x_2853) ;  /* 0xffffffb800241947 */ /* 0x000fec000383ffff */
.L_x_2841:
[----:B------:R-:W-:-:S13]  /*20aa0*/  ISETP.GE.AND P1, PT, R6, R213, PT ;  /* 0x000000d50600720c */ /* 0x000fda0003f26270 */
[----:B------:R-:W-:Y:S05]  /*20ab0*/  @!P1 BRA `(.L_x_2854) ;  /* 0x0000003c00109947 */ /* 0x000fea0003800000 */
[----:B------:R-:W-:Y:S01]  /*20ac0*/  MOV R4, R10 ;  /* 0x0000000a00047202 */ /* 0x000fe20000000f00 */
[----:B------:R-:W-:Y:S02]  /*20ad0*/  IMAD.MOV.U32 R5, RZ, RZ, R12 ;  /* 0x000000ffff057224 */ /* 0x000fe400078e000c */
[----:B------:R-:W-:Y:S02]  /*20ae0*/  IMAD.MOV.U32 R7, RZ, RZ, R194 ;  /* 0x000000ffff077224 */ /* 0x000fe400078e00c2 */
[----:B------:R-:W-:-:S07]  /*20af0*/  IMAD.MOV.U32 R8, RZ, RZ, R23 ;  /* 0x000000ffff087224 */ /* 0x000fce00078e0017 */
.L_x_2866:
        /* <DEDUP_REMOVED lines=10> */
.L_x_2856:
[----:B------:R-:W-:Y:S02]  /*20ba0*/  LEA R10, R23, R18, 0x3 ;  /* 0x00000012170a7211 */ /* 0x000fe400078e18ff */
[----:B------:R-:W-:-:S04]  /*20bb0*/  SHF.L.U32 R11, R194, 0x1f, RZ ;  /* 0x0000001fc20b7819 */ /* 0x000fc800000006ff */
[----:B------:R0:W1:Y:S01]  /*20bc0*/  SYNCS.PHASECHK.TRANS64.TRYWAIT P1, [R10+URZ+0x29830], R11 ;  /* 0x0298300b0a0075a7 */ /* 0x000062000802017f */
[----:B------:R-:W-:Y:S05]  /*20bd0*/  @!P0 BRA `(.L_x_2857) ;  /* 0x0000000000048947 */ /* 0x000fea0003800000 */
[----:B------:R-:W-:Y:S01]  /*20be0*/  BPT.TRAP 0x1 ;  /* 0x000000040000795c */ /* 0x000fe20000300000 */
.L_x_2857:
[----:B------:R-:W-:Y:S04]  /*20bf0*/  BSSY B0, `(.L_x_2855) ;  /* 0x0000004000007945 */ /* 0x000fe80003800000 */
[----:B-1----:R-:W-:Y:S05]  /*20c00*/  @P1 BRA `(.L_x_2858) ;  /* 0x0000000000081947 */ /* 0x002fea0003800000 */
[----:B------:R-:W1:Y:S02]  /*20c10*/  SYNCS.PHASECHK.TRANS64.TRYWAIT P1, [R10+URZ+0x29830], R11 ;  /* 0x0298300b0a0075a7 */ /* 0x000e64000802017f */
[----:B-1----:R-:W-:Y:S05]  /*20c20*/  @!P1 BRA `(.L_x_2859) ;  /* 0x0000012000c09947 */ /* 0x002fea0003800000 */
.L_x_2858:
[----:B------:R-:W-:Y:S05]  /*20c30*/  BSYNC B0 ;  /* 0x0000000000007941 */ /* 0x000fea0003800000 */
.L_x_2855:
[----:B01----:R-:W0:Y:S01]  /*20c40*/  S2R R10, SR_TID.X ;  /* 0x00000000000a7919 */ /* 0x003e220000002100 */
[----:B------:R-:W-:Y:S05]  /*20c50*/  WARPSYNC.ALL ;  /* 0x0000000000007948 */ /* 0x000fea0003800000 */
[----:B------:R-:W-:Y:S01]  /*20c60*/  IMAD.MOV.U32 R11, RZ, RZ, -0x7fffffe0 ;  /* 0x80000020ff0b7424 */ /* 0x000fe200078e00ff */
[----:B------:R-:W-:Y:S01]  /*20c70*/  UMOV UR44, UR24 ;  /* 0x00000018002c7c82 */ /* 0x000fe20008000000 */
[----:B------:R-:W-:Y:S01]  /*20c80*/  UMOV UR45, UR25 ;  /* 0x00000019002d7c82 */ /* 0x000fe20008000000 */
[----:B------:R-:W-:Y:S01]  /*20c90*/  MOV R13, 0x80000020 ;  /* 0x80000020000d7802 */ /* 0x000fe20000000f00 */
[----:B------:R-:W-:Y:S01]  /*20ca0*/  UMOV UR40, UR24 ;  /* 0x0000001800287c82 */ /* 0x000fe20008000000 */
[----:B------:R-:W-:Y:S01]  /*20cb0*/  R2UR UR47, R11 ;  /* 0x000000000b2f72ca */ /* 0x000fe200000e0000 */
[----:B------:R-:W-:Y:S01]  /*20cc0*/  UMOV UR41, UR25 ;  /* 0x0000001900297c82 */ /* 0x000fe20008000000 */
[C---:B------:R-:W-:Y:S01]  /*20cd0*/  R2UR UR43, R13.reuse ;  /* 0x000000000d2b72ca */ /* 0x040fe200000e0000 */
[----:B------:R-:W-:Y:S01]  /*20ce0*/  IMAD.MOV.U32 R21, RZ, RZ, -0x7fffffe0 ;  /* 0x80000020ff157424 */ /* 0x000fe200078e00ff */
[----:B------:R-:W-:Y:S01]  /*20cf0*/  MOV R15, 0x80000020 ;  /* 0x80000020000f7802 */ /* 0x000fe20000000f00 */
        /* <DEDUP_REMOVED lines=102> */
[----:B------:R-:W-:-:S03]  /*21360*/  IMAD.MOV.U32 R13, RZ, RZ, -0x7fffffe0 ;  /* 0x80000020ff0d7424 */ /* 0x000fc600078e00ff */
[----:B------:R-:W-:Y:S01]  /*21370*/  R2UR UR46, R12 ;  /* 0x000000000c2e72ca */ /* 0x000fe200000e0000 */
[----:B------:R-:W-:Y:S01]  /*21380*/  VIADD R12, R10, 0x282 ;  /* 0x000002820a0c7836 */ /* 0x000fe20000000000 */
[----:B------:R-:W-:Y:S02]  /*21390*/  R2UR UR47, R13 ;  /* 0x000000000d2f72ca */ /* 0x000fe400000e0000 */
[----:B------:R-:W-:Y:S02]  /*213a0*/  MOV R13, 0x80000020 ;  /* 0x80000020000d7802 */ /* 0x000fe40000000f00 */
[----:B------:R-:W-:Y:S01]  /*213b0*/  R2UR UR14, R12 ;  /* 0x000000000c0e72ca */ /* 0x000fe200000e0000 */
[----:B------:R-:W-:Y:S01]  /*213c0*/  VIADD R12, R10, 0x302 ;  /* 0x000003020a0c7836 */ /* 0x000fe20000000000 */
[----:B------:R-:W-:Y:S01]  /*213d0*/  R2UR UR15, R13 ;  /* 0x000000000d0f72ca */ /* 0x000fe200000e0000 */
[----:B------:R-:W-:Y:S01]  /*213e0*/  IMAD.MOV.U32 R13, RZ, RZ, -0x7fffffe0 ;  /* 0x80000020ff0d7424 */ /* 0x000fe200078e00ff */
[----:B------:R-:W-:-:S02]  /*213f0*/  WARPGROUP.DEPBAR.LE gsb0, 0x0 ;  /* 0x00008000000079c5 */ /* 0x000fc40000010000 */
        /* <DEDUP_REMOVED lines=105> */
[C---:B------:R-:W-:Y:S01]  /*21a90*/  IADD3 R12, R10.reuse, 0x682, RZ ;  /* 0x000006820a0c7810 */ /* 0x040fe20007ffe0ff */
        /* <DEDUP_REMOVED lines=34> */
.L_x_2861:
[----:B------:R-:W-:Y:S01]  /*21cc0*/  SHF.L.U32 R7, R7, 0x1f, RZ ;  /* 0x0000001f07077819 */ /* 0x000fe200000006ff */
[----:B------:R-:W-:-:S04]  /*21cd0*/  IMAD R10, R8, 0x8, R18 ;  /* 0x00000008080a7824 */ /* 0x000fc800078e0212 */
[----:B------:R0:W1:Y:S01]  /*21ce0*/  SYNCS.PHASECHK.TRANS64.TRYWAIT P1, [R10+URZ+0x29850], R7 ;  /* 0x029850070a0075a7 */ /* 0x000062000802017f */
[----:B------:R-:W-:Y:S05]  /*21cf0*/  @!P0 BRA `(.L_x_2862) ;  /* 0x0000000000048947 */ /* 0x000fea0003800000 */
[----:B------:R-:W-:Y:S01]  /*21d00*/  BPT.TRAP 0x1 ;  /* 0x000000040000795c */ /* 0x000fe20000300000 */
.L_x_2862:
[----:B-1----:R-:W-:Y:S05]  /*21d10*/  @P1 BRA `(.L_x_2860) ;  /* 0x0000000000081947 */ /* 0x002fea0003800000 */
[----:B------:R-:W1:Y:S02]  /*21d20*/  SYNCS.PHASECHK.TRANS64.TRYWAIT P1, [R10+URZ+0x29850], R7 ;  /* 0x029850070a0075a7 */ /* 0x000e64000802017f */
[----:B-1----:R-:W-:Y:S05]  /*21d30*/  @!P1 BRA `(.L_x_2863) ;  /* 0x0000011000909947 */ /* 0x002fea0003800000 */
.L_x_2860:
[----:B01----:R-:W-:Y:S01]  /*21d40*/  IADD3 R7, R18, 0x400, RZ ;  /* 0x0000040012077810 */ /* 0x003fe20007ffe0ff */
[----:B------:R-:W-:Y:S01]  /*21d50*/  IMAD.MOV.U32 R11, RZ, RZ, -0x3ffffff0 ;  /* 0xc0000010ff0b7424 */ /* 0x000fe200078e00ff */
        /* <DEDUP_REMOVED lines=44> */
.L_x_2864:
        /* <DEDUP_REMOVED lines=8> */
[----:B------:R-:W-:Y:S01]  /*220a0*/  LEA R10, R23, R18, 0x3 ;  /* 0x00000012170a7211 */ /* 0x000fe200078e18ff */
[----:B------:R-:W-:Y:S01]  /*220b0*/  FMUL.FTZ R157, R2, R164 ;  /* 0x000000a4029d7220 */ /* 0x000fe20000410000 */
[----:B------:R-:W-:-:S02]  /*220c0*/  IMAD.U32 R161, RZ, RZ, UR38 ;  /* 0x00000026ffa17e24 */ /* 0x000fc4000f8e00ff */
[C---:B------:R-:W-:Y:S01]  /*220d0*/  FMUL.FTZ R21, R2.reuse, R158 ;  /* 0x0000009e02157220 */ /* 0x040fe20000410000 */
[----:B------:R-:W-:Y:S01]  /*220e0*/  FMUL.FTZ R158, R2, R165 ;  /* 0x000000a5029e7220 */ /* 0x000fe20000410000 */
[----:B------:R-:W-:Y:S01]  /*220f0*/  VIADD R10, R10, 0x29840 ;  /* 0x000298400a0a7836 */ /* 0x000fe20000000000 */
[----:B------:R-:W1:Y:S01]  /*22100*/  MUFU.TANH R11, R11 ;  /* 0x0000000b000b7308 */ /* 0x000e620000002400 */
[C---:B------:R-:W-:Y:S01]  /*22110*/  FMUL.FTZ R136, R2.reuse, R136 ;  /* 0x0000008802887220 */ /* 0x040fe20000410000 */
[C---:B------:R-:W-:Y:S01]  /*22120*/  FMUL.FTZ R137, R2.reuse, R137 ;  /* 0x0000008902897220 */ /* 0x040fe20000410000 */
[C---:B------:R-:W-:Y:S01]  /*22130*/  FMUL.FTZ R140, R2.reuse, R140 ;  /* 0x0000008c028c7220 */ /* 0x040fe20000410000 */
[----:B------:R-:W-:Y:S01]  /*22140*/  PRMT R10, R161, 0x654, R10 ;  /* 0x00000654a10a7816 */ /* 0x000fe2000000000a */
        /* <DEDUP_REMOVED lines=39> */
[----:B------:R1:W-:Y:S01]  /*223c0*/  SYNCS.ARRIVE.TRANS64.RED.A1T0 RZ, [R10+URZ], RZ ;  /* 0x000000ff0aff79a7 */ /* 0x0003e2000810043f */
[C---:B------:R-:W-:Y:S01]  /*223d0*/  FMUL.FTZ R14, R2.reuse, R155 ;  /* 0x0000009b020e7220 */ /* 0x040fe20000410000 */
[C---:B------:R-:W-:Y:S01]  /*223e0*/  FMUL.FTZ R152, R2.reuse, R159 ;  /* 0x0000009f02987220 */ /* 0x040fe20000410000 */
[----:B------:R-:W-:Y:S01]  /*223f0*/  FMUL.FTZ R155, R2, R162 ;  /* 0x000000a2029b7220 */ /* 0x000fe20000410000 */
[----:B------:R-:W3:Y:S01]  /*22400*/  MUFU.TANH R158, R158 ;  /* 0x0000009e009e7308 */ /* 0x000ee20000002400 */
        /* <DEDUP_REMOVED lines=44> */
[----:B------:R-:W-:Y:S01]  /*226d0*/  FMUL.FTZ R102, R2, R102 ;  /* 0x0000006602667220 */ /* 0x000fe20000410000 */
[----:B------:R-:W-:-:S02]  /*226e0*/  UMOV UR51, UR49 ;  /* 0x0000003100337c82 */ /* 0x000fc40008000000 */
[----:B------:R-:W3:Y:S01]  /*226f0*/  MUFU.TANH R145, R145 ;  /* 0x0000009100917308 */ /* 0x000ee20000002400 */
[----:B--2---:R-:W-:-:S07]  /*22700*/  FMNMX.FTZ R161, R141, R12, !PT ;  /* 0x0000000c8da17209 */ /* 0x004fce0007810000 */
[----:B------:R-:W2:Y:S01]  /*22710*/  MUFU.TANH R148, R148 ;  /* 0x0000009400947308 */ /* 0x000ea20000002400 */
[----:B0-----:R-:W-:-:S07]  /*22720*/  FMNMX.FTZ R12, R144, R161, !PT ;  /* 0x000000a1900c7209 */ /* 0x001fce0007810000 */
[----:B------:R-:W0:Y:S01]  /*22730*/  MUFU.TANH R149, R149 ;  /* 0x0000009500957308 */ /* 0x000e220000002400 */
[----:B---3--:R-:W-:-:S07]  /*22740*/  FMNMX.FTZ R161, R145, R12, !PT ;  /* 0x0000000c91a17209 */ /* 0x008fce0007810000 */
        /* <DEDUP_REMOVED lines=51> */
[----:B0-----:R-:W-:-:S05]  /*22a80*/  FMNMX.FTZ R12, R101, R12, !PT ;  /* 0x0000000c650c7209 */ /* 0x001fca0007810000 */
[----:B-1----:R-:W0:Y:S02]  /*22a90*/  SHFL.BFLY PT, R10, R12, 0x2, 0x1f ;  /* 0x0c401f000c0a7f89 */ /* 0x002e2400000e0000 */
[----:B------:R-:W1:Y:S01]  /*22aa0*/  MUFU.TANH R21, R21 ;  /* 0x0000001500157308 */ /* 0x000e620000002400 */
[----:B---3--:R-:W-:-:S07]  /*22ab0*/  FMNMX.FTZ R161, R13, R4, !PT ;  /* 0x000000040da17209 */ /* 0x008fce0007810000 */
[----:B------:R-:W3:Y:S08]  /*22ac0*/  MUFU.TANH R152, R152 ;  /* 0x0000009800987308 */ /* 0x000ef00000002400 */
[----:B------:R-:W4:Y:S01]  /*22ad0*/  MUFU.TANH R155, R155 ;  /* 0x0000009b009b7308 */ /* 0x000f220000002400 */
[----:B0-----:R-:W-:-:S07]  /*22ae0*/  FMNMX.FTZ R10, R12, R10, !PT ;  /* 0x0000000a0c0a7209 */ /* 0x001fce0007810000 */
[----:B------:R-:W0:Y:S01]  /*22af0*/  MUFU.TANH R156, R156 ;  /* 0x0000009c009c7308 */ /* 0x000e220000002400 */
[----:B------:R-:W5:Y:S07]  /*22b00*/  SHFL.BFLY PT, R12, R10, 0x1, 0x1f ;  /* 0x0c201f000a0c7f89 */ /* 0x000f6e00000e0000 */
[----:B------:R-:W0:Y:S08]  /*22b10*/  MUFU.TANH R159, R159 ;  /* 0x0000009f009f7308 */ /* 0x000e300000002400 */
[----:B------:R-:W0:Y:S08]  /*22b20*/  MUFU.TANH R160, R160 ;  /* 0x000000a000a07308 */ /* 0x000e300000002400 */
[----:B------:R-:W0:Y:S01]  /*22b30*/  MUFU.TANH R138, R138 ;  /* 0x0000008a008a7308 */ /* 0x000e220000002400 */
[----:B-----5:R-:W-:-:S02]  /*22b40*/  FMNMX.FTZ R12, R10, R12, !PT ;  /* 0x0000000c0a0c7209 */ /* 0x020fc40007810000 */
[----:B--2---:R-:W-:-:S05]  /*22b50*/  FMNMX.FTZ R10, R14, R161, !PT ;  /* 0x000000a10e0a7209 */ /* 0x004fca0007810000 */
[----:B------:R-:W2:Y:S01]  /*22b60*/  MUFU.TANH R139, R139 ;  /* 0x0000008b008b7308 */ /* 0x000ea20000002400 */
[----:B-1----:R-:W-:Y:S01]  /*22b70*/  FMNMX.FTZ R161, R21, R10, !PT ;  /* 0x0000000a15a17209 */ /* 0x002fe20007810000 */
[----:B------:R-:W-:-:S03]  /*22b80*/  FADD.FTZ R5, -R12, R5 ;  /* 0x000000050c057221 */ /* 0x000fc60000010100 */
[----:B---3--:R-:W-:Y:S01]  /*22b90*/  FMNMX.FTZ R10, R152, R161, !PT ;  /* 0x000000a1980a7209 */ /* 0x008fe20007810000 */
[----:B------:R-:W-:Y:S02]  /*22ba0*/  FMUL.FTZ R5, R5, UR51 ;  /* 0x0000003305057c20 */ /* 0x000fe40008410000 */
[----:B------:R-:W1:Y:S01]  /*22bb0*/  MUFU.TANH R142, R142 ;  /* 0x0000008e008e7308 */ /* 0x000e620000002400 */
[----:B----4-:R-:W-:-:S04]  /*22bc0*/  FMNMX.FTZ R161, R155, R10, !PT ;  /* 0x0000000a9ba17209 */ /* 0x010fc80007810000 */
[----:B0-----:R-:W-:-:S03]  /*22bd0*/  FMNMX.FTZ R10, R156, R161, !PT ;  /* 0x000000a19c0a7209 */ /* 0x001fc60007810000 */
[----:B------:R-:W0:Y:S01]  /*22be0*/  MUFU.TANH R143, R143 ;  /* 0x0000008f008f7308 */ /* 0x000e220000002400 */
[----:B------:R-:W-:-:S04]  /*22bf0*/  FMNMX.FTZ R161, R159, R10, !PT ;  /* 0x0000000a9fa17209 */ /* 0x000fc80007810000 */
[----:B------:R-:W-:-:S03]  /*22c00*/  FMNMX.FTZ R161, R160, R161, !PT ;  /* 0x000000a1a0a17209 */ /* 0x000fc60007810000 */
[----:B------:R-:W3:Y:S01]  /*22c10*/  MUFU.TANH R146, R146 ;  /* 0x0000009200927308 */ /* 0x000ee20000002400 */
[----:B------:R-:W-:-:S04]  /*22c20*/  FMNMX.FTZ R10, R138, R161, !PT ;  /* 0x000000a18a0a7209 */ /* 0x000fc80007810000 */
[----:B--2---:R-:W-:-:S03]  /*22c30*/  FMNMX.FTZ R161, R139, R10, !PT ;  /* 0x0000000a8ba17209 */ /* 0x004fc60007810000 */
[----:B------:R-:W2:Y:S01]  /*22c40*/  MUFU.TANH R147, R147 ;  /* 0x0000009300937308 */ /* 0x000ea20000002400 */
[----:B-1----:R-:W-:-:S04]  /*22c50*/  FMNMX.FTZ R10, R142, R161, !PT ;  /* 0x000000a18e0a7209 */ /* 0x002fc80007810000 */
[----:B0-----:R-:W-:-:S03]  /*22c60*/  FMNMX.FTZ R161, R143, R10, !PT ;  /* 0x0000000a8fa17209 */ /* 0x001fc60007810000 */
[----:B------:R-:W0:Y:S01]  /*22c70*/  MUFU.TANH R150, R150 ;  /* 0x0000009600967308 */ /* 0x000e220000002400 */
[----:B---3--:R-:W-:-:S07]  /*22c80*/  FMNMX.FTZ R10, R146, R161, !PT ;  /* 0x000000a1920a7209 */ /* 0x008fce0007810000 */
        /* <DEDUP_REMOVED lines=39> */
[----:B0-----:R-:W-:Y:S01]  /*22f00*/  FMNMX.FTZ R10, R90, R161, !PT ;  /* 0x000000a15a0a7209 */ /* 0x001fe20007810000 */
[----:B------:R-:W-:-:S06]  /*22f10*/  FMUL.FTZ R161, R2, R103 ;  /* 0x0000006702a17220 */ /* 0x000fcc0000410000 */
        /* <DEDUP_REMOVED lines=9> */
[----:B--2---:R-:W-:-:S04]  /*22fb0*/  FMNMX.FTZ R103, R99, R10, !PT ;  /* 0x0000000a63677209 */ /* 0x004fc80007810000 */
[----:B0-----:R-:W-:-:S04]  /*22fc0*/  FMNMX.FTZ R10, R102, R103, !PT ;  /* 0x00000067660a7209 */ /* 0x001fc80007810000 */
[----:B-1----:R-:W-:-:S05]  /*22fd0*/  FMNMX.FTZ R163, R161, R10, !PT ;  /* 0x0000000aa1a37209 */ /* 0x002fca0007810000 */
[----:B------:R-:W0:Y:S02]  /*22fe0*/  SHFL.BFLY PT, R10, R163, 0x2, 0x1f ;  /* 0x0c401f00a30a7f89 */ /* 0x000e2400000e0000 */
[----:B0-----:R-:W-:-:S05]  /*22ff0*/  FMNMX.FTZ R164, R163, R10, !PT ;  /* 0x0000000aa3a47209 */ /* 0x001fca0007810000 */
[----:B------:R-:W0:Y:S02]  /*23000*/  SHFL.BFLY PT, R103, R164, 0x1, 0x1f ;  /* 0x0c201f00a4677f89 */ /* 0x000e2400000e0000 */
[----:B0-----:R-:W-:Y:S01]  /*23010*/  FMNMX.FTZ R10, R164, R103, !PT ;  /* 0x00000067a40a7209 */ /* 0x001fe20007810000 */
[----:B------:R-:W-:Y:S01]  /*23020*/  IMAD.U32 R103, RZ, RZ, UR51 ;  /* 0x00000033ff677e24 */ /* 0x000fe2000f8e00ff */
[----:B------:R0:W-:Y:S03]  /*23030*/  MUFU.EX2 R164, R5 ;  /* 0x0000000500a47308 */ /* 0x0001e60000000800 */
[----:B------:R-:W-:-:S01]  /*23040*/  FADD.FTZ R4, -R10, R4 ;  /* 0x000000040a047221 */ /* 0x000fc20000010100 */
[----:B------:R-:W-:-:S03]  /*23050*/  FFMA.FTZ R162, R12, R103, -8 ;  /* 0xc10000000ca27423 */ /* 0x000fc60000010067 */
[----:B------:R-:W-:Y:S01]  /*23060*/  FMUL.FTZ R4, R4, UR51 ;  /* 0x0000003304047c20 */ /* 0x000fe20008410000 */
[----:B------:R-:W-:-:S01]  /*23070*/  FFMA.FTZ R7, R7, UR51, -R162 ;  /* 0x0000003307077c23 */ /* 0x000fc200080108a2 */
[----:B0-----:R-:W-:Y:S02]  /*23080*/  IMAD.U32 R5, RZ, RZ, UR51 ;  /* 0x00000033ff057e24 */ /* 0x001fe4000f8e00ff */
        /* <DEDUP_REMOVED lines=10> */
[----:B0-----:R-:W-:-:S01]  /*23130*/  FFMA.FTZ R4, R10, R5, -8 ;  /* 0xc10000000a047423 */ /* 0x001fc20000010005 */
[--C-:B------:R-:W-:Y:S01]  /*23140*/  FFMA.FTZ R137, R137, UR51, -R162.reuse ;  /* 0x0000003389897c23 */ /* 0x100fe200080108a2 */
[----:B------:R-:W-:-:S01]  /*23150*/  FFMA.FTZ R140, R140, UR51, -R162 ;  /* 0x000000338c8c7c23 */ /* 0x000fc200080108a2 */
[----:B------:R-:W-:Y:S01]  /*23160*/  FFMA.FTZ R141, R141, UR51, -R162 ;  /* 0x000000338d8d7c23 */ /* 0x000fe200080108a2 */
[----:B------:R-:W-:-:S01]  /*23170*/  FFMA.FTZ R13, R13, UR51, -R4 ;  /* 0x000000330d0d7c23 */ /* 0x000fc20008010804 */
[----:B------:R-:W-:Y:S01]  /*23180*/  FFMA.FTZ R14, R14, UR51, -R4 ;  /* 0x000000330e0e7c23 */ /* 0x000fe20008010804 */
        /* <DEDUP_REMOVED lines=29> */
[----:B------:R-:W-:-:S01]  /*23360*/  FFMA.FTZ R21, R21, UR51, -R4 ;  /* 0x0000003315157c23 */ /* 0x000fc20008010804 */
[----:B------:R-:W2:Y:S01]  /*23370*/  MUFU.EX2 R162, R11 ;  /* 0x0000000b00a27308 */ /* 0x000ea20000000800 */
[----:B------:R-:W-:-:S01]  /*23380*/  FFMA.FTZ R152, R152, UR51, -R4 ;  /* 0x0000003398987c23 */ /* 0x000fc20008010804 */
[--C-:B------:R-:W-:Y:S01]  /*23390*/  FFMA.FTZ R155, R155, UR51, -R4.reuse ;  /* 0x000000339b9b7c23 */ /* 0x100fe20008010804 */
[----:B------:R-:W-:-:S01]  /*233a0*/  FFMA.FTZ R156, R156, UR51, -R4 ;  /* 0x000000339c9c7c23 */ /* 0x000fc20008010804 */
[----:B-1----:R-:W-:Y:S01]  /*233b0*/  FFMA.FTZ R3, R164, R3, R7 ;  /* 0x00000003a4037223 */ /* 0x002fe20000010007 */
[----:B0-----:R-:W-:-:S01]  /*233c0*/  FFMA.FTZ R0, R103, R0, R166 ;  /* 0x0000000067007223 */ /* 0x001fc200000100a6 */
[--C-:B------:R-:W-:Y:S01]  /*233d0*/  FFMA.FTZ R159, R159, UR51, -R4.reuse ;  /* 0x000000339f9f7c23 */ /* 0x100fe20008010804 */
[----:B------:R-:W-:-:S01]  /*233e0*/  FFMA.FTZ R160, R160, UR51, -R4 ;  /* 0x00000033a0a07c23 */ /* 0x000fc20008010804 */
[----:B------:R2:W0:Y:S01]  /*233f0*/  MUFU.EX2 R5, R14 ;  /* 0x0000000e00057308 */ /* 0x0004220000000800 */
        /* <DEDUP_REMOVED lines=24> */
[----:B-1----:R-:W-:-:S01]  /*23580*/  FADD.FTZ R3, R15, R14 ;  /* 0x0000000e0f037221 */ /* 0x002fc20000010000 */
        /* <DEDUP_REMOVED lines=163> */
.L_x_2865:
[----:B------:R-:W-:Y:S01]  /*23fc0*/  F2FP.SATFINITE.E4M3.F32.PACK_AB_MERGE_C R21, R152, R21, RZ ;  /* 0x000000159815723e */ /* 0x000fe200048070ff */
[----:B------:R-:W-:Y:S01]  /*23fd0*/  FMUL.FTZ R24, R24, R164 ;  /* 0x000000a418187220 */ /* 0x000fe20000410000 */
[----:B------:R-:W-:Y:S01]  /*23fe0*/  LEA R4, R8, R18, 0x3 ;  /* 0x0000001208047211 */ /* 0x000fe200078e18ff */
[-C--:B------:R-:W-:Y:S01]  /*23ff0*/  FMUL.FTZ R25, R25, R164.reuse ;  /* 0x000000a419197220 */ /* 0x080fe20000410000 */
[----:B------:R-:W-:Y:S01]  /*24000*/  ISETP.GT.AND P1, PT, R6, R213, PT ;  /* 0x000000d50600720c */ /* 0x000fe20003f24270 */
[----:B------:R-:W-:Y:S01]  /*24010*/  FMUL.FTZ R28, R28, R164 ;  /* 0x000000a41c1c7220 */ /* 0x000fe20000410000 */
[----:B------:R-:W-:Y:S01]  /*24020*/  F2FP.SATFINITE.E4M3.F32.PACK_AB_MERGE_C R185, R5, R166, R21 ;  /* 0x000000a605b9723e */ /* 0x000fe20004807015 */
        /* <DEDUP_REMOVED lines=103> */
[----:B------:R-:W-:Y:S01]  /*246a0*/  VIADD R6, R6, 0xffffffff ;  /* 0xffffffff06067836 */ /* 0x000fe20000000000 */
[----:B------:R-:W-:Y:S01]  /*246b0*/  MOV R5, R12 ;  /* 0x0000000c00057202 */ /* 0x000fe20000000f00 */
[----:B0-----:R-:W-:-:S02]  /*246c0*/  IMAD.MOV.U32 R4, RZ, RZ, R10 ;  /* 0x000000ffff047224 */ /* 0x001fc400078e000a */
[----:B------:R-:W-:Y:S02]  /*246d0*/  IMAD.MOV.U32 R7, RZ, RZ, R194 ;  /* 0x000000ffff077224 */ /* 0x000fe400078e00c2 */
[----:B------:R-:W-:Y:S01]  /*246e0*/  IMAD.MOV.U32 R8, RZ, RZ, R23 ;  /* 0x000000ffff087224 */ /* 0x000fe200078e0017 */
[----:B------:R-:W-:Y:S06]  /*246f0*/  @P1 BRA `(.L_x_2866) ;  /* 0xffffffc400001947 */ /* 0x000fec000383ffff */
.L_x_2854:
[----:B------:R-:W-:Y:S05]  /*24700*/  WARPSYNC.ALL ;  /* 0x0000000000007948 */ /* 0x000fea0003800000 */
[----:B------:R-:W-:Y:S06]  /*24710*/  BAR.ARV 0x8, 0x180 ;  /* 0x0206000000007b1d */ /* 0x000fec0000002000 */
[----:B------:R-:W-:Y:S05]  /*24720*/  @!P0 BRA `(.L_x_2867) ;  /* 0x0000000000048947 */ /* 0x000fea0003800000 */
[----:B------:R-:W-:Y:S01]  /*24730*/  BPT.TRAP 0x1 ;  /* 0x000000040000795c */ /* 0x000fe20000300000 */
.L_x_2867:
[----:B------:R-:W-:Y:S01]  /*24740*/  IMAD R11, R23, 0x8, R18 ;  /* 0x00000008170b7824 */ /* 0x000fe200078e0212 */
[----:B------:R-:W-:-:S04]  /*24750*/  SHF.L.U32 R2, R194, 0x1f, RZ ;  /* 0x0000001fc2027819 */ /* 0x000fc800000006ff */
[----:B------:R0:W1:Y:S01]  /*24760*/  SYNCS.PHASECHK.TRANS64.TRYWAIT P1, [R11+URZ+0x29850], R2 ;  /* 0x029850020b0075a7 */ /* 0x000062000802017f */
[----:B------:R-:W-:Y:S05]  /*24770*/  @!P0 BRA `(.L_x_2868) ;  /* 0x0000000000048947 */ /* 0x000fea0003800000 */
[----:B------:R-:W-:Y:S01]  /*24780*/  BPT.TRAP 0x1 ;  /* 0x000000040000795c */ /* 0x000fe20000300000 */
.L_x_2868:
[----:B------:R-:W-:-:S05]  /*24790*/  VIADD R18, R18, 0x400 ;  /* 0x0000040012127836 */ /* 0x000fca0000000000 */
[----:B------:R-:W-:-:S04]  /*247a0*/  SHF.R.U32.HI R18, RZ, 0x4, R18 ;  /* 0x00000004ff127819 */ /* 0x000fc80000011612 */
[----:B------:R-:W-:-:S04]  /*247b0*/  LOP3.LUT R18, R18, 0x3fff, RZ, 0xc0, !PT ;  /* 0x00003fff12127812 */ /* 0x000fc800078ec0ff */
[----:B------:R-:W-:Y:S01]  /*247c0*/  LOP3.LUT R18, R18, 0x10000, RZ, 0xfc, !PT ;  /* 0x0001000012127812 */ /* 0x000fe200078efcff */
[----:B-1----:R-:W-:Y:S06]  /*247d0*/  @P1 BRA `(.L_x_2869) ;  /* 0x0000000000081947 */ /* 0x002fec0003800000 */
[----:B------:R-:W1:Y:S02]  /*247e0*/  SYNCS.PHASECHK.TRANS64.TRYWAIT P1, [R11+URZ+0x29850], R2 ;  /* 0x029850020b0075a7 */ /* 0x000e64000802017f */
[----:B-1----:R-:W-:Y:S05]  /*247f0*/  @!P1 BRA `(.L_x_2870) ;  /* 0x000000e400f49947 */ /* 0x002fea0003800000 */
.L_x_2869:
[----:B------:R-:W-:Y:S01]  /*24800*/  IMAD R4, R23, 0x500, R18 ;  /* 0x0000050017047824 */ /* 0x000fe200078e0212 */
[----:B------:R-:W-:Y:S01]  /*24810*/  MOV R5, 0xc0000010 ;  /* 0xc000001000057802 */ /* 0x000fe20000000f00 */
[----:B------:R-:W-:Y:S05]  /*24820*/  WARPSYNC.ALL ;  /* 0x0000000000007948 */ /* 0x000fea0003800000 */
[C---:B------:R-:W-:Y:S01]  /*24830*/  R2UR UR6, R4.reuse ;  /* 0x00000000040672ca */ /* 0x040fe200000e0000 */
[----:B------:R-:W-:Y:S01]  /*24840*/  WARPGROUP.ARRIVE ;  /* 0x00000000000079c5 */ /* 0x000fe20000000000 */
[----:B------:R-:W-:Y:S01]  /*24850*/  R2UR UR7, R5 ;  /* 0x00000000050772ca */ /* 0x000fe200000e0000 */
[----:B------:R-:W-:Y:S01]  /*24860*/  VIADD R6, R4, 0x100 ;  /* 0x0000010004067836 */ /* 0x000fe20000000000 */
[----:B------:R-:W-:Y:S01]  /*24870*/  ULDC.64 UR4, c[0x0][0x9a0] ;  /* 0x0002680000047ab9 */ /* 0x000fe20000000a00 */
[----:B------:R-:W-:Y:S01]  /*24880*/  IMAD.MOV.U32 R7, RZ, RZ, -0x3ffffff0 ;  /* 0xc0000010ff077424 */ /* 0x000fe200078e00ff */
[----:B------:R-:W-:-:S04]  /*24890*/  ISETP.NE.U32.AND P1, PT, RZ, UR4, PT ;  /* 0x00000004ff007c0c */ /* 0x000fc8000bf25070 */
[----:B------:R-:W-:-:S05]  /*248a0*/  ISETP.NE.AND.EX P1, PT, RZ, UR5, PT, P1 ;  /* 0x00000005ff007c0c */ /* 0x000fca000bf25310 */
[----:B------:R-:W-:Y:S01]  /*248b0*/  QGMMA.64x128x32.F32.E4M3.E4M3 R24, R184, gdesc[UR4], R24, gsb0 ;  /* 0x01e00004b8187df3 */ /* 0x000fe20008000818 */
[----:B------:R-:W-:Y:S02]  /*248c0*/  R2UR UR6, R6 ;  /* 0x00000000060672ca */ /* 0x000fe400000e0000 */
[----:B------:R-:W-:-:S05]  /*248d0*/  R2UR UR7, R7 ;  /* 0x00000000070772ca */ /* 0x000fca00000e0000 */
        /* <DEDUP_REMOVED lines=26> */
[----:B------:R-:W-:Y:S01]  /*24a80*/  VIADD R4, R4, 0x400 ;  /* 0x0000040004047836 */ /* 0x000fe20000000000 */
[----:B------:R-:W-:Y:S01]  /*24a90*/  MOV R5, 0xc0000010 ;  /* 0xc000001000057802 */ /* 0x000fe20000000f00 */
        /* <DEDUP_REMOVED lines=34> */
[----:B------:R-:W-:Y:S01]  /*24cc0*/  MOV R88, 0xff800000 ;  /* 0xff80000000587802 */ /* 0x000fe20000000f00 */
[----:B------:R-:W-:Y:S02]  /*24cd0*/  IMAD.MOV.U32 R89, RZ, RZ, -0x800000 ;  /* 0xff800000ff597424 */ /* 0x000fe400078e00ff */
[----:B------:R-:W-:-:S01]  /*24ce0*/  @P2 FFMA.FTZ R88, R5, R12, R0 ;  /* 0x0000000c05582223 */ /* 0x000fc20000010000 */
[----:B------:R-:W-:Y:S01]  /*24cf0*/  @P3 FFMA.FTZ R89, R6, R10, R9 ;  /* 0x0000000a06593223 */ /* 0x000fe20000010009 */
[-C--:B--2---:R-:W-:Y:S01]  /*24d00*/  FMUL.FTZ R4, R3, R2.reuse ;  /* 0x0000000203047220 */ /* 0x084fe20000410000 */
[----:B---3--:R-:W-:Y:S01]  /*24d10*/  FMUL.FTZ R7, R7, R2 ;  /* 0x0000000207077220 */ /* 0x008fe20000410000 */
[----:B------:R-:W-:-:S02]  /*24d20*/  WARPGROUP.DEPBAR.LE gsb0, 0x0 ;  /* 0x00008000000079c5 */ /* 0x000fc40000010000 */
[----:B------:R-:W-:Y:S05]  /*24d30*/  @!P0 BRA `(.L_x_2871) ;  /* 0x0000000000048947 */ /* 0x000fea0003800000 */
[----:B------:R-:W-:Y:S01]  /*24d40*/  BPT.TRAP 0x1 ;  /* 0x000000040000795c */ /* 0x000fe20000300000 */
.L_x_2871:
        /* <DEDUP_REMOVED lines=75> */
.L_x_2800:
[----:B------:R-:W-:Y:S05]  /*25200*/  WARPSYNC.ALL ;  /* 0x0000000000007948 */ /* 0x000fea0003800000 */
[----:B------:R-:W0:Y:S08]  /*25210*/  S2UR UR38, SR_CgaCtaId ;  /* 0x00000000002679c3 */ /* 0x000e300000008800 */
[----:B------:R-:W-:Y:S01]  /*25220*/  BAR.SYNC.DEFER_BLOCKING 0x5, 0x180 ;  /* 0x0146000000007b1d */ /* 0x000fe20000010000 */
[----:B------:R-:W-:-:S05]  /*25230*/  ISETP.NE.AND P1, PT, R224, RZ, PT ;  /* 0x000000ffe000720c */ /* 0x000fca0003f25270 */
[----:B------:R-:W-:Y:S01]  /*25240*/  UMOV UR4, 0x400 ;  /* 0x0000040000047882 */ /* 0x000fe20000000000 */
[----:B------:R-:W-:Y:S07]  /*25250*/  BSSY B0, `(.L_x_2872) ;  /* 0x000042a000007945 */ /* 0x000fee0003800000 */
[----:B------:R-:W2:Y:S01]  /*25260*/  @!P1 LDC R224, c[0x0][0xad4] ;  /* 0x0002b500ffe09b82 */ /* 0x000ea20000000800 */
[----:B0-----:R-:W-:-:S06]  /*25270*/  ULEA UR4, UR38, UR4, 0x18 ;  /* 0x0000000426047291 */ /* 0x001fcc000f8ec03f */
[----:B------:R-:W-:-:S05]  /*25280*/  MOV R18, UR4 ;  /* 0x0000000400127c02 */ /* 0x000fca0008000f00 */
        /* <DEDUP_REMOVED lines=34> */
[----:B------:R-:W-:Y:S02]  /*254b0*/  SHF.R.U64 R34, R34, 0x3, RZ ;  /* 0x0000000322227819 */ /* 0x000fe400000012ff */
[----:B------:R-:W-:-:S02]  /*254c0*/  IADD3 R35, P4, R40, 0x60, RZ ;  /* 0x0000006028237810 */ /* 0x000fc40007f9e0ff */
[C---:B------:R-:W-:Y:S02]  /*254d0*/  IADD3 R27, P5, R40.reuse, 0x40, RZ ;  /* 0x00000040281b7810 */ /* 0x040fe40007fbe0ff */
[C---:B------:R-:W-:Y:S02]  /*254e0*/  IADD3 R15, P1, R40.reuse, 0x20, RZ ;  /* 0x00000020280f7810 */ /* 0x040fe40007f3e0ff */
[----:B------:R-:W-:Y:S02]  /*254f0*/  IADD3 R37, P2, R40, 0x4020, RZ ;  /* 0x0000402028257810 */ /* 0x000fe40007f5e0ff */
[----:B------:R-:W-:Y:S02]  /*25500*/  LOP3.LUT R34, R34, R11, RZ, 0x3c, !PT ;  /* 0x0000000b22227212 */ /* 0x000fe400078e3cff */
[----:B------:R-:W-:Y:S02]  /*25510*/  LOP3.LUT R26, R35, 0x380, RZ, 0xc0, !PT ;  /* 0x00000380231a7812 */ /* 0x000fe400078ec0ff */
        /* <DEDUP_REMOVED lines=18> */
[----:B------:R-:W-:Y:S02]  /*25640*/  IADD3.X R37, RZ, R41, RZ, P2, !PT ;  /* 0x00000029ff257210 */ /* 0x000fe400017fe4ff */
[----:B------:R-:W-:Y:S02]  /*25650*/  MOV R106, R106 ;  /* 0x0000006a006a7202 */ /* 0x000fe40000000f00 */
[----:B------:R-:W-:Y:S02]  /*25660*/  MOV R110, R40 ;  /* 0x00000028006e7202 */ /* 0x000fe40000000f00 */
[----:B------:R-:W-:Y:S02]  /*25670*/  MOV R105, R38 ;  /* 0x0000002600697202 */ /* 0x000fe40000000f00 */
[----:B------:R-:W-:Y:S02]  /*25680*/  MOV R104, R36 ;  /* 0x0000002400687202 */ /* 0x000fe40000000f00 */
[----:B------:R-:W-:-:S02]  /*25690*/  MOV R103, R34 ;  /* 0x0000002200677202 */ /* 0x000fc40000000f00 */
[----:B------:R-:W-:Y:S02]  /*256a0*/  MOV R109, R26 ;  /* 0x0000001a006d7202 */ /* 0x000fe40000000f00 */
[----:B------:R-:W-:Y:S02]  /*256b0*/  MOV R108, R14 ;  /* 0x0000000e006c7202 */ /* 0x000fe40000000f00 */
[----:B------:R-:W-:Y:S01]  /*256c0*/  MOV R107, R10 ;  /* 0x0000000a006b7202 */ /* 0x000fe20000000f00 */
[----:B------:R-:W-:Y:S06]  /*256d0*/  BRA.DIV UR4, `(.L_x_2874) ;  /* 0x000000da04507947 */ /* 0x000fec000b800000 */
[----:B------:R-:W-:Y:S02]  /*256e0*/  SEL R80, R90, R123, P0 ;  /* 0x0000007b5a507207 */ /* 0x000fe40000000000 */
[----:B------:R-:W-:Y:S02]  /*256f0*/  SEL R49, R123, R90, P0 ;  /* 0x0000005a7b317207 */ /* 0x000fe40000000000 */
[----:B---3--:R-:W-:Y:S02]  /*25700*/  SEL R4, R0, R101, P0 ;  /* 0x0000006500047207 */ /* 0x008fe40000000000 */
[----:B------:R-:W-:Y:S01]  /*25710*/  SEL R79, R101, R0, P0 ;  /* 0x00000000654f7207 */ /* 0x000fe20000000000 */
[----:B-----5:R-:W-:Y:S01]  /*25720*/  SHFL.IDX PT, R80, R80, R9, 0x1c1f ;  /* 0x001c1f0950507589 */ /* 0x020fe200000e0000 */
[----:B------:R-:W-:Y:S02]  /*25730*/  SEL R90, R58, R85, P0 ;  /* 0x000000553a5a7207 */ /* 0x000fe40000000000 */
[----:B------:R-:W-:-:S02]  /*25740*/  LOP3.LUT R10, R9, 0x2, RZ, 0x3c, !PT ;  /* 0x00000002090a7812 */ /* 0x000fc400078e3cff */
[----:B------:R-:W-:Y:S02]  /*25750*/  SEL R0, R100, R45, P0 ;  /* 0x0000002d64007207 */ /* 0x000fe40000000000 */
        /* <DEDUP_REMOVED lines=31> */
[----:B------:R-:W0:Y:S01]  /*25950*/  SHFL.IDX PT, R2, R77, R10, 0x1c1f ;  /* 0x001c1f0a4d027589 */ /* 0x000e2200000e0000 */
        /* <DEDUP_REMOVED lines=20> */
[----:B------:R-:W3:Y:S01]  /*25aa0*/  SHFL.IDX PT, R98, R13, R9, 0x1c1f ;  /* 0x001c1f090d627589 */ /* 0x000ee200000e0000 */
[----:B------:R-:W-:-:S02]  /*25ab0*/  SEL R67, R91, R12, P0 ;  /* 0x0000000c5b437207 */ /* 0x000fc40000000000 */
[----:B------:R-:W-:Y:S01]  /*25ac0*/  SEL R115, R115, R94, P0 ;  /* 0x0000005e73737207 */ /* 0x000fe20000000000 */
[----:B------:R-:W4:Y:S01]  /*25ad0*/  SHFL.IDX PT, R87, R87, R10, 0x1c1f ;  /* 0x001c1f0a57577589 */ /* 0x000f2200000e0000 */
        /* <DEDUP_REMOVED lines=23> */
[----:B------:R3:W-:Y:S01]  /*25c50*/  SHFL.IDX PT, R65, R52, R9, 0x1c1f ;  /* 0x001c1f0934417589 */ /* 0x0007e200000e0000 */
[----:B------:R-:W-:-:S02]  /*25c60*/  SEL R25, R70, R25, P0 ;  /* 0x0000001946197207 */ /* 0x000fc40000000000 */
[----:B0-----:R-:W-:Y:S01]  /*25c70*/  SEL R102, R99, R2, P0 ;  /* 0x0000000263667207 */ /* 0x001fe20000000000 */
[----:B------:R-:W-:Y:S01]  /*25c80*/  SHFL.IDX PT, R91, R28, R9, 0x1c1f ;  /* 0x001c1f091c5b7589 */ /* 0x000fe200000e0000 */
[----:B------:R-:W-:Y:S02]  /*25c90*/  SEL R99, R2, R99, P0 ;  /* 0x0000006302637207 */ /* 0x000fe40000000000 */
[----:B-1----:R-:W-:Y:S01]  /*25ca0*/  SEL R2, R3, R4, P0 ;  /* 0x0000000403027207 */ /* 0x002fe20000000000 */
[----:B------:R-:W-:Y:S01]  /*25cb0*/  SHFL.IDX PT, R97, R26, R9, 0x1c1f ;  /* 0x001c1f091a617589 */ /* 0x000fe200000e0000 */
[----:B------:R-:W-:Y:S02]  /*25cc0*/  SEL R81, R0, R47, P0 ;  /* 0x0000002f00517207 */ /* 0x000fe40000000000 */
[----:B------:R-:W-:Y:S01]  /*25cd0*/  SEL R3, R4, R3, P0 ;  /* 0x0000000304037207 */ /* 0x000fe20000000000 */
[----:B------:R-:W-:Y:S01]  /*25ce0*/  SHFL.IDX PT, R95, R24, R9, 0x1c1f ;  /* 0x001c1f09185f7589 */ /* 0x000fe200000e0000 */
[----:B------:R-:W-:-:S02]  /*25cf0*/  SEL R0, R47, R0, P0 ;  /* 0x000000002f007207 */ /* 0x000fc40000000000 */
[----:B---3--:R-:W-:Y:S01]  /*25d00*/  SEL R52, R54, R127, P0 ;  /* 0x0000007f36347207 */ /* 0x008fe20000000000 */
[----:B------:R0:W-:Y:S01]  /*25d10*/  SHFL.IDX PT, R68, R53, R10, 0x1c1f ;  /* 0x001c1f0a35447589 */ /* 0x0001e200000e0000 */
[----:B------:R-:W-:Y:S02]  /*25d20*/  SEL R101, R98, R21, P0 ;  /* 0x0000001562657207 */ /* 0x000fe40000000000 */
[----:B------:R-:W-:Y:S01]  /*25d30*/  SEL R79, R80, R49, P0 ;  /* 0x00000031504f7207 */ /* 0x000fe20000000000 */
[----:B------:R-:W-:Y:S01]  /*25d40*/  SHFL.IDX PT, R40, R40, R9, 0x1c1f ;  /* 0x001c1f0928287589 */ /* 0x000fe200000e0000 */
[----:B------:R-:W-:Y:S02]  /*25d50*/  SEL R77, R78, R41, P0 ;  /* 0x000000294e4d7207 */ /* 0x000fe40000000000 */
[----:B------:R-:W-:Y:S01]  /*25d60*/  SEL R4, R20, R51, P0 ;  /* 0x0000003314047207 */ /* 0x000fe20000000000 */
[----:B------:R-:W-:Y:S01]  /*25d70*/  SHFL.IDX PT, R44, R44, R9, 0x1c1f ;  /* 0x001c1f092c2c7589 */ /* 0x000fe200000e0000 */
[----:B----4-:R-:W-:-:S02]  /*25d80*/  SEL R47, R48, R87, P0 ;  /* 0x00000057302f7207 */ /* 0x010fc40000000000 */
[----:B0-----:R-:W-:Y:S01]  /*25d90*/  SEL R53, R127, R54, P0 ;  /* 0x000000367f357207 */ /* 0x001fe20000000000 */
[----:B------:R-:W-:Y:S01]  /*25da0*/  SHFL.IDX PT, R42, R42, R9, 0x1c1f ;  /* 0x001c1f092a2a7589 */ /* 0x000fe200000e0000 */
[----:B--2---:R-:W-:Y:S02]  /*25db0*/  SEL R56, R58, R61, P0 ;  /* 0x0000003d3a387207 */ /* 0x004fe40000000000 */
        /* <DEDUP_REMOVED lines=9> */
[----:B------:R-:W-:Y:S01]  /*25e50*/  MOV R100, RZ ;  /* 0x000000ff00647202 */ /* 0x000fe20000000f00 */
[----:B------:R-:W-:Y:S04]  /*25e60*/  SHFL.IDX PT, R86, R86, R9, 0x1c1f ;  /* 0x001c1f0956567589 */ /* 0x000fe800000e0000 */
[----:B------:R-:W-:Y:S04]  /*25e70*/  SHFL.IDX PT, R84, R84, R9, 0x1c1f ;  /* 0x001c1f0954547589 */ /* 0x000fe800000e0000 */
[----:B------:R-:W-:Y:S04]  /*25e80*/  SHFL.IDX PT, R90, R90, R9, 0x1c1f ;  /* 0x001c1f095a5a7589 */ /* 0x000fe800000e0000 */
[----:B------:R-:W0:Y:S04]  /*25e90*/  SHFL.IDX PT, R119, R119, R10, 0x1c1f ;  /* 0x001c1f0a77777589 */ /* 0x000e2800000e0000 */
[----:B------:R-:W1:Y:S04]  /*25ea0*/  SHFL.IDX PT, R121, R121, R10, 0x1c1f ;  /* 0x001c1f0a79797589 */ /* 0x000e6800000e0000 */
        /* <DEDUP_REMOVED lines=10> */
[----:B------:R-:W1:Y:S01]  /*25f50*/  SHFL.IDX PT, R125, R85, R10, 0x1c1f ;  /* 0x001c1f0a557d7589 */ /* 0x000e6200000e0000 */
[----:B--2---:R-:W-:Y:S02]  /*25f60*/  SEL R43, R44, R111, P0 ;  /* 0x0000006f2c2b7207 */ /* 0x004fe40000000000 */
[----:B------:R-:W-:Y:S01]  /*25f70*/  SEL R44, R111, R44, P0 ;  /* 0x0000002c6f2c7207 */ /* 0x000fe20000000000 */
[----:B------:R2:W-:Y:S01]  /*25f80*/  SHFL.IDX PT, R36, R57, R10, 0x1c1f ;  /* 0x001c1f0a39247589 */ /* 0x0005e200000e0000 */
[----:B---3--:R-:W-:-:S02]  /*25f90*/  SEL R45, R46, R113, P0 ;  /* 0x000000712e2d7207 */ /* 0x008fc40000000000 */
[----:B------:R-:W-:Y:S01]  /*25fa0*/  SEL R46, R113, R46, P0 ;  /* 0x0000002e712e7207 */ /* 0x000fe20000000000 */
[----:B------:R-:W3:Y:S01]  /*25fb0*/  SHFL.IDX PT, R38, R59, R10, 0x1c1f ;  /* 0x001c1f0a3b267589 */ /* 0x000ee200000e0000 */
[----:B----4-:R-:W-:Y:S02]  /*25fc0*/  SEL R49, R50, R115, P0 ;  /* 0x0000007332317207 */ /* 0x010fe40000000000 */
[----:B------:R-:W-:Y:S01]  /*25fd0*/  SEL R50, R115, R50, P0 ;  /* 0x0000003273327207 */ /* 0x000fe20000000000 */
[----:B------:R-:W4:Y:S01]  /*25fe0*/  SHFL.IDX PT, R32, R37, R10, 0x1c1f ;  /* 0x001c1f0a25207589 */ /* 0x000f2200000e0000 */
[----:B------:R-:W-:Y:S02]  /*25ff0*/  SEL R51, R82, R67, P0 ;  /* 0x0000004352337207 */ /* 0x000fe40000000000 */
[----:B--2---:R-:W-:Y:S01]  /*26000*/  SEL R57, R61, R58, P0 ;  /* 0x0000003a3d397207 */ /* 0x004fe20000000000 */
[----:B------:R-:W2:Y:S01]  /*26010*/  SHFL.IDX PT, R34, R39, R10, 0x1c1f ;  /* 0x001c1f0a27227589 */ /* 0x000ea200000e0000 */
[----:B------:R-:W-:-:S02]  /*26020*/  SEL R61, R68, R65, P0 ;  /* 0x00000041443d7207 */ /* 0x000fc40000000000 */
[----:B------:R-:W-:Y:S01]  /*26030*/  SEL R83, R84, R117, P0 ;  /* 0x0000007554537207 */ /* 0x000fe20000000000 */
[----:B------:R-:W2:Y:S01]  /*26040*/  SHFL.IDX PT, R28, R33, R10, 0x1c1f ;  /* 0x001c1f0a211c7589 */ /* 0x000ea200000e0000 */
[----:B0-----:R-:W-:Y:S02]  /*26050*/  SEL R85, R86, R123, P0 ;  /* 0x0000007b56557207 */ /* 0x001fe40000000000 */
[----:B------:R-:W-:Y:S01]  /*26060*/  SEL R82, R67, R82, P0 ;  /* 0x0000005243527207 */ /* 0x000fe20000000000 */
[----:B------:R-:W0:Y:S01]  /*26070*/  SHFL.IDX PT, R30, R35, R10, 0x1c1f ;  /* 0x001c1f0a231e7589 */ /* 0x000e2200000e0000 */
[----:B-1----:R-:W-:Y:S02]  /*26080*/  SEL R87, R90, R125, P0 ;  /* 0x0000007d5a577207 */ /* 0x002fe40000000000 */
[----:B------:R-:W-:Y:S01]  /*26090*/  SEL R86, R123, R86, P0 ;  /* 0x000000567b567207 */ /* 0x000fe20000000000 */
[----:B------:R-:W-:Y:S01]  /*260a0*/  SHFL.IDX PT, R24, R31, R10, 0x1c1f ;  /* 0x001c1f0a1f187589 */ /* 0x000fe200000e0000 */
[----:B------:R-:W-:-:S02]  /*260b0*/  SEL R84, R117, R84, P0 ;  /* 0x0000005475547207 */ /* 0x000fc40000000000 */
[----:B------:R-:W-:Y:S01]  /*260c0*/  SEL R90, R125, R90, P0 ;  /* 0x0000005a7d5a7207 */ /* 0x000fe20000000000 */
[----:B------:R-:W1:Y:S01]  /*260d0*/  SHFL.IDX PT, R26, R29, R10, 0x1c1f ;  /* 0x001c1f0a1d1a7589 */ /* 0x000e6200000e0000 */
[----:B---3--:R-:W-:Y:S02]  /*260e0*/  SEL R70, R71, R38, P0 ;  /* 0x0000002647467207 */ /* 0x008fe40000000000 */
[----:B------:R-:W-:Y:S01]  /*260f0*/  SEL R71, R38, R71, P0 ;  /* 0x0000004726477207 */ /* 0x000fe20000000000 */
[----:B------:R-:W-:Y:S01]  /*26100*/  SHFL.IDX PT, R64, R64, R9, 0x1c1f ;  /* 0x001c1f0940407589 */ /* 0x000fe200000e0000 */
[----:B----4-:R-:W-:Y:S02]  /*26110*/  SEL R72, R73, R32, P0 ;  /* 0x0000002049487207 */ /* 0x010fe40000000000 */
[----:B------:R-:W-:Y:S01]  /*26120*/  SEL R73, R32, R73, P0 ;  /* 0x0000004920497207 */ /* 0x000fe20000000000 */
[----:B------:R3:W4:Y:S01]  /*26130*/  SHFL.IDX PT, R131, R55, R10, 0x1c1f ;  /* 0x001c1f0a37837589 */ /* 0x00072200000e0000 */
[----:B--2---:R-:W-:-:S02]  /*26140*/  SEL R74, R75, R34, P0 ;  /* 0x000000224b4a7207 */ /* 0x004fc40000000000 */
[----:B------:R-:W-:Y:S01]  /*26150*/  SEL R75, R34, R75, P0 ;  /* 0x0000004b224b7207 */ /* 0x000fe20000000000 */
[----:B------:R2:W2:Y:S01]  /*26160*/  SHFL.IDX PT, R66, R66, R9, 0x1c1f ;  /* 0x001c1f0942427589 */ /* 0x0004a200000e0000 */
[----:B------:R-:W-:Y:S02]  /*26170*/  SEL R76, R91, R28, P0 ;  /* 0x0000001c5b4c7207 */ /* 0x000fe40000000000 */
[----:B------:R-:W-:Y:S01]  /*26180*/  SEL R91, R28, R91, P0 ;  /* 0x0000005b1c5b7207 */ /* 0x000fe20000000000 */
[----:B------:R2:W2:Y:S01]  /*26190*/  SHFL.IDX PT, R8, R8, R9, 0x1c1f ;  /* 0x001c1f0908087589 */ /* 0x0004a200000e0000 */
[----:B0-----:R-:W-:Y:S02]  /*261a0*/  SEL R92, R93, R30, P0 ;  /* 0x0000001e5d5c7207 */ /* 0x001fe40000000000 */
[----:B---3--:R-:W-:Y:S01]  /*261b0*/  SEL R55, R129, R60, P0 ;  /* 0x0000003c81377207 */ /* 0x008fe20000000000 */
[----:B------:R0:W3:Y:S01]  /*261c0*/  SHFL.IDX PT, R27, R27, R10, 0x1c1f ;  /* 0x001c1f0a1b1b7589 */ /* 0x0000e200000e0000 */
[----:B------:R-:W-:-:S02]  /*261d0*/  SEL R60, R65, R68, P0 ;  /* 0x00000044413c7207 */ /* 0x000fc40000000000 */
[----:B------:R-:W-:Y:S01]  /*261e0*/  SEL R68, R69, R36, P0 ;  /* 0x0000002445447207 */ /* 0x000fe20000000000 */
[----:B------:R0:W0:Y:S01]  /*261f0*/  SHFL.IDX PT, R14, R25, R10, 0x1c1f ;  /* 0x001c1f0a190e7589 */ /* 0x00002200000e0000 */
[----:B-1----:R-:W-:Y:S02]  /*26200*/  SEL R96, R97, R26, P0 ;  /* 0x0000001a61607207 */ /* 0x002fe40000000000 */
[----:B------:R-:W-:Y:S02]  /*26210*/  SEL R94, R95, R24, P0 ;  /* 0x000000185f5e7207 */ /* 0x000fe40000000000 */
[----:B------:R-:W-:Y:S02]  /*26220*/  SEL R69, R36, R69, P0 ;  /* 0x0000004524457207 */ /* 0x000fe40000000000 */
[----:B------:R-:W-:Y:S02]  /*26230*/  SEL R93, R30, R93, P0 ;  /* 0x0000005d1e5d7207 */ /* 0x000fe40000000000 */
[----:B----4-:R-:W-:-:S02]  /*26240*/  SEL R58, R64, R131, P0 ;  /* 0x00000083403a7207 */ /* 0x010fc40000000000 */
[----:B------:R-:W-:Y:S02]  /*26250*/  SEL R59, R131, R64, P0 ;  /* 0x00000040833b7207 */ /* 0x000fe40000000000 */
[----:B------:R-:W-:Y:S02]  /*26260*/  SEL R97, R26, R97, P0 ;  /* 0x000000611a617207 */ /* 0x000fe40000000000 */
[----:B------:R-:W-:-:S07]  /*26270*/  SEL R95, R24, R95, P0 ;  /* 0x0000005f185f7207 */ /* 0x000fce0000000000 */
.L_x_3159:
[----:B------:R-:W-:Y:S05]  /*26280*/  WARPSYNC.ALL ;  /* 0x0000000000007948 */ /* 0x000fea0003800000 */
[----:B------:R-:W-:Y:S01]  /*26290*/  BAR.SYNC.DEFER_BLOCKING 0x1, 0x100 ;  /* 0x0044000000007b1d */ /* 0x000fe20000010000 */
[----:B0-2---:R-:W-:Y:S02]  /*262a0*/  SEL R64, R66, R14, P0 ;  /* 0x0000000e42407207 */ /* 0x005fe40000000000 */
[----:B---3--:R-:W-:Y:S02]  /*262b0*/  SEL R65, R8, R27, P0 ;  /* 0x0000001b08417207 */ /* 0x008fe40000000000 */
[----:B------:R-:W-:Y:S01]  /*262c0*/  SEL R67, R27, R8, P0 ;  /* 0x000000081b437207 */ /* 0x000fe20000000000 */
[----:B------:R-:W-:Y:S01]  /*262d0*/  ULDC.64 UR6, c[0x0][0xc08] ;  /* 0x0003020000067ab9 */ /* 0x000fe20000000a00 */
[----:B------:R-:W-:Y:S01]  /*262e0*/  SEL R66, R14, R66, P0 ;  /* 0x000000420e427207 */ /* 0x000fe20000000000 */
[----:B------:R-:W-:Y:S01]  /*262f0*/  ULDC.64 UR4, c[0x0][0xc00] ;  /* 0x0003000000047ab9 */ /* 0x000fe20000000a00 */
[----:B------:R-:W-:-:S02]  /*26300*/  F2FP.BF16.F32.PACK_AB R8, R101, R102 ;  /* 0x000000666508723e */ /* 0x000fc400000010ff */
[----:B------:R-:W-:Y:S02]  /*26310*/  F2FP.BF16.F32.PACK_AB R9, R87, R52 ;  /* 0x000000345709723e */ /* 0x000fe400000010ff */
[----:B------:R-:W-:Y:S02]  /*26320*/  F2FP.BF16.F32.PACK_AB R10, R98, R99 ;  /* 0x00000063620a723e */ /* 0x000fe400000010ff */
[----:B------:R-:W-:Y:S02]  /*26330*/  F2FP.BF16.F32.PACK_AB R11, R90, R53 ;  /* 0x000000355a0b723e */ /* 0x000fe400000010ff */
        /* <DEDUP_REMOVED lines=40> */
[C---:B--2---:R-:W-:Y:S02]  /*265c0*/  IADD3 R24, P1, R225.reuse, UR4, RZ ;  /* 0x00000004e1187c10 */ /* 0x044fe4000ff3e0ff */
[----:B------:R-:W-:Y:S01]  /*265d0*/  ISETP.NE.AND.EX P0, PT, RZ, UR5, PT, P0 ;  /* 0x00000005ff007c0c */ /* 0x000fe2000bf05300 */
[----:B---3--:R-:W-:Y:S01]  /*265e0*/  IMAD.MOV.U32 R28, RZ, RZ, 0x9b8 ;  /* 0x000009b8ff1c7424 */ /* 0x008fe200078e00ff */
[----:B------:R-:W-:Y:S01]  /*265f0*/  IADD3.X R25, R226, UR5, RZ, P1, !PT ;  /* 0x00000005e2197c10 */ /* 0x000fe20008ffe4ff */
[----:B0-----:R-:W0:Y:S06]  /*26600*/  LDC R104, c[0x0][0xbe8] ;  /* 0x0002fa00ff687b82 */ /* 0x001e2c0000000800 */
[----:B-1----:R-:W-:Y:S01]  /*26610*/  @P3 IADD3 R8, P1, R225, UR6, RZ ;  /* 0x00000006e1083c10 */ /* 0x002fe2000ff3e0ff */
[----:B------:R-:W-:-:S02]  /*26620*/  ULDC UR6, c[0x0][0xa88] ;  /* 0x0002a20000067ab9 */ /* 0x000fc40000000800 */
[----:B------:R-:W-:Y:S01]  /*26630*/  IMAD.U32 R103, RZ, RZ, UR6 ;  /* 0x00000006ff677e24 */ /* 0x000fe2000f8e00ff */
[----:B------:R-:W-:Y:S01]  /*26640*/  @P3 IADD3.X R9, R226, UR7, RZ, P1, !PT ;  /* 0x00000007e2093c10 */ /* 0x000fe20008ffe4ff */
[----:B------:R1:W5:Y:S04]  /*26650*/  @P0 LDG.E R100, desc[UR52][R24.64] ;  /* 0x0000003418640981 */ /* 0x000368000c1e1900 */
[----:B------:R1:W5:Y:S01]  /*26660*/  @P3 LDG.E R103, desc[UR52][R8.64] ;  /* 0x0000003408673981 */ /* 0x000362000c1e1900 */
[----:B------:R-:W-:Y:S02]  /*26670*/  ISETP.GT.AND P2, PT, R224, 0x1, PT ;  /* 0x00000001e000780c */ /* 0x000fe40003f44270 */
[----:B0-----:R-:W-:Y:S02]  /*26680*/  ISETP.NE.AND P1, PT, R104, 0x1, PT ;  /* 0x000000016800780c */ /* 0x001fe40003f25270 */
[----:B------:R-:W-:-:S04]  /*26690*/  SEL R28, R28, 0x978, P2 ;  /* 0x000009781c1c7807 */ /* 0x000fc80001000000 */
[----:B----4-:R1:W0:Y:S08]  /*266a0*/  LDC.64 R14, c[0x0][R28+0x220] ;  /* 0x000088001c0e7b82 */ /* 0x0102300000000a00 */
[----:B------:R1:W2:Y:S08]  /*266b0*/  LDC.64 R26, c[0x0][R28+0x218] ;  /* 0x000086001c1a7b82 */ /* 0x0002b00000000a00 */
[----:B------:R1:W3:Y:S01]  /*266c0*/  LDC.64 R12, c[0x0][R28+0x228] ;  /* 0x00008a001c0c7b82 */ /* 0x0002e20000000a00 */
[----:B------:R-:W-:Y:S05]  /*266d0*/  @P3 BRA `(.L_x_2875) ;  /* 0x0000000000103947 */ /* 0x000fea0003800000 */
[----:B------:R-:W-:Y:S05]  /*266e0*/  @!P0 BRA `(.L_x_2875) ;  /* 0x00000000000c8947 */ /* 0x000fea0003800000 */
[----:B-1----:R-:W4:Y:S04]  /*266f0*/  LDG.E R8, desc[UR52][R24.64] ;  /* 0x0000003418087981 */ /* 0x002f28000c1e1900 */
[----:B-----5:R-:W4:Y:S02]  /*26700*/  LDG.E R103, desc[UR52][R24.64+0x4] ;  /* 0x0000043418677981 */ /* 0x020f24000c1e1900 */
[----:B----4-:R-:W-:-:S07]  /*26710*/  IMAD.IADD R103, R103, 0x1, -R8 ;  /* 0x0000000167677824 */ /* 0x010fce00078e0a08 */
.L_x_2875:
[----:B------:R-:W4:Y:S04]  /*26720*/  LDL R106, [R1] ;  /* 0x00000000016a7983 */ /* 0x000f280000100800 */
[----:B------:R-:W3:Y:S01]  /*26730*/  LDL R32, [R1+0x4c] ;  /* 0x00004c0001207983 */ /* 0x000ee20000100800 */
[----:B-1----:R-:W1:Y:S01]  /*26740*/  LDC.64 R8, c[0x0][R28+0x210] ;  /* 0x000084001c087b82 */ /* 0x002e620000000a00 */
[----:B------:R-:W-:-:S07]  /*26750*/  ISETP.NE.U32.AND P0, PT, RZ, UR4, PT ;  /* 0x00000004ff007c0c */ /* 0x000fce000bf05070 */
[----:B------:R-:W1:Y:S01]  /*26760*/  @P1 LDC R24, c[0x0][0xbec] ;  /* 0x0002fb00ff181b82 */ /* 0x000e620000000800 */
[----:B------:R-:W-:-:S07]  /*26770*/  ISETP.NE.AND.EX P0, PT, RZ, UR5, PT, P0 ;  /* 0x00000005ff007c0c */ /* 0x000fce000bf05300 */
[----:B------:R-:W1:Y:S01]  /*26780*/  @P1 LDC R31, c[0x0][0xbf0] ;  /* 0x0002fc00ff1f1b82 */ /* 0x000e620000000800 */
[----:B------:R-:W-:-:S07]  /*26790*/  SEL R105, R220, RZ, !P0 ;  /* 0x000000ffdc697207 */ /* 0x000fce0004000000 */
[----:B------:R-:W1:Y:S01]  /*267a0*/  LDC.64 R10, c[0x0][0xba8] ;  /* 0x0002ea00ff0a7b82 */ /* 0x000e620000000a00 */
[----:B------:R-:W1:Y:S01]  /*267b0*/  S2R R30, SR_TID.X ;  /* 0x00000000001e7919 */ /* 0x000e620000002100 */
[----:B------:R-:W-:Y:S01]  /*267c0*/  SEL R227, R227, RZ, !P0 ;  /* 0x000000ffe3e37207 */ /* 0x000fe20004000000 */
[----:B0-----:R-:W-:Y:S02]  /*267d0*/  IMAD R15, R15, R105, RZ ;  /* 0x000000690f0f7224 */ /* 0x001fe400078e02ff */
[----:B------:R-:W-:Y:S02]  /*267e0*/  IMAD.IADD R33, R219, 0x1, R214 ;  /* 0x00000001db217824 */ /* 0x000fe400078e02d6 */
[C---:B------:R-:W-:Y:S02]  /*267f0*/  IMAD R227, R14.reuse, R227, R15 ;  /* 0x000000e30ee37224 */ /* 0x040fe400078e020f */
[----:B------:R-:W-:-:S04]  /*26800*/  IMAD.WIDE.U32 R14, R14, R105, RZ ;  /* 0x000000690e0e7225 */ /* 0x000fc800078e00ff */
[----:B--2---:R-:W-:Y:S02]  /*26810*/  IMAD R29, R27, R191, RZ ;  /* 0x000000bf1b1d7224 */ /* 0x004fe400078e02ff */
[----:B-1----:R-:W-:-:S04]  /*26820*/  @P1 IMAD.HI.U32 R24, R33, R24, RZ ;  /* 0x0000001821181227 */ /* 0x002fc800078e00ff */
[----:B------:R-:W-:-:S04]  /*26830*/  IMAD.WIDE.U32 R26, R26, R191, RZ ;  /* 0x000000bf1a1a7225 */ /* 0x000fc800078e00ff */
[----:B------:R-:W-:Y:S01]  /*26840*/  IMAD.IADD R227, R15, 0x1, R227 ;  /* 0x000000010fe37824 */ /* 0x000fe200078e02e3 */
[----:B------:R-:W0:Y:S01]  /*26850*/  @!P2 LDC R10, c[0x0][0xb50] ;  /* 0x0002d400ff0aab82 */ /* 0x000e220000000800 */
[----:B------:R-:W-:Y:S01]  /*26860*/  IMAD.MOV.U32 R15, RZ, RZ, R33 ;  /* 0x000000ffff0f7224 */ /* 0x000fe200078e0021 */
[----:B------:R-:W-:Y:S02]  /*26870*/  @P1 SHF.R.U32.HI R15, RZ, R31, R24 ;  /* 0x0000001fff0f1219 */ /* 0x000fe40000011618 */
[----:B------:R-:W-:Y:S02]  /*26880*/  IADD3 R29, R27, R29, RZ ;  /* 0x0000001d1b1d7210 */ /* 0x000fe40007ffe0ff */
[--C-:B-----5:R-:W-:Y:S02]  /*26890*/  IADD3 R26, P0, P3, R14, R26, R100.reuse ;  /* 0x0000001a0e1a7210 */ /* 0x120fe40007b1e064 */
[----:B------:R-:W-:Y:S01]  /*268a0*/  SHF.R.S32.HI R14, RZ, 0x1f, R100 ;  /* 0x0000001fff0e7819 */ /* 0x000fe20000011464 */
[----:B------:R-:W1:Y:S03]  /*268b0*/  @!P2 LDC R11, c[0x0][0xb54] ;  /* 0x0002d500ff0bab82 */ /* 0x000e660000000800 */
[----:B------:R-:W-:Y:S01]  /*268c0*/  IADD3.X R24, R227, R29, R14, P0, P3 ;  /* 0x0000001de3187210 */ /* 0x000fe200007e640e */
[----:B------:R-:W-:-:S05]  /*268d0*/  VIADD R34, R30, 0xffffff80 ;  /* 0xffffff801e227836 */ /* 0x000fca0000000000 */
[----:B------:R-:W-:-:S04]  /*268e0*/  SHF.R.S32.HI R30, RZ, 0x1f, R34 ;  /* 0x0000001fff1e7819 */ /* 0x000fc80000011422 */
[----:B------:R-:W-:-:S04]  /*268f0*/  LEA.HI R30, R30, R34, RZ, 0x7 ;  /* 0x000000221e1e7211 */ /* 0x000fc800078f38ff */
[----:B------:R-:W-:Y:S01]  /*26900*/  LOP3.LUT R30, R30, 0xffffff80, RZ, 0xc0, !PT ;  /* 0xffffff801e1e7812 */ /* 0x000fe200078ec0ff */
[----:B------:R-:W-:-:S04]  /*26910*/  IMAD R103, R103, R104, RZ ;  /* 0x0000006867677224 */ /* 0x000fc800078e02ff */
[----:B------:R-:W-:Y:S01]  /*26920*/  IMAD.IADD R30, R34, 0x1, -R30 ;  /* 0x00000001221e7824 */ /* 0x000fe200078e0a1e */
[----:B----4-:R-:W-:-:S05]  /*26930*/  SEL R25, R106, RZ, P2 ;  /* 0x000000ff6a197207 */ /* 0x010fca0001000000 */
[-C--:B---3--:R-:W-:Y:S02]  /*26940*/  IMAD R27, R13, R25.reuse, RZ ;  /* 0x000000190d1b7224 */ /* 0x088fe400078e02ff */
[----:B------:R-:W-:-:S04]  /*26950*/  IMAD.WIDE.U32 R12, R12, R25, RZ ;  /* 0x000000190c0c7225 */ /* 0x000fc800078e00ff */
[----:B------:R-:W-:Y:S01]  /*26960*/  IMAD.MOV R25, RZ, RZ, -R15 ;  /* 0x000000ffff197224 */ /* 0x000fe200078e0a0f */
[----:B------:R-:W-:Y:S01]  /*26970*/  IADD3 R12, P0, P3, R15, R26, R12 ;  /* 0x0000001a0f0c7210 */ /* 0x000fe20007b1e00c */
[----:B------:R-:W-:Y:S01]  /*26980*/  IMAD.IADD R27, R13, 0x1, R27 ;  /* 0x000000010d1b7824 */ /* 0x000fe200078e021b */
[----:B------:R-:W-:Y:S01]  /*26990*/  SHF.R.S32.HI R13, RZ, 0x1f, R15 ;  /* 0x0000001fff0d7819 */ /* 0x000fe2000001140f */
[----:B------:R-:W-:-:S03]  /*269a0*/  IMAD R15, R104, R25, R33 ;  /* 0x00000019680f7224 */ /* 0x000fc600078e0221 */
[----:B------:R-:W-:Y:S01]  /*269b0*/  IADD3.X R13, R13, R24, R27, P0, P3 ;  /* 0x000000180d0d7210 */ /* 0x000fe200007e641b */
[-C--:B------:R-:W-:Y:S01]  /*269c0*/  IMAD R9, R9, R15.reuse, RZ ;  /* 0x0000000f09097224 */ /* 0x080fe200078e02ff */
[----:B------:R-:W-:Y:S01]  /*269d0*/  SHF.R.S32.HI R25, RZ, 0x1f, R15 ;  /* 0x0000001fff197819 */ /* 0x000fe2000001140f */
[----:B------:R-:W-:-:S04]  /*269e0*/  IMAD.WIDE.U32 R12, R8, R15, R12 ;  /* 0x0000000f080c7225 */ /* 0x000fc800078e000c */
[----:B------:R-:W-:-:S05]  /*269f0*/  IMAD R9, R8, R25, R9 ;  /* 0x0000001908097224 */ /* 0x000fca00078e0209 */
[----:B------:R-:W-:Y:S02]  /*26a00*/  IADD3 R8, R13, R9, RZ ;  /* 0x000000090d087210 */ /* 0x000fe40007ffe0ff */
[----:B0-----:R-:W-:-:S04]  /*26a10*/  LEA R13, P0, R12, R10, 0x2 ;  /* 0x0000000a0c0d7211 */ /* 0x001fc800078010ff */
[----:B-1----:R-:W-:Y:S01]  /*26a20*/  LEA.HI.X R12, R12, R11, R8, 0x2, P0 ;  /* 0x0000000b0c0c7211 */ /* 0x002fe200000f1408 */
[----:B------:R-:W-:Y:S01]  /*26a30*/  SHFL.IDX PT, R10, R13, 0x1, 0x1c1f ;  /* 0x003c1f000d0a7f89 */ /* 0x000fe200000e0000 */
[----:B------:R-:W-:-:S03]  /*26a40*/  IMAD.IADD R26, R32, 0x1, R214 ;  /* 0x00000001201a7824 */ /* 0x000fc600078e02d6 */
        /* <DEDUP_REMOVED lines=12> */
[----:B0-----:R-:W0:Y:S01]  /*26b10*/  @P1 LDC R11, c[0x0][0xbec] ;  /* 0x0002fb00ff0b1b82 */ /* 0x001e220000000800 */
[----:B------:R-:W-:-:S07]  /*26b20*/  ULDC.64 UR4, c[0x0][0xaa0] ;  /* 0x0002a80000047ab9 */ /* 0x000fce0000000a00 */
[----:B------:R-:W2:Y:S01]  /*26b30*/  @P1 LDC R13, c[0x0][0xbf0] ;  /* 0x0002fc00ff0d1b82 */ /* 0x000ea20000000800 */
        /* <DEDUP_REMOVED lines=10> */
[----:B------:R-:W-:Y:S02]  /*26be0*/  SHF.R.U64 R32, R32, 0x3, RZ ;  /* 0x0000000320207819 */ /* 0x000fe400000012ff */
[----:B------:R-:W-:-:S02]  /*26bf0*/  LOP3.LUT R9, R62, 0x380, RZ, 0xc0, !PT ;  /* 0x000003803e097812 */ /* 0x000fc400078ec0ff */
[----:B------:R-:W-:Y:S01]  /*26c00*/  LOP3.LUT R32, R32, R33, RZ, 0x3c, !PT ;  /* 0x0000002120207212 */ /* 0x000fe200078e3cff */
[--C-:B------:R-:W-:Y:S01]  /*26c10*/  IMAD.X R33, RZ, RZ, R63.reuse, P0 ;  /* 0x000000ffff217224 */ /* 0x100fe200000e063f */
[----:B------:R-:W-:Y:S02]  /*26c20*/  IADD3 R3, P0, R62, 0x7000, RZ ;  /* 0x000070003e037810 */ /* 0x000fe40007f1e0ff */
[----:B------:R-:W-:Y:S02]  /*26c30*/  SHF.R.U64 R28, R28, 0x3, RZ ;  /* 0x000000031c1c7819 */ /* 0x000fe400000012ff */
[----:B------:R-:W-:Y:S01]  /*26c40*/  LOP3.LUT R0, R3, 0x380, RZ, 0xc0, !PT ;  /* 0x0000038003007812 */ /* 0x000fe200078ec0ff */
[----:B------:R-:W-:Y:S01]  /*26c50*/  IMAD.X R53, RZ, RZ, R63, P0 ;  /* 0x000000ffff357224 */ /* 0x000fe200000e063f */
[----:B------:R-:W-:Y:S01]  /*26c60*/  SHF.R.U64 R9, R9, 0x3, RZ ;  /* 0x0000000309097819 */ /* 0x000fe200000012ff */
[----:B------:R-:W5:Y:S01]  /*26c70*/  LD.E.128 R32, desc[UR52][R32.64] ;  /* 0x0000003420207980 */ /* 0x000f62000c101d00 */
[----:B------:R-:W-:-:S02]  /*26c80*/  SHF.R.U64 R0, R0, 0x3, RZ ;  /* 0x0000000300007819 */ /* 0x000fc400000012ff */
[----:B------:R-:W-:Y:S01]  /*26c90*/  LOP3.LUT R28, R28, R29, RZ, 0x3c, !PT ;  /* 0x0000001d1c1c7212 */ /* 0x000fe200078e3cff */
[----:B------:R-:W-:Y:S01]  /*26ca0*/  IMAD.X R29, RZ, RZ, R63, P5 ;  /* 0x000000ffff1d7224 */ /* 0x000fe200028e063f */
[----:B------:R-:W-:Y:S01]  /*26cb0*/  LOP3.LUT R52, R0, R3, RZ, 0x3c, !PT ;  /* 0x0000000300347212 */ /* 0x000fe200078e3cff */
[----:B------:R-:W-:Y:S01]  /*26cc0*/  IMAD R3, R14, UR4, RZ ;  /* 0x000000040e037c24 */ /* 0x000fe2000f8e02ff */
[C---:B------:R-:W-:Y:S02]  /*26cd0*/  IADD3 R37, P2, R62.reuse, 0x3000, RZ ;  /* 0x000030003e257810 */ /* 0x040fe40007f5e0ff */
[C---:B------:R-:W-:Y:S01]  /*26ce0*/  IADD3 R41, P3, R62.reuse, 0x4000, RZ ;  /* 0x000040003e297810 */ /* 0x040fe20007f7e0ff */
[----:B------:R-:W5:Y:S01]  /*26cf0*/  LD.E.128 R28, desc[UR52][R28.64] ;  /* 0x000000341c1c7980 */ /* 0x000f62000c101d00 */
[C---:B------:R-:W-:Y:S02]  /*26d00*/  IADD3 R45, P4, R62.reuse, 0x5000, RZ ;  /* 0x000050003e2d7810 */ /* 0x040fe40007f9e0ff */
[----:B------:R-:W-:Y:S01]  /*26d10*/  IADD3 R49, P5, R62, 0x6000, RZ ;  /* 0x000060003e317810 */ /* 0x000fe20007fbe0ff */
[----:B------:R-:W5:Y:S01]  /*26d20*/  LD.E.128 R52, desc[UR52][R52.64] ;  /* 0x0000003434347980 */ /* 0x000f62000c101d00 */
[----:B------:R-:W-:Y:S01]  /*26d30*/  LOP3.LUT R62, R9, R62, RZ, 0x3c, !PT ;  /* 0x0000003e093e7212 */ /* 0x000fe200078e3cff */
[C---:B------:R-:W-:Y:S01]  /*26d40*/  IMAD R9, R100.reuse, UR5, R3 ;  /* 0x0000000564097c24 */ /* 0x040fe2000f8e0203 */
[----:B------:R-:W-:Y:S01]  /*26d50*/  LOP3.LUT R36, R37, 0x380, RZ, 0xc0, !PT ;  /* 0x0000038025247812 */ /* 0x000fe200078ec0ff */
[----:B------:R-:W-:Y:S01]  /*26d60*/  IMAD.WIDE.U32 R2, R100, UR4, RZ ;  /* 0x0000000464027c25 */ /* 0x000fe2000f8e00ff */
[----:B------:R-:W-:Y:S01]  /*26d70*/  ULDC.64 UR4, c[0x0][0xae8] ;  /* 0x0002ba0000047ab9 */ /* 0x000fe20000000a00 */
[----:B------:R-:W-:Y:S01]  /*26d80*/  LOP3.LUT R40, R41, 0x380, RZ, 0xc0, !PT ;  /* 0x0000038029287812 */ /* 0x000fe200078ec0ff */
[----:B------:R1:W5:Y:S01]  /*26d90*/  LD.E.128 R24, desc[UR52][R62.64] ;  /* 0x000000343e187980 */ /* 0x000362000c101d00 */
[----:B------:R-:W-:-:S02]  /*26da0*/  LOP3.LUT R44, R45, 0x380, RZ, 0xc0, !PT ;  /* 0x000003802d2c7812 */ /* 0x000fc400078ec0ff */
[----:B------:R-:W-:Y:S01]  /*26db0*/  IADD3 R3, R3, R9, RZ ;  /* 0x0000000903037210 */ /* 0x000fe20007ffe0ff */
[----:B------:R-:W-:Y:S01]  /*26dc0*/  IMAD R9, R223, 0x20, R107 ;  /* 0x00000020df097824 */ /* 0x000fe200078e026b */
[----:B------:R-:W-:Y:S02]  /*26dd0*/  LOP3.LUT R48, R49, 0x380, RZ, 0xc0, !PT ;  /* 0x0000038031307812 */ /* 0x000fe400078ec0ff */
[----:B------:R-:W-:Y:S01]  /*26de0*/  SHF.R.S32.HI R4, RZ, 0x1f, R105 ;  /* 0x0000001fff047819 */ /* 0x000fe20000011469 */
[----:B------:R-:W-:Y:S01]  /*26df0*/  IMAD.IADD R8, R214, 0x1, R9 ;  /* 0x00000001d6087824 */ /* 0x000fe200078e0209 */
[----:B------:R-:W-:Y:S01]  /*26e00*/  SHF.R.U64 R36, R36, 0x3, RZ ;  /* 0x0000000324247819 */ /* 0x000fe200000012ff */
[----:B------:R-:W-:Y:S01]  /*26e10*/  IMAD.WIDE.U32 R2, R191, UR4, R2 ;  /* 0x00000004bf027c25 */ /* 0x000fe2000f8e0002 */
[----:B------:R-:W-:Y:S02]  /*26e20*/  SHF.R.U64 R40, R40, 0x3, RZ ;  /* 0x0000000328287819 */ /* 0x000fe400000012ff */
[----:B------:R-:W-:Y:S01]  /*26e30*/  SHF.R.U64 R44, R44, 0x3, RZ ;  /* 0x000000032c2c7819 */ /* 0x000fe200000012ff */
[----:B0-----:R-:W-:Y:S01]  /*26e40*/  @P1 IMAD.HI.U32 R0, R8, R11, RZ ;  /* 0x0000000b08001227 */ /* 0x001fe200078e00ff */
[----:B------:R-:W-:-:S02]  /*26e50*/  SHF.R.U64 R48, R48, 0x3, RZ ;  /* 0x0000000330307819 */ /* 0x000fc400000012ff */
[----:B------:R-:W-:Y:S01]  /*26e60*/  LOP3.LUT R36, R36, R37, RZ, 0x3c, !PT ;  /* 0x0000002524247212 */ /* 0x000fe200078e3cff */
[----:B------:R-:W-:Y:S01]  /*26e70*/  IMAD R3, R191, UR5, R3 ;  /* 0x00000005bf037c24 */ /* 0x000fe2000f8e0203 */
[----:B------:R-:W-:Y:S01]  /*26e80*/  ULDC.64 UR4, c[0x0][0xaf0] ;  /* 0x0002bc0000047ab9 */ /* 0x000fe20000000a00 */
[----:B------:R-:W-:Y:S01]  /*26e90*/  IMAD.MOV.U32 R9, RZ, RZ, R8 ;  /* 0x000000ffff097224 */ /* 0x000fe200078e0008 */
[----:B------:R-:W-:Y:S01]  /*26ea0*/  LOP3.LUT R40, R40, R41, RZ, 0x3c, !PT ;  /* 0x0000002928287212 */ /* 0x000fe200078e3cff */
[----:B------:R-:W-:Y:S01]  /*26eb0*/  IMAD R4, R4, UR4, RZ ;  /* 0x0000000404047c24 */ /* 0x000fe2000f8e02ff */
[----:B------:R-:W-:Y:S01]  /*26ec0*/  LOP3.LUT R44, R44, R45, RZ, 0x3c, !PT ;  /* 0x0000002d2c2c7212 */ /* 0x000fe200078e3cff */
[--C-:B------:R-:W-:Y:S01]  /*26ed0*/  IMAD.X R41, RZ, RZ, R63.reuse, P3 ;  /* 0x000000ffff297224 */ /* 0x100fe200018e063f */
[----:B------:R-:W-:Y:S01]  /*26ee0*/  LOP3.LUT R48, R48, R49, RZ, 0x3c, !PT ;  /* 0x0000003130307212 */ /* 0x000fe200078e3cff */
[--C-:B------:R-:W-:Y:S01]  /*26ef0*/  IMAD.X R45, RZ, RZ, R63.reuse, P4 ;  /* 0x000000ffff2d7224 */ /* 0x100fe200020e063f */
[----:B--2---:R-:W-:Y:S01]  /*26f00*/  @P1 SHF.R.U32.HI R9, RZ, R13, R0 ;  /* 0x0000000dff091219 */ /* 0x004fe20000011600 */
[----:B------:R-:W-:Y:S01]  /*26f10*/  IMAD.X R49, RZ, RZ, R63, P5 ;  /* 0x000000ffff317224 */ /* 0x000fe200028e063f */
[----:B------:R-:W-:Y:S01]  /*26f20*/  IADD3.X R37, RZ, R63, RZ, P2, !PT ;  /* 0x0000003fff257210 */ /* 0x000fe200017fe4ff */
[----:B------:R-:W-:-:S02]  /*26f30*/  IMAD R11, R105, UR5, R4 ;  /* 0x00000005690b7c24 */ /* 0x000fc4000f8e0204 */
[----:B------:R-:W-:Y:S01]  /*26f40*/  IMAD.WIDE.U32 R2, R105, UR4, R2 ;  /* 0x0000000469027c25 */ /* 0x000fe2000f8e0002 */
[--C-:B------:R-:W-:Y:S01]  /*26f50*/  SHF.R.S32.HI R0, RZ, 0x1f, R9.reuse ;  /* 0x0000001fff007819 */ /* 0x100fe20000011409 */
[----:B------:R-:W5:Y:S01]  /*26f60*/  LD.E.128 R40, desc[UR52][R40.64] ;  /* 0x0000003428287980 */ /* 0x000f62000c101d00 */
[----:B------:R-:W-:Y:S01]  /*26f70*/  ULDC.64 UR4, c[0x0][0xae0] ;  /* 0x0002b80000047ab9 */ /* 0x000fe20000000a00 */
[----:B------:R-:W-:Y:S01]  /*26f80*/  IMAD.MOV R13, RZ, RZ, -R9 ;  /* 0x000000ffff0d7224 */ /* 0x000fe200078e0a09 */
[----:B------:R-:W-:Y:S01]  /*26f90*/  IADD3 R3, R3, R11, RZ ;  /* 0x0000000b03037210 */ /* 0x000fe20007ffe0ff */
[----:B------:R-:W5:Y:S02]  /*26fa0*/  LD.E.128 R36, desc[UR52][R36.64] ;  /* 0x0000003424247980 */ /* 0x000f64000c101d00 */
[----:B------:R-:W-:Y:S02]  /*26fb0*/  IMAD R11, R104, R13, R8 ;  /* 0x0000000d680b7224 */ /* 0x000fe400078e0208 */
[----:B------:R-:W5:Y:S04]  /*26fc0*/  LD.E.128 R44, desc[UR52][R44.64] ;  /* 0x000000342c2c7980 */ /* 0x000f68000c101d00 */
[----:B------:R-:W5:Y:S01]  /*26fd0*/  LD.E.128 R48, desc[UR52][R48.64] ;  /* 0x0000003430307980 */ /* 0x000f62000c101d00 */
[----:B------:R-:W-:Y:S01]  /*26fe0*/  IMAD R8, R0, UR4, RZ ;  /* 0x0000000400087c24 */ /* 0x000fe2000f8e02ff */
[----:B------:R-:W-:Y:S01]  /*26ff0*/  @!PT LDS RZ, [RZ] ;  /* 0x00000000fffff984 */ /* 0x000fe20000000800 */
[----:B------:R-:W-:Y:S01]  /*27000*/  @!PT LDS RZ, [RZ] ;  /* 0x00000000fffff984 */ /* 0x000fe20000000800 */
[----:B------:R-:W-:Y:S01]  /*27010*/  @!PT LDS RZ, [RZ] ;  /* 0x00000000fffff984 */ /* 0x000fe20000000800 */
[----:B------:R-:W-:Y:S01]  /*27020*/  @!PT LDS RZ, [RZ] ;  /* 0x00000000fffff984 */ /* 0x000fe20000000800 */
[----:B------:R0:W-:Y:S06]  /*27030*/  MEMBAR.ALL.CTA ;  /* 0x0000000000007992 */ /* 0x0001ec0000008000 */
[----:B0-----:R-:W0:Y:S01]  /*27040*/  FENCE.VIEW.ASYNC.S ;  /* 0x00000000000073c6 */ /* 0x001e220000000000 */
[----:B------:R-:W-:Y:S01]  /*27050*/  SHF.R.S32.HI R4, RZ, 0x1f, R11 ;  /* 0x0000001fff047819 */ /* 0x000fe2000001140b */
[----:B------:R-:W-:-:S02]  /*27060*/  IMAD R13, R9, UR5, R8 ;  /* 0x00000005090d7c24 */ /* 0x000fc4000f8e0208 */
[----:B------:R-:W-:Y:S01]  /*27070*/  IMAD.WIDE.U32 R2, R9, UR4, R2 ;  /* 0x0000000409027c25 */ /* 0x000fe2000f8e0002 */
[----:B------:R-:W-:-:S03]  /*27080*/  ULDC.64 UR4, c[0x0][0xad8] ;  /* 0x0002b60000047ab9 */ /* 0x000fc60000000a00 */
[----:B------:R-:W-:Y:S02]  /*27090*/  IMAD R4, R4, UR4, RZ ;  /* 0x0000000404047c24 */ /* 0x000fe4000f8e02ff */
[----:B------:R-:W-:Y:S02]  /*270a0*/  IMAD.IADD R3, R3, 0x1, R13 ;  /* 0x0000000103037824 */ /* 0x000fe400078e020d */
[----:B------:R-:W-:Y:S02]  /*270b0*/  VIADD R0, R18, 0x29820 ;  /* 0x0002982012007836 */ /* 0x000fe40000000000 */
        /* <DEDUP_REMOVED lines=8> */
[----:B0-----:R1:W-:Y:S01]  /*27140*/  SYNCS.ARRIVE.TRANS64.RED.A1T0 RZ, [R0+URZ], RZ ;  /* 0x000000ff00ff79a7 */ /* 0x0013e2000810043f */
[----:B------:R-:W-:Y:S02]  /*27150*/  LEA.HI.X R3, R8, UR5, R3, 0x1, P0 ;  /* 0x0000000508037c11 */ /* 0x000fe400080f0c03 */
[----:B------:R-:W-:Y:S02]  /*27160*/  SHF.R.S32.HI R10, RZ, 0x1f, R21 ;  /* 0x0000001fff0a7819 */ /* 0x000fe40000011415 */
[----:B------:R-:W-:Y:S01]  /*27170*/  SHF.R.S32.HI R20, RZ, 0x1f, R57 ;  /* 0x0000001fff147819 */ /* 0x000fe20000011439 */
[----:B------:R-:W-:Y:S06]  /*27180*/  BRA.DIV UR4, `(.L_x_2877) ;  /* 0x000000de04107947 */ /* 0x000fec000b800000 */
[----:B-1----:R0:W1:Y:S04]  /*27190*/  SHFL.IDX PT, R0, R3, RZ, 0x181f ;  /* 0x00181fff03007589 */ /* 0x00206800000e0000 */
[----:B------:R0:W2:Y:S02]  /*271a0*/  SHFL.IDX PT, R14, R2, RZ, 0x181f ;  /* 0x00181fff020e7589 */ /* 0x0000a400000e0000 */
.L_x_3162:
[----:B------:R-:W-:Y:S01]  /*271b0*/  IADD3 R214, R107, R214, RZ ;  /* 0x000000d66bd67210 */ /* 0x000fe20007ffe0ff */
        /* <DEDUP_REMOVED lines=12> */
.L_x_2879:
[----:B------:R-:W-:Y:S05]  /*27280*/  BSYNC B1 ;  /* 0x0000000000017941 */ /* 0x000fea0003800000 */
.L_x_2878:
[----:B------:R-:W-:-:S03]  /*27290*/  UMOV UR4, 0xffffffff ;  /* 0xffffffff00047882 */ /* 0x000fc60000000000 */
[----:B------:R-:W-:Y:S05]  /*272a0*/  BRA.DIV UR4, `(.L_x_2880) ;  /* 0x000000da04fc7947 */ /* 0x000fea000b800000 */
[----:B-1----:R1:W4:Y:S04]  /*272b0*/  SHFL.IDX PT, R0, R3, 0x1, 0x181f ;  /* 0x00381f0003007f89 */ /* 0x00232800000e0000 */
[----:B--23--:R1:W2:Y:S02]  /*272c0*/  SHFL.IDX PT, R14, R2, 0x1, 0x181f ;  /* 0x00381f00020e7f89 */ /* 0x00c2a400000e0000 */
.L_x_3166:
        /* <DEDUP_REMOVED lines=11> */
[----:B-----5:R3:W-:Y:S04]  /*27380*/  @!P2 ST.E.128 desc[UR52][R8.64], R28 ;  /* 0x0000001c0800a985 */ /* 0x0207e8000c101d34 */
[----:B------:R3:W-:Y:S02]  /*27390*/  @!P3 ST.E.128 desc[UR52][R14.64], R44 ;  /* 0x0000002c0e00b985 */ /* 0x0007e4000c101d34 */
.L_x_2882:
[----:B------:R-:W-:Y:S05]  /*273a0*/  BSYNC B1 ;  /* 0x0000000000017941 */ /* 0x000fea0003800000 */
.L_x_2881:
[----:B------:R-:W-:-:S03]  /*273b0*/  UMOV UR4, 0xffffffff ;  /* 0xffffffff00047882 */ /* 0x000fc60000000000 */
[----:B------:R-:W-:Y:S05]  /*273c0*/  BRA.DIV UR4, `(.L_x_2883) ;  /* 0x000000da04fc7947 */ /* 0x000fea000b800000 */
[----:B----4-:R4:W0:Y:S04]  /*273d0*/  SHFL.IDX PT, R0, R3, 0x2, 0x181f ;  /* 0x00581f0003007f89 */ /* 0x01082800000e0000 */
[----:B--23--:R4:W2:Y:S02]  /*273e0*/  SHFL.IDX PT, R14, R2, 0x2, 0x181f ;  /* 0x00581f00020e7f89 */ /* 0x00c8a400000e0000 */
.L_x_3170:
        /* <DEDUP_REMOVED lines=11> */
[----:B-----5:R3:W-:Y:S04]  /*274a0*/  @!P2 ST.E.128 desc[UR52][R8.64], R32 ;  /* 0x000000200800a985 */ /* 0x0207e8000c101d34 */
[----:B------:R3:W-:Y:S02]  /*274b0*/  @!P3 ST.E.128 desc[UR52][R14.64], R48 ;  /* 0x000000300e00b985 */ /* 0x0007e4000c101d34 */
.L_x_2885:
[----:B------:R-:W-:Y:S05]  /*274c0*/  BSYNC B1 ;  /* 0x0000000000017941 */ /* 0x000fea0003800000 */
.L_x_2884:
[----:B------:R-:W-:-:S03]  /*274d0*/  UMOV UR4, 0xffffffff ;  /* 0xffffffff00047882 */ /* 0x000fc60000000000 */
[----:B------:R-:W-:Y:S05]  /*274e0*/  BRA.DIV UR4, `(.L_x_2886) ;  /* 0x000000da04fc7947 */ /* 0x000fea000b800000 */
[----:B0-----:R0:W0:Y:S04]  /*274f0*/  SHFL.IDX PT, R0, R3, 0x3, 0x181f ;  /* 0x00781f0003007f89 */ /* 0x00102800000e0000 */
[----:B--23--:R2:W3:Y:S02]  /*27500*/  SHFL.IDX PT, R14, R2, 0x3, 0x181f ;  /* 0x00781f00020e7f89 */ /* 0x00c4e400000e0000 */
.L_x_3174:
[----:B-12-4-:R-:W-:-:S05]  /*27510*/  VIADD R2, R214, 0x60 ;  /* 0x00000060d6027836 */ /* 0x016fca0000000000 */
[----:B------:R-:W-:-:S13]  /*27520*/  ISETP.GE.AND P0, PT, R2, R103, PT ;  /* 0x000000670200720c */ /* 0x000fda0003f06270 */
[----:B------:R-:W-:Y:S05]  /*27530*/  @P0 BRA `(.L_x_2887) ;  /* 0x0000001c00ec0947 */ /* 0x000fea0003800000 */
[----:B------:R-:W-:Y:S02]  /*27540*/  ULDC UR4, c[0x0][0xac8] ;  /* 0x0002b20000047ab9 */ /* 0x000fe40000000800 */
[----:B------:R-:W-:-:S13]  /*27550*/  ISETP.GE.AND P1, PT, R21, UR4, PT ;  /* 0x0000000415007c0c */ /* 0x000fda000bf26270 */
[----:B---3--:R-:W-:-:S04]  /*27560*/  @!P1 LEA R2, P0, R21, R14, 0x1 ;  /* 0x0000000e15029211 */ /* 0x008fc800078008ff */
[----:B0-----:R-:W-:Y:S02]  /*27570*/  @!P1 LEA.HI.X R3, R21, R0, R10, 0x1, P0 ;  /* 0x0000000015039211 */ /* 0x001fe400000f0c0a */
[----:B------:R-:W-:-:S03]  /*27580*/  ISETP.GE.AND P0, PT, R57, UR4, PT ;  /* 0x0000000439007c0c */ /* 0x000fc6000bf06270 */
[----:B-----5:R0:W-:Y:S10]  /*27590*/  @!P1 ST.E.128 desc[UR52][R2.64], R36 ;  /* 0x0000002402009985 */ /* 0x0201f4000c101d34 */
[----:B------:R-:W-:Y:S05]  /*275a0*/  @P0 BRA `(.L_x_2887) ;  /* 0x0000001c00d00947 */ /* 0x000fea0003800000 */
[----:B------:R-:W-:-:S04]  /*275b0*/  LEA R14, P0, R57, R14, 0x1 ;  /* 0x0000000e390e7211 */ /* 0x000fc800078008ff */
[----:B------:R-:W-:-:S05]  /*275c0*/  LEA.HI.X R15, R57, R0, R20, 0x1, P0 ;  /* 0x00000000390f7211 */ /* 0x000fca00000f0c14 */
[----:B------:R1:W-:Y:S01]  /*275d0*/  ST.E.128 desc[UR52][R14.64], R52 ;  /* 0x000000340e007985 */ /* 0x0003e2000c101d34 */
[----:B------:R-:W-:Y:S05]  /*275e0*/  BRA `(.L_x_2887) ;  /* 0x0000001c00c07947 */ /* 0x000fea0003800000 */
.L_x_2876:
        /* <DEDUP_REMOVED lines=8> */
[----:B------:R-:W-:Y:S01]  /*27670*/  IMAD.IADD R9, R9, 0x1, R11 ;  /* 0x0000000109097824 */ /* 0x000fe200078e020b */
[----:B------:R-:W-:Y:S01]  /*27680*/  MOV R11, R33 ;  /* 0x00000021000b7202 */ /* 0x000fe20000000f00 */
        /* <DEDUP_REMOVED lines=30> */
[----:B------:R-:W-:Y:S01]  /*27870*/  UMOV UR4, 0xffffffff ;  /* 0xffffffff00047882 */ /* 0x000fe20000000000 */
[----:B------:R-:W-:-:S04]  /*27880*/  IADD3 R37, R9, R37, RZ ;  /* 0x0000002509257210 */ /* 0x000fc80007ffe0ff */
        /* <DEDUP_REMOVED lines=8> */
[C---:B------:R-:W-:Y:S02]  /*27910*/  VIADD R29, R216.reuse, 0x30 ;  /* 0x00000030d81d7836 */ /* 0x040fe40000000000 */
[C---:B------:R-:W-:Y:S02]  /*27920*/  VIADD R25, R216.reuse, 0x40 ;  /* 0x00000040d8197836 */ /* 0x040fe40000000000 */
[----:B------:R-:W-:-:S07]  /*27930*/  VIADD R31, R216, 0x18 ;  /* 0x00000018d81f7836 */ /* 0x000fce0000000000 */
.L_x_3177:
        /* <DEDUP_REMOVED lines=9> */
[C---:B------:R-:W-:Y:S01]  /*279d0*/  VIADD R39, R216.reuse, 0x60 ;  /* 0x00000060d8277836 */ /* 0x040fe20000000000 */
[----:B------:R-:W-:Y:S01]  /*279e0*/  ISETP.GE.AND P4, PT, R33, UR4, PT ;  /* 0x0000000421007c0c */ /* 0x000fe2000bf86270 */
[C---:B------:R-:W-:Y:S01]  /*279f0*/  VIADD R100, R216.reuse, 0x58 ;  /* 0x00000058d8647836 */ /* 0x040fe20000000000 */
[----:B------:R-:W-:Y:S01]  /*27a00*/  SHF.R.S32.HI R12, RZ, 0x1f, R33 ;  /* 0x0000001fff0c7819 */ /* 0x000fe20000011421 */
[C---:B------:R-:W-:Y:S01]  /*27a10*/  VIADD R88, R216.reuse, 0x68 ;  /* 0x00000068d8587836 */ /* 0x040fe20000000000 */
[----:B------:R-:W-:Y:S01]  /*27a20*/  ISETP.GE.AND P3, PT, R31, UR4, PT ;  /* 0x000000041f007c0c */ /* 0x000fe2000bf66270 */
[----:B------:R-:W-:Y:S01]  /*27a30*/  VIADD R63, R216, 0x60 ;  /* 0x00000060d83f7836 */ /* 0x000fe20000000000 */
[----:B------:R-:W-:-:S02]  /*27a40*/  ISETP.GE.AND P1, PT, R30, UR4, PT ;  /* 0x000000041e007c0c */ /* 0x000fc4000bf26270 */
[----:B------:R-:W-:Y:S01]  /*27a50*/  SHF.R.S32.HI R14, RZ, 0x1f, R31 ;  /* 0x0000001fff0e7819 */ /* 0x000fe2000001141f */
[----:B--2---:R-:W-:Y:S01]  /*27a60*/  @!P0 IMAD.MOV.U32 R8, RZ, RZ, R35 ;  /* 0x000000ffff088224 */ /* 0x004fe200078e0023 */
[----:B------:R-:W-:Y:S01]  /*27a70*/  @!P0 MOV R10, R102 ;  /* 0x00000066000a8202 */ /* 0x000fe20000000f00 */
[----:B-1----:R-:W-:Y:S01]  /*27a80*/  @!P0 IMAD.MOV.U32 R9, RZ, RZ, R36 ;  /* 0x000000ffff098224 */ /* 0x002fe200078e0024 */
[----:B------:R-:W-:Y:S01]  /*27a90*/  SHF.R.S32.HI R15, RZ, 0x1f, R28 ;  /* 0x0000001fff0f7819 */ /* 0x000fe2000001141c */
[----:B------:R-:W-:Y:S01]  /*27aa0*/  @!P0 IMAD.MOV.U32 R11, RZ, RZ, R101 ;  /* 0x000000ffff0b8224 */ /* 0x000fe200078e0065 */
[----:B------:R-:W-:Y:S01]  /*27ab0*/  SHF.R.S32.HI R27, RZ, 0x1f, R30 ;  /* 0x0000001fff1b7819 */ /* 0x000fe2000001141e */
[C---:B------:R-:W-:Y:S01]  /*27ac0*/  @!P0 IMAD.WIDE R8, R216.reuse, 0x4, R8 ;  /* 0x00000004d8088825 */ /* 0x040fe200078e0208 */
[----:B------:R-:W-:Y:S02]  /*27ad0*/  IADD3 R62, R216, 0x50, RZ ;  /* 0x00000050d83e7810 */ /* 0x000fe40007ffe0ff */
[----:B------:R-:W-:-:S02]  /*27ae0*/  SHF.R.S32.HI R100, RZ, 0x1f, R100 ;  /* 0x0000001fff647819 */ /* 0x000fc40000011464 */
[----:B------:R1:W-:Y:S01]  /*27af0*/  @!P0 ST.E.64 desc[UR52][R8.64], R10 ;  /* 0x0000000a08008985 */ /* 0x0003e2000c101b34 */
[----:B------:R-:W-:Y:S02]  /*27b00*/  SHF.R.S32.HI R62, RZ, 0x1f, R62 ;  /* 0x0000001fff3e7819 */ /* 0x000fe4000001143e */
[----:B------:R-:W-:Y:S02]  /*27b10*/  SHF.R.S32.HI R63, RZ, 0x1f, R63 ;  /* 0x0000001fff3f7819 */ /* 0x000fe4000001143f */
[-C--:B-1----:R-:W-:Y:S02]  /*27b20*/  @!P2 LEA R8, P0, R229, R35.reuse, 0x2 ;  /* 0x00000023e508a211 */ /* 0x082fe400078010ff */
[----:B------:R-:W-:Y:S02]  /*27b30*/  @!P4 LEA R10, P5, R33, R35, 0x2 ;  /* 0x00000023210ac211 */ /* 0x000fe400078a10ff */
[-C--:B------:R-:W-:Y:S01]  /*27b40*/  @!P2 LEA.HI.X R9, R229, R36.reuse, R13, 0x2, P0 ;  /* 0x00000024e509a211 */ /* 0x080fe200000f140d */
[----:B------:R-:W-:Y:S01]  /*27b50*/  @!P2 IMAD.MOV.U32 R13, RZ, RZ, R98 ;  /* 0x000000ffff0da224 */ /* 0x000fe200078e0062 */
[----:B------:R-:W-:Y:S01]  /*27b60*/  @!P4 LEA.HI.X R11, R33, R36, R12, 0x2, P5 ;  /* 0x00000024210bc211 */ /* 0x000fe200028f140c */
[----:B------:R-:W-:Y:S01]  /*27b70*/  @!P2 IMAD.MOV.U32 R12, RZ, RZ, R99 ;  /* 0x000000ffff0ca224 */ /* 0x000fe200078e0063 */
[----:B------:R-:W-:-:S04]  /*27b80*/  ISETP.GE.AND P0, PT, R28, UR4, PT ;  /* 0x000000041c007c0c */ /* 0x000fc8000bf06270 */
[----:B------:R1:W-:Y:S02]  /*27b90*/  @!P2 ST.E.64 desc[UR52][R8.64], R12 ;  /* 0x0000000c0800a985 */ /* 0x0003e4000c101b34 */
[----:B-1----:R-:W-:Y:S01]  /*27ba0*/  @!P4 IMAD.MOV.U32 R8, RZ, RZ, R79 ;  /* 0x000000ffff08c224 */ /* 0x002fe200078e004f */
[----:B------:R-:W-:Y:S01]  /*27bb0*/  @!P4 MOV R9, R77 ;  /* 0x0000004d0009c202 */ /* 0x000fe20000000f00 */
[----:B------:R-:W-:Y:S02]  /*27bc0*/  @!P3 IMAD.MOV.U32 R79, RZ, RZ, R78 ;  /* 0x000000ffff4fb224 */ /* 0x000fe400078e004e */
[----:B------:R-:W-:Y:S02]  /*27bd0*/  @!P3 IMAD.MOV.U32 R78, RZ, RZ, R80 ;  /* 0x000000ffff4eb224 */ /* 0x000fe400078e0050 */
[----:B------:R1:W-:Y:S01]  /*27be0*/  @!P4 ST.E.64 desc[UR52][R10.64], R8 ;  /* 0x000000080a00c985 */ /* 0x0003e2000c101b34 */
[----:B------:R-:W-:-:S04]  /*27bf0*/  @!P1 LEA R12, P4, R30, R35, 0x2 ;  /* 0x000000231e0c9211 */ /* 0x000fc800078810ff */
[-C--:B------:R-:W-:Y:S02]  /*27c00*/  @!P1 LEA.HI.X R13, R30, R36.reuse, R27, 0x2, P4 ;  /* 0x000000241e0d9211 */ /* 0x080fe400020f141b */
[----:B------:R-:W-:Y:S02]  /*27c10*/  ISETP.GE.AND P4, PT, R25, UR4, PT ;  /* 0x0000000419007c0c */ /* 0x000fe4000bf86270 */
[CC--:B-1----:R-:W-:Y:S02]  /*27c20*/  @!P3 LEA R10, P2, R31.reuse, R35.reuse, 0x2 ;  /* 0x000000231f0ab211 */ /* 0x0c2fe400078410ff */
[----:B------:R-:W-:Y:S02]  /*27c30*/  @!P0 LEA R8, P5, R28, R35, 0x2 ;  /* 0x000000231c088211 */ /* 0x000fe400078a10ff */
[----:B------:R-:W-:Y:S02]  /*27c40*/  @!P3 LEA.HI.X R11, R31, R36, R14, 0x2, P2 ;  /* 0x000000241f0bb211 */ /* 0x000fe400010f140e */
[----:B------:R-:W-:-:S02]  /*27c50*/  ISETP.GE.AND P2, PT, R29, UR4, PT ;  /* 0x000000041d007c0c */ /* 0x000fc4000bf46270 */
[----:B------:R-:W-:Y:S01]  /*27c60*/  @!P0 LEA.HI.X R9, R28, R36, R15, 0x2, P5 ;  /* 0x000000241c098211 */ /* 0x000fe200028f140f */
[----:B------:R1:W-:Y:S01]  /*27c70*/  @!P3 ST.E.64 desc[UR52][R10.64], R78 ;  /* 0x0000004e0a00b985 */ /* 0x0003e2000c101b34 */
[----:B------:R-:W-:Y:S02]  /*27c80*/  ISETP.GE.AND P3, PT, R24, UR4, PT ;  /* 0x0000000418007c0c */ /* 0x000fe4000bf66270 */
[----:B------:R-:W-:Y:S01]  /*27c90*/  SHF.R.S32.HI R15, RZ, 0x1f, R24 ;  /* 0x0000001fff0f7819 */ /* 0x000fe20000011418 */
[----:B-1----:R-:W-:Y:S01]  /*27ca0*/  @!P0 IMAD.MOV.U32 R10, RZ, RZ, R2 ;  /* 0x000000ffff0a8224 */ /* 0x002fe200078e0002 */
[----:B------:R-:W-:Y:S01]  /*27cb0*/  @!P1 MOV R2, R3 ;  /* 0x0000000300029202 */ /* 0x000fe20000000f00 */
[----:B------:R-:W-:Y:S02]  /*27cc0*/  @!P0 IMAD.MOV.U32 R11, RZ, RZ, R81 ;  /* 0x000000ffff0b8224 */ /* 0x000fe400078e0051 */
[----:B------:R-:W-:Y:S01]  /*27cd0*/  @!P1 IMAD.MOV.U32 R3, RZ, RZ, R0 ;  /* 0x000000ffff039224 */ /* 0x000fe200078e0000 */
[----:B------:R-:W-:-:S02]  /*27ce0*/  SHF.R.S32.HI R0, RZ, 0x1f, R29 ;  /* 0x0000001fff007819 */ /* 0x000fc4000001141d */
[----:B------:R1:W-:Y:S04]  /*27cf0*/  @!P0 ST.E.64 desc[UR52][R8.64], R10 ;  /* 0x0000000a08008985 */ /* 0x0003e8000c101b34 */
[----:B------:R2:W-:Y:S01]  /*27d00*/  @!P1 ST.E.64 desc[UR52][R12.64], R2 ;  /* 0x000000020c009985 */ /* 0x0005e2000c101b34 */
[----:B------:R-:W-:Y:S01]  /*27d10*/  ISETP.GE.AND P1, PT, R228, UR4, PT ;  /* 0x00000004e4007c0c */ /* 0x000fe2000bf26270 */
[----:B-1----:R-:W-:Y:S01]  /*27d20*/  @!P2 IMAD.MOV.U32 R10, RZ, RZ, R21 ;  /* 0x000000ffff0aa224 */ /* 0x002fe200078e0015 */
[CC--:B------:R-:W-:Y:S01]  /*27d30*/  @!P3 LEA R8, P5, R24.reuse, R35.reuse, 0x2 ;  /* 0x000000231808b211 */ /* 0x0c0fe200078a10ff */
[----:B------:R-:W-:Y:S01]  /*27d40*/  @!P2 IMAD.MOV.U32 R11, RZ, RZ, R4 ;  /* 0x000000ffff0ba224 */ /* 0x000fe200078e0004 */
[----:B------:R-:W-:Y:S01]  /*27d50*/  @!P3 MOV R21, R20 ;  /* 0x000000140015b202 */ /* 0x000fe20000000f00 */
[----:B------:R-:W-:Y:S01]  /*27d60*/  @!P3 IMAD.MOV.U32 R20, RZ, RZ, R40 ;  /* 0x000000ffff14b224 */ /* 0x000fe200078e0028 */
[----:B--2---:R-:W-:Y:S01]  /*27d70*/  @!P2 LEA R2, P0, R29, R35, 0x2 ;  /* 0x000000231d02a211 */ /* 0x004fe200078010ff */
[----:B------:R-:W-:Y:S01]  /*27d80*/  @!P4 IMAD.MOV.U32 R40, RZ, RZ, R43 ;  /* 0x000000ffff28c224 */ /* 0x000fe200078e002b */
[----:B------:R-:W-:-:S05]  /*27d90*/  @!P3 LEA.HI.X R9, R24, R36, R15, 0x2, P5 ;  /* 0x000000241809b211 */ /* 0x000fca00028f140f */
[----:B------:R-:W-:Y:S01]  /*27da0*/  @!P1 IMAD.MOV.U32 R43, RZ, RZ, R42 ;  /* 0x000000ffff2b9224 */ /* 0x000fe200078e002a */
[-C--:B------:R-:W-:Y:S01]  /*27db0*/  @!P2 LEA.HI.X R3, R29, R36.reuse, R0, 0x2, P0 ;  /* 0x000000241d03a211 */ /* 0x080fe200000f1400 */
[----:B------:R-:W-:Y:S01]  /*27dc0*/  @!P1 IMAD.MOV.U32 R42, RZ, RZ, R44 ;  /* 0x000000ffff2a9224 */ /* 0x000fe200078e002c */
[----:B------:R-:W-:Y:S02]  /*27dd0*/  ISETP.GE.AND P0, PT, R38, UR4, PT ;  /* 0x0000000426007c0c */ /* 0x000fe4000bf06270 */
[----:B------:R-:W-:Y:S01]  /*27de0*/  SHF.R.S32.HI R0, RZ, 0x1f, R25 ;  /* 0x0000001fff007819 */ /* 0x000fe20000011419 */
[----:B------:R1:W-:Y:S01]  /*27df0*/  @!P2 ST.E.64 desc[UR52][R2.64], R10 ;  /* 0x0000000a0200a985 */ /* 0x0003e2000c101b34 */
[C---:B------:R-:W-:Y:S02]  /*27e00*/  @!P4 LEA R12, P2, R25.reuse, R35, 0x2 ;  /* 0x00000023190cc211 */ /* 0x040fe400078410ff */
[----:B------:R-:W-:Y:S01]  /*27e10*/  SHF.R.S32.HI R15, RZ, 0x1f, R228 ;  /* 0x0000001fff0f7819 */ /* 0x000fe200000114e4 */
[----:B------:R2:W-:Y:S01]  /*27e20*/  @!P3 ST.E.64 desc[UR52][R8.64], R20 ;  /* 0x000000140800b985 */ /* 0x0005e2000c101b34 */
[----:B------:R-:W-:-:S02]  /*27e30*/  @!P4 LEA.HI.X R13, R25, R36, R0, 0x2, P2 ;  /* 0x00000024190dc211 */ /* 0x000fc400010f1400 */
[CC--:B------:R-:W-:Y:S02]  /*27e40*/  @!P1 LEA R14, P3, R228.reuse, R35.reuse, 0x2 ;  /* 0x00000023e40e9211 */ /* 0x0c0fe400078610ff */
[----:B------:R-:W-:Y:S01]  /*27e50*/  ISETP.GE.AND P2, PT, R89, UR4, PT ;  /* 0x0000000459007c0c */ /* 0x000fe2000bf46270 */
[----:B------:R-:W-:Y:S01]  /*27e60*/  @!P0 IMAD.MOV.U32 R44, RZ, RZ, R47 ;  /* 0x000000ffff2c8224 */ /* 0x000fe200078e002f */
[----:B------:R-:W-:Y:S01]  /*27e70*/  @!P1 LEA.HI.X R15, R228, R36, R15, 0x2, P3 ;  /* 0x00000024e40f9211 */ /* 0x000fe200018f140f */
[----:B------:R3:W-:Y:S01]  /*27e80*/  @!P4 ST.E.64 desc[UR52][R12.64], R40 ;  /* 0x000000280c00c985 */ /* 0x0007e2000c101b34 */
[----:B------:R-:W-:Y:S02]  /*27e90*/  ISETP.GE.AND P3, PT, R39, UR4, PT ;  /* 0x0000000427007c0c */ /* 0x000fe4000bf66270 */
[----:B------:R-:W-:Y:S01]  /*27ea0*/  @!P0 LEA R26, P5, R38, R35, 0x2 ;  /* 0x00000023261a8211 */ /* 0x000fe200078a10ff */
[----:B------:R4:W-:Y:S01]  /*27eb0*/  @!P1 ST.E.64 desc[UR52][R14.64], R42 ;  /* 0x0000002a0e009985 */ /* 0x0009e2000c101b34 */
[----:B------:R-:W-:-:S02]  /*27ec0*/  ISETP.GE.AND P4, PT, R88, UR4, PT ;  /* 0x0000000458007c0c */ /* 0x000fc4000bf86270 */
[-C--:B------:R-:W-:Y:S01]  /*27ed0*/  @!P0 LEA.HI.X R27, R38, R36.reuse, R62, 0x2, P5 ;  /* 0x00000024261b8211 */ /* 0x080fe200028f143e */
[C---:B------:R-:W-:Y:S01]  /*27ee0*/  VIADD R38, R216.reuse, 0x78 ;  /* 0x00000078d8267836 */ /* 0x040fe20000000000 */
[----:B------:R-:W-:Y:S01]  /*27ef0*/  IADD3 R62, R216, 0x70, RZ ;  /* 0x00000070d83e7810 */ /* 0x000fe20007ffe0ff */
[----:B------:R-:W-:Y:S01]  /*27f00*/  @!P2 IMAD.MOV.U32 R47, RZ, RZ, R46 ;  /* 0x000000ffff2fa224 */ /* 0x000fe200078e002e */
[CC--:B-1----:R-:W-:Y:S01]  /*27f10*/  @!P2 LEA R2, P1, R89.reuse, R35.reuse, 0x2 ;  /* 0x000000235902a211 */ /* 0x0c2fe200078210ff */
[----:B------:R1:W-:Y:S01]  /*27f20*/  @!P0 ST.E.64 desc[UR52][R26.64], R44 ;  /* 0x0000002c1a008985 */ /* 0x0003e2000c101b34 */
[----:B------:R-:W-:Y:S02]  /*27f30*/  ISETP.GE.AND P5, PT, R62, UR4, PT ;  /* 0x000000043e007c0c */ /* 0x000fe4000bfa6270 */
[----:B------:R-:W-:Y:S02]  /*27f40*/  ISETP.GE.AND P0, PT, R38, UR4, PT ;  /* 0x0000000426007c0c */ /* 0x000fe4000bf06270 */
[----:B------:R-:W-:Y:S01]  /*27f50*/  @!P2 LEA.HI.X R3, R89, R36, R100, 0x2, P1 ;  /* 0x000000245903a211 */ /* 0x000fe200008f1464 */
[----:B------:R-:W-:Y:S01]  /*27f60*/  VIADD R89, R216, 0x68 ;  /* 0x00000068d8597836 */ /* 0x000fe20000000000 */
[----:B--2---:R-:W-:-:S02]  /*27f70*/  @!P3 LEA R8, P1, R39, R35, 0x2 ;  /* 0x000000232708b211 */ /* 0x004fc400078210ff */
[----:B------:R-:W-:Y:S01]  /*27f80*/  @!P2 MOV R46, R48 ;  /* 0x00000030002ea202 */ /* 0x000fe20000000f00 */
[----:B------:R-:W-:Y:S01]  /*27f90*/  @!P3 IMAD.MOV.U32 R48, RZ, RZ, R51 ;  /* 0x000000ffff30b224 */ /* 0x000fe200078e0033 */
[----:B------:R-:W-:Y:S01]  /*27fa0*/  @!P3 LEA.HI.X R9, R39, R36, R63, 0x2, P1 ;  /* 0x000000242709b211 */ /* 0x000fe200008f143f */
[----:B------:R-:W-:Y:S01]  /*27fb0*/  VIADD R63, R216, 0x70 ;  /* 0x00000070d83f7836 */ /* 0x000fe20000000000 */
[-C--:B------:R-:W-:Y:S01]  /*27fc0*/  @!P4 LEA R10, P1, R88, R35.reuse, 0x2 ;  /* 0x00000023580ac211 */ /* 0x080fe200078210ff */
[----:B------:R-:W-:Y:S01]  /*27fd0*/  VIADD R39, R216, 0x78 ;  /* 0x00000078d8277836 */ /* 0x000fe20000000000 */
[----:B------:R1:W-:Y:S01]  /*27fe0*/  @!P2 ST.E.64 desc[UR52][R2.64], R46 ;  /* 0x0000002e0200a985 */ /* 0x0003e2000c101b34 */
[----:B------:R-:W-:Y:S02]  /*27ff0*/  SHF.R.S32.HI R89, RZ, 0x1f, R89 ;  /* 0x0000001fff597819 */ /* 0x000fe40000011459 */
[----:B---3--:R-:W-:Y:S01]  /*28000*/  @!P5 LEA R12, P2, R62, R35, 0x2 ;  /* 0x000000233e0cd211 */ /* 0x008fe200078410ff */
[----:B------:R1:W-:Y:S01]  /*28010*/  @!P3 ST.E.64 desc[UR52][R8.64], R48 ;  /* 0x000000300800b985 */ /* 0x0003e2000c101b34 */
[----:B------:R-:W-:-:S02]  /*28020*/  SHF.R.S32.HI R63, RZ, 0x1f, R63 ;  /* 0x0000001fff3f7819 */ /* 0x000fc4000001143f */
[----:B----4-:R-:W-:Y:S02]  /*28030*/  @!P0 LEA R14, P3, R38, R35, 0x2 ;  /* 0x00000023260e8211 */ /* 0x010fe400078610ff */
[----:B------:R-:W-:Y:S02]  /*28040*/  SHF.R.S32.HI R39, RZ, 0x1f, R39 ;  /* 0x0000001fff277819 */ /* 0x000fe40000011427 */
[----:B------:R-:W-:Y:S01]  /*28050*/  @!P4 MOV R51, R50 ;  /* 0x000000320033c202 */ /* 0x000fe20000000f00 */
[----:B------:R-:W-:Y:S01]  /*28060*/  @!P4 IMAD.MOV.U32 R50, RZ, RZ, R82 ;  /* 0x000000ffff32c224 */ /* 0x000fe200078e0052 */
[-C--:B------:R-:W-:Y:S01]  /*28070*/  @!P4 LEA.HI.X R11, R88, R36.reuse, R89, 0x2, P1 ;  /* 0x00000024580bc211 */ /* 0x080fe200008f1459 */
[----:B------:R-:W-:Y:S01]  /*28080*/  @!P5 IMAD.MOV.U32 R82, RZ, RZ, R85 ;  /* 0x000000ffff52d224 */ /* 0x000fe200078e0055 */
[-C--:B------:R-:W-:Y:S01]  /*28090*/  @!P5 LEA.HI.X R13, R62, R36.reuse, R63, 0x2, P2 ;  /* 0x000000243e0dd211 */ /* 0x080fe200010f143f */
[----:B------:R-:W-:Y:S01]  /*280a0*/  @!P0 IMAD.MOV.U32 R85, RZ, RZ, R84 ;  /* 0x000000ffff558224 */ /* 0x000fe200078e0054 */
[----:B------:R-:W-:Y:S01]  /*280b0*/  @!P0 LEA.HI.X R15, R38, R36, R39, 0x2, P3 ;  /* 0x00000024260f8211 */ /* 0x000fe200018f1427 */
[----:B------:R-:W-:Y:S01]  /*280c0*/  @!P0 IMAD.MOV.U32 R84, RZ, RZ, R86 ;  /* 0x000000ffff548224 */ /* 0x000fe200078e0056 */
[----:B------:R1:W-:Y:S04]  /*280d0*/  @!P4 ST.E.64 desc[UR52][R10.64], R50 ;  /* 0x000000320a00c985 */ /* 0x0003e8000c101b34 */
[----:B------:R1:W-:Y:S04]  /*280e0*/  @!P5 ST.E.64 desc[UR52][R12.64], R82 ;  /* 0x000000520c00d985 */ /* 0x0003e8000c101b34 */
[----:B------:R1:W-:Y:S02]  /*280f0*/  @!P0 ST.E.64 desc[UR52][R14.64], R84 ;  /* 0x000000540e008985 */ /* 0x0003e4000c101b34 */
.L_x_2890:
[----:B------:R-:W-:Y:S05]  /*28100*/  BSYNC B1 ;  /* 0x0000000000017941 */ /* 0x000fea0003800000 */
.L_x_2889:
[----:B------:R-:W-:-:S03]  /*28110*/  UMOV UR4, 0xffffffff ;  /* 0xffffffff00047882 */ /* 0x000fc60000000000 */
[----:B------:R-:W-:Y:S05]  /*28120*/  BRA.DIV UR4, `(.L_x_2891) ;  /* 0x000000d204887947 */ /* 0x000fea000b800000 */
[----:B------:R3:W4:Y:S04]  /*28130*/  SHFL.IDX PT, R0, R37, 0x1, 0x1c1f ;  /* 0x003c1f0025007f89 */ /* 0x00072800000e0000 */
[----:B-1----:R3:W1:Y:S02]  /*28140*/  SHFL.IDX PT, R14, R32, 0x1, 0x1c1f ;  /* 0x003c1f00200e7f89 */ /* 0x00266400000e0000 */
.L_x_3181:
[----:B------:R-:W-:-:S13]  /*28150*/  ISETP.GE.AND P0, PT, R34, R103, PT ;  /* 0x000000672200720c */ /* 0x000fda0003f06270 */
[----:B------:R-:W-:Y:S05]  /*28160*/  @P0 BRA `(.L_x_2887) ;  /* 0x0000001000e00947 */ /* 0x000fea0003800000 */
[----:B------:R-:W-:Y:S01]  /*28170*/  ULDC UR4, c[0x0][0xac8] ;  /* 0x0002b20000047ab9 */ /* 0x000fe20000000800 */
[----:B------:R-:W-:Y:S01]  /*28180*/  SHF.R.S32.HI R2, RZ, 0x1f, R33 ;  /* 0x0000001fff027819 */ /* 0x000fe20000011421 */
[C---:B--2---:R-:W-:Y:S01]  /*28190*/  VIADD R35, R216.reuse, 0x58 ;  /* 0x00000058d8237836 */ /* 0x044fe20000000000 */
[C---:B------:R-:W-:Y:S01]  /*281a0*/  ISETP.GE.AND P0, PT, R216.reuse, UR4, PT ;  /* 0x00000004d8007c0c */ /* 0x040fe2000bf06270 */
[C---:B------:R-:W-:Y:S01]  /*281b0*/  VIADD R40, R216.reuse, 0x50 ;  /* 0x00000050d8287836 */ /* 0x040fe20000000000 */
[----:B------:R-:W-:Y:S01]  /*281c0*/  ISETP.GE.AND P1, PT, R33, UR4, PT ;  /* 0x0000000421007c0c */ /* 0x000fe2000bf26270 */
[C---:B------:R-:W-:Y:S01]  /*281d0*/  VIADD R36, R216.reuse, 0x68 ;  /* 0x00000068d8247836 */ /* 0x040fe20000000000 */
[----:B------:R-:W-:Y:S01]  /*281e0*/  ISETP.GE.AND P2, PT, R229, UR4, PT ;  /* 0x00000004e5007c0c */ /* 0x000fe2000bf46270 */
[----:B0--3--:R-:W-:Y:S01]  /*281f0*/  VIADD R37, R216, 0x58 ;  /* 0x00000058d8257836 */ /* 0x009fe20000000000 */
[----:B------:R-:W-:Y:S02]  /*28200*/  ISETP.GE.AND P5, PT, R31, UR4, PT ;  /* 0x000000041f007c0c */ /* 0x000fe4000bfa6270 */
[----:B------:R-:W-:-:S02]  /*28210*/  SHF.R.S32.HI R4, RZ, 0x1f, R229 ;  /* 0x0000001fff047819 */ /* 0x000fc400000114e5 */
[----:B------:R-:W-:Y:S02]  /*28220*/  SHF.R.S32.HI R3, RZ, 0x1f, R31 ;  /* 0x0000001fff037819 */ /* 0x000fe4000001141f */
[----:B------:R-:W-:Y:S01]  /*28230*/  SHF.R.S32.HI R27, RZ, 0x1f, R30 ;  /* 0x0000001fff1b7819 */ /* 0x000fe2000001141e */
[----:B------:R-:W-:Y:S01]  /*28240*/  @!P0 IMAD.MOV.U32 R86, RZ, RZ, R52 ;  /* 0x000000ffff568224 */ /* 0x000fe200078e0034 */
[----:B----4-:R-:W-:Y:S02]  /*28250*/  @!P0 MOV R15, R0 ;  /* 0x00000000000f8202 */ /* 0x010fe40000000f00 */
[C---:B-1----:R-:W-:Y:S02]  /*28260*/  @!P1 LEA R12, P3, R33.reuse, R14, 0x2 ;  /* 0x0000000e210c9211 */ /* 0x042fe400078610ff */
[C---:B------:R-:W-:Y:S01]  /*28270*/  IADD3 R39, R216.reuse, 0x50, RZ ;  /* 0x00000050d8277810 */ /* 0x040fe20007ffe0ff */
[----:B------:R-:W-:Y:S01]  /*28280*/  @!P0 IMAD.WIDE R8, R216, 0x4, R14 ;  /* 0x00000004d8088825 */ /* 0x000fe200078e020e */
[----:B------:R-:W-:-:S02]  /*28290*/  @!P1 LEA.HI.X R13, R33, R0, R2, 0x2, P3 ;  /* 0x00000000210d9211 */ /* 0x000fc400018f1402 */
[C---:B------:R-:W-:Y:S02]  /*282a0*/  @!P2 LEA R10, P3, R229.reuse, R14, 0x2 ;  /* 0x0000000ee50aa211 */ /* 0x040fe400078610ff */
[----:B------:R0:W-:Y:S01]  /*282b0*/  @!P0 ST.E.64 desc[UR52][R8.64], R86 ;  /* 0x0000005608008985 */ /* 0x0001e2000c101b34 */
[----:B------:R-:W-:Y:S02]  /*282c0*/  ISETP.GE.AND P0, PT, R30, UR4, PT ;  /* 0x000000041e007c0c */ /* 0x000fe4000bf06270 */
[----:B------:R-:W-:Y:S02]  /*282d0*/  @!P2 LEA.HI.X R11, R229, R0, R4, 0x2, P3 ;  /* 0x00000000e50ba211 */ /* 0x000fe400018f1404 */
[----:B------:R-:W-:Y:S02]  /*282e0*/  ISETP.GE.AND P3, PT, R28, UR4, PT ;  /* 0x000000041c007c0c */ /* 0x000fe4000bf66270 */
[----:B------:R-:W-:Y:S02]  /*282f0*/  @!P5 LEA R2, P4, R31, R14, 0x2 ;  /* 0x0000000e1f02d211 */ /* 0x000fe400078810ff */
[----:B------:R-:W-:-:S02]  /*28300*/  SHF.R.S32.HI R15, RZ, 0x1f, R28 ;  /* 0x0000001fff0f7819 */ /* 0x000fc4000001141c */
[----:B------:R-:W-:Y:S02]  /*28310*/  @!P5 LEA.HI.X R3, R31, R0, R3, 0x2, P4 ;  /* 0x000000001f03d211 */ /* 0x000fe400020f1403 */
[----:B------:R-:W-:Y:S01]  /*28320*/  SHF.R.S32.HI R4, RZ, 0x1f, R29 ;  /* 0x0000001fff047819 */ /* 0x000fe2000001141d */
[----:B0-----:R-:W-:Y:S01]  /*28330*/  @!P2 IMAD.MOV.U32 R8, RZ, RZ, R53 ;  /* 0x000000ffff08a224 */ /* 0x001fe200078e0035 */
[C---:B------:R-:W-:Y:S01]  /*28340*/  IADD3 R38, R216.reuse, 0x60, RZ ;  /* 0x00000060d8267810 */ /* 0x040fe20007ffe0ff */
[----:B------:R-:W-:Y:S01]  /*28350*/  @!P2 IMAD.MOV.U32 R9, RZ, RZ, R90 ;  /* 0x000000ffff09a224 */ /* 0x000fe200078e005a */
[----:B------:R-:W-:Y:S02]  /*28360*/  IADD3 R32, R216, 0x70, RZ ;  /* 0x00000070d8207810 */ /* 0x000fe40007ffe0ff */
[----:B------:R-:W-:Y:S02]  /*28370*/  @!P3 LEA R20, P4, R28, R14, 0x2 ;  /* 0x0000000e1c14b211 */ /* 0x000fe400078810ff */
[----:B------:R0:W-:Y:S01]  /*28380*/  @!P2 ST.E.64 desc[UR52][R10.64], R8 ;  /* 0x000000080a00a985 */ /* 0x0001e2000c101b34 */
[----:B------:R-:W-:-:S02]  /*28390*/  ISETP.GE.AND P2, PT, R29, UR4, PT ;  /* 0x000000041d007c0c */ /* 0x000fc4000bf46270 */
[----:B------:R-:W-:Y:S02]  /*283a0*/  @!P3 LEA.HI.X R21, R28, R0, R15, 0x2, P4 ;  /* 0x000000001c15b211 */ /* 0x000fe400020f140f */
[----:B------:R-:W-:Y:S02]  /*283b0*/  SHF.R.S32.HI R15, RZ, 0x1f, R228 ;  /* 0x0000001fff0f7819 */ /* 0x000fe400000114e4 */
[----:B------:R-:W-:Y:S02]  /*283c0*/  SHF.R.S32.HI R40, RZ, 0x1f, R40 ;  /* 0x0000001fff287819 */ /* 0x000fe40000011428 */
[----:B------:R-:W-:Y:S01]  /*283d0*/  SHF.R.S32.HI R37, RZ, 0x1f, R37 ;  /* 0x0000001fff257819 */ /* 0x000fe20000011425 */
[----:B0-----:R-:W-:Y:S01]  /*283e0*/  @!P1 IMAD.MOV.U32 R8, RZ, RZ, R56 ;  /* 0x000000ffff089224 */ /* 0x001fe200078e0038 */
[----:B------:R-:W-:Y:S01]  /*283f0*/  @!P1 MOV R9, R54 ;  /* 0x0000003600099202 */ /* 0x000fe20000000f00 */
[----:B------:R-:W-:Y:S02]  /*28400*/  @!P5 IMAD.MOV.U32 R54, RZ, RZ, R57 ;  /* 0x000000ffff36d224 */ /* 0x000fe400078e0039 */
[----:B------:R-:W-:-:S02]  /*28410*/  @!P2 LEA R10, P4, R29, R14, 0x2 ;  /* 0x0000000e1d0aa211 */ /* 0x000fc400078810ff */
[----:B------:R0:W-:Y:S01]  /*28420*/  @!P1 ST.E.64 desc[UR52][R12.64], R8 ;  /* 0x000000080c009985 */ /* 0x0001e2000c101b34 */
[----:B------:R-:W-:Y:S02]  /*28430*/  ISETP.GE.AND P1, PT, R24, UR4, PT ;  /* 0x0000000418007c0c */ /* 0x000fe4000bf26270 */
[----:B------:R-:W-:Y:S01]  /*28440*/  @!P2 LEA.HI.X R11, R29, R0, R4, 0x2, P4 ;  /* 0x000000001d0ba211 */ /* 0x000fe200020f1404 */
[----:B------:R1:W-:Y:S01]  /*28450*/  @!P5 ST.E.64 desc[UR52][R2.64], R54 ;  /* 0x000000360200d985 */ /* 0x0003e2000c101b34 */
[C---:B------:R-:W-:Y:S02]  /*28460*/  @!P0 LEA R26, P5, R30.reuse, R14, 0x2 ;  /* 0x0000000e1e1a8211 */ /* 0x040fe400078a10ff */
[----:B------:R-:W-:Y:S02]  /*28470*/  SHF.R.S32.HI R4, RZ, 0x1f, R25 ;  /* 0x0000001fff047819 */ /* 0x000fe40000011419 */
[----:B------:R-:W-:Y:S02]  /*28480*/  @!P0 LEA.HI.X R27, R30, R0, R27, 0x2, P5 ;  /* 0x000000001e1b8211 */ /* 0x000fe400028f141b */
[----:B------:R-:W-:-:S02]  /*28490*/  ISETP.GE.AND P5, PT, R25, UR4, PT ;  /* 0x0000000419007c0c */ /* 0x000fc4000bfa6270 */
[----:B0-----:R-:W-:Y:S02]  /*284a0*/  SHF.R.S32.HI R9, RZ, 0x1f, R24 ;  /* 0x0000001fff097819 */ /* 0x001fe40000011418 */
[C---:B------:R-:W-:Y:S01]  /*284b0*/  @!P1 LEA R8, P4, R24.reuse, R14, 0x2 ;  /* 0x0000000e18089211 */ /* 0x040fe200078810ff */
[----:B-1----:R-:W-:Y:S02]  /*284c0*/  @!P3 IMAD.MOV.U32 R2, RZ, RZ, R60 ;  /* 0x000000ffff02b224 */ /* 0x002fe400078e003c */
[----:B------:R-:W-:Y:S01]  /*284d0*/  @!P3 IMAD.MOV.U32 R3, RZ, RZ, R58 ;  /* 0x000000ffff03b224 */ /* 0x000fe200078e003a */
[----:B------:R-:W-:Y:S01]  /*284e0*/  @!P1 LEA.HI.X R9, R24, R0, R9, 0x2, P4 ;  /* 0x0000000018099211 */ /* 0x000fe200020f1409 */
[----:B------:R-:W-:-:S04]  /*284f0*/  @!P0 IMAD.MOV.U32 R58, RZ, RZ, R61 ;  /* 0x000000ffff3a8224 */ /* 0x000fc800078e003d */
[C---:B------:R-:W-:Y:S01]  /*28500*/  @!P5 LEA R12, P4, R25.reuse, R14, 0x2 ;  /* 0x0000000e190cd211 */ /* 0x040fe200078810ff */
[----:B------:R0:W-:Y:S01]  /*28510*/  @!P3 ST.E.64 desc[UR52][R20.64], R2 ;  /* 0x000000021400b985 */ /* 0x0001e2000c101b34 */
[----:B------:R-:W-:Y:S02]  /*28520*/  ISETP.GE.AND P3, PT, R228, UR4, PT ;  /* 0x00000004e4007c0c */ /* 0x000fe4000bf66270 */
[----:B------:R-:W-:Y:S01]  /*28530*/  @!P5 LEA.HI.X R13, R25, R0, R4, 0x2, P4 ;  /* 0x00000000190dd211 */ /* 0x000fe200020f1404 */
[----:B------:R-:W-:Y:S01]  /*28540*/  @!P0 ST.E.64 desc[UR52][R26.64], R58 ;  /* 0x0000003a1a008985 */ /* 0x000fe2000c101b34 */
[----:B------:R-:W-:Y:S02]  /*28550*/  ISETP.GE.AND P0, PT, R39, UR4, PT ;  /* 0x0000000427007c0c */ /* 0x000fe4000bf06270 */
[----:B------:R-:W-:Y:S01]  /*28560*/  ISETP.GE.AND P4, PT, R38, UR4, PT ;  /* 0x0000000426007c0c */ /* 0x000fe2000bf86270 */
[----:B0-----:R-:W-:Y:S02]  /*28570*/  @!P2 IMAD.MOV.U32 R2, RZ, RZ, R70 ;  /* 0x000000ffff02a224 */ /* 0x001fe400078e0046 */
[----:B------:R-:W-:-:S02]  /*28580*/  @!P2 IMAD.MOV.U32 R3, RZ, RZ, R68 ;  /* 0x000000ffff03a224 */ /* 0x000fc400078e0044 */
[----:B------:R-:W-:-:S06]  /*28590*/  @!P1 IMAD.MOV.U32 R68, RZ, RZ, R71 ;  /* 0x000000ffff449224 */ /* 0x000fcc00078e0047 */
[----:B------:R-:W-:Y:S01]  /*285a0*/  @!P0 IMAD.MOV.U32 R77, RZ, RZ, R76 ;  /* 0x000000ffff4d8224 */ /* 0x000fe200078e004c */
[----:B------:R0:W-:Y:S01]  /*285b0*/  @!P2 ST.E.64 desc[UR52][R10.64], R2 ;  /* 0x000000020a00a985 */ /* 0x0001e2000c101b34 */
[C---:B------:R-:W-:Y:S01]  /*285c0*/  @!P3 LEA R20, P2, R228.reuse, R14, 0x2 ;  /* 0x0000000ee414b211 */ /* 0x040fe200078410ff */
[----:B------:R-:W-:Y:S02]  /*285d0*/  @!P0 IMAD.MOV.U32 R76, RZ, RZ, R92 ;  /* 0x000000ffff4c8224 */ /* 0x000fe400078e005c */
[----:B------:R1:W-:Y:S01]  /*285e0*/  @!P1 ST.E.64 desc[UR52][R8.64], R68 ;  /* 0x0000004408009985 */ /* 0x0003e2000c101b34 */
[----:B------:R-:W-:Y:S02]  /*285f0*/  ISETP.GE.AND P1, PT, R35, UR4, PT ;  /* 0x0000000423007c0c */ /* 0x000fe4000bf26270 */
[----:B------:R-:W-:Y:S01]  /*28600*/  @!P3 LEA.HI.X R21, R228, R0, R15, 0x2, P2 ;  /* 0x00000000e415b211 */ /* 0x000fe200010f140f */
[----:B0-----:R-:W-:Y:S01]  /*28610*/  @!P5 IMAD.MOV.U32 R2, RZ, RZ, R74 ;  /* 0x000000ffff02d224 */ /* 0x001fe200078e004a */
[----:B------:R-:W-:Y:S01]  /*28620*/  @!P0 LEA R10, P2, R39, R14, 0x2 ;  /* 0x0000000e270a8211 */ /* 0x000fe200078410ff */
[----:B------:R-:W-:-:S02]  /*28630*/  @!P5 IMAD.MOV.U32 R3, RZ, RZ, R72 ;  /* 0x000000ffff03d224 */ /* 0x000fc400078e0048 */
[----:B------:R-:W-:Y:S01]  /*28640*/  @!P3 IMAD.MOV.U32 R72, RZ, RZ, R75 ;  /* 0x000000ffff48b224 */ /* 0x000fe200078e004b */
[----:B------:R-:W-:Y:S01]  /*28650*/  @!P0 LEA.HI.X R11, R39, R0, R40, 0x2, P2 ;  /* 0x00000000270b8211 */ /* 0x000fe200010f1428 */
[----:B------:R-:W-:Y:S01]  /*28660*/  VIADD R39, R216, 0x60 ;  /* 0x00000060d8277836 */ /* 0x000fe20000000000 */
[----:B------:R0:W-:Y:S01]  /*28670*/  @!P5 ST.E.64 desc[UR52][R12.64], R2 ;  /* 0x000000020c00d985 */ /* 0x0001e2000c101b34 */
[----:B------:R-:W-:Y:S02]  /*28680*/  ISETP.GE.AND P5, PT, R36, UR4, PT ;  /* 0x0000000424007c0c */ /* 0x000fe4000bfa6270 */
[C---:B-1----:R-:W-:Y:S01]  /*28690*/  @!P1 LEA R8, P2, R35.reuse, R14, 0x2 ;  /* 0x0000000e23089211 */ /* 0x042fe200078410ff */
[----:B------:R1:W-:Y:S01]  /*286a0*/  @!P3 ST.E.64 desc[UR52][R20.64], R72 ;  /* 0x000000481400b985 */ /* 0x0003e2000c101b34 */
[----:B------:R-:W-:Y:S02]  /*286b0*/  ISETP.GE.AND P3, PT, R32, UR4, PT ;  /* 0x0000000420007c0c */ /* 0x000fe4000bf66270 */
[----:B------:R-:W-:Y:S01]  /*286c0*/  @!P1 LEA.HI.X R9, R35, R0, R37, 0x2, P2 ;  /* 0x0000000023099211 */ /* 0x000fe200010f1425 */
[C---:B------:R-:W-:Y:S01]  /*286d0*/  VIADD R37, R216.reuse, 0x68 ;  /* 0x00000068d8257836 */ /* 0x040fe20000000000 */
[----:B------:R-:W-:Y:S01]  /*286e0*/  @!P1 MOV R90, R93 ;  /* 0x0000005d005a9202 */ /* 0x000fe20000000f00 */
[----:B------:R-:W-:Y:S01]  /*286f0*/  VIADD R35, R216, 0x70 ;  /* 0x00000070d8237836 */ /* 0x000fe20000000000 */
[----:B------:R2:W-:Y:S01]  /*28700*/  @!P0 ST.E.64 desc[UR52][R10.64], R76 ;  /* 0x0000004c0a008985 */ /* 0x0005e2000c101b34 */
[----:B------:R-:W-:-:S02]  /*28710*/  SHF.R.S32.HI R39, RZ, 0x1f, R39 ;  /* 0x0000001fff277819 */ /* 0x000fc40000011427 */
[-C--:B0-----:R-:W-:Y:S01]  /*28720*/  @!P4 LEA R12, P0, R38, R14.reuse, 0x2 ;  /* 0x0000000e260cc211 */ /* 0x081fe200078010ff */
[----:B------:R2:W-:Y:S01]  /*28730*/  @!P1 ST.E.64 desc[UR52][R8.64], R90 ;  /* 0x0000005a08009985 */ /* 0x0005e2000c101b34 */
[----:B------:R-:W-:Y:S01]  /*28740*/  SHF.R.S32.HI R37, RZ, 0x1f, R37 ;  /* 0x0000001fff257819 */ /* 0x000fe20000011425 */
[----:B------:R-:W-:Y:S01]  /*28750*/  @!P4 IMAD.MOV.U32 R2, RZ, RZ, R96 ;  /* 0x000000ffff02c224 */ /* 0x000fe200078e0060 */
[-C--:B-1----:R-:W-:Y:S02]  /*28760*/  @!P5 LEA R20, P1, R36, R14.reuse, 0x2 ;  /* 0x0000000e2414d211 */ /* 0x082fe400078210ff */
[----:B------:R-:W-:Y:S02]  /*28770*/  @!P3 LEA R24, P2, R32, R14, 0x2 ;  /* 0x0000000e2018b211 */ /* 0x000fe400078410ff */
[----:B------:R-:W-:Y:S02]  /*28780*/  SHF.R.S32.HI R35, RZ, 0x1f, R35 ;  /* 0x0000001fff237819 */ /* 0x000fe40000011423 */
[----:B------:R-:W-:-:S02]  /*28790*/  @!P4 LEA.HI.X R13, R38, R0, R39, 0x2, P0 ;  /* 0x00000000260dc211 */ /* 0x000fc400000f1427 */
[----:B------:R-:W-:Y:S01]  /*287a0*/  @!P4 MOV R3, R94 ;  /* 0x0000005e0003c202 */ /* 0x000fe20000000f00 */
[----:B------:R-:W-:Y:S01]  /*287b0*/  @!P5 IMAD.MOV.U32 R94, RZ, RZ, R97 ;  /* 0x000000ffff5ed224 */ /* 0x000fe200078e0061 */
[-C--:B------:R-:W-:Y:S02]  /*287c0*/  @!P5 LEA.HI.X R21, R36, R0.reuse, R37, 0x2, P1 ;  /* 0x000000002415d211 */ /* 0x080fe400008f1425 */
[----:B------:R-:W-:Y:S01]  /*287d0*/  @!P3 LEA.HI.X R25, R32, R0, R35, 0x2, P2 ;  /* 0x000000002019b211 */ /* 0x000fe200010f1423 */
[----:B------:R2:W-:Y:S01]  /*287e0*/  @!P4 ST.E.64 desc[UR52][R12.64], R2 ;  /* 0x000000020c00c985 */ /* 0x0005e2000c101b34 */
[----:B------:R-:W-:-:S03]  /*287f0*/  VIADD R32, R216, 0x78 ;  /* 0x00000078d8207836 */ /* 0x000fc60000000000 */
[----:B------:R2:W-:Y:S02]  /*28800*/  @!P5 ST.E.64 desc[UR52][R20.64], R94 ;  /* 0x0000005e1400d985 */ /* 0x0005e4000c101b34 */
[----:B------:R-:W-:Y:S02]  /*28810*/  ISETP.GE.AND P0, PT, R32, UR4, PT ;  /* 0x0000000420007c0c */ /* 0x000fe4000bf06270 */
[----:B------:R2:W-:Y:S11]  /*28820*/  @!P3 ST.E.64 desc[UR52][R24.64], R64 ;  /* 0x000000401800b985 */ /* 0x0005f6000c101b34 */
[----:B------:R-:W-:Y:S05]  /*28830*/  @P0 BRA `(.L_x_2887) ;  /* 0x0000000c002c0947 */ /* 0x000fea0003800000 */
[----:B------:R-:W-:Y:S01]  /*28840*/  VIADD R35, R216, 0x78 ;  /* 0x00000078d8237836 */ /* 0x000fe20000000000 */
[----:B------:R-:W-:-:S04]  /*28850*/  LEA R14, P0, R32, R14, 0x2 ;  /* 0x0000000e200e7211 */ /* 0x000fc800078010ff */
[----:B------:R-:W-:-:S04]  /*28860*/  SHF.R.S32.HI R35, RZ, 0x1f, R35 ;  /* 0x0000001fff237819 */ /* 0x000fc80000011423 */
[----:B------:R-:W-:-:S05]  /*28870*/  LEA.HI.X R15, R32, R0, R35, 0x2, P0 ;  /* 0x00000000200f7211 */ /* 0x000fca00000f1423 */
[----:B------:R0:W-:Y:S01]  /*28880*/  ST.E.64 desc[UR52][R14.64], R66 ;  /* 0x000000420e007985 */ /* 0x0001e2000c101b34 */
[----:B------:R-:W-:Y:S05]  /*28890*/  BRA `(.L_x_2887) ;  /* 0x0000000c00147947 */ /* 0x000fea0003800000 */
.L_x_2873:
        /* <DEDUP_REMOVED lines=11> */
[----:B---3--:R-:W-:-:S04]  /*28950*/  IMAD.U32 R4, RZ, RZ, UR4 ;  /* 0x00000004ff047e24 */ /* 0x008fc8000f8e00ff */
[----:B------:R-:W-:-:S04]  /*28960*/  @P1 IADD3 R8, P2, R225, UR6, RZ ;  /* 0x00000006e1081c10 */ /* 0x000fc8000ff5e0ff */
[----:B------:R-:W-:Y:S01]  /*28970*/  @P1 IADD3.X R9, R226, UR7, RZ, P2, !PT ;  /* 0x00000007e2091c10 */ /* 0x000fe200097fe4ff */
[----:B------:R3:W5:Y:S04]  /*28980*/  @P0 LDG.E R21, desc[UR52][R2.64] ;  /* 0x0000003402150981 */ /* 0x000768000c1e1900 */
[----:B------:R3:W5:Y:S01]  /*28990*/  @P1 LDG.E R4, desc[UR52][R8.64] ;  /* 0x0000003408041981 */ /* 0x000762000c1e1900 */
[----:B--2---:R-:W-:Y:S02]  /*289a0*/  ISETP.GT.AND P2, PT, R224, 0x1, PT ;  /* 0x00000001e000780c */ /* 0x004fe40003f44270 */
[----:B----4-:R-:W-:-:S04]  /*289b0*/  IADD3 R26, R10, -0x80, RZ ;  /* 0xffffff800a1a7810 */ /* 0x010fc80007ffe0ff */
[----:B------:R-:W-:Y:S01]  /*289c0*/  ISETP.GT.AND P3, PT, R26, 0x7f, PT ;  /* 0x0000007f1a00780c */ /* 0x000fe20003f64270 */
[----:B---3--:R-:W-:-:S12]  /*289d0*/  @P1 BRA `(.L_x_2892) ;  /* 0x0000000000101947 */ /* 0x008fd80003800000 */
[----:B------:R-:W-:Y:S05]  /*289e0*/  @!P0 BRA `(.L_x_2892) ;  /* 0x00000000000c8947 */ /* 0x000fea0003800000 */
[----:B------:R-:W2:Y:S04]  /*289f0*/  LDG.E R9, desc[UR52][R2.64] ;  /* 0x0000003402097981 */ /* 0x000ea8000c1e1900 */
[----:B-----5:R-:W2:Y:S02]  /*28a00*/  LDG.E R4, desc[UR52][R2.64+0x4] ;  /* 0x0000043402047981 */ /* 0x020ea4000c1e1900 */
[----:B--2---:R-:W-:-:S07]  /*28a10*/  IMAD.IADD R4, R4, 0x1, -R9 ;  /* 0x0000000104047824 */ /* 0x004fce00078e0a09 */
.L_x_2892:
[----:B------:R-:W-:Y:S01]  /*28a20*/  BSSY B1, `(.L_x_2893) ;  /* 0x0000036000017945 */ /* 0x000fe20003800000 */
[----:B------:R-:W-:Y:S02]  /*28a30*/  SEL R27, R220, RZ, !P0 ;  /* 0x000000ffdc1b7207 */ /* 0x000fe40004000000 */
[----:B------:R-:W-:Y:S02]  /*28a40*/  SEL R227, R227, RZ, !P0 ;  /* 0x000000ffe3e37207 */ /* 0x000fe40004000000 */
[----:B-----5:R-:W-:Y:S01]  /*28a50*/  SHF.R.S32.HI R20, RZ, 0x1f, R21 ;  /* 0x0000001fff147819 */ /* 0x020fe20000011415 */
[----:B------:R-:W-:Y:S06]  /*28a60*/  @P3 BRA `(.L_x_2894) ;  /* 0x0000000000c43947 */ /* 0x000fec0003800000 */
[----:B------:R-:W2:Y:S01]  /*28a70*/  LDC R31, c[0x0][0xbe8] ;  /* 0x0002fa00ff1f7b82 */ /* 0x000ea20000000800 */
[----:B------:R-:W-:Y:S01]  /*28a80*/  IADD3 R29, R214, -0x80, R10 ;  /* 0xffffff80d61d7810 */ /* 0x000fe20007ffe00a */
[----:B--2---:R-:W-:-:S05]  /*28a90*/  IMAD R0, R4, R31, RZ ;  /* 0x0000001f04007224 */ /* 0x004fca00078e02ff */
[----:B------:R-:W-:-:S13]  /*28aa0*/  ISETP.GE.AND P0, PT, R29, R0, PT ;  /* 0x000000001d00720c */ /* 0x000fda0003f06270 */
[----:B------:R-:W-:Y:S05]  /*28ab0*/  @P0 BRA `(.L_x_2894) ;  /* 0x0000000000b00947 */ /* 0x000fea0003800000 */
[----:B------:R-:W2:Y:S01]  /*28ac0*/  LDL.LU R28, [R1] ;  /* 0x00000000011c7983 */ /* 0x000ea20000300800 */
[----:B------:R-:W-:Y:S01]  /*28ad0*/  IMAD.MOV.U32 R0, RZ, RZ, 0x9b8 ;  /* 0x000009b8ff007424 */ /* 0x000fe200078e00ff */
[----:B------:R-:W-:Y:S01]  /*28ae0*/  ISETP.GT.AND P3, PT, R224, 0x1, PT ;  /* 0x00000001e000780c */ /* 0x000fe20003f64270 */
[----:B------:R-:W3:Y:S01]  /*28af0*/  LDC.64 R32, c[0x0][0xba8] ;  /* 0x0002ea00ff207b82 */ /* 0x000ee20000000a00 */
[----:B------:R-:W-:Y:S01]  /*28b00*/  ISETP.NE.AND P0, PT, R31, 0x1, PT ;  /* 0x000000011f00780c */ /* 0x000fe20003f05270 */
[----:B------:R-:W-:Y:S01]  /*28b10*/  IMAD.MOV.U32 R25, RZ, RZ, R29 ;  /* 0x000000ffff197224 */ /* 0x000fe200078e001d */
[----:B------:R-:W-:-:S05]  /*28b20*/  SEL R24, R0, 0x978, P3 ;  /* 0x0000097800187807 */ /* 0x000fca0001800000 */
[----:B------:R-:W4:Y:S08]  /*28b30*/  LDC.64 R10, c[0x0][R24+0x220] ;  /* 0x00008800180a7b82 */ /* 0x000f300000000a00 */
[----:B------:R-:W5:Y:S08]  /*28b40*/  LDC.64 R2, c[0x0][R24+0x218] ;  /* 0x0000860018027b82 */ /* 0x000f700000000a00 */
[----:B------:R-:W0:Y:S08]  /*28b50*/  LDC.64 R12, c[0x0][R24+0x228] ;  /* 0x00008a00180c7b82 */ /* 0x000e300000000a00 */
[----:B------:R-:W1:Y:S08]  /*28b60*/  LDC.64 R8, c[0x0][R24+0x210] ;  /* 0x0000840018087b82 */ /* 0x000e700000000a00 */
[----:B------:R-:W5:Y:S08]  /*28b70*/  @P0 LDC R0, c[0x0][0xbec] ;  /* 0x0002fb00ff000b82 */ /* 0x000f700000000800 */
[----:B------:R-:W0:Y:S01]  /*28b80*/  @P0 LDC R37, c[0x0][0xbf0] ;  /* 0x0002fc00ff250b82 */ /* 0x000e220000000800 */
[----:B----4-:R-:W-:-:S07]  /*28b90*/  IMAD R11, R11, R27, RZ ;  /* 0x0000001b0b0b7224 */ /* 0x010fce00078e02ff */
[----:B---3--:R-:W3:Y:S01]  /*28ba0*/  @!P3 LDC R32, c[0x0][0xb50] ;  /* 0x0002d400ff20bb82 */ /* 0x008ee20000000800 */
[----:B------:R-:W-:Y:S02]  /*28bb0*/  IMAD R11, R10, R227, R11 ;  /* 0x000000e30a0b7224 */ /* 0x000fe400078e020b */
[----:B-----5:R-:W-:-:S05]  /*28bc0*/  @P0 IMAD.HI.U32 R0, R29, R0, RZ ;  /* 0x000000001d000227 */ /* 0x020fca00078e00ff */
[----:B------:R-:W4:Y:S01]  /*28bd0*/  @!P3 LDC R33, c[0x0][0xb54] ;  /* 0x0002d500ff21bb82 */ /* 0x000f220000000800 */
[-C--:B------:R-:W-:Y:S02]  /*28be0*/  IMAD R35, R3, R191.reuse, RZ ;  /* 0x000000bf03237224 */ /* 0x080fe400078e02ff */
[----:B------:R-:W-:Y:S01]  /*28bf0*/  IMAD.WIDE.U32 R14, R2, R191, RZ ;  /* 0x000000bf020e7225 */ /* 0x000fe200078e00ff */
[----:B0-----:R-:W-:-:S03]  /*28c00*/  @P0 SHF.R.U32.HI R25, RZ, R37, R0 ;  /* 0x00000025ff190219 */ /* 0x001fc60000011600 */
[----:B------:R-:W-:Y:S01]  /*28c10*/  IMAD.WIDE.U32 R2, R10, R27, RZ ;  /* 0x0000001b0a027225 */ /* 0x000fe200078e00ff */
[----:B------:R-:W-:-:S03]  /*28c20*/  IADD3 R15, R35, R15, RZ ;  /* 0x0000000f230f7210 */ /* 0x000fc60007ffe0ff */
[----:B------:R-:W-:Y:S01]  /*28c30*/  IMAD.MOV R0, RZ, RZ, -R25 ;  /* 0x000000ffff007224 */ /* 0x000fe200078e0a19 */
[----:B------:R-:W-:Y:S01]  /*28c40*/  IADD3 R14, P0, P1, R2, R14, R21 ;  /* 0x0000000e020e7210 */ /* 0x000fe2000791e015 */
[----:B------:R-:W-:Y:S02]  /*28c50*/  IMAD.IADD R10, R3, 0x1, R11 ;  /* 0x00000001030a7824 */ /* 0x000fe400078e020b */
[----:B------:R-:W-:-:S03]  /*28c60*/  IMAD R11, R31, R0, R29 ;  /* 0x000000001f0b7224 */ /* 0x000fc600078e021d */
[----:B------:R-:W-:Y:S02]  /*28c70*/  IADD3.X R0, R10, R15, R20, P0, P1 ;  /* 0x0000000f0a007210 */ /* 0x000fe400007e2414 */
[----:B--2---:R-:W-:-:S05]  /*28c80*/  SEL R37, R28, RZ, P3 ;  /* 0x000000ff1c257207 */ /* 0x004fca0001800000 */
[----:B------:R-:W-:-:S04]  /*28c90*/  IMAD.WIDE.U32 R2, R12, R37, RZ ;  /* 0x000000250c027225 */ /* 0x000fc800078e00ff */
[----:B------:R-:W-:Y:S01]  /*28ca0*/  IMAD R13, R13, R37, RZ ;  /* 0x000000250d0d7224 */ /* 0x000fe200078e02ff */
[----:B------:R-:W-:Y:S02]  /*28cb0*/  IADD3 R2, P0, P1, R25, R14, R2 ;  /* 0x0000000e19027210 */ /* 0x000fe4000791e002 */
[----:B------:R-:W-:Y:S01]  /*28cc0*/  SHF.R.S32.HI R25, RZ, 0x1f, R25 ;  /* 0x0000001fff197819 */ /* 0x000fe20000011419 */
[----:B------:R-:W-:Y:S01]  /*28cd0*/  IMAD.IADD R3, R13, 0x1, R3 ;  /* 0x000000010d037824 */ /* 0x000fe200078e0203 */
[----:B------:R-:W-:-:S04]  /*28ce0*/  SHF.R.S32.HI R13, RZ, 0x1f, R11 ;  /* 0x0000001fff0d7819 */ /* 0x000fc8000001140b */
[----:B------:R-:W-:Y:S01]  /*28cf0*/  IADD3.X R3, R25, R0, R3, P0, P1 ;  /* 0x0000000019037210 */ /* 0x000fe200007e2403 */
[----:B-1----:R-:W-:-:S04]  /*28d00*/  IMAD R0, R9, R11, RZ ;  /* 0x0000000b09007224 */ /* 0x002fc800078e02ff */
[C---:B------:R-:W-:Y:S02]  /*28d10*/  IMAD R13, R8.reuse, R13, R0 ;  /* 0x0000000d080d7224 */ /* 0x040fe400078e0200 */
[----:B------:R-:W-:-:S04]  /*28d20*/  IMAD.WIDE.U32 R2, R8, R11, R2 ;  /* 0x0000000b08027225 */ /* 0x000fc800078e0002 */
[----:B------:R-:W-:Y:S01]  /*28d30*/  IMAD.IADD R0, R3, 0x1, R13 ;  /* 0x0000000103007824 */ /* 0x000fe200078e020d */
[C---:B---3--:R-:W-:Y:S02]  /*28d40*/  LEA R8, P0, R2.reuse, R32, 0x2 ;  /* 0x0000002002087211 */ /* 0x048fe400078010ff */
[----:B------:R-:W-:Y:S02]  /*28d50*/  MOV R3, 0xff800000 ;  /* 0xff80000000037802 */ /* 0x000fe40000000f00 */
[----:B----4-:R-:W-:-:S05]  /*28d60*/  LEA.HI.X R9, R2, R33, R0, 0x2, P0 ;  /* 0x0000002102097211 */ /* 0x010fca00000f1400 */
[----:B------:R2:W-:Y:S04]  /*28d70*/  STG.E desc[UR52][R8.64], R3 ;  /* 0x0000000308007986 */ /* 0x0005e8000c101934 */
.L_x_2894:
[----:B------:R-:W-:Y:S05]  /*28d80*/  BSYNC B1 ;  /* 0x0000000000017941 */ /* 0x000fea0003800000 */
.L_x_2893:
[----:B------:R-:W-:Y:S05]  /*28d90*/  @P2 BRA `(.L_x_2887) ;  /* 0x0000000400d42947 */ /* 0x000fea0003800000 */
[----:B------:R-:W3:Y:S01]  /*28da0*/  LDC R25, c[0x0][0xbe8] ;  /* 0x0002fa00ff197b82 */ /* 0x000ee20000000800 */
[----:B------:R-:W-:Y:S01]  /*28db0*/  SHF.R.S32.HI R24, RZ, 0x1f, R26 ;  /* 0x0000001fff187819 */ /* 0x000fe2000001141a */
[----:B------:R-:W-:Y:S01]  /*28dc0*/  ULDC.64 UR4, c[0x0][0xaa0] ;  /* 0x0002a80000047ab9 */ /* 0x000fe20000000a00 */
[----:B------:R-:W-:Y:S01]  /*28dd0*/  ULDC.64 UR6, c[0x0][0xaf0] ;  /* 0x0002bc0000067ab9 */ /* 0x000fe20000000a00 */
[----:B------:R-:W-:Y:S01]  /*28de0*/  IMAD R0, R20, UR4, RZ ;  /* 0x0000000414007c24 */ /* 0x000fe2000f8e02ff */
[----:B------:R-:W-:Y:S01]  /*28df0*/  LEA.HI R24, R24, R26, RZ, 0x3 ;  /* 0x0000001a18187211 */ /* 0x000fe200078f18ff */
[----:B--2---:R-:W-:-:S03]  /*28e00*/  IMAD.WIDE.U32 R2, R21, UR4, RZ ;  /* 0x0000000415027c25 */ /* 0x004fc6000f8e00ff */
[----:B------:R-:W-:Y:S01]  /*28e10*/  SHF.R.S32.HI R24, RZ, 0x3, R24 ;  /* 0x00000003ff187819 */ /* 0x000fe20000011418 */
[----:B------:R-:W-:Y:S01]  /*28e20*/  IMAD R9, R21, UR5, R0 ;  /* 0x0000000515097c24 */ /* 0x000fe2000f8e0200 */
[----:B------:R-:W-:Y:S01]  /*28e30*/  ULDC.64 UR4, c[0x0][0xae8] ;  /* 0x0002ba0000047ab9 */ /* 0x000fe20000000a00 */
[C---:B------:R-:W-:Y:S02]  /*28e40*/  IMAD.SHL.U32 R21, R223.reuse, 0x8, RZ ;  /* 0x00000008df157824 */ /* 0x040fe400078e00ff */
[----:B------:R-:W-:Y:S02]  /*28e50*/  IMAD R11, R223, 0x20, R24 ;  /* 0x00000020df0b7824 */ /* 0x000fe400078e0218 */
[----:B------:R-:W-:Y:S01]  /*28e60*/  IMAD.IADD R3, R3, 0x1, R9 ;  /* 0x0000000103037824 */ /* 0x000fe200078e0209 */
[----:B------:R-:W-:Y:S01]  /*28e70*/  SHF.R.S32.HI R10, RZ, 0x1f, R21 ;  /* 0x0000001fff0a7819 */ /* 0x000fe20000011415 */
[----:B------:R-:W-:Y:S02]  /*28e80*/  IMAD.IADD R13, R214, 0x1, R11 ;  /* 0x00000001d60d7824 */ /* 0x000fe400078e020b */
[----:B------:R-:W-:Y:S01]  /*28e90*/  IMAD.WIDE.U32 R2, R191, UR4, R2 ;  /* 0x00000004bf027c25 */ /* 0x000fe2000f8e0002 */
[----:B---3--:R-:W-:-:S03]  /*28ea0*/  ISETP.NE.AND P0, PT, R25, 0x1, PT ;  /* 0x000000011900780c */ /* 0x008fc60003f05270 */
[----:B------:R-:W-:Y:S02]  /*28eb0*/  IMAD.MOV.U32 R9, RZ, RZ, R13 ;  /* 0x000000ffff097224 */ /* 0x000fe400078e000d */
[----:B------:R-:W-:Y:S01]  /*28ec0*/  IMAD R3, R191, UR5, R3 ;  /* 0x00000005bf037c24 */ /* 0x000fe2000f8e0203 */
[----:B------:R-:W-:Y:S01]  /*28ed0*/  ULDC.64 UR4, c[0x0][0xae0] ;  /* 0x0002b80000047ab9 */ /* 0x000fe20000000a00 */
[----:B------:R-:W-:-:S06]  /*28ee0*/  IMAD.WIDE.U32 R2, R27, UR6, R2 ;  /* 0x000000061b027c25 */ /* 0x000fcc000f8e0002 */
[----:B------:R-:W2:Y:S08]  /*28ef0*/  @P0 LDC R8, c[0x0][0xbec] ;  /* 0x0002fb00ff080b82 */ /* 0x000eb00000000800 */
[----:B------:R-:W3:Y:S01]  /*28f00*/  @P0 LDC R15, c[0x0][0xbf0] ;  /* 0x0002fc00ff0f0b82 */ /* 0x000ee20000000800 */
[----:B--2---:R-:W-:-:S04]  /*28f10*/  @P0 IMAD.HI.U32 R0, R13, R8, RZ ;  /* 0x000000080d000227 */ /* 0x004fc800078e00ff */
[----:B------:R-:W-:Y:S01]  /*28f20*/  IMAD R8, R227, UR6, RZ ;  /* 0x00000006e3087c24 */ /* 0x000fe2000f8e02ff */
[----:B---3--:R-:W-:-:S03]  /*28f30*/  @P0 SHF.R.U32.HI R9, RZ, R15, R0 ;  /* 0x0000000fff090219 */ /* 0x008fc60000011600 */
[----:B------:R-:W-:Y:S02]  /*28f40*/  IMAD R11, R27, UR7, R8 ;  /* 0x000000071b0b7c24 */ /* 0x000fe4000f8e0208 */
[----:B------:R-:W-:Y:S01]  /*28f50*/  VIADD R27, R21, 0x40 ;  /* 0x00000040151b7836 */ /* 0x000fe20000000000 */
[----:B------:R-:W-:Y:S01]  /*28f60*/  SHF.R.S32.HI R0, RZ, 0x1f, R9 ;  /* 0x0000001fff007819 */ /* 0x000fe20000011409 */
[----:B------:R-:W-:Y:S01]  /*28f70*/  IMAD.IADD R3, R3, 0x1, R11 ;  /* 0x0000000103037824 */ /* 0x000fe200078e020b */
[----:B------:R-:W-:-:S03]  /*28f80*/  IADD3 R8, -R9, RZ, RZ ;  /* 0x000000ff09087210 */ /* 0x000fc60007ffe1ff */
[----:B------:R-:W-:Y:S02]  /*28f90*/  IMAD R0, R0, UR4, RZ ;  /* 0x0000000400007c24 */ /* 0x000fe4000f8e02ff */
[----:B------:R-:W-:Y:S02]  /*28fa0*/  IMAD R11, R25, R8, R13 ;  /* 0x00000008190b7224 */ /* 0x000fe400078e020d */
[C---:B------:R-:W-:Y:S02]  /*28fb0*/  IMAD R13, R9.reuse, UR5, R0 ;  /* 0x00000005090d7c24 */ /* 0x040fe4000f8e0200 */
[----:B------:R-:W-:Y:S01]  /*28fc0*/  IMAD.WIDE.U32 R2, R9, UR4, R2 ;  /* 0x0000000409027c25 */ /* 0x000fe2000f8e0002 */
[----:B------:R-:W-:Y:S01]  /*28fd0*/  SHF.R.S32.HI R0, RZ, 0x1f, R11 ;  /* 0x0000001fff007819 */ /* 0x000fe2000001140b */
[----:B------:R-:W-:Y:S02]  /*28fe0*/  ULDC.64 UR4, c[0x0][0xad8] ;  /* 0x0002b60000047ab9 */ /* 0x000fe40000000a00 */
[----:B------:R-:W-:-:S02]  /*28ff0*/  IMAD.IADD R3, R3, 0x1, R13 ;  /* 0x0000000103037824 */ /* 0x000fc400078e020d */
[----:B------:R-:W-:Y:S02]  /*29000*/  IMAD R0, R0, UR4, RZ ;  /* 0x0000000400007c24 */ /* 0x000fe4000f8e02ff */
[----:B------:R-:W-:-:S04]  /*29010*/  IMAD.WIDE.U32 R8, R11, UR4, R2 ;  /* 0x000000040b087c25 */ /* 0x000fc8000f8e0002 */
[----:B------:R-:W-:Y:S01]  /*29020*/  IMAD R3, R11, UR5, R0 ;  /* 0x000000050b037c24 */ /* 0x000fe2000f8e0200 */
[----:B------:R-:W-:Y:S02]  /*29030*/  ULDC.64 UR4, c[0x0][0xa80] ;  /* 0x0002a00000047ab9 */ /* 0x000fe40000000a00 */
[C---:B------:R-:W-:Y:S01]  /*29040*/  LEA R2, P0, R8.reuse, UR4, 0x1 ;  /* 0x0000000408027c11 */ /* 0x040fe2000f8008ff */
[----:B------:R-:W-:Y:S01]  /*29050*/  UMOV UR4, 0xffffffff ;  /* 0xffffffff00047882 */ /* 0x000fe20000000000 */
[----:B------:R-:W-:Y:S02]  /*29060*/  IADD3 R3, R9, R3, RZ ;  /* 0x0000000309037210 */ /* 0x000fe40007ffe0ff */
[----:B------:R-:W-:Y:S02]  /*29070*/  SHF.R.S32.HI R9, RZ, 0x1f, R27 ;  /* 0x0000001fff097819 */ /* 0x000fe4000001141b */
[----:B------:R-:W-:Y:S01]  /*29080*/  LEA.HI.X R3, R8, UR5, R3, 0x1, P0 ;  /* 0x0000000508037c11 */ /* 0x000fe200080f0c03 */
[----:B------:R-:W-:Y:S06]  /*29090*/  BRA.DIV UR4, `(.L_x_2895) ;  /* 0x000000c204f47947 */ /* 0x000fec000b800000 */
[----:B------:R2:W3:Y:S04]  /*290a0*/  SHFL.IDX PT, R0, R3, RZ, 0x181f ;  /* 0x00181fff03007589 */ /* 0x0004e800000e0000 */
[----:B------:R2:W4:Y:S02]  /*290b0*/  SHFL.IDX PT, R14, R2, RZ, 0x181f ;  /* 0x00181fff020e7589 */ /* 0x00052400000e0000 */
.L_x_3184:
[----:B------:R-:W-:Y:S01]  /*290c0*/  IMAD R25, R4, R25, RZ ;  /* 0x0000001904197224 */ /* 0x000fe200078e02ff */
[----:B------:R-:W-:Y:S01]  /*290d0*/  BSSY B1, `(.L_x_2896) ;  /* 0x000000d000017945 */ /* 0x000fe20003800000 */
[----:B------:R-:W-:-:S05]  /*290e0*/  IMAD.IADD R214, R24, 0x1, R214 ;  /* 0x0000000118d67824 */ /* 0x000fca00078e02d6 */
[----:B------:R-:W-:-:S13]  /*290f0*/  ISETP.GE.AND P0, PT, R214, R25, PT ;  /* 0x00000019d600720c */ /* 0x000fda0003f06270 */
[----:B------:R-:W-:Y:S05]  /*29100*/  @P0 BRA `(.L_x_2897) ;  /* 0x0000000000240947 */ /* 0x000fea0003800000 */
[----:B------:R-:W-:Y:S02]  /*29110*/  ULDC UR4, c[0x0][0xac8] ;  /* 0x0002b20000047ab9 */ /* 0x000fe40000000800 */
[----:B------:R-:W-:Y:S02]  /*29120*/  ISETP.GE.AND P2, PT, R21, UR4, PT ;  /* 0x0000000415007c0c */ /* 0x000fe4000bf46270 */
[----:B------:R-:W-:-:S11]  /*29130*/  ISETP.GE.AND P3, PT, R27, UR4, PT ;  /* 0x000000041b007c0c */ /* 0x000fd6000bf66270 */
[-C--:B----4-:R-:W-:Y:S02]  /*29140*/  @!P2 LEA R12, P0, R21, R14.reuse, 0x1 ;  /* 0x0000000e150ca211 */ /* 0x090fe400078008ff */
[----:B------:R-:W-:Y:S02]  /*29150*/  @!P3 LEA R14, P1, R27, R14, 0x1 ;  /* 0x0000000e1b0eb211 */ /* 0x000fe400078208ff */
[-C--:B---3--:R-:W-:Y:S02]  /*29160*/  @!P2 LEA.HI.X R13, R21, R0.reuse, R10, 0x1, P0 ;  /* 0x00000000150da211 */ /* 0x088fe400000f0c0a */
[----:B------:R-:W-:-:S03]  /*29170*/  @!P3 LEA.HI.X R15, R27, R0, R9, 0x1, P1 ;  /* 0x000000001b0fb211 */ /* 0x000fc600008f0c09 */
[----:B------:R3:W-:Y:S04]  /*29180*/  @!P2 ST.E.128 desc[UR52][R12.64], RZ ;  /* 0x000000ff0c00a985 */ /* 0x0007e8000c101d34 */
[----:B------:R3:W-:Y:S02]  /*29190*/  @!P3 ST.E.128 desc[UR52][R14.64], RZ ;  /* 0x000000ff0e00b985 */ /* 0x0007e4000c101d34 */
.L_x_2897:
[----:B------:R-:W-:Y:S05]  /*291a0*/  BSYNC B1 ;  /* 0x0000000000017941 */ /* 0x000fea0003800000 */
.L_x_2896:
[----:B------:R-:W-:-:S03]  /*291b0*/  UMOV UR4, 0xffffffff ;  /* 0xffffffff00047882 */ /* 0x000fc60000000000 */
[----:B------:R-:W-:Y:S05]  /*291c0*/  BRA.DIV UR4, `(.L_x_2898) ;  /* 0x000000c204dc7947 */ /* 0x000fea000b800000 */
[----:B---3--:R3:W0:Y:S04]  /*291d0*/  SHFL.IDX PT, R0, R3, 0x1, 0x181f ;  /* 0x00381f0003007f89 */ /* 0x00862800000e0000 */
[----:B----4-:R3:W4:Y:S02]  /*291e0*/  SHFL.IDX PT, R14, R2, 0x1, 0x181f ;  /* 0x00381f00020e7f89 */ /* 0x01072400000e0000 */
.L_x_3188:
[----:B------:R-:W-:Y:S01]  /*291f0*/  VIADD R4, R214, 0x20 ;  /* 0x00000020d6047836 */ /* 0x000fe20000000000 */
[----:B------:R-:W-:Y:S04]  /*29200*/  BSSY B1, `(.L_x_2899) ;  /* 0x000000c000017945 */ /* 0x000fe80003800000 */
        /* <DEDUP_REMOVED lines=11> */
.L_x_2900:
[----:B------:R-:W-:Y:S05]  /*292c0*/  BSYNC B1 ;  /* 0x0000000000017941 */ /* 0x000fea0003800000 */
.L_x_2899:
[----:B------:R-:W-:-:S03]  /*292d0*/  UMOV UR4, 0xffffffff ;  /* 0xffffffff00047882 */ /* 0x000fc60000000000 */
[----:B------:R-:W-:Y:S05]  /*292e0*/  BRA.DIV UR4, `(.L_x_2901) ;  /* 0x000000c204dc7947 */ /* 0x000fea000b800000 */
[----:B0-----:R0:W0:Y:S04]  /*292f0*/  SHFL.IDX PT, R0, R3, 0x2, 0x181f ;  /* 0x00581f0003007f89 */ /* 0x00102800000e0000 */
[----:B----4-:R4:W0:Y:S02]  /*29300*/  SHFL.IDX PT, R14, R2, 0x2, 0x181f ;  /* 0x00581f00020e7f89 */ /* 0x01082400000e0000 */
.L_x_3192:
        /* <DEDUP_REMOVED lines=13> */
.L_x_2903:
[----:B------:R-:W-:Y:S05]  /*293e0*/  BSYNC B1 ;  /* 0x0000000000017941 */ /* 0x000fea0003800000 */
.L_x_2902:
[----:B------:R-:W-:-:S03]  /*293f0*/  UMOV UR4, 0xffffffff ;  /* 0xffffffff00047882 */ /* 0x000fc60000000000 */
[----:B------:R-:W-:Y:S05]  /*29400*/  BRA.DIV UR4, `(.L_x_2904) ;  /* 0x000000c204dc7947 */ /* 0x000fea000b800000 */
[----:B0-----:R0:W0:Y:S04]  /*29410*/  SHFL.IDX PT, R0, R3, 0x3, 0x181f ;  /* 0x00781f0003007f89 */ /* 0x00102800000e0000 */
[----:B------:R0:W0:Y:S02]  /*29420*/  SHFL.IDX PT, R14, R2, 0x3, 0x181f ;  /* 0x00781f00020e7f89 */ /* 0x00002400000e0000 */
.L_x_3196:
[----:B0-234-:R-:W-:-:S05]  /*29430*/  VIADD R2, R214, 0x60 ;  /* 0x00000060d6027836 */ /* 0x01dfca0000000000 */
        /* <DEDUP_REMOVED lines=11> */
.L_x_2887:
[----:B------:R-:W-:Y:S05]  /*294f0*/  BSYNC B0 ;  /* 0x0000000000007941 */ /* 0x000fea0003800000 */
.L_x_2872:
[----:B------:R-:W-:Y:S02]  /*29500*/  ULDC UR4, c[0x0][0xc3c] ;  /* 0x00030f0000047ab9 */ /* 0x000fe40000000800 */
[----:B------:R-:W-:-:S13]  /*29510*/  ISETP.GE.AND P0, PT, R7, UR4, PT ;  /* 0x0000000407007c0c */ /* 0x000fda000bf06270 */
[----:B------:R-:W-:Y:S05]  /*29520*/  @!P0 BRA `(.L_x_2905) ;  /* 0xfffffd8000008947 */ /* 0x000fea000383ffff */
[----:B------:R-:W-:Y:S05]  /*29530*/  BRA `(.L_x_2680) ;  /* 0x0000008800dc7947 */ /* 0x000fea0003800000 */
.L_x_2678:
        /* <DEDUP_REMOVED lines=15> */
[----:B------:R-:W-:Y:S01]  /*29630*/  MOV R0, RZ ;  /* 0x000000ff00007202 */ /* 0x000fe20000000f00 */
        /* <DEDUP_REMOVED lines=42> */
.L_x_2909:
[----:B------:R-:W0:Y:S01]  /*298e0*/  LDC R0, c[0x0][0xc3c] ;  /* 0x00030f00ff007b82 */ /* 0x000e220000000800 */
[----:B------:R-:W-:Y:S01]  /*298f0*/  UIADD3 UR4, UR4, 0x1f, URZ ;  /* 0x0000001f04047890 */ /* 0x000fe2000fffe03f */
[----:B------:R-:W-:Y:S02]  /*29900*/  ULDC UR7, c[0x0][0xc3c] ;  /* 0x00030f0000077ab9 */ /* 0x000fe40000000800 */
[----:B-1----:R-:W-:-:S03]  /*29910*/  IMAD.U32 R19, RZ, RZ, UR7 ;  /* 0x00000007ff137e24 */ /* 0x002fc6000f8e00ff */
[----:B0-----:R-:W-:-:S13]  /*29920*/  ISETP.LE.AND P6, PT, R0, UR4, PT ;  /* 0x0000000400007c0c */ /* 0x001fda000bfc3270 */
[----:B------:R-:W-:Y:S05]  /*29930*/  @P6 BRA `(.L_x_2908) ;  /* 0x0000000800a86947 */ /* 0x000fea0003800000 */
[----:B------:R-:W-:-:S04]  /*29940*/  IADD3 R9, R7, UR4, RZ ;  /* 0x0000000407097c10 */ /* 0x000fc8000fffe0ff */
        /* <DEDUP_REMOVED lines=30> */
.L_x_2907:
[----:B------:R-:W-:Y:S01]  /*29b30*/  IMAD.IADD R3, R6, 0x1, -R3 ;  /* 0x0000000106037824 */ /* 0x000fe200078e0a03 */
[----:B-1----:R-:W-:-:S03]  /*29b40*/  MOV R16, RZ ;  /* 0x000000ff00107202 */ /* 0x002fc60000000f00 */
        /* <DEDUP_REMOVED lines=11> */
.L_x_2910:
        /* <DEDUP_REMOVED lines=14> */
[----:B0-----:R-:W-:Y:S01]  /*29ce0*/  MOV R2, RZ ;  /* 0x000000ff00027202 */ /* 0x001fe20000000f00 */
        /* <DEDUP_REMOVED lines=15> */
[----:B------:R-:W-:Y:S01]  /*29de0*/  @P0 IADD3 R2, R2, 0x1, RZ ;  /* 0x0000000102020810 */ /* 0x000fe20007ffe0ff */
[----:B0-----:R-:W-:-:S04]  /*29df0*/  IMAD.MOV R11, RZ, RZ, -R3 ;  /* 0x000000ffff0b7224 */ /* 0x001fc800078e0a03 */
[----:B------:R-:W-:Y:S01]  /*29e00*/  IMAD.MOV.U32 R8, RZ, RZ, R2 ;  /* 0x000000ffff087224 */ /* 0x000fe200078e0002 */
[----:B------:R-:W-:Y:S01]  /*29e10*/  IABS R2, R9 ;  /* 0x0000000900027213 */ /* 0x000fe20000000000 */
[----:B------:R-:W-:Y:S02]  /*29e20*/  IMAD R11, R11, R4, RZ ;  /* 0x000000040b0b7224 */ /* 0x000fe400078e02ff */
[----:B------:R-:W-:Y:S01]  /*29e30*/  @!P2 IMAD.MOV R8, RZ, RZ, -R8 ;  /* 0x000000ffff08a224 */ /* 0x000fe200078e0a08 */
[----:B------:R-:W-:Y:S01]  /*29e40*/  @!P1 LOP3.LUT R8, RZ, R0, RZ, 0x33, !PT ;  /* 0x00000000ff089212 */ /* 0x000fe200078e33ff */
[----:B------:R-:W-:Y:S01]  /*29e50*/  IMAD.MOV R10, RZ, RZ, -R2 ;  /* 0x000000ffff0a7224 */ /* 0x000fe200078e0a02 */
[----:B------:R-:W-:Y:S02]  /*29e60*/  MOV R2, RZ ;  /* 0x000000ff00027202 */ /* 0x000fe40000000f00 */
        /* <DEDUP_REMOVED lines=14> */
[----:B------:R-:W-:-:S06]  /*29f50*/  @P0 IADD3 R2, R2, 0x1, RZ ;  /* 0x0000000102020810 */ /* 0x000fcc0007ffe0ff */
[----:B------:R-:W-:Y:S01]  /*29f60*/  @!P2 IMAD.MOV R2, RZ, RZ, -R2 ;  /* 0x000000ffff02a224 */ /* 0x000fe200078e0a02 */
[----:B------:R-:W-:-:S05]  /*29f70*/  @!P1 LOP3.LUT R2, RZ, R9, RZ, 0x33, !PT ;  /* 0x00000009ff029212 */ /* 0x000fca00078e33ff */
[----:B------:R-:W-:-:S04]  /*29f80*/  IMAD.MOV R18, RZ, RZ, -R2 ;  /* 0x000000ffff127224 */ /* 0x000fc800078e0a02 */
[C---:B------:R-:W-:Y:S02]  /*29f90*/  IMAD R18, R9.reuse, R18, R8 ;  /* 0x0000001209127224 */ /* 0x040fe400078e0208 */
[----:B------:R-:W-:Y:S02]  /*29fa0*/  IMAD R9, R9, 0x1000000, R2 ;  /* 0x0100000009097824 */ /* 0x000fe400078e0202 */
[----:B------:R-:W-:-:S03]  /*29fb0*/  IMAD R2, R0, R3, R5 ;  /* 0x0000000300027224 */ /* 0x000fc600078e0205 */
[----:B------:R-:W-:Y:S01]  /*29fc0*/  LEA R18, R18, R9, 0x10 ;  /* 0x0000000912127211 */ /* 0x000fe200078e80ff */
[----:B------:R-:W-:Y:S06]  /*29fd0*/  BRA `(.L_x_2912) ;  /* 0x0000000000f47947 */ /* 0x000fec0003800000 */
.L_x_2911:
        /* <DEDUP_REMOVED lines=19> */
[-C--:B------:R-:W-:Y:S01]  /*2a110*/  @!P1 IADD3 R3, R3, -R10.reuse, RZ ;  /* 0x8000000a03039210 */ /* 0x080fe20007ffe0ff */
        /* <DEDUP_REMOVED lines=14> */
[-C--:B------:R-:W-:Y:S02]  /*2a200*/  IABS R8, R11.reuse ;  /* 0x0000000b00087213 */ /* 0x080fe40000000000 */
[----:B------:R-:W-:Y:S02]  /*2a210*/  IABS R10, R11 ;  /* 0x0000000b000a7213 */ /* 0x000fe40000000000 */
[----:B------:R-:W0:Y:S01]  /*2a220*/  I2F.RP R6, R8 ;  /* 0x0000000800067306 */ /* 0x000e220000209400 */
[----:B------:R-:W-:-:S07]  /*2a230*/  IADD3 R18, -R11, RZ, RZ ;  /* 0x000000ff0b127210 */ /* 0x000fce0007ffe1ff */
[----:B0-----:R-:W0:Y:S02]  /*2a240*/  MUFU.RCP R6, R6 ;  /* 0x0000000600067308 */ /* 0x001e240000001000 */
[----:B0-----:R-:W-:-:S06]  /*2a250*/  IADD3 R3, R6, 0xffffffe, RZ ;  /* 0x0ffffffe06037810 */ /* 0x001fcc0007ffe0ff */
[----:B------:R-:W0:Y:S02]  /*2a260*/  F2I.FTZ.U32.TRUNC.NTZ R3, R3 ;  /* 0x0000000300037305 */ /* 0x000e24000021f000 */
[----:B0-----:R-:W-:-:S04]  /*2a270*/  IMAD.MOV R9, RZ, RZ, -R3 ;  /* 0x000000ffff097224 */ /* 0x001fc800078e0a03 */
[----:B------:R-:W-:Y:S01]  /*2a280*/  IMAD.MOV.U32 R5, RZ, RZ, R9 ;  /* 0x000000ffff057224 */ /* 0x000fe200078e0009 */
[----:B------:R-:W-:-:S03]  /*2a290*/  IABS R9, R4 ;  /* 0x0000000400097213 */ /* 0x000fc60000000000 */
[----:B------:R-:W-:-:S04]  /*2a2a0*/  IMAD R5, R5, R8, RZ ;  /* 0x0000000805057224 */ /* 0x000fc800078e02ff */
[----:B------:R-:W-:Y:S01]  /*2a2b0*/  IMAD.HI.U32 R2, R3, R5, R2 ;  /* 0x0000000503027227 */ /* 0x000fe200078e0002 */
[----:B------:R-:W-:-:S05]  /*2a2c0*/  IADD3 R3, RZ, -R10, RZ ;  /* 0x8000000aff037210 */ /* 0x000fca0007ffe0ff */
        /* <DEDUP_REMOVED lines=14> */
.L_x_2912:
[----:B------:R-:W-:-:S05]  /*2a3b0*/  LOP3.LUT R17, RZ, R2, RZ, 0x33, !PT ;  /* 0x00000002ff117212 */ /* 0x000fca00078e33ff */
[----:B------:R-:W-:Y:S01]  /*2a3c0*/  IMAD.IADD R17, R0, 0x1, R17 ;  /* 0x0000000100117824 */ /* 0x000fe200078e0211 */
[----:B------:R-:W-:Y:S06]  /*2a3d0*/  BRA `(.L_x_2913) ;  /* 0x00000000000c7947 */ /* 0x000fec0003800000 */
.L_x_2908:
[----:B------:R-:W-:Y:S02]  /*2a3e0*/  IMAD.MOV.U32 R17, RZ, RZ, RZ ;  /* 0x000000ffff117224 */ /* 0x000fe400078e00ff */
[----:B------:R-:W-:Y:S02]  /*2a3f0*/  IMAD.U32 R16, RZ, RZ, UR6 ;  /* 0x00000006ff107e24 */ /* 0x000fe4000f8e00ff */
[----:B------:R-:W-:-:S07]  /*2a400*/  IMAD.MOV.U32 R18, RZ, RZ, RZ ;  /* 0x000000ffff127224 */ /* 0x000fce00078e00ff */
.L_x_2913:
[----:B------:R-:W-:-:S13]  /*2a410*/  ISETP.NE.AND P0, PT, R7, RZ, PT ;  /* 0x000000ff0700720c */ /* 0x000fda0003f05270 */
[----:B------:R-:W0:Y:S01]  /*2a420*/  @!P0 S2R R3, SR_CgaCtaId ;  /* 0x0000000000038919 */ /* 0x000e220000008800 */
[----:B------:R-:W-:-:S04]  /*2a430*/  @!P0 MOV R0, 0x400 ;  /* 0x0000040000008802 */ /* 0x000fc80000000f00 */
[----:B0-----:R-:W-:-:S05]  /*2a440*/  @!P0 LEA R0, R3, R0, 0x18 ;  /* 0x0000000003008211 */ /* 0x001fca00078ec0ff */
[----:B------:R2:W-:Y:S01]  /*2a450*/  @!P0 STS.128 [R0+0x298d0], R16 ;  /* 0x0298d01000008388 */ /* 0x0005e20000000c00 */
[----:B------:R-:W-:Y:S06]  /*2a460*/  BAR.ARV 0x5, 0x180 ;  /* 0x0146000000007b1d */ /* 0x000fec0000002000 */
.L_x_2906:
[----:B------:R3:W-:Y:S01]  /*2a470*/  STL [R1+0x3c], RZ ;  /* 0x00003cff01007387 */ /* 0x0007e20000100800 */
[----:B------:R-:W-:Y:S01]  /*2a480*/  ULDC UR4, c[0x0][0xc3c] ;  /* 0x00030f0000047ab9 */ /* 0x000fe20000000800 */
[----:B------:R-:W-:Y:S01]  /*2a490*/  MOV R35, 0x1 ;  /* 0x0000000100237802 */ /* 0x000fe20000000f00 */
[----:B------:R-:W-:Y:S01]  /*2a4a0*/  IMAD.MOV.U32 R28, RZ, RZ, RZ ;  /* 0x000000ffff1c7224 */ /* 0x000fe200078e00ff */
[----:B-1----:R-:W-:-:S13]  /*2a4b0*/  ISETP.GE.AND P0, PT, R19, UR4, PT ;  /* 0x0000000413007c0c */ /* 0x002fda000bf06270 */
[----:B---3--:R-:W-:Y:S05]  /*2a4c0*/  @P0 BRA `(.L_x_2914) ;  /* 0x0000007400fc0947 */ /* 0x008fea0003800000 */
[----:B------:R-:W0:Y:S01]  /*2a4d0*/  S2R R12, SR_TID.X ;  /* 0x00000000000c7919 */ /* 0x000e220000002100 */
[----:B------:R-:W1:Y:S01]  /*2a4e0*/  S2UR UR4, SR_CgaCtaId ;  /* 0x00000000000479c3 */ /* 0x000e620000008800 */
[----:B------:R-:W-:Y:S01]  /*2a4f0*/  MOV R23, 0x400 ;  /* 0x0000040000177802 */ /* 0x000fe20000000f00 */
[----:B------:R-:W-:Y:S01]  /*2a500*/  BSSY B7, `(.L_x_2914) ;  /* 0x000077b000077945 */ /* 0x000fe20003800000 */
[----:B------:R-:W-:Y:S01]  /*2a510*/  IMAD.MOV.U32 R36, RZ, RZ, 0x1 ;  /* 0x00000001ff247424 */ /* 0x000fe200078e00ff */
[----:B------:R-:W-:Y:S01]  /*2a520*/  CS2R R28, SRZ ;  /* 0x00000000001c7805 */ /* 0x000fe2000001ff00 */
[----:B------:R-:W-:Y:S01]  /*2a530*/  IMAD.MOV.U32 R35, RZ, RZ, 0x1 ;  /* 0x00000001ff237424 */ /* 0x000fe200078e00ff */
[----:B------:R-:W-:Y:S01]  /*2a540*/  ULDC.64 UR40, c[0x0][0x198] ;  /* 0x0000660000287ab9 */ /* 0x000fe20000000a00 */
[----:B------:R-:W-:Y:S02]  /*2a550*/  ULOP3.LUT UR39, UR36, 0x2, URZ, 0xfc, !UPT ;  /* 0x0000000224277892 */ /* 0x000fe4000f8efc3f */
[----:B------:R-:W-:Y:S01]  /*2a560*/  ULOP3.LUT UR37, UR36, 0x1, URZ, 0xfc, !UPT ;  /* 0x0000000124257892 */ /* 0x000fe2000f8efc3f */
[----:B------:R-:W-:Y:S01]  /*2a570*/  ULDC UR38, c[0x0][0xc] ;  /* 0x0000030000267ab9 */ /* 0x000fe20000000800 */
[C---:B0-----:R-:W-:Y:S01]  /*2a580*/  IMAD.SHL.U32 R2, R12.reuse, 0x10, RZ ;  /* 0x000000100c027824 */ /* 0x041fe200078e00ff */
[C---:B------:R-:W-:Y:S01]  /*2a590*/  LOP3.LUT R10, R12.reuse, 0x7f, RZ, 0xc0, !PT ;  /* 0x0000007f0c0a7812 */ /* 0x040fe200078ec0ff */
[C---:B------:R-:W-:Y:S01]  /*2a5a0*/  IMAD.SHL.U32 R11, R12.reuse, 0x2, RZ ;  /* 0x000000020c0b7824 */ /* 0x040fe200078e00ff */
[----:B------:R-:W-:Y:S01]  /*2a5b0*/  SHF.R.U32.HI R5, RZ, 0x1, R12 ;  /* 0x00000001ff057819 */ /* 0x000fe2000001160c */
[----:B------:R-:W-:Y:S01]  /*2a5c0*/  IMAD.SHL.U32 R3, R12, 0x80, RZ ;  /* 0x000000800c037824 */ /* 0x000fe200078e00ff */
[----:B--2---:R-:W-:Y:S01]  /*2a5d0*/  LOP3.LUT R0, R2, 0x1b0, RZ, 0xc0, !PT ;  /* 0x000001b002007812 */ /* 0x004fe200078ec0ff */
[----:B------:R-:W-:Y:S01]  /*2a5e0*/  IMAD.SHL.U32 R37, R12, 0x4, RZ ;  /* 0x000000040c257824 */ /* 0x000fe200078e00ff */
[----:B------:R-:W-:-:S02]  /*2a5f0*/  SHF.R.U32.HI R7, RZ, 0x5, R10 ;  /* 0x00000005ff077819 */ /* 0x000fc4000001160a */
[----:B------:R-:W-:Y:S01]  /*2a600*/  LOP3.LUT R11, R0, 0x30, R11, 0x78, !PT ;  /* 0x00000030000b7812 */ /* 0x000fe200078e780b */
[----:B------:R-:W-:Y:S01]  /*2a610*/  IMAD.SHL.U32 R0, R12, 0x20, RZ ;  /* 0x000000200c007824 */ /* 0x000fe200078e00ff */
[----:B------:R-:W-:Y:S02]  /*2a620*/  SHF.L.U32 R9, R7, 0x9, RZ ;  /* 0x0000000907097819 */ /* 0x000fe400000006ff */
[----:B------:R-:W-:Y:S02]  /*2a630*/  LOP3.LUT R4, R3, 0x380, RZ, 0xc0, !PT ;  /* 0x0000038003047812 */ /* 0x000fe400078ec0ff */
[----:B------:R-:W-:Y:S02]  /*2a640*/  LOP3.LUT R6, R9, 0x40, R2, 0xf8, !PT ;  /* 0x0000004009067812 */ /* 0x000fe400078ef802 */
[----:B------:R-:W-:Y:S02]  /*2a650*/  LOP3.LUT R5, R4, 0x30, R5, 0xf8, !PT ;  /* 0x0000003004057812 */ /* 0x000fe400078ef805 */
[----:B------:R-:W-:-:S02]  /*2a660*/  LOP3.LUT R4, R0, 0x80, RZ, 0xc0, !PT ;  /* 0x0000008000047812 */ /* 0x000fc400078ec0ff */
[----:B------:R-:W-:Y:S02]  /*2a670*/  LOP3.LUT R8, R6, R11, RZ, 0xfc, !PT ;  /* 0x0000000b06087212 */ /* 0x000fe400078efcff */
[----:B------:R-:W-:Y:S02]  /*2a680*/  LOP3.LUT R6, R4, 0x10, R12, 0xf8, !PT ;  /* 0x0000001004067812 */ /* 0x000fe400078ef80c */
[----:B------:R-:W-:Y:S01]  /*2a690*/  LOP3.LUT R9, R9, 0x60, R0, 0xf8, !PT ;  /* 0x0000006009097812 */ /* 0x000fe200078ef800 */
[----:B------:R-:W-:Y:S01]  /*2a6a0*/  STL [R1+0x14], R8 ;  /* 0x0000140801007387 */ /* 0x000fe20000100800 */
[----:B------:R-:W-:Y:S02]  /*2a6b0*/  LOP3.LUT R4, R5, 0x70, R2, 0x78, !PT ;  /* 0x0000007005047812 */ /* 0x000fe400078e7802 */
[----:B------:R-:W-:Y:S02]  /*2a6c0*/  LOP3.LUT R6, R6, 0x10, R37, 0x78, !PT ;  /* 0x0000001006067812 */ /* 0x000fe400078e7825 */
[----:B------:R-:W-:-:S02]  /*2a6d0*/  LOP3.LUT R9, R9, 0x100, R0, 0xf8, !PT ;  /* 0x0000010009097812 */ /* 0x000fc400078ef800 */
[----:B------:R-:W-:Y:S02]  /*2a6e0*/  LOP3.LUT R4, R4, 0xc00, R3, 0xf8, !PT ;  /* 0x00000c0004047812 */ /* 0x000fe400078ef803 */
[----:B------:R-:W-:Y:S01]  /*2a6f0*/  LOP3.LUT R3, R9, R6, RZ, 0xfc, !PT ;  /* 0x0000000609037212 */ /* 0x000fe200078efcff */
[----:B------:R-:W-:Y:S01]  /*2a700*/  IMAD.SHL.U32 R6, R7, 0x400, RZ ;  /* 0x0000040007067824 */ /* 0x000fe200078e00ff */
[----:B------:R-:W-:Y:S01]  /*2a710*/  R2P PR, R12, 0x14 ;  /* 0x000000140c007804 */ /* 0x000fe20000000000 */
[----:B------:R1:W-:Y:S01]  /*2a720*/  STL [R1+0x20], R4 ;  /* 0x0000200401007387 */ /* 0x0003e20000100800 */
[----:B------:R-:W-:Y:S02]  /*2a730*/  LOP3.LUT R11, R0, 0x380, RZ, 0xc0, !PT ;  /* 0x00000380000b7812 */ /* 0x000fe400078ec0ff */
[----:B------:R-:W-:Y:S01]  /*2a740*/  SHF.R.U32.HI R5, RZ, 0x2, R10 ;  /* 0x00000002ff057819 */ /* 0x000fe2000001160a */
[----:B------:R0:W-:Y:S01]  /*2a750*/  STL [R1+0x1c], R3 ;  /* 0x00001c0301007387 */ /* 0x0001e20000100800 */
[----:B------:R-:W-:-:S02]  /*2a760*/  LOP3.LUT R11, R11, 0x30, R2, 0xf8, !PT ;  /* 0x000000300b0b7812 */ /* 0x000fc400078ef802 */
[----:B------:R-:W-:Y:S02]  /*2a770*/  LOP3.LUT R2, R2, 0x30, RZ, 0xc0, !PT ;  /* 0x0000003002027812 */ /* 0x000fe400078ec0ff */
[----:B------:R-:W-:Y:S02]  /*2a780*/  LOP3.LUT R0, R5, 0x60, R0, 0xf8, !PT ;  /* 0x0000006005007812 */ /* 0x000fe400078ef800 */
[----:B-1----:R-:W-:Y:S02]  /*2a790*/  MOV R4, UR4 ;  /* 0x0000000400047c02 */ /* 0x002fe40008000f00 */
[----:B------:R-:W-:Y:S01]  /*2a7a0*/  LOP3.LUT R37, R11, 0x70, R37, 0x78, !PT ;  /* 0x000000700b257812 */ /* 0x000fe200078e7825 */
[----:B0-----:R-:W-:Y:S01]  /*2a7b0*/  IMAD.MOV.U32 R3, RZ, RZ, 0x40 ;  /* 0x00000040ff037424 */ /* 0x001fe200078e00ff */
[----:B------:R-:W-:-:S04]  /*2a7c0*/  LEA R23, R4, R23, 0x18 ;  /* 0x0000001704177211 */ /* 0x000fc800078ec0ff */
[C---:B------:R-:W-:Y:S02]  /*2a7d0*/  SEL R6, R3.reuse, 0xffffffc0, !P2 ;  /* 0xffffffc003067807 */ /* 0x040fe40005000000 */
[----:B------:R-:W-:-:S03]  /*2a7e0*/  SEL R3, R3, 0xffffffc0, !P4 ;  /* 0xffffffc003037807 */ /* 0x000fc60006000000 */
[----:B------:R-:W-:Y:S04]  /*2a7f0*/  STL [R1+0x24], R6 ;  /* 0x0000240601007387 */ /* 0x000fe80000100800 */
[----:B------:R0:W-:Y:S04]  /*2a800*/  STL [R1+0x10], R4 ;  /* 0x0000100401007387 */ /* 0x0001e80000100800 */
[----:B------:R1:W-:Y:S04]  /*2a810*/  STL [R1], R3 ;  /* 0x0000000301007387 */ /* 0x0003e80000100800 */
[----:B------:R2:W-:Y:S01]  /*2a820*/  STL [R1+0x3c], RZ ;  /* 0x00003cff01007387 */ /* 0x0005e20000100800 */
[----:B0-----:R-:W-:-:S02]  /*2a830*/  LOP3.LUT R4, R2, 0x40, RZ, 0xfc, !PT ;  /* 0x0000004002047812 */ /* 0x001fc400078efcff */
[----:B-1----:R-:W-:Y:S02]  /*2a840*/  LOP3.LUT R3, R2, 0x80, RZ, 0xfc, !PT ;  /* 0x0000008002037812 */ /* 0x002fe400078efcff */
[----:B------:R-:W-:Y:S01]  /*2a850*/  LOP3.LUT R2, R0, 0x80, RZ, 0xfc, !PT ;  /* 0x0000008000027812 */ /* 0x000fe200078efcff */
[----:B------:R-:W-:-:S05]  /*2a860*/  IMAD.IADD R0, R23, 0x1, R8 ;  /* 0x0000000117007824 */ /* 0x000fca00078e0208 */
[----:B------:R2:W-:Y:S02]  /*2a870*/  STL [R1+0x28], R0 ;  /* 0x0000280001007387 */ /* 0x0005e40000100800 */
.L_x_3034:
[----:B------:R-:W0:Y:S02]  /*2a880*/  LDC.64 R24, c[0x0][0xc88] ;  /* 0x00032200ff187b82 */ /* 0x000e240000000a00 */
[----:B0-----:R-:W-:-:S06]  /*2a890*/  IMAD.WIDE R24, R19, 0x4, R24 ;  /* 0x0000000413187825 */ /* 0x001fcc00078e0218 */
[----:B--2---:R-:W2:Y:S01]  /*2a8a0*/  LDG.E R24, desc[UR52][R24.64] ;  /* 0x0000003418187981 */ /* 0x004ea2000c1e1900 */
[----:B------:R-:W-:Y:S05]  /*2a8b0*/  YIELD ;  /* 0x0000000000007946 */ /* 0x000fea0003800000 */
[----:B------:R-:W-:Y:S01]  /*2a8c0*/  ULDC.64 UR4, c[0x0][0xa28] ;  /* 0x00028a0000047ab9 */ /* 0x000fe20000000a00 */
[----:B------:R-:W-:Y:S01]  /*2a8d0*/  IMAD.MOV.U32 R9, RZ, RZ, RZ ;  /* 0x000000ffff097224 */ /* 0x000fe200078e00ff */
[----:B------:R-:W-:Y:S01]  /*2a8e0*/  ISETP.NE.U32.AND P0, PT, RZ, UR4, PT ;  /* 0x00000004ff007c0c */ /* 0x000fe2000bf05070 */
[----:B------:R-:W-:Y:S01]  /*2a8f0*/  ULDC.64 UR6, c[0x0][0xa10] ;  /* 0x0002840000067ab9 */ /* 0x000fe20000000a00 */
[----:B------:R-:W-:Y:S01]  /*2a900*/  IMAD.MOV.U32 R31, RZ, RZ, RZ ;  /* 0x000000ffff1f7224 */ /* 0x000fe200078e00ff */
[----:B------:R-:W-:Y:S01]  /*2a910*/  ULDC.64 UR8, c[0x0][0xa18] ;  /* 0x0002860000087ab9 */ /* 0x000fe20000000a00 */
[----:B------:R-:W-:-:S02]  /*2a920*/  ISETP.NE.AND.EX P0, PT, RZ, UR5, PT, P0 ;  /* 0x00000005ff007c0c */ /* 0x000fc4000bf05300 */
[----:B-12---:R-:W-:-:S11]  /*2a930*/  SHF.R.S32.HI R0, RZ, 0x1f, R24 ;  /* 0x0000001fff007819 */ /* 0x006fd60000011418 */
[C---:B------:R-:W-:Y:S02]  /*2a940*/  @P0 LEA R2, P1, R24.reuse, UR4, 0x2 ;  /* 0x0000000418020c11 */ /* 0x040fe4000f8210ff */
[C---:B------:R-:W-:Y:S01]  /*2a950*/  SHF.L.U32 R25, R24.reuse, 0x2, RZ ;  /* 0x0000000218197819 */ /* 0x040fe200000006ff */
[----:B------:R0:W-:Y:S01]  /*2a960*/  STL [R1+0x38], R0 ;  /* 0x0000380001007387 */ /* 0x0001e20000100800 */
[----:B------:R-:W-:Y:S01]  /*2a970*/  @P0 LEA.HI.X R3, R24, UR5, R0, 0x2, P1 ;  /* 0x0000000518030c11 */ /* 0x000fe200088f1400 */
[----:B------:R-:W-:-:S04]  /*2a980*/  ULDC.64 UR4, c[0x0][0xa00] ;  /* 0x0002800000047ab9 */ /* 0x000fc80000000a00 */
[----:B------:R1:W2:Y:S01]  /*2a990*/  @P0 LDG.E R9, desc[UR52][R2.64] ;  /* 0x0000003402090981 */ /* 0x0002a2000c1e1900 */
[----:B------:R-:W-:Y:S02]  /*2a9a0*/  ISETP.NE.U32.AND P0, PT, RZ, UR4, PT ;  /* 0x00000004ff007c0c */ /* 0x000fe4000bf05070 */
[----:B------:R-:W-:Y:S02]  /*2a9b0*/  ISETP.NE.U32.AND P1, PT, RZ, UR6, PT ;  /* 0x00000006ff007c0c */ /* 0x000fe4000bf25070 */
[----:B------:R-:W-:Y:S02]  /*2a9c0*/  ISETP.NE.AND.EX P0, PT, RZ, UR5, PT, P0 ;  /* 0x00000005ff007c0c */ /* 0x000fe4000bf05300 */
[----:B------:R-:W-:Y:S02]  /*2a9d0*/  ISETP.NE.AND.EX P1, PT, RZ, UR7, PT, P1 ;  /* 0x00000007ff007c0c */ /* 0x000fe4000bf25310 */
[----:B------:R-:W-:Y:S01]  /*2a9e0*/  SHF.L.U64.HI R26, R24, 0x2, R0 ;  /* 0x00000002181a7819 */ /* 0x000fe20000010200 */
[----:B0-----:R-:W-:Y:S01]  /*2a9f0*/  IMAD.MOV.U32 R0, RZ, RZ, RZ ;  /* 0x000000ffff007224 */ /* 0x001fe200078e00ff */
[----:B-1----:R-:W-:-:S02]  /*2aa00*/  IADD3 R2, P3, R25, UR4, RZ ;  /* 0x0000000419027c10 */ /* 0x002fc4000ff7e0ff */
[----:B------:R-:W-:Y:S02]  /*2aa10*/  IADD3 R4, P4, R25, UR6, RZ ;  /* 0x0000000619047c10 */ /* 0x000fe4000ff9e0ff */
[C---:B------:R-:W-:Y:S02]  /*2aa20*/  IADD3.X R3, R26.reuse, UR5, RZ, P3, !PT ;  /* 0x000000051a037c10 */ /* 0x040fe40009ffe4ff */
[----:B------:R-:W-:Y:S02]  /*2aa30*/  IADD3.X R5, R26, UR7, RZ, P4, !PT ;  /* 0x000000071a057c10 */ /* 0x000fe4000a7fe4ff */
[----:B------:R-:W-:Y:S01]  /*2aa40*/  ISETP.NE.U32.AND P2, PT, RZ, UR8, PT ;  /* 0x00000008ff007c0c */ /* 0x000fe2000bf45070 */
[----:B------:R-:W5:Y:S01]  /*2aa50*/  @P0 LDG.E R31, desc[UR52][R2.64] ;  /* 0x00000034021f0981 */ /* 0x000f62000c1e1900 */
[----:B------:R-:W-:Y:S02]  /*2aa60*/  ULDC UR4, c[0x0][0x288] ;  /* 0x0000a20000047ab9 */ /* 0x000fe40000000800 */
[----:B------:R-:W-:Y:S01]  /*2aa70*/  ISETP.NE.AND.EX P2, PT, RZ, UR9, PT, P2 ;  /* 0x00000009ff007c0c */ /* 0x000fe2000bf45320 */
[----:B------:R-:W5:Y:S01]  /*2aa80*/  @P1 LDG.E R0, desc[UR52][R4.64] ;  /* 0x0000003404001981 */ /* 0x000f62000c1e1900 */
[----:B------:R-:W-:Y:S01]  /*2aa90*/  IMAD.U32 R32, RZ, RZ, UR4 ;  /* 0x00000004ff207e24 */ /* 0x000fe2000f8e00ff */
[----:B------:R-:W-:-:S02]  /*2aaa0*/  ULDC.64 UR4, c[0x0][0x418] ;  /* 0x0001060000047ab9 */ /* 0x000fc40000000a00 */
[----:B------:R-:W-:-:S03]  /*2aab0*/  UISETP.NE.U32.AND UP0, UPT, UR4, URZ, UPT ;  /* 0x0000003f0400728c */ /* 0x000fc6000bf05070 */
[----:B------:R-:W-:Y:S01]  /*2aac0*/  ULDC UR4, c[0x0][0x424] ;  /* 0x0001090000047ab9 */ /* 0x000fe20000000800 */
[----:B------:R-:W-:-:S03]  /*2aad0*/  UISETP.NE.AND.EX UP0, UPT, UR5, URZ, UPT, UP0 ;  /* 0x0000003f0500728c */ /* 0x000fc6000bf05300 */
[----:B------:R-:W-:Y:S01]  /*2aae0*/  ULDC UR5, c[0x0][0x2f0] ;  /* 0x0000bc0000057ab9 */ /* 0x000fe20000000800 */
[----:B------:R-:W-:Y:S01]  /*2aaf0*/  @P2 IADD3 R6, P3, R25, UR8, RZ ;  /* 0x0000000819062c10 */ /* 0x000fe2000ff7e0ff */
[----:B------:R-:W-:-:S03]  /*2ab00*/  USEL UR4, UR4, 0x1, UP0 ;  /* 0x0000000104047887 */ /* 0x000fc60008000000 */
[----:B------:R-:W-:Y:S01]  /*2ab10*/  @P2 IADD3.X R7, R26, UR9, RZ, P3, !PT ;  /* 0x000000091a072c10 */ /* 0x000fe20009ffe4ff */
[----:B------:R-:W-:-:S03]  /*2ab20*/  UIMAD UR4, UR4, UR5, URZ ;  /* 0x00000005040472a4 */ /* 0x000fc6000f8e023f */
[----:B------:R-:W-:Y:S01]  /*2ab30*/  ULDC UR5, c[0x0][0x348] ;  /* 0x0000d20000057ab9 */ /* 0x000fe20000000800 */
[----:B------:R0:W5:Y:S02]  /*2ab40*/  @P2 LDG.E R32, desc[UR52][R6.64] ;  /* 0x0000003406202981 */ /* 0x000164000c1e1900 */
[----:B------:R-:W-:Y:S01]  /*2ab50*/  MOV R8, UR4 ;  /* 0x0000000400087c02 */ /* 0x000fe20008000f00 */
[----:B0-----:R-:W-:Y:S01]  /*2ab60*/  IMAD.U32 R6, RZ, RZ, UR5 ;  /* 0x00000005ff067e24 */ /* 0x001fe2000f8e00ff */
[----:B--2---:R0:W-:Y:S01]  /*2ab70*/  STL [R1+0x4], R9 ;  /* 0x0000040901007387 */ /* 0x0041e20000100800 */
[----:B------:R-:W-:Y:S05]  /*2ab80*/  @P2 BRA `(.L_x_2915) ;  /* 0x0000000000102947 */ /* 0x000fea0003800000 */
[----:B------:R-:W-:Y:S05]  /*2ab90*/  @!P0 BRA `(.L_x_2915) ;  /* 0x00000000000c8947 */ /* 0x000fea0003800000 */
[----:B-----5:R-:W2:Y:S04]  /*2aba0*/  LDG.E R32, desc[UR52][R2.64] ;  /* 0x0000003402207981 */ /* 0x020ea8000c1e1900 */
[----:B------:R-:W2:Y:S02]  /*2abb0*/  LDG.E R2, desc[UR52][R2.64+0x4] ;  /* 0x0000043402027981 */ /* 0x000ea4000c1e1900 */
[----:B--2---:R-:W-:-:S07]  /*2abc0*/  IMAD.IADD R32, R2, 0x1, -R32 ;  /* 0x0000000102207824 */ /* 0x004fce00078e0a20 */
.L_x_2915:
[----:B------:R-:W-:Y:S01]  /*2abd0*/  ULDC.64 UR4, c[0x0][0xa20] ;  /* 0x0002880000047ab9 */ /* 0x000fe20000000a00 */
[C---:B------:R-:W-:Y:S01]  /*2abe0*/  LOP3.LUT R7, R18.reuse, 0xff000000, RZ, 0xc0, !PT ;  /* 0xff00000012077812 */ /* 0x040fe200078ec0ff */
[----:B------:R-:W-:Y:S01]  /*2abf0*/  IMAD.MOV.U32 R34, RZ, RZ, R24 ;  /* 0x000000ffff227224 */ /* 0x000fe200078e0018 */
[----:B------:R-:W-:Y:S02]  /*2ac00*/  ISETP.NE.U32.AND P0, PT, RZ, UR4, PT ;  /* 0x00000004ff007c0c */ /* 0x000fe4000bf05070 */
[----:B------:R-:W-:Y:S02]  /*2ac10*/  SHF.R.U32.HI R7, RZ, 0x8, R7 ;  /* 0x00000008ff077819 */ /* 0x000fe40000011607 */
[----:B------:R-:W-:Y:S02]  /*2ac20*/  ISETP.NE.AND.EX P0, PT, RZ, UR5, PT, P0 ;  /* 0x00000005ff007c0c */ /* 0x000fe4000bf05300 */
[C---:B------:R-:W-:Y:S02]  /*2ac30*/  LOP3.LUT R2, R18.reuse, 0xff0000, RZ, 0xc0, !PT ;  /* 0x00ff000012027812 */ /* 0x040fe400078ec0ff */
[----:B------:R-:W-:-:S02]  /*2ac40*/  LOP3.LUT R18, R18, 0xffff, RZ, 0xc0, !PT ;  /* 0x0000ffff12127812 */ /* 0x000fc400078ec0ff */
[----:B------:R-:W-:-:S07]  /*2ac50*/  LEA.HI R7, R2, R7, RZ, 0x10 ;  /* 0x0000000702077211 */ /* 0x000fce00078f80ff */
[----:B------:R-:W-:Y:S05]  /*2ac60*/  @!P0 BRA `(.L_x_2916) ;  /* 0x0000000000108947 */ /* 0x000fea0003800000 */
[----:B------:R-:W-:-:S04]  /*2ac70*/  IADD3 R2, P0, R25, UR4, RZ ;  /* 0x0000000419027c10 */ /* 0x000fc8000ff1e0ff */
[----:B------:R-:W-:-:S05]  /*2ac80*/  IADD3.X R3, R26, UR5, RZ, P0, !PT ;  /* 0x000000051a037c10 */ /* 0x000fca00087fe4ff */
[----:B------:R1:W5:Y:S01]  /*2ac90*/  LDG.E R8, desc[UR52][R2.64] ;  /* 0x0000003402087981 */ /* 0x000362000c1e1900 */
[----:B------:R-:W-:Y:S05]  /*2aca0*/  BRA `(.L_x_2917) ;  /* 0x0000000000247947 */ /* 0x000fea0003800000 */
.L_x_2916:
        /* <DEDUP_REMOVED lines=9> */
.L_x_2917:
[----:B-1----:R-:W2:Y:S01]  /*2ad40*/  @P1 LDG.E R2, desc[UR52][R4.64] ;  /* 0x0000003404021981 */ /* 0x002ea2000c1e1900 */
[----:B------:R-:W1:Y:S03]  /*2ad50*/  LDC R3, c[0x0][0x448] ;  /* 0x00011200ff037b82 */ /* 0x000e660000000800 */
[----:B------:R3:W2:Y:S01]  /*2ad60*/  @P1 LDG.E R4, desc[UR52][R4.64+0x4] ;  /* 0x0000043404041981 */ /* 0x0006a2000c1e1900 */
[----:B------:R-:W-:Y:S01]  /*2ad70*/  BSSY B0, `(.L_x_2918) ;  /* 0x0000037000007945 */ /* 0x000fe20003800000 */
[----:B------:R-:W-:Y:S02]  /*2ad80*/  LOP3.LUT R30, R7, 0xff, RZ, 0xc0, !PT ;  /* 0x000000ff071e7812 */ /* 0x000fe400078ec0ff */
[----:B-1----:R-:W-:-:S13]  /*2ad90*/  ISETP.NE.AND P0, PT, R3, 0x1, PT ;  /* 0x000000010300780c */ /* 0x002fda0003f05270 */
[----:B------:R-:W1:Y:S08]  /*2ada0*/  @P0 LDC R3, c[0x0][0x44c] ;  /* 0x00011300ff030b82 */ /* 0x000e700000000800 */
[----:B---3--:R-:W3:Y:S01]  /*2adb0*/  @P0 LDC R5, c[0x0][0x450] ;  /* 0x00011400ff050b82 */ /* 0x008ee20000000800 */
[----:B--2---:R-:W-:Y:S01]  /*2adc0*/  @P1 IMAD.IADD R6, R4, 0x1, -R2 ;  /* 0x0000000104061824 */ /* 0x004fe200078e0a02 */
[----:B------:R-:W-:-:S02]  /*2add0*/  SHF.L.U32 R2, R17, 0x7, RZ ;  /* 0x0000000711027819 */ /* 0x000fc400000006ff */
[----:B------:R-:W-:-:S03]  /*2ade0*/  SHF.R.U32.HI R4, RZ, 0x10, R7 ;  /* 0x00000010ff047819 */ /* 0x000fc60000011607 */
[----:B------:R-:W-:-:S04]  /*2adf0*/  VIADD R2, R2, 0x7f ;  /* 0x0000007f02027836 */ /* 0x000fc80000000000 */
[----:B-1----:R-:W-:-:S05]  /*2ae00*/  @P0 IMAD.HI.U32 R3, R2, R3, RZ ;  /* 0x0000000302030227 */ /* 0x002fca00078e00ff */
[----:B---3--:R-:W-:Y:S01]  /*2ae10*/  @P0 SHF.R.U32.HI R2, RZ, R5, R3 ;  /* 0x00000005ff020219 */ /* 0x008fe20000011603 */
[----:B-----5:R-:W-:-:S04]  /*2ae20*/  IMAD.IADD R5, R8, 0x1, -R9 ;  /* 0x0000000108057824 */ /* 0x020fc800078e0a09 */
[----:B------:R-:W-:-:S04]  /*2ae30*/  IMAD.IADD R27, R5, 0x1, R6 ;  /* 0x00000001051b7824 */ /* 0x000fc800078e0206 */
[C---:B------:R-:W-:Y:S01]  /*2ae40*/  VIADD R3, R27.reuse, 0x9f ;  /* 0x0000009f1b037836 */ /* 0x040fe20000000000 */
[----:B------:R-:W-:-:S03]  /*2ae50*/  IADD3 R20, R27, 0xa0, -R32 ;  /* 0x000000a01b147810 */ /* 0x000fc60007ffe820 */
[----:B------:R-:W-:Y:S01]  /*2ae60*/  IMAD.HI R3, R3, 0x66666667, RZ ;  /* 0x6666666703037827 */ /* 0x000fe200078e02ff */
[----:B------:R-:W-:-:S04]  /*2ae70*/  IADD3 R2, R20, R2, RZ ;  /* 0x0000000214027210 */ /* 0x000fc80007ffe0ff */
[----:B------:R-:W-:Y:S01]  /*2ae80*/  SHF.R.U32.HI R21, RZ, 0x1f, R3 ;  /* 0x0000001fff157819 */ /* 0x000fe20000011603 */
[----:B------:R-:W-:-:S03]  /*2ae90*/  IMAD.HI R2, R2, 0x66666667, RZ ;  /* 0x6666666702027827 */ /* 0x000fc600078e02ff */
[----:B------:R-:W-:Y:S02]  /*2aea0*/  LEA.HI.SX32 R21, R3, R21, 0x1a ;  /* 0x0000001503157211 */ /* 0x000fe400078fd2ff */
[----:B------:R-:W-:-:S04]  /*2aeb0*/  SHF.R.U32.HI R8, RZ, 0x1f, R2 ;  /* 0x0000001fff087819 */ /* 0x000fc80000011602 */
[----:B------:R-:W-:Y:S01]  /*2aec0*/  LEA.HI.SX32 R8, R2, R8, 0x1a ;  /* 0x0000000802087211 */ /* 0x000fe200078fd2ff */
[----:B------:R-:W-:-:S03]  /*2aed0*/  IMAD.MOV.U32 R2, RZ, RZ, RZ ;  /* 0x000000ffff027224 */ /* 0x000fc600078e00ff */
[----:B------:R-:W-:-:S04]  /*2aee0*/  VIMNMX R8, R21, R8, PT ;  /* 0x0000000815087248 */ /* 0x000fc80003fe0100 */
[----:B------:R-:W-:-:S13]  /*2aef0*/  ISETP.GE.AND P0, PT, R8, 0x1, PT ;  /* 0x000000010800780c */ /* 0x000fda0003f06270 */
[----:B------:R-:W-:Y:S05]  /*2af00*/  @!P0 BRA `(.L_x_2919) ;  /* 0x0000000000748947 */ /* 0x000fea0003800000 */
[----:B------:R-:W-:Y:S01]  /*2af10*/  ISETP.NE.AND P0, PT, R4, RZ, PT ;  /* 0x000000ff0400720c */ /* 0x000fe20003f05270 */
[----:B------:R-:W-:-:S03]  /*2af20*/  ULDC UR4, c[0x0][0x9f0] ;  /* 0x00027c0000047ab9 */ /* 0x000fc60000000800 */
[----:B------:R-:W-:-:S04]  /*2af30*/  SEL R7, R4, UR4, P0 ;  /* 0x0000000404077c07 */ /* 0x000fc80008000000 */
[----:B0-----:R-:W-:Y:S02]  /*2af40*/  IABS R9, R7 ;  /* 0x0000000700097213 */ /* 0x001fe40000000000 */
        /* <DEDUP_REMOVED lines=24> */
[----:B------:R-:W-:-:S07]  /*2b0d0*/  @!P2 LOP3.LUT R2, RZ, R7, RZ, 0x33, !PT ;  /* 0x00000007ff02a212 */ /* 0x000fce00078e33ff */
.L_x_2919:
[----:B------:R-:W-:Y:S05]  /*2b0e0*/  BSYNC B0 ;  /* 0x0000000000007941 */ /* 0x000fea0003800000 */
.L_x_2918:
        /* <DEDUP_REMOVED lines=12> */
[----:B------:R-:W-:Y:S01]  /*2b1b0*/  @P0 SHF.R.U32.HI R6, RZ, 0x1f, R2 ;  /* 0x0000001fff060819 */ /* 0x000fe20000011602 */
[----:B------:R-:W-:-:S03]  /*2b1c0*/  IMAD.MOV.U32 R5, RZ, RZ, R3 ;  /* 0x000000ffff057224 */ /* 0x000fc600078e0003 */
[----:B------:R-:W-:Y:S02]  /*2b1d0*/  @P0 LEA.HI.SX32 R5, R2, R6, 0x1a ;  /* 0x0000000602050211 */ /* 0x000fe400078fd2ff */
[----:B------:R-:W-:Y:S02]  /*2b1e0*/  PLOP3.LUT P0, PT, PT, PT, PT, 0x80, 0x0 ;  /* 0x000000000000781c */ /* 0x000fe40003f0f070 */
[----:B------:R-:W-:-:S13]  /*2b1f0*/  ISETP.GT.AND P2, PT, R5, R3, PT ;  /* 0x000000030500720c */ /* 0x000fda0003f44270 */
[----:B------:R-:W-:Y:S05]  /*2b200*/  @!P2 BRA `(.L_x_2921) ;  /* 0x000000100008a947 */ /* 0x000fea0003800000 */
[----:B------:R-:W-:Y:S01]  /*2b210*/  UMOV UR4, 0xffffffff ;  /* 0xffffffff00047882 */ /* 0x000fe20000000000 */
[----:B------:R-:W-:Y:S02]  /*2b220*/  SEL R2, R34, RZ, !P1 ;  /* 0x000000ff22027207 */ /* 0x000fe40004800000 */
[----:B------:R-:W-:Y:S05]  /*2b230*/  BRA.DIV UR4, `(.L_x_2922) ;  /* 0x000000a604987947 */ /* 0x000fea000b800000 */
[----:B------:R-:W1:Y:S02]  /*2b240*/  S2R R6, SR_TID.X ;  /* 0x0000000000067919 */ /* 0x000e640000002100 */
[----:B-1----:R-:W-:-:S04]  /*2b250*/  SHF.R.U32.HI R6, RZ, 0x5, R6 ;  /* 0x00000005ff067819 */ /* 0x002fc80000011606 */
[----:B------:R-:W-:-:S05]  /*2b260*/  LOP3.LUT R6, R6, 0x3, RZ, 0xc0, !PT ;  /* 0x0000000306067812 */ /* 0x000fca00078ec0ff */
[----:B------:R1:W2:Y:S02]  /*2b270*/  SHFL.IDX PT, R14, R6, RZ, 0x1f ;  /* 0x00001fff060e7589 */ /* 0x0002a400000e0000 */
.L_x_3199:
[----:B--2---:R-:W-:Y:S02]  /*2b280*/  ISETP.NE.AND P0, PT, R14, RZ, PT ;  /* 0x000000ff0e00720c */ /* 0x004fe40003f05270 */
[----:B------:R-:W-:-:S11]  /*2b290*/  PLOP3.LUT P6, PT, PT, PT, PT, 0x8, 0x0 ;  /* 0x000000000000781c */ /* 0x000fd60003fce170 */
[----:B------:R-:W-:Y:S05]  /*2b2a0*/  @P0 BRA `(.L_x_2923) ;  /* 0x00000000000c0947 */ /* 0x000fea0003800000 */
[----:B------:R-:W-:-:S03]  /*2b2b0*/  UMOV UR4, 0xffffffff ;  /* 0xffffffff00047882 */ /* 0x000fc60000000000 */
[----:B------:R-:W-:Y:S05]  /*2b2c0*/  BRA.DIV UR4, `(.L_x_2924) ;  /* 0x000000a604a87947 */ /* 0x000fea000b800000 */
[----:B------:R-:W-:-:S13]  /*2b2d0*/  ELECT P6, URZ, PT ;  /* 0x00000000003f782f */ /* 0x000fda00038c0000 */
.L_x_2923:
[----:B-1----:R-:W2:Y:S01]  /*2b2e0*/  LDL R6, [R1+0x3c] ;  /* 0x00003c0001067983 */ /* 0x002ea20000100800 */
[----:B------:R-:W-:Y:S01]  /*2b2f0*/  BSSY B1, `(.L_x_2925) ;  /* 0x0000008000017945 */ /* 0x000fe20003800000 */
[----:B--2---:R-:W-:-:S05]  /*2b300*/  VIADD R6, R6, 0x1 ;  /* 0x0000000106067836 */ /* 0x004fca0000000000 */
[----:B------:R-:W-:-:S04]  /*2b310*/  LEA.HI R7, R6, R6, RZ, 0x1 ;  /* 0x0000000606077211 */ /* 0x000fc800078f08ff */
[----:B------:R-:W-:-:S05]  /*2b320*/  LOP3.LUT R7, R7, 0xfffffffe, RZ, 0xc0, !PT ;  /* 0xfffffffe07077812 */ /* 0x000fca00078ec0ff */
[----:B------:R-:W-:-:S05]  /*2b330*/  IMAD.IADD R6, R6, 0x1, -R7 ;  /* 0x0000000106067824 */ /* 0x000fca00078e0a07 */
[----:B------:R-:W-:-:S04]  /*2b340*/  SHF.L.U32 R6, R6, 0x1f, RZ ;  /* 0x0000001f06067819 */ /* 0x000fc800000006ff */
[----:B------:R-:W1:Y:S02]  /*2b350*/  SYNCS.PHASECHK.TRANS64.TRYWAIT P0, [R23+URZ+0x29820], R6 ;  /* 0x02982006170075a7 */ /* 0x000e64000800017f */
[----:B-1----:R-:W-:Y:S05]  /*2b360*/  @!P0 BRA `(.L_x_2926) ;  /* 0x000000a400a08947 */ /* 0x002fea0003800000 */
.L_x_3202:
[----:B------:R-:W-:Y:S05]  /*2b370*/  BSYNC B1 ;  /* 0x0000000000017941 */ /* 0x000fea0003800000 */
.L_x_2925:
[----:B------:R-:W-:Y:S04]  /*2b380*/  BSSY B1, `(.L_x_2927) ;  /* 0x000006c000017945 */ /* 0x000fe80003800000 */
[----:B------:R-:W-:Y:S05]  /*2b390*/  @!P6 BRA `(.L_x_2928) ;  /* 0x0000000400a8e947 */ /* 0x000fea0003800000 */
[----:B0-----:R-:W-:Y:S01]  /*2b3a0*/  LEA R9, R29, R23, 0x3 ;  /* 0x000000171d097211 */ /* 0x001fe200078e18ff */
[----:B------:R-:W0:Y:S01]  /*2b3b0*/  S2R R7, SR_TID.X ;  /* 0x0000000000077919 */ /* 0x000e220000002100 */
[----:B------:R-:W-:Y:S01]  /*2b3c0*/  SHF.L.U32 R11, R36, 0x1f, RZ ;  /* 0x0000001f240b7819 */ /* 0x000fe200000006ff */
[----:B------:R-:W-:Y:S03]  /*2b3d0*/  BSSY B2, `(.L_x_2929) ;  /* 0x0000005000027945 */ /* 0x000fe60003800000 */
[----:B------:R-:W2:Y:S01]  /*2b3e0*/  SYNCS.PHASECHK.TRANS64.TRYWAIT P0, [R9+URZ+0x298a0], R11 ;  /* 0x0298a00b090075a7 */ /* 0x000ea2000800017f */
[----:B0-----:R-:W-:-:S04]  /*2b3f0*/  LOP3.LUT R7, R7, 0x7f, RZ, 0xc0, !PT ;  /* 0x0000007f07077812 */ /* 0x001fc800078ec0ff */
[----:B------:R-:W-:Y:S01]  /*2b400*/  ISETP.NE.AND P1, PT, R7, RZ, PT ;  /* 0x000000ff0700720c */ /* 0x000fe20003f25270 */
[----:B--2---:R-:W-:-:S12]  /*2b410*/  @!P0 BRA `(.L_x_2930) ;  /* 0x000000a400888947 */ /* 0x004fd80003800000 */
.L_x_3203:
[----:B------:R-:W-:Y:S05]  /*2b420*/  BSYNC B2 ;  /* 0x0000000000027941 */ /* 0x000fea0003800000 */
.L_x_2929:
[----:B------:R-:W-:Y:S04]  /*2b430*/  BSSY B2, `(.L_x_2931) ;  /* 0x0000009000027945 */ /* 0x000fe80003800000 */
[----:B------:R-:W-:Y:S05]  /*2b440*/  @P1 BRA `(.L_x_2932) ;  /* 0x00000000001c1947 */ /* 0x000fea0003800000 */
[----:B-1----:R-:W1:Y:S02]  /*2b450*/  S2R R6, SR_TID.X ;  /* 0x0000000000067919 */ /* 0x002e640000002100 */
[----:B-1----:R-:W-:Y:S01]  /*2b460*/  LOP3.LUT R7, R6, 0x1f, RZ, 0xc0, !PT ;  /* 0x0000001f06077812 */ /* 0x002fe200078ec0ff */
[----:B------:R-:W-:-:S03]  /*2b470*/  IMAD.MOV.U32 R6, RZ, RZ, 0x7800 ;  /* 0x00007800ff067424 */ /* 0x000fc600078e00ff */
[----:B------:R-:W-:Y:S01]  /*2b480*/  ISETP.NE.AND P0, PT, R7, RZ, PT ;  /* 0x000000ff0700720c */ /* 0x000fe20003f05270 */
[----:B------:R2:W-:-:S12]  /*2b490*/  SYNCS.ARRIVE.TRANS64 RZ, [R9+URZ+0x29890], R6 ;  /* 0x0298900609ff79a7 */ /* 0x0005d8000800003f */
[----:B--2---:R-:W-:Y:S05]  /*2b4a0*/  @!P0 BRA `(.L_x_2932) ;  /* 0x0000000000048947 */ /* 0x004fea0003800000 */
[----:B------:R-:W-:Y:S01]  /*2b4b0*/  BPT.TRAP 0x1 ;  /* 0x000000040000795c */ /* 0x000fe20000300000 */
.L_x_2932:
[----:B------:R-:W-:Y:S05]  /*2b4c0*/  BSYNC B2 ;  /* 0x0000000000027941 */ /* 0x000fea0003800000 */
.L_x_2931:
[----:B------:R-:W-:Y:S01]  /*2b4d0*/  IMAD.MOV.U32 R12, RZ, RZ, RZ ;  /* 0x000000ffff0c7224 */ /* 0x000fe200078e00ff */
[----:B------:R-:W-:Y:S01]  /*2b4e0*/  UIADD3 UR4, UP0, UR40, 0x570, URZ ;  /* 0x0000057028047890 */ /* 0x000fe2000ff1e03f */
[----:B------:R-:W-:Y:S01]  /*2b4f0*/  IMAD R8, R29, 0x7800, R23 ;  /* 0x000078001d087824 */ /* 0x000fe200078e0217 */
[----:B------:R-:W-:Y:S01]  /*2b500*/  PLOP3.LUT P0, PT, PT, PT, PT, 0x80, 0x0 ;  /* 0x000000000000781c */ /* 0x000fe20003f0f070 */
[----:B------:R-:W-:Y:S01]  /*2b510*/  IMAD R7, R5, 0xa0, R0 ;  /* 0x000000a005077824 */ /* 0x000fe200078e0200 */
[----:B------:R-:W-:Y:S01]  /*2b520*/  R2UR UR10, R12 ;  /* 0x000000000c0a72ca */ /* 0x000fe200000e0000 */
[----:B-1----:R-:W-:Y:S01]  /*2b530*/  VIADD R6, R9, 0x29890 ;  /* 0x0002989009067836 */ /* 0x002fe20000000000 */
[----:B------:R-:W-:Y:S01]  /*2b540*/  IADD3 R10, R8, 0x1a400, RZ ;  /* 0x0001a400080a7810 */ /* 0x000fe20007ffe0ff */
[----:B------:R-:W-:Y:S01]  /*2b550*/  VIADD R7, R7, 0xffffff60 ;  /* 0xffffff6007077836 */ /* 0x000fe20000000000 */
[----:B------:R-:W-:Y:S01]  /*2b560*/  UIADD3.X UR5, URZ, UR41, URZ, UP0, !UPT ;  /* 0x000000293f057290 */ /* 0x000fe200087fe43f */
[----:B------:R-:W-:Y:S01]  /*2b570*/  UMOV UR6, 0x0 ;  /* 0x0000000000067882 */ /* 0x000fe20000000000 */
[----:B------:R-:W-:-:S10]  /*2b580*/  UMOV UR7, 0x12f00000 ;  /* 0x12f0000000077882 */ /* 0x000fd40000000000 */
.L_x_2933:
        /* <DEDUP_REMOVED lines=10> */
[----:B------:R-:W-:Y:S01]  /*2b630*/  PLOP3.LUT P0, PT, PT, PT, PT, 0x80, 0x0 ;  /* 0x000000000000781c */ /* 0x000fe20003f0f070 */
[----:B------:R-:W-:Y:S01]  /*2b640*/  VIADD R10, R8, 0x1cc00 ;  /* 0x0001cc00080a7836 */ /* 0x000fe20000000000 */
[----:B------:R-:W-:Y:S01]  /*2b650*/  UMOV UR6, 0x0 ;  /* 0x0000000000067882 */ /* 0x000fe20000000000 */
[----:B------:R-:W-:Y:S01]  /*2b660*/  UMOV UR7, 0x12f00000 ;  /* 0x12f0000000077882 */ /* 0x000fe20000000000 */
[----:B------:R-:W-:-:S09]  /*2b670*/  UMOV UR10, 0x40 ;  /* 0x00000040000a7882 */ /* 0x000fd20000000000 */
.L_x_2934:
        /* <DEDUP_REMOVED lines=15> */
.L_x_2935:
        /* <DEDUP_REMOVED lines=10> */
[----:B------:R-:W1:Y:S01]  /*2b810*/  SYNCS.PHASECHK.TRANS64.TRYWAIT P0, [R9+URZ+0x298c0], R11 ;  /* 0x0298c00b090075a7 */ /* 0x000e62000800017f */
[----:B------:R-:W-:Y:S04]  /*2b820*/  BSSY B2, `(.L_x_2936) ;  /* 0x0000002000027945 */ /* 0x000fe80003800000 */
[----:B-1----:R-:W-:Y:S05]  /*2b830*/  @!P0 BRA `(.L_x_2937) ;  /* 0x000000a000948947 */ /* 0x002fea0003800000 */
.L_x_3204:
[----:B------:R-:W-:Y:S05]  /*2b840*/  BSYNC B2 ;  /* 0x0000000000027941 */ /* 0x000fea0003800000 */
.L_x_2936:
        /* <DEDUP_REMOVED lines=11> */
.L_x_2939:
[----:B------:R-:W-:Y:S05]  /*2b900*/  BSYNC B2 ;  /* 0x0000000000027941 */ /* 0x000fea0003800000 */
.L_x_2938:
        /* <DEDUP_REMOVED lines=9> */
.L_x_2940:
        /* <DEDUP_REMOVED lines=9> */
[----:B--2---:R-:W-:Y:S05]  /*2ba30*/  @P0 BRA.U.ANY `(.L_x_2940) ;  /* 0xfffffffd00d80947 */ /* 0x004fea000393ffff */
.L_x_2928:
[----:B------:R-:W-:Y:S05]  /*2ba40*/  BSYNC B1 ;  /* 0x0000000000017941 */ /* 0x000fea0003800000 */
.L_x_2927:
        /* <DEDUP_REMOVED lines=9> */
.L_x_2955:
[----:B------:R-:W-:Y:S05]  /*2bae0*/  YIELD ;  /* 0x0000000000007946 */ /* 0x000fea0003800000 */
        /* <DEDUP_REMOVED lines=10> */
.L_x_3205:
[----:B------:R-:W-:Y:S05]  /*2bb90*/  BSYNC B2 ;  /* 0x0000000000027941 */ /* 0x000fea0003800000 */
.L_x_2943:
[----:B------:R-:W-:Y:S04]  /*2bba0*/  BSSY B2, `(.L_x_2945) ;  /* 0x0000009000027945 */ /* 0x000fe80003800000 */
[----:B------:R-:W-:Y:S05]  /*2bbb0*/  @P2 BRA `(.L_x_2946) ;  /* 0x00000000001c2947 */ /* 0x000fea0003800000 */
[----:B------:R-:W1:Y:S02]  /*2bbc0*/  S2R R5, SR_TID.X ;  /* 0x0000000000057919 */ /* 0x000e640000002100 */
[----:B-1----:R-:W-:Y:S01]  /*2bbd0*/  LOP3.LUT R6, R5, 0x1f, RZ, 0xc0, !PT ;  /* 0x0000001f05067812 */ /* 0x002fe200078ec0ff */
[----:B------:R-:W-:-:S03]  /*2bbe0*/  IMAD.MOV.U32 R5, RZ, RZ, 0x7800 ;  /* 0x00007800ff057424 */ /* 0x000fc600078e00ff */
[----:B------:R-:W-:Y:S01]  /*2bbf0*/  ISETP.NE.AND P1, PT, R6, RZ, PT ;  /* 0x000000ff0600720c */ /* 0x000fe20003f25270 */
[----:B------:R2:W-:-:S12]  /*2bc00*/  SYNCS.ARRIVE.TRANS64 RZ, [R9+URZ+0x29890], R5 ;  /* 0x0298900509ff79a7 */ /* 0x0005d8000800003f */
[----:B--2---:R-:W-:Y:S05]  /*2bc10*/  @!P1 BRA `(.L_x_2946) ;  /* 0x0000000000049947 */ /* 0x004fea0003800000 */
[----:B------:R-:W-:Y:S01]  /*2bc20*/  BPT.TRAP 0x1 ;  /* 0x000000040000795c */ /* 0x000fe20000300000 */
.L_x_2946:
[----:B------:R-:W-:Y:S05]  /*2bc30*/  BSYNC B2 ;  /* 0x0000000000027941 */ /* 0x000fea0003800000 */
.L_x_2945:
[----:B------:R-:W-:Y:S01]  /*2bc40*/  IMAD.MOV.U32 R12, RZ, RZ, RZ ;  /* 0x000000ffff0c7224 */ /* 0x000fe200078e00ff */
[----:B------:R-:W-:Y:S01]  /*2bc50*/  UIADD3 UR4, UP0, UR40, 0x570, URZ ;  /* 0x0000057028047890 */ /* 0x000fe2000ff1e03f */
[----:B------:R-:W-:Y:S01]  /*2bc60*/  IMAD R7, R29, 0x7800, R23 ;  /* 0x000078001d077824 */ /* 0x000fe200078e0217 */
[----:B------:R-:W-:Y:S01]  /*2bc70*/  PLOP3.LUT P1, PT, PT, PT, PT, 0x80, 0x0 ;  /* 0x000000000000781c */ /* 0x000fe20003f2f070 */
[----:B-1----:R-:W-:Y:S01]  /*2bc80*/  IMAD R6, R10, 0xa0, R0 ;  /* 0x000000a00a067824 */ /* 0x002fe200078e0200 */
[----:B------:R-:W-:Y:S01]  /*2bc90*/  R2UR UR10, R12 ;  /* 0x000000000c0a72ca */ /* 0x000fe200000e0000 */
[----:B------:R-:W-:Y:S01]  /*2bca0*/  VIADD R5, R9, 0x29890 ;  /* 0x0002989009057836 */ /* 0x000fe20000000000 */
[----:B------:R-:W-:Y:S01]  /*2bcb0*/  UIADD3.X UR5, URZ, UR41, URZ, UP0, !UPT ;  /* 0x000000293f057290 */ /* 0x000fe200087fe43f */
[----:B------:R-:W-:Y:S01]  /*2bcc0*/  VIADD R11, R7, 0x1a400 ;  /* 0x0001a400070b7836 */ /* 0x000fe20000000000 */
[----:B------:R-:W-:Y:S01]  /*2bcd0*/  UMOV UR6, 0x0 ;  /* 0x0000000000067882 */ /* 0x000fe20000000000 */
[----:B------:R-:W-:-:S10]  /*2bce0*/  UMOV UR7, 0x12f00000 ;  /* 0x12f0000000077882 */ /* 0x000fd40000000000 */
.L_x_2947:
        /* <DEDUP_REMOVED lines=11> */
[----:B------:R-:W-:Y:S01]  /*2bda0*/  UMOV UR6, 0x0 ;  /* 0x0000000000067882 */ /* 0x000fe20000000000 */
[----:B------:R-:W-:Y:S01]  /*2bdb0*/  IADD3 R11, R7, 0x1cc00, RZ ;  /* 0x0001cc00070b7810 */ /* 0x000fe20007ffe0ff */
[----:B------:R-:W-:Y:S01]  /*2bdc0*/  UMOV UR7, 0x12f00000 ;  /* 0x12f0000000077882 */ /* 0x000fe20000000000 */
[----:B------:R-:W-:-:S09]  /*2bdd0*/  UMOV UR10, 0x40 ;  /* 0x00000040000a7882 */ /* 0x000fd20000000000 */
.L_x_2948:
        /* <DEDUP_REMOVED lines=15> */
.L_x_2949:
        /* <DEDUP_REMOVED lines=13> */
.L_x_3206:
[----:B------:R-:W-:Y:S05]  /*2bfa0*/  BSYNC B2 ;  /* 0x0000000000027941 */ /* 0x000fea0003800000 */
.L_x_2950:
        /* <DEDUP_REMOVED lines=11> */
.L_x_2953:
[----:B------:R-:W-:Y:S05]  /*2c060*/  BSYNC B2 ;  /* 0x0000000000027941 */ /* 0x000fea0003800000 */
.L_x_2952:
        /* <DEDUP_REMOVED lines=8> */
[----:B01----:R-:W-:-:S11]  /*2c0f0*/  IADD3 R9, R9, 0x298b0, RZ ;  /* 0x000298b009097810 */ /* 0x003fd60007ffe0ff */
.L_x_2954:
        /* <DEDUP_REMOVED lines=10> */
.L_x_2942:
[----:B------:R-:W-:Y:S05]  /*2c1a0*/  BSYNC B1 ;  /* 0x0000000000017941 */ /* 0x000fea0003800000 */
.L_x_2941:
        /* <DEDUP_REMOVED lines=8> */
.L_x_2921:
[----:B------:R-:W-:Y:S05]  /*2c230*/  BSYNC B0 ;  /* 0x0000000000007941 */ /* 0x000fea0003800000 */
.L_x_2920:
[----:B------:R-:W2:Y:S01]  /*2c240*/  LDC R0, c[0x0][0x448] ;  /* 0x00011200ff007b82 */ /* 0x000ea20000000800 */
[----:B------:R-:W-:Y:S01]  /*2c250*/  LEA R2, R17, 0x7f, 0x7 ;  /* 0x0000007f11027811 */ /* 0x000fe200078e38ff */
[----:B------:R-:W-:Y:S06]  /*2c260*/  @!P0 WARPSYNC.ALL ;  /* 0x0000000000008948 */ /* 0x000fec0003800000 */
[----:B------:R-:W-:Y:S01]  /*2c270*/  @!P0 BAR.SYNC.DEFER_BLOCKING 0xc, 0x180 ;  /* 0x0306000000008b1d */ /* 0x000fe20000010000 */
[----:B------:R-:W-:-:S05]  /*2c280*/  ISETP.NE.AND P2, PT, R4, RZ, PT ;  /* 0x000000ff0400720c */ /* 0x000fca0003f45270 */
[----:B------:R-:W-:Y:S08]  /*2c290*/  BSSY B0, `(.L_x_2956) ;  /* 0x0000029000007945 */ /* 0x000ff00003800000 */
[----:B------:R-:W3:Y:S01]  /*2c2a0*/  @!P2 LDC R4, c[0x0][0x9f0] ;  /* 0x00027c00ff04ab82 */ /* 0x000ee20000000800 */
[----:B--2---:R-:W-:-:S13]  /*2c2b0*/  ISETP.NE.AND P1, PT, R0, 0x1, PT ;  /* 0x000000010000780c */ /* 0x004fda0003f25270 */
[----:B------:R-:W2:Y:S08]  /*2c2c0*/  @P1 LDC R0, c[0x0][0x44c] ;  /* 0x00011300ff001b82 */ /* 0x000eb00000000800 */
[----:B------:R-:W4:Y:S01]  /*2c2d0*/  @P1 LDC R3, c[0x0][0x450] ;  /* 0x00011400ff031b82 */ /* 0x000f220000000800 */
[----:B--2---:R-:W-:-:S05]  /*2c2e0*/  @P1 IMAD.HI.U32 R0, R2, R0, RZ ;  /* 0x0000000002001227 */ /* 0x004fca00078e00ff */
[----:B----4-:R-:W-:-:S05]  /*2c2f0*/  @P1 SHF.R.U32.HI R2, RZ, R3, R0 ;  /* 0x00000003ff021219 */ /* 0x010fca0000011600 */
[----:B------:R-:W-:-:S04]  /*2c300*/  IMAD.IADD R0, R20, 0x1, R2 ;  /* 0x0000000114007824 */ /* 0x000fc800078e0202 */
[----:B------:R-:W-:-:S05]  /*2c310*/  IMAD.HI R0, R0, 0x66666667, RZ ;  /* 0x6666666700007827 */ /* 0x000fca00078e02ff */
[----:B------:R-:W-:-:S04]  /*2c320*/  SHF.R.U32.HI R2, RZ, 0x1f, R0 ;  /* 0x0000001fff027819 */ /* 0x000fc80000011600 */
[----:B------:R-:W-:Y:S02]  /*2c330*/  LEA.HI.SX32 R2, R0, R2, 0x1a ;  /* 0x0000000200027211 */ /* 0x000fe400078fd2ff */
[----:B------:R-:W-:Y:S02]  /*2c340*/  MOV R0, RZ ;  /* 0x000000ff00007202 */ /* 0x000fe40000000f00 */
[----:B------:R-:W-:-:S04]  /*2c350*/  VIMNMX R21, R21, R2, PT ;  /* 0x0000000215157248 */ /* 0x000fc80003fe0100 */
[----:B------:R-:W-:-:S13]  /*2c360*/  ISETP.GE.AND P1, PT, R21, 0x1, PT ;  /* 0x000000011500780c */ /* 0x000fda0003f26270 */
[----:B---3--:R-:W-:Y:S05]  /*2c370*/  @!P1 BRA `(.L_x_2957) ;  /* 0x0000000000689947 */ /* 0x008fea0003800000 */
[-C--:B------:R-:W-:Y:S02]  /*2c380*/  IABS R0, R4.reuse ;  /* 0x0000000400007213 */ /* 0x080fe40000000000 */
[----:B-1----:R-:W-:Y:S02]  /*2c390*/  IABS R6, R4 ;  /* 0x0000000400067213 */ /* 0x002fe40000000000 */
[----:B------:R-:W1:Y:S03]  /*2c3a0*/  I2F.RP R2, R0 ;  /* 0x0000000000027306 */ /* 0x000e660000209400 */
[----:B------:R-:W-:-:S05]  /*2c3b0*/  IMAD.MOV R6, RZ, RZ, -R6 ;  /* 0x000000ffff067224 */ /* 0x000fca00078e0a06 */
[----:B-1----:R-:W1:Y:S02]  /*2c3c0*/  MUFU.RCP R2, R2 ;  /* 0x0000000200027308 */ /* 0x002e640000001000 */
[----:B-1----:R-:W-:-:S06]  /*2c3d0*/  VIADD R2, R2, 0xffffffe ;  /* 0x0ffffffe02027836 */ /* 0x002fcc0000000000 */
[----:B------:R-:W1:Y:S02]  /*2c3e0*/  F2I.FTZ.U32.TRUNC.NTZ R3, R2 ;  /* 0x0000000200037305 */ /* 0x000e64000021f000 */
[----:B-1----:R-:W-:-:S04]  /*2c3f0*/  IMAD.MOV R2, RZ, RZ, -R3 ;  /* 0x000000ffff027224 */ /* 0x002fc800078e0a03 */
        /* <DEDUP_REMOVED lines=10> */
[-C--:B------:R-:W-:Y:S01]  /*2c4a0*/  @!P1 IADD3 R2, R2, -R0.reuse, RZ ;  /* 0x8000000002029210 */ /* 0x080fe20007ffe0ff */
[----:B------:R-:W-:Y:S01]  /*2c4b0*/  @!P1 VIADD R5, R5, 0x1 ;  /* 0x0000000105059836 */ /* 0x000fe20000000000 */
[----:B------:R-:W-:Y:S02]  /*2c4c0*/  ISETP.NE.AND P1, PT, R4, RZ, PT ;  /* 0x000000ff0400720c */ /* 0x000fe40003f25270 */
[----:B------:R-:W-:-:S13]  /*2c4d0*/  ISETP.GE.U32.AND P0, PT, R2, R0, PT ;  /* 0x000000000200720c */ /* 0x000fda0003f06070 */
[----:B------:R-:W-:-:S04]  /*2c4e0*/  @P0 VIADD R5, R5, 0x1 ;  /* 0x0000000105050836 */ /* 0x000fc80000000000 */
[----:B------:R-:W-:-:S04]  /*2c4f0*/  IMAD.MOV.U32 R0, RZ, RZ, R5 ;  /* 0x000000ffff007224 */ /* 0x000fc800078e0005 */
[----:B------:R-:W-:Y:S01]  /*2c500*/  @!P2 IMAD.MOV R0, RZ, RZ, -R0 ;  /* 0x000000ffff00a224 */ /* 0x000fe200078e0a00 */
[----:B------:R-:W-:-:S07]  /*2c510*/  @!P1 LOP3.LUT R0, RZ, R4, RZ, 0x33, !PT ;  /* 0x00000004ff009212 */ /* 0x000fce00078e33ff */
.L_x_2957:
[----:B------:R-:W-:Y:S05]  /*2c520*/  BSYNC B0 ;  /* 0x0000000000007941 */ /* 0x000fea0003800000 */
.L_x_2956:
[----:B------:R-:W-:-:S05]  /*2c530*/  IMAD R2, R30, R0, RZ ;  /* 0x000000001e027224 */ /* 0x000fca00078e02ff */
[----:B------:R2:W-:Y:S01]  /*2c540*/  STL [R1+0xc], R2 ;  /* 0x00000c0201007387 */ /* 0x0005e20000100800 */
[----:B------:R-:W-:-:S04]  /*2c550*/  VIADDMNMX R30, R2, R0, R21, PT ;  /* 0x00000000021e7246 */ /* 0x000fc80003800115 */
[----:B------:R-:W-:-:S13]  /*2c560*/  ISETP.GT.AND P0, PT, R30, R2, PT ;  /* 0x000000021e00720c */ /* 0x000fda0003f04270 */
[----:B--2---:R-:W-:Y:S05]  /*2c570*/  @P0 BRA `(.L_x_2958) ;  /* 0x0000000000440947 */ /* 0x004fea0003800000 */
[----:B------:R-:W2:Y:S02]  /*2c580*/  S2R R2, SR_TID.X ;  /* 0x0000000000027919 */ /* 0x000ea40000002100 */
[----:B--2---:R-:W-:-:S04]  /*2c590*/  LOP3.LUT R2, R2, 0x7f, RZ, 0xc0, !PT ;  /* 0x0000007f02027812 */ /* 0x004fc800078ec0ff */
[----:B------:R-:W-:-:S13]  /*2c5a0*/  ISETP.NE.AND P0, PT, R2, RZ, PT ;  /* 0x000000ff0200720c */ /* 0x000fda0003f05270 */
[----:B------:R-:W-:Y:S05]  /*2c5b0*/  @P0 BRA `(.L_x_2959) ;  /* 0x0000004400a40947 */ /* 0x000fea0003800000 */
[----:B------:R-:W2:Y:S01]  /*2c5c0*/  S2R R5, SR_LANEID ;  /* 0x0000000000057919 */ /* 0x000ea20000000000 */
[----:B------:R-:W-:Y:S01]  /*2c5d0*/  VOTEU.ANY UR4, UPT, PT ;  /* 0x0000000000047886 */ /* 0x000fe200038e0100 */
[----:B------:R-:W3:Y:S01]  /*2c5e0*/  LDC.64 R2, c[0x0][0xc60] ;  /* 0x00031800ff027b82 */ /* 0x000ee20000000a00 */
[----:B------:R-:W2:Y:S02]  /*2c5f0*/  FLO.U32 R0, UR4 ;  /* 0x0000000400007d00 */ /* 0x000ea400080e0000 */
[----:B--2---:R-:W-:-:S06]  /*2c600*/  ISETP.EQ.U32.AND P0, PT, R0, R5, PT ;  /* 0x000000050000720c */ /* 0x004fcc0003f02070 */
[----:B------:R-:W3:Y:S07]  /*2c610*/  POPC R5, UR4 ;  /* 0x0000000400057d09 */ /* 0x000eee0008000000 */
[----:B---3--:R-:W2:Y:S01]  /*2c620*/  @P0 ATOMG.E.ADD.STRONG.GPU PT, R3, desc[UR52][R2.64], R5 ;  /* 0x00000005020309a8 */ /* 0x008ea200081ee1f4 */
[----:B------:R-:W3:Y:S02]  /*2c630*/  S2R R4, SR_LTMASK ;  /* 0x0000000000047919 */ /* 0x000ee40000003900 */
[----:B---3--:R-:W-:-:S04]  /*2c640*/  LOP3.LUT R4, R4, UR4, RZ, 0xc0, !PT ;  /* 0x0000000404047c12 */ /* 0x008fc8000f8ec0ff */
[----:B------:R-:W3:Y:S01]  /*2c650*/  POPC R7, R4 ;  /* 0x0000000400077309 */ /* 0x000ee20000000000 */
[----:B--2---:R-:W3:Y:S02]  /*2c660*/  SHFL.IDX PT, R0, R3, R0, 0x1f ;  /* 0x00001f0003007589 */ /* 0x004ee400000e0000 */
[----:B---3--:R-:W-:Y:S01]  /*2c670*/  IADD3 R16, R0, UR38, R7 ;  /* 0x0000002600107c10 */ /* 0x008fe2000fffe007 */
[----:B------:R-:W-:Y:S06]  /*2c680*/  BRA `(.L_x_2959) ;  /* 0x0000004400707947 */ /* 0x000fec0003800000 */
.L_x_2958:
[----:B------:R-:W-:Y:S01]  /*2c690*/  IADD3 R0, R23, 0x1a400, RZ ;  /* 0x0001a40017007810 */ /* 0x000fe20007ffe0ff */
[----:B------:R-:W-:Y:S03]  /*2c6a0*/  BSSY B6, `(.L_x_2960) ;  /* 0x0000013000067945 */ /* 0x000fe60003800000 */
        /* <DEDUP_REMOVED lines=9> */
[----:B------:R-:W-:Y:S02]  /*2c740*/  IMAD.U32 R5, RZ, RZ, UR7 ;  /* 0x00000007ff057e24 */ /* 0x000fe4000f8e00ff */
[----:B-1----:R-:W-:Y:S02]  /*2c750*/  IMAD.U32 R6, RZ, RZ, UR8 ;  /* 0x00000008ff067e24 */ /* 0x002fe4000f8e00ff */
[----:B------:R-:W-:-:S02]  /*2c760*/  IMAD.U32 R7, RZ, RZ, UR9 ;  /* 0x00000009ff077e24 */ /* 0x000fc4000f8e00ff */
[----:B------:R-:W-:Y:S02]  /*2c770*/  IMAD.U32 R11, RZ, RZ, UR5 ;  /* 0x00000005ff0b7e24 */ /* 0x000fe4000f8e00ff */
[----:B------:R-:W-:Y:S02]  /*2c780*/  IMAD.MOV.U32 R8, RZ, RZ, 0x70 ;  /* 0x00000070ff087424 */ /* 0x000fe400078e00ff */
[----:B------:R-:W-:Y:S02]  /*2c790*/  IMAD.MOV.U32 R12, RZ, RZ, 0x1 ;  /* 0x00000001ff0c7424 */ /* 0x000fe400078e00ff */
[----:B------:R-:W-:-:S07]  /*2c7a0*/  IMAD.MOV.U32 R13, RZ, RZ, RZ ;  /* 0x000000ffff0d7224 */ /* 0x000fce00078e00ff */
[----:B------:R-:W-:-:S07]  /*2c7b0*/  LEPC R20, `(.L_x_2961) ;  /* 0x000000001014794e */ /* 0x000fce0000000000 */
[----:B0-2---:R-:W-:Y:S05]  /*2c7c0*/  CALL.ABS.NOINC R2 ;  /* 0x0000000002007343 */ /* 0x005fea0003c00000 */
.L_x_2961:
[----:B------:R-:W-:Y:S05]  /*2c7d0*/  BSYNC B6 ;  /* 0x0000000000067941 */ /* 0x000fea0003800000 */
.L_x_2960:
[----:B------:R-:W-:Y:S01]  /*2c7e0*/  IADD3 R0, R23, 0xa400, RZ ;  /* 0x0000a40017007810 */ /* 0x000fe20007ffe0ff */
[----:B------:R-:W-:Y:S01]  /*2c7f0*/  BSSY B6, `(.L_x_2962) ;  /* 0x0000015000067945 */ /* 0x000fe20003800000 */
[----:B------:R-:W-:Y:S02]  /*2c800*/  LOP3.LUT R22, R22, 0xfffffffe, RZ, 0xc0, !PT ;  /* 0xfffffffe16167812 */ /* 0x000fe400078ec0ff */
        /* <DEDUP_REMOVED lines=19> */
.L_x_2963:
[----:B------:R-:W-:Y:S05]  /*2c940*/  BSYNC B6 ;  /* 0x0000000000067941 */ /* 0x000fea0003800000 */
.L_x_2962:
        /* <DEDUP_REMOVED lines=20> */
.L_x_2965:
[----:B------:R-:W-:Y:S05]  /*2ca90*/  BSYNC B6 ;  /* 0x0000000000067941 */ /* 0x000fea0003800000 */
.L_x_2964:
        /* <DEDUP_REMOVED lines=10> */
[----:B-1----:R-:W-:Y:S01]  /*2cb40*/  IMAD.U32 R6, RZ, RZ, UR6 ;  /* 0x00000006ff067e24 */ /* 0x002fe2000f8e00ff */
[----:B------:R-:W-:Y:S01]  /*2cb50*/  MOV R11, UR9 ;  /* 0x00000009000b7c02 */ /* 0x000fe20008000f00 */
[----:B------:R-:W-:Y:S02]  /*2cb60*/  IMAD.U32 R7, RZ, RZ, UR7 ;  /* 0x00000007ff077e24 */ /* 0x000fe4000f8e00ff */
[----:B------:R-:W-:-:S02]  /*2cb70*/  IMAD.U32 R10, RZ, RZ, UR8 ;  /* 0x00000008ff0a7e24 */ /* 0x000fc4000f8e00ff */
[----:B------:R-:W-:Y:S02]  /*2cb80*/  IMAD.MOV.U32 R8, RZ, RZ, 0x70 ;  /* 0x00000070ff087424 */ /* 0x000fe400078e00ff */
[----:B------:R-:W-:Y:S02]  /*2cb90*/  IMAD.MOV.U32 R12, RZ, RZ, 0x1 ;  /* 0x00000001ff0c7424 */ /* 0x000fe400078e00ff */
[----:B------:R-:W-:-:S07]  /*2cba0*/  IMAD.MOV.U32 R13, RZ, RZ, RZ ;  /* 0x000000ffff0d7224 */ /* 0x000fce00078e00ff */
[----:B------:R-:W-:-:S07]  /*2cbb0*/  LEPC R20, `(.L_x_2967) ;  /* 0x000000001014794e */ /* 0x000fce0000000000 */
[----:B0-2---:R-:W-:Y:S05]  /*2cbc0*/  CALL.ABS.NOINC R2 ;  /* 0x0000000002007343 */ /* 0x005fea0003c00000 */
.L_x_2967:
[----:B------:R-:W-:Y:S05]  /*2cbd0*/  BSYNC B6 ;  /* 0x0000000000067941 */ /* 0x000fea0003800000 */
.L_x_2966:
[----:B------:R-:W2:Y:S01]  /*2cbe0*/  LDL R33, [R1+0x4] ;  /* 0x0000040001217983 */ /* 0x000ea20000100800 */
[----:B------:R-:W-:Y:S01]  /*2cbf0*/  ULDC.64 UR4, c[0x0][0x9f8] ;  /* 0x00027e0000047ab9 */ /* 0x000fe20000000a00 */
[----:B------:R-:W3:Y:S01]  /*2cc00*/  LDC R11, c[0x0][0x430] ;  /* 0x00010c00ff0b7b82 */ /* 0x000ee20000000800 */
[----:B------:R-:W-:Y:S01]  /*2cc10*/  ISETP.NE.U32.AND P0, PT, RZ, UR4, PT ;  /* 0x00000004ff007c0c */ /* 0x000fe2000bf05070 */
[----:B------:R-:W4:Y:S03]  /*2cc20*/  S2R R20, SR_TID.X ;  /* 0x0000000000147919 */ /* 0x000f260000002100 */
[----:B------:R-:W-:-:S13]  /*2cc30*/  ISETP.NE.AND.EX P0, PT, RZ, UR5, PT, P0 ;  /* 0x00000005ff007c0c */ /* 0x000fda000bf05300 */
[----:B------:R-:W-:Y:S01]  /*2cc40*/  @P0 IADD3 R2, P1, R25, UR4, RZ ;  /* 0x0000000419020c10 */ /* 0x000fe2000ff3e0ff */
[----:B------:R-:W-:-:S03]  /*2cc50*/  ULDC UR4, c[0x0][0x2f4] ;  /* 0x0000bd0000047ab9 */ /* 0x000fc60000000800 */
[----:B------:R-:W-:Y:S01]  /*2cc60*/  @P0 IADD3.X R3, R26, UR5, RZ, P1, !PT ;  /* 0x000000051a030c10 */ /* 0x000fe20008ffe4ff */
[----:B------:R-:W-:-:S04]  /*2cc70*/  ULDC UR5, c[0x0][0x320] ;  /* 0x0000c80000057ab9 */ /* 0x000fc80000000800 */
[----:B------:R0:W2:Y:S01]  /*2cc80*/  @P0 LDG.E R34, desc[UR52][R2.64] ;  /* 0x0000003402220981 */ /* 0x0000a2000c1e1900 */
[----:B---3--:R-:W-:Y:S02]  /*2cc90*/  ISETP.NE.AND P2, PT, R11, 0x1, PT ;  /* 0x000000010b00780c */ /* 0x008fe40003f45270 */
[----:B------:R-:W-:Y:S02]  /*2cca0*/  MOV R8, 0xa0 ;  /* 0x000000a000087802 */ /* 0x000fe40000000f00 */
[C---:B----4-:R-:W-:Y:S01]  /*2ccb0*/  LOP3.LUT R21, R20.reuse, 0x7f, RZ, 0xc0, !PT ;  /* 0x0000007f14157812 */ /* 0x050fe200078ec0ff */
[----:B------:R-:W-:-:S03]  /*2ccc0*/  IMAD.SHL.U32 R20, R20, 0x20, RZ ;  /* 0x0000002014147824 */ /* 0x000fc600078e00ff */
[----:B------:R-:W-:-:S05]  /*2ccd0*/  SHF.R.U32.HI R21, RZ, 0x2, R21 ;  /* 0x00000002ff157819 */ /* 0x000fca0000011615 */
[----:B0-----:R-:W0:Y:S01]  /*2cce0*/  @P2 LDC R3, c[0x0][0x434] ;  /* 0x00010d00ff032b82 */ /* 0x001e220000000800 */
[----:B------:R-:W-:Y:S01]  /*2ccf0*/  LOP3.LUT R20, R21, 0x60, R20, 0xf8, !PT ;  /* 0x0000006015147812 */ /* 0x000fe200078ef814 */
[----:B------:R-:W-:-:S06]  /*2cd00*/  IMAD R8, R30, R8, -0xa0 ;  /* 0xffffff601e087424 */ /* 0x000fcc00078e0208 */
[----:B------:R-:W3:Y:S01]  /*2cd10*/  @P2 LDC R2, c[0x0][0x438] ;  /* 0x00010e00ff022b82 */ /* 0x000ee20000000800 */
[----:B------:R-:W-:-:S05]  /*2cd20*/  IMAD.IADD R9, R20, 0x1, R8 ;  /* 0x0000000114097824 */ /* 0x000fca00078e0208 */
[----:B------:R-:W-:Y:S01]  /*2cd30*/  ISETP.GE.AND P1, PT, R9, R27, PT ;  /* 0x0000001b0900720c */ /* 0x000fe20003f26270 */
[----:B------:R-:W4:Y:S01]  /*2cd40*/  S2R R20, SR_TID.X ;  /* 0x0000000000147919 */ /* 0x000f220000002100 */
[----:B------:R-:W1:Y:S11]  /*2cd50*/  S2R R21, SR_TID.X ;  /* 0x0000000000157919 */ /* 0x000e760000002100 */
[----:B------:R-:W3:Y:S01]  /*2cd60*/  @!P1 LDC.64 R4, c[0x0][0x418] ;  /* 0x00010600ff049b82 */ /* 0x000ee20000000a00 */
[----:B----4-:R-:W-:-:S04]  /*2cd70*/  LOP3.LUT R20, R20, 0x7f, RZ, 0xc0, !PT ;  /* 0x0000007f14147812 */ /* 0x010fc800078ec0ff */
[----:B------:R-:W-:Y:S01]  /*2cd80*/  SHF.R.U32.HI R10, RZ, 0x2, R20 ;  /* 0x00000002ff0a7819 */ /* 0x000fe20000011614 */
[----:B-1----:R-:W-:-:S05]  /*2cd90*/  IMAD.SHL.U32 R20, R21, 0x20, RZ ;  /* 0x0000002015147824 */ /* 0x002fca00078e00ff */
[----:B------:R-:W-:-:S04]  /*2cda0*/  LOP3.LUT R20, R10, 0x60, R20, 0xf8, !PT ;  /* 0x000000600a147812 */ /* 0x000fc800078ef814 */
[----:B------:R-:W-:-:S05]  /*2cdb0*/  LOP3.LUT R20, R20, 0x80, RZ, 0xfc, !PT ;  /* 0x0000008014147812 */ /* 0x000fca00078efcff */
[----:B------:R-:W-:Y:S01]  /*2cdc0*/  IMAD.IADD R8, R20, 0x1, R8 ;  /* 0x0000000114087824 */ /* 0x000fe200078e0208 */
[----:B------:R-:W-:Y:S01]  /*2cdd0*/  LOP3.LUT R22, R22, 0xffffffbf, RZ, 0xc0, !PT ;  /* 0xffffffbf16167812 */ /* 0x000fe200078ec0ff */
[----:B------:R-:W-:Y:S01]  /*2cde0*/  UMOV UR6, 0xffffffff ;  /* 0xffffffff00067882 */ /* 0x000fe20000000000 */
[----:B--2---:R-:W-:-:S04]  /*2cdf0*/  IMAD.IADD R9, R9, 0x1, R33 ;  /* 0x0000000109097824 */ /* 0x004fc800078e0221 */
[----:B0-----:R-:W-:-:S04]  /*2ce00*/  @P2 IMAD.HI.U32 R3, R9, R3, RZ ;  /* 0x0000000309032227 */ /* 0x001fc800078e00ff */
[----:B------:R-:W-:Y:S01]  /*2ce10*/  IMAD.MOV.U32 R0, RZ, RZ, R9 ;  /* 0x000000ffff007224 */ /* 0x000fe200078e0009 */
[----:B---3--:R-:W-:Y:S02]  /*2ce20*/  @P2 SHF.R.U32.HI R0, RZ, R2, R3 ;  /* 0x00000002ff002219 */ /* 0x008fe40000011603 */
[----:B------:R-:W0:Y:S02]  /*2ce30*/  @!P1 LDC.64 R2, c[0x0][0x428] ;  /* 0x00010a00ff029b82 */ /* 0x000e240000000a00 */
[--C-:B------:R-:W-:Y:S01]  /*2ce40*/  @!P1 SHF.R.S32.HI R7, RZ, 0x1f, R0.reuse ;  /* 0x0000001fff079819 */ /* 0x100fe20000011400 */
[----:B------:R-:W-:Y:S01]  /*2ce50*/  @!P1 IMAD.MOV.U32 R6, RZ, RZ, R0 ;  /* 0x000000ffff069224 */ /* 0x000fe200078e0000 */
[----:B------:R-:W-:-:S03]  /*2ce60*/  SHF.R.S32.HI R14, RZ, 0x1f, R34 ;  /* 0x0000001fff0e7819 */ /* 0x000fc60000011422 */
[----:B0-----:R-:W-:-:S04]  /*2ce70*/  @!P1 IMAD.WIDE.U32 R6, R34, R2, R6 ;  /* 0x0000000222069225 */ /* 0x001fc800078e0006 */
[----:B------:R-:W-:-:S04]  /*2ce80*/  @!P1 IMAD R2, R14, R2, RZ ;  /* 0x000000020e029224 */ /* 0x000fc800078e02ff */
[----:B------:R-:W-:Y:S02]  /*2ce90*/  @!P1 IMAD R2, R34, R3, R2 ;  /* 0x0000000322029224 */ /* 0x000fe400078e0202 */
[----:B------:R-:W0:Y:S01]  /*2cea0*/  @P2 LDC R3, c[0x0][0x434] ;  /* 0x00010d00ff032b82 */ /* 0x000e220000000800 */
[----:B------:R-:W-:-:S07]  /*2ceb0*/  @!P1 LEA R12, P0, R6, R4, 0x2 ;  /* 0x00000004060c9211 */ /* 0x000fce00078010ff */
[----:B------:R-:W1:Y:S01]  /*2cec0*/  @P2 LDC R4, c[0x0][0x438] ;  /* 0x00010e00ff042b82 */ /* 0x000e620000000800 */
[----:B------:R-:W-:-:S04]  /*2ced0*/  @!P1 IADD3 R2, R7, R2, RZ ;  /* 0x0000000207029210 */ /* 0x000fc80007ffe0ff */
[----:B------:R-:W-:Y:S01]  /*2cee0*/  @!P1 LEA.HI.X R13, R6, R5, R2, 0x2, P0 ;  /* 0x00000005060d9211 */ /* 0x000fe200000f1402 */
[C---:B------:R-:W-:Y:S01]  /*2cef0*/  IMAD.IADD R2, R8.reuse, 0x1, R33 ;  /* 0x0000000108027824 */ /* 0x040fe200078e0221 */
[----:B------:R-:W-:-:S04]  /*2cf00*/  ISETP.GE.AND P0, PT, R8, R27, PT ;  /* 0x0000001b0800720c */ /* 0x000fc80003f06270 */
[----:B------:R-:W-:Y:S01]  /*2cf10*/  ISETP.GT.U32.OR P0, PT, R20, 0x9f, P0 ;  /* 0x0000009f1400780c */ /* 0x000fe20000704470 */
[----:B------:R-:W-:Y:S02]  /*2cf20*/  IMAD.MOV.U32 R6, RZ, RZ, R2 ;  /* 0x000000ffff067224 */ /* 0x000fe400078e0002 */
[----:B0-----:R-:W-:-:S05]  /*2cf30*/  @P2 IMAD.HI.U32 R3, R2, R3, RZ ;  /* 0x0000000302032227 */ /* 0x001fca00078e00ff */
[----:B-1----:R-:W-:Y:S01]  /*2cf40*/  @P2 SHF.R.U32.HI R6, RZ, R4, R3 ;  /* 0x00000004ff062219 */ /* 0x002fe20000011603 */
[----:B------:R0:W-:Y:S04]  /*2cf50*/  STL [R1+0x8], R14 ;  /* 0x0000080e01007387 */ /* 0x0001e80000100800 */
        /* <DEDUP_REMOVED lines=18> */
[C---:B0-----:R-:W-:Y:S01]  /*2d080*/  IMAD.SHL.U32 R33, R14.reuse, 0x10, RZ ;  /* 0x000000100e217824 */ /* 0x041fe200078e00ff */
[----:B------:R-:W-:Y:S02]  /*2d090*/  SHF.L.U32 R15, R14, 0x4, RZ ;  /* 0x000000040e0f7819 */ /* 0x000fe400000006ff */
[----:B------:R1:W5:Y:S02]  /*2d0a0*/  @!P0 LDG.E R7, desc[UR52][R4.64] ;  /* 0x0000003404078981 */ /* 0x000364000c1e1900 */
[----:B------:R-:W-:-:S04]  /*2d0b0*/  LOP3.LUT R33, R33, 0x30, RZ, 0xc0, !PT ;  /* 0x0000003021217812 */ /* 0x000fc800078ec0ff */
[C---:B------:R-:W-:Y:S02]  /*2d0c0*/  ISETP.GE.AND P1, PT, R33.reuse, UR4, PT ;  /* 0x0000000421007c0c */ /* 0x040fe4000bf26270 */
[----:B------:R-:W-:Y:S02]  /*2d0d0*/  LOP3.LUT R14, R33, 0x40, RZ, 0xfc, !PT ;  /* 0x00000040210e7812 */ /* 0x000fe400078efcff */
[----:B------:R-:W-:Y:S02]  /*2d0e0*/  @P3 LOP3.LUT R22, R22, 0x40, RZ, 0xfc, !PT ;  /* 0x0000004016163812 */ /* 0x000fe400078efcff */
[----:B------:R-:W-:Y:S02]  /*2d0f0*/  LOP3.LUT R15, R15, 0x30, RZ, 0xc0, !PT ;  /* 0x000000300f0f7812 */ /* 0x000fe400078ec0ff */
[----:B------:R-:W-:Y:S02]  /*2d100*/  ISETP.GE.AND P0, PT, R14, UR4, PT ;  /* 0x000000040e007c0c */ /* 0x000fe4000bf06270 */
[----:B------:R-:W-:-:S02]  /*2d110*/  LOP3.LUT R22, R22, 0xffffffef, RZ, 0xc0, !PT ;  /* 0xffffffef16167812 */ /* 0x000fc400078ec0ff */
[----:B------:R-:W-:Y:S02]  /*2d120*/  LOP3.LUT R15, R15, 0x80, RZ, 0xfc, !PT ;  /* 0x000000800f0f7812 */ /* 0x000fe400078efcff */
        /* <DEDUP_REMOVED lines=11> */
[----:B------:R-:W-:Y:S01]  /*2d1e0*/  @P0 LOP3.LUT R22, R22, 0x1, RZ, 0xfc, !PT ;  /* 0x0000000116160812 */ /* 0x000fe200078efcff */
[----:B-1----:R-:W-:Y:S06]  /*2d1f0*/  BRA.DIV UR6, `(.L_x_2968) ;  /* 0x0000008a06607947 */ /* 0x002fec000b800000 */
.L_x_3209:
[----:B------:R-:W-:Y:S01]  /*2d200*/  ISETP.GT.U32.AND P0, PT, R20, 0x9f, PT ;  /* 0x0000009f1400780c */ /* 0x000fe20003f04070 */
[----:B------:R-:W-:Y:S01]  /*2d210*/  VIADD R5, R30, 0xffffffff ;  /* 0xffffffff1e057836 */ /* 0x000fe20000000000 */
[----:B------:R-:W-:-:S11]  /*2d220*/  LOP3.LUT R22, R22, 0xffffffdf, RZ, 0xc0, !PT ;  /* 0xffffffdf16167812 */ /* 0x000fd600078ec0ff */
[----:B------:R-:W-:Y:S01]  /*2d230*/  @P0 LOP3.LUT R22, R22, 0x20, RZ, 0xfc, !PT ;  /* 0x0000002016160812 */ /* 0x000fe200078efcff */
[----:B------:R-:W-:Y:S06]  /*2d240*/  @!P3 BRA `(.L_x_2969) ;  /* 0x000000000004b947 */ /* 0x000fec0003800000 */
[----:B------:R-:W-:Y:S01]  /*2d250*/  BPT.TRAP 0x1 ;  /* 0x000000040000795c */ /* 0x000fe20000300000 */
.L_x_2969:
[----:B------:R-:W-:Y:S01]  /*2d260*/  IMAD R0, R28, 0x8, R23 ;  /* 0x000000081c007824 */ /* 0x000fe200078e0217 */
[----:B------:R-:W-:Y:S01]  /*2d270*/  SHF.L.U32 R2, R35, 0x1f, RZ ;  /* 0x0000001f23027819 */ /* 0x000fe200000006ff */
[----:B------:R-:W-:Y:S01]  /*2d280*/  BSSY B0, `(.L_x_2970) ;  /* 0x0000005000007945 */ /* 0x000fe20003800000 */
[----:B------:R-:W-:Y:S02]  /*2d290*/  SHF.R.S32.HI R33, RZ, 0x1f, R9 ;  /* 0x0000001fff217819 */ /* 0x000fe40000011409 */
[----:B------:R-:W0:Y:S01]  /*2d2a0*/  SYNCS.PHASECHK.TRANS64.TRYWAIT P0, [R0+URZ+0x29880], R2 ;  /* 0x02988002000075a7 */ /* 0x000e22000800017f */
[----:B------:R1:W-:Y:S02]  /*2d2b0*/  STL [R1+0x34], R2 ;  /* 0x0000340201007387 */ /* 0x0003e40000100800 */
[----:B01----:R-:W-:Y:S05]  /*2d2c0*/  @!P0 BRA `(.L_x_2971) ;  /* 0x00000088005c8947 */ /* 0x003fea0003800000 */
.L_x_3210:
[----:B------:R-:W-:Y:S05]  /*2d2d0*/  BSYNC B0 ;  /* 0x0000000000007941 */ /* 0x000fea0003800000 */
.L_x_2970:
[----:B------:R-:W-:Y:S01]  /*2d2e0*/  ULDC.64 UR4, c[0x0][0x328] ;  /* 0x0000ca0000047ab9 */ /* 0x000fe20000000a00 */
[----:B-----5:R-:W-:Y:S01]  /*2d2f0*/  SHF.R.S32.HI R8, RZ, 0x1f, R6 ;  /* 0x0000001fff087819 */ /* 0x020fe20000011406 */
[----:B0-----:R-:W-:Y:S01]  /*2d300*/  IMAD R2, R33, UR4, RZ ;  /* 0x0000000421027c24 */ /* 0x001fe2000f8e02ff */
[----:B------:R-:W0:Y:S01]  /*2d310*/  S2R R14, SR_TID.X ;  /* 0x00000000000e7919 */ /* 0x000e220000002100 */
[----:B------:R-:W-:Y:S01]  /*2d320*/  ULDC.64 UR6, c[0x0][0x338] ;  /* 0x0000ce0000067ab9 */ /* 0x000fe20000000a00 */
[----:B------:R-:W-:Y:S01]  /*2d330*/  IMAD R11, R5, -0xa0, R27 ;  /* 0xffffff60050b7824 */ /* 0x000fe200078e021b */
[----:B------:R-:W-:Y:S01]  /*2d340*/  SHF.R.S32.HI R27, RZ, 0x1f, R10 ;  /* 0x0000001fff1b7819 */ /* 0x000fe2000001140a */
[C---:B------:R-:W-:Y:S01]  /*2d350*/  IMAD R4, R9.reuse, UR5, R2 ;  /* 0x0000000509047c24 */ /* 0x040fe2000f8e0202 */
[----:B------:R1:W-:Y:S01]  /*2d360*/  STL [R1+0x2c], R8 ;  /* 0x00002c0801007387 */ /* 0x0003e20000100800 */
[----:B------:R-:W-:Y:S01]  /*2d370*/  IMAD.WIDE.U32 R2, R9, UR4, RZ ;  /* 0x0000000409027c25 */ /* 0x000fe2000f8e00ff */
[----:B------:R-:W-:-:S03]  /*2d380*/  LOP3.LUT P1, RZ, R22, 0x1, RZ, 0xc0, !PT ;  /* 0x0000000116ff7812 */ /* 0x000fc6000782c0ff */
[----:B------:R-:W-:Y:S02]  /*2d390*/  IMAD.IADD R3, R3, 0x1, R4 ;  /* 0x0000000103037824 */ /* 0x000fe400078e0204 */
[----:B------:R-:W-:Y:S02]  /*2d3a0*/  IMAD R4, R8, UR6, RZ ;  /* 0x0000000608047c24 */ /* 0x000fe4000f8e02ff */
[----:B------:R-:W-:Y:S01]  /*2d3b0*/  IMAD.WIDE.U32 R2, R6, UR6, R2 ;  /* 0x0000000606027c25 */ /* 0x000fe2000f8e0002 */
[----:B-1----:R-:W-:-:S03]  /*2d3c0*/  SHF.R.S32.HI R8, RZ, 0x1f, R7 ;  /* 0x0000001fff087819 */ /* 0x002fc60000011407 */
[----:B------:R-:W-:Y:S01]  /*2d3d0*/  IMAD R4, R6, UR7, R4 ;  /* 0x0000000706047c24 */ /* 0x000fe2000f8e0204 */
[----:B------:R-:W-:Y:S01]  /*2d3e0*/  MOV R12, R2 ;  /* 0x00000002000c7202 */ /* 0x000fe20000000f00 */
[----:B------:R-:W-:Y:S01]  /*2d3f0*/  IMAD R2, R27, UR4, RZ ;  /* 0x000000041b027c24 */ /* 0x000fe2000f8e02ff */
[----:B------:R1:W-:Y:S01]  /*2d400*/  STL [R1+0x30], R8 ;  /* 0x0000300801007387 */ /* 0x0003e20000100800 */
[----:B------:R-:W-:Y:S02]  /*2d410*/  IMAD.IADD R13, R3, 0x1, R4 ;  /* 0x00000001030d7824 */ /* 0x000fe400078e0204 */
[C---:B------:R-:W-:Y:S02]  /*2d420*/  IMAD R4, R10.reuse, UR5, R2 ;  /* 0x000000050a047c24 */ /* 0x040fe4000f8e0202 */
[----:B------:R-:W-:Y:S01]  /*2d430*/  IMAD.WIDE.U32 R2, R10, UR4, RZ ;  /* 0x000000040a027c25 */ /* 0x000fe2000f8e00ff */
[----:B------:R-:W-:-:S03]  /*2d440*/  ULDC.64 UR4, c[0x0][0x330] ;  /* 0x0000cc0000047ab9 */ /* 0x000fc60000000a00 */
[----:B------:R-:W-:Y:S02]  /*2d450*/  IMAD.IADD R3, R3, 0x1, R4 ;  /* 0x0000000103037824 */ /* 0x000fe400078e0204 */
[----:B------:R-:W-:Y:S01]  /*2d460*/  IMAD R4, R8, UR6, RZ ;  /* 0x0000000608047c24 */ /* 0x000fe2000f8e02ff */
[----:B0-----:R-:W-:Y:S01]  /*2d470*/  LOP3.LUT R14, R14, 0x7f, RZ, 0xc0, !PT ;  /* 0x0000007f0e0e7812 */ /* 0x001fe200078ec0ff */
[----:B------:R-:W-:-:S03]  /*2d480*/  IMAD.WIDE.U32 R2, R7, UR6, R2 ;  /* 0x0000000607027c25 */ /* 0x000fc6000f8e0002 */
[----:B------:R-:W-:Y:S01]  /*2d490*/  SHF.R.U32.HI R15, RZ, 0x2, R14 ;  /* 0x00000002ff0f7819 */ /* 0x000fe2000001160e */
[----:B------:R-:W-:Y:S01]  /*2d4a0*/  IMAD R4, R7, UR7, R4 ;  /* 0x0000000707047c24 */ /* 0x000fe2000f8e0204 */
[----:B------:R-:W-:Y:S01]  /*2d4b0*/  ULDC.64 UR6, c[0x0][0x318] ;  /* 0x0000c60000067ab9 */ /* 0x000fe20000000a00 */
[----:B------:R-:W-:Y:S01]  /*2d4c0*/  IMAD.WIDE.U32 R12, R18, UR4, R12 ;  /* 0x00000004120c7c25 */ /* 0x000fe2000f8e000c */
[----:B------:R-:W-:-:S03]  /*2d4d0*/  SHF.R.U32.HI R14, RZ, 0x5, R14 ;  /* 0x00000005ff0e7819 */ /* 0x000fc6000001160e */
[----:B------:R-:W-:Y:S02]  /*2d4e0*/  IMAD.IADD R5, R3, 0x1, R4 ;  /* 0x0000000103057824 */ /* 0x000fe400078e0204 */
[----:B------:R-:W-:Y:S01]  /*2d4f0*/  IMAD.MOV.U32 R4, RZ, RZ, R2 ;  /* 0x000000ffff047224 */ /* 0x000fe200078e0002 */
[----:B------:R-:W-:Y:S01]  /*2d500*/  IADD3 R2, P0, R12, UR6, RZ ;  /* 0x000000060c027c10 */ /* 0x000fe2000ff1e0ff */
[C---:B-1----:R-:W-:Y:S02]  /*2d510*/  IMAD R8, R18.reuse, UR5, RZ ;  /* 0x0000000512087c24 */ /* 0x042fe4000f8e02ff */
[----:B------:R-:W-:Y:S01]  /*2d520*/  IMAD.WIDE.U32 R4, R18, UR4, R4 ;  /* 0x0000000412047c25 */ /* 0x000fe2000f8e0004 */
[----:B------:R-:W-:Y:S02]  /*2d530*/  UMOV UR4, 0xffffffff ;  /* 0xffffffff00047882 */ /* 0x000fe40000000000 */
[----:B------:R-:W-:Y:S01]  /*2d540*/  IADD3.X R3, R13, UR7, R8, P0, !PT ;  /* 0x000000070d037c10 */ /* 0x000fe200087fe408 */
[----:B------:R-:W-:Y:S01]  /*2d550*/  IMAD.SHL.U32 R14, R14, 0x400, RZ ;  /* 0x000004000e0e7824 */ /* 0x000fe200078e00ff */
[----:B------:R-:W-:-:S04]  /*2d560*/  IADD3 R26, P0, R4, UR6, RZ ;  /* 0x00000006041a7c10 */ /* 0x000fc8000ff1e0ff */
[----:B------:R-:W-:Y:S01]  /*2d570*/  IADD3.X R25, R8, UR7, R5, P0, !PT ;  /* 0x0000000708197c10 */ /* 0x000fe200087fe405 */
[----:B------:R-:W-:Y:S01]  /*2d580*/  IMAD R5, R28, 0x5000, R14 ;  /* 0x000050001c057824 */ /* 0x000fe200078e020e */
[----:B------:R-:W-:-:S04]  /*2d590*/  IADD3 R8, -R15, R11, RZ ;  /* 0x0000000b0f087210 */ /* 0x000fc80007ffe1ff */
[----:B------:R-:W-:Y:S01]  /*2d5a0*/  ISETP.GE.AND P5, PT, R8, 0x1, PT ;  /* 0x000000010800780c */ /* 0x000fe20003fa6270 */
[----:B------:R-:W-:-:S12]  /*2d5b0*/  BRA.DIV UR4, `(.L_x_2972) ;  /* 0x0000008604b87947 */ /* 0x000fd8000b800000 */
[----:B------:R-:W2:Y:S01]  /*2d5c0*/  LDL R14, [R1] ;  /* 0x00000000010e7983 */ /* 0x000ea20000100800 */
[----:B------:R-:W0:Y:S03]  /*2d5d0*/  S2R R11, SR_TID.X ;  /* 0x00000000000b7919 */ /* 0x000e260000002100 */
[----:B------:R-:W1:Y:S04]  /*2d5e0*/  SHFL.IDX PT, R12, R2, RZ, 0x1c1f ;  /* 0x001c1fff020c7589 */ /* 0x000e6800000e0000 */
[----:B------:R-:W3:Y:S01]  /*2d5f0*/  SHFL.IDX PT, R4, R3, RZ, 0x1c1f ;  /* 0x001c1fff03047589 */ /* 0x000ee200000e0000 */
[----:B------:R-:W-:Y:S01]  /*2d600*/  LOP3.LUT P6, RZ, R22, 0x2, RZ, 0xc0, !PT ;  /* 0x0000000216ff7812 */ /* 0x000fe200078cc0ff */
[----:B0-----:R-:W-:-:S05]  /*2d610*/  IMAD.SHL.U32 R11, R11, 0x10, RZ ;  /* 0x000000100b0b7824 */ /* 0x001fca00078e00ff */
[----:B------:R-:W-:-:S04]  /*2d620*/  LOP3.LUT R11, R11, 0x30, RZ, 0xc0, !PT ;  /* 0x000000300b0b7812 */ /* 0x000fc800078ec0ff */
[----:B-1----:R-:W-:-:S05]  /*2d630*/  IADD3 R12, P0, R11, R12, RZ ;  /* 0x0000000c0b0c7210 */ /* 0x002fca0007f1e0ff */
[----:B---3--:R-:W-:Y:S01]  /*2d640*/  IMAD.X R13, RZ, RZ, R4, P0 ;  /* 0x000000ffff0d7224 */ /* 0x008fe200000e0604 */
[----:B------:R-:W-:Y:S02]  /*2d650*/  ISETP.LT.OR P0, PT, R8, 0x1, P6 ;  /* 0x000000010800780c */ /* 0x000fe40003701670 */
[----:B------:R-:W-:-:S11]  /*2d660*/  IADD3 R4, R23, R5, R37 ;  /* 0x0000000517047210 */ /* 0x000fd60007ffe025 */
[----:B------:R-:W-:Y:S01]  /*2d670*/  @!PT LDS RZ, [RZ] ;  /* 0x00000000fffff984 */ /* 0x000fe20000000800 */
[----:B------:R-:W-:Y:S01]  /*2d680*/  LDGSTS.E.BYPASS.LTC128B.128 [R4+0xa400], desc[UR52][R12.64], !P0 ;  /* 0x0a4000000c047fae */ /* 0x000fe2000c101d74 */
[----:B------:R-:W-:-:S03]  /*2d690*/  ISETP.LT.OR P0, PT, R8, 0x1, P1 ;  /* 0x000000010800780c */ /* 0x000fc60000f01670 */
[----:B------:R-:W-:Y:S01]  /*2d6a0*/  SHFL.IDX PT, R21, R3, 0x1, 0x1c1f ;  /* 0x003c1f0003157f89 */ /* 0x000fe200000e0000 */
[----:B------:R-:W-:Y:S02]  /*2d6b0*/  LOP3.LUT R22, R22, 0xffffff7f, RZ, 0xc0, !PT ;  /* 0xffffff7f16167812 */ /* 0x000fe400078ec0ff */
[C---:B------:R-:W-:Y:S02]  /*2d6c0*/  ISETP.GE.AND P4, PT, R8.reuse, 0x21, PT ;  /* 0x000000210800780c */ /* 0x040fe40003f86270 */
[C---:B------:R-:W-:Y:S02]  /*2d6d0*/  ISETP.GE.AND P3, PT, R8.reuse, 0x41, PT ;  /* 0x000000410800780c */ /* 0x040fe40003f66270 */
[----:B------:R-:W-:Y:S01]  /*2d6e0*/  ISETP.GE.AND P2, PT, R8, 0x61, PT ;  /* 0x000000610800780c */ /* 0x000fe20003f46270 */
[----:B--2---:R-:W-:-:S05]  /*2d6f0*/  IMAD.IADD R5, R14, 0x1, R4 ;  /* 0x000000010e057824 */ /* 0x004fca00078e0204 */
[----:B------:R0:W-:Y:S04]  /*2d700*/  LDGSTS.E.BYPASS.LTC128B.128 [R5+0xa400], desc[UR52][R12.64+0x40], !P0 ;  /* 0x0a4000400c057fae */ /* 0x0001e8000c101d74 */
[----:B0-----:R-:W0:Y:S02]  /*2d710*/  SHFL.IDX PT, R12, R2, 0x1, 0x1c1f ;  /* 0x003c1f00020c7f89 */ /* 0x001e2400000e0000 */
[----:B0-----:R-:W-:-:S05]  /*2d720*/  IADD3 R12, P0, R11, R12, RZ ;  /* 0x0000000c0b0c7210 */ /* 0x001fca0007f1e0ff */
[----:B------:R-:W-:Y:S01]  /*2d730*/  IMAD.X R13, RZ, RZ, R21, P0 ;  /* 0x000000ffff0d7224 */ /* 0x000fe200000e0615 */
        /* <DEDUP_REMOVED lines=8> */
[----:B0-----:R-:W-:-:S04]  /*2d7c0*/  IADD3 R12, P0, R11, R12, RZ ;  /* 0x0000000c0b0c7210 */ /* 0x001fc80007f1e0ff */
[----:B------:R-:W-:Y:S02]  /*2d7d0*/  IADD3.X R13, RZ, R21, RZ, P0, !PT ;  /* 0x00000015ff0d7210 */ /* 0x000fe400007fe4ff */
        /* <DEDUP_REMOVED lines=8> */
[----:B------:R-:W-:-:S13]  /*2d860*/  ISETP.LT.OR P0, PT, R8, 0x61, P1 ;  /* 0x000000610800780c */ /* 0x000fda0000f01670 */
[----:B------:R0:W-:Y:S01]  /*2d870*/  LDGSTS.E.BYPASS.LTC128B.128 [R5+0xd400], desc[UR52][R2.64+0x40], !P0 ;  /* 0x0d40004002057fae */ /* 0x0001e2000c101d74 */
[----:B------:R-:W-:-:S03]  /*2d880*/  ISETP.GE.AND P0, PT, R8, 0x81, PT ;  /* 0x000000810800780c */ /* 0x000fc60003f06270 */
[----:B0-----:R0:W1:Y:S04]  /*2d890*/  SHFL.IDX PT, R3, R25, RZ, 0x1c1f ;  /* 0x001c1fff19037589 */ /* 0x00106800000e0000 */
[----:B------:R0:W2:Y:S06]  /*2d8a0*/  SHFL.IDX PT, R2, R26, RZ, 0x1c1f ;  /* 0x001c1fff1a027589 */ /* 0x0000ac00000e0000 */
[----:B------:R-:W-:-:S07]  /*2d8b0*/  @P0 LOP3.LUT R22, R22, 0x80, RZ, 0xfc, !PT ;  /* 0x0000008016160812 */ /* 0x000fce00078efcff */
.L_x_3222:
[----:B------:R-:W3:Y:S01]  /*2d8c0*/  S2R R11, SR_TID.X ;  /* 0x00000000000b7919 */ /* 0x000ee20000002100 */
[----:B------:R-:W-:Y:S01]  /*2d8d0*/  LOP3.LUT P6, RZ, R22, 0x2, RZ, 0xc0, !PT ;  /* 0x0000000216ff7812 */ /* 0x000fe200078cc0ff */
[----:B---3--:R-:W-:-:S05]  /*2d8e0*/  IMAD.SHL.U32 R11, R11, 0x10, RZ ;  /* 0x000000100b0b7824 */ /* 0x008fca00078e00ff */
[----:B------:R-:W-:-:S04]  /*2d8f0*/  LOP3.LUT R11, R11, 0x30, RZ, 0xc0, !PT ;  /* 0x000000300b0b7812 */ /* 0x000fc800078ec0ff */
[----:B--2---:R-:W-:-:S05]  /*2d900*/  IADD3 R2, P0, R11, R2, RZ ;  /* 0x000000020b027210 */ /* 0x004fca0007f1e0ff */
[----:B-1----:R-:W-:Y:S01]  /*2d910*/  IMAD.X R3, RZ, RZ, R3, P0 ;  /* 0x000000ffff037224 */ /* 0x002fe200000e0603 */
        /* <DEDUP_REMOVED lines=9> */
.L_x_2973:
[----:B------:R-:W-:Y:S02]  /*2d9b0*/  PLOP3.LUT P1, PT, P1, P0, PT, 0xa2, 0x0 ;  /* 0x000000000000781c */ /* 0x000fe40000f21472 */
[----:B------:R-:W-:-:S08]  /*2d9c0*/  @P0 R2UR P1, UR4, R0 ;  /* 0x00000000000402ca */ /* 0x000fd00000020000 */
[----:B------:R-:W-:-:S05]  /*2d9d0*/  @P0 PLOP3.LUT P0, PT, P1, PT, PT, 0x80, 0x0 ;  /* 0x000000000000081c */ /* 0x000fca0000f0f070 */
[----:B------:R-:W-:Y:S01]  /*2d9e0*/  @!P1 SYNCS.ARRIVE.TRANS64.RED.A0T1 RZ, [UR4+0x29870], RZ ;  /* 0x029870ffffff99a7 */ /* 0x000fe20008200404 */
[----:B------:R-:W-:Y:S07]  /*2d9f0*/  @!P1 ARRIVES.LDGSTSBAR.64.TRANSCNT [UR4+0x29870] ;  /* 0x02987000ff0099b0 */ /* 0x000fee0008000a84 */
[----:B------:R-:W-:Y:S05]  /*2da00*/  @P0 BRA.U.ANY `(.L_x_2973) ;  /* 0xfffffffd00e80947 */ /* 0x000fea000393ffff */
[----:B------:R-:W-:Y:S01]  /*2da10*/  NOP ;  /* 0x0000000000007918 */ /* 0x000fe20000000000 */
[----:B-1----:R-:W-:-:S05]  /*2da20*/  IMAD.U32 R2, RZ, RZ, UR39 ;  /* 0x00000027ff027e24 */ /* 0x002fca000f8e00ff */
[----:B------:R-:W-:-:S13]  /*2da30*/  ISETP.NE.AND P6, PT, R2, 0x3, PT ;  /* 0x000000030200780c */ /* 0x000fda0003fc5270 */
[----:B------:R-:W-:Y:S05]  /*2da40*/  @!P6 BRA `(.L_x_2974) ;  /* 0x000000000004e947 */ /* 0x000fea0003800000 */
[----:B------:R-:W-:Y:S01]  /*2da50*/  BPT.TRAP 0x1 ;  /* 0x000000040000795c */ /* 0x000fe20000300000 */
.L_x_2974:
[----:B------:R1:W-:Y:S01]  /*2da60*/  SYNCS.ARRIVE.TRANS64.A1T0 RZ, [R0+URZ+0x29870], RZ ;  /* 0x029870ff00ff79a7 */ /* 0x0003e2000810003f */
[----:B------:R-:W-:Y:S05]  /*2da70*/  @!P6 BRA `(.L_x_2975) ;  /* 0x000000000004e947 */ /* 0x000fea0003800000 */
[----:B------:R-:W-:Y:S01]  /*2da80*/  BPT.TRAP 0x1 ;  /* 0x000000040000795c */ /* 0x000fe20000300000 */
.L_x_2975:
[----:B------:R-:W2:Y:S01]  /*2da90*/  LDL R2, [R1+0x34] ;  /* 0x0000340001027983 */ /* 0x000ea20000100800 */
[----:B------:R-:W-:Y:S01]  /*2daa0*/  BSSY B0, `(.L_x_2976) ;  /* 0x0000003000007945 */ /* 0x000fe20003800000 */
[----:B--2---:R-:W2:Y:S03]  /*2dab0*/  SYNCS.PHASECHK.TRANS64.TRYWAIT P0, [R0+URZ+0x29840], R2 ;  /* 0x02984002000075a7 */ /* 0x004ea6000800017f */
[----:B--2---:R-:W-:Y:S05]  /*2dac0*/  @!P0 BRA `(.L_x_2977) ;  /* 0x00000088005c8947 */ /* 0x004fea0003800000 */
.L_x_3223:
[----:B------:R-:W-:Y:S05]  /*2dad0*/  BSYNC B0 ;  /* 0x0000000000007941 */ /* 0x000fea0003800000 */
.L_x_2976:
[----:B------:R-:W3:Y:S01]  /*2dae0*/  LDL.LU R4, [R1+0x2c] ;  /* 0x00002c0001047983 */ /* 0x000ee20000300800 */
[----:B------:R-:W-:Y:S01]  /*2daf0*/  ULDC.64 UR4, c[0x0][0x300] ;  /* 0x0000c00000047ab9 */ /* 0x000fe20000000a00 */
[----:B------:R-:W-:Y:S02]  /*2db00*/  ULDC.64 UR6, c[0x0][0x310] ;  /* 0x0000c40000067ab9 */ /* 0x000fe40000000a00 */
[----:B------:R-:W4:Y:S04]  /*2db10*/  LDL.LU R8, [R1+0x30] ;  /* 0x0000300001087983 */ /* 0x000f280000300800 */
[----:B------:R-:W5:Y:S01]  /*2db20*/  LDL R11, [R1+0x14] ;  /* 0x00001400010b7983 */ /* 0x000f620000100800 */
[----:B------:R-:W-:Y:S02]  /*2db30*/  IMAD R33, R33, UR4, RZ ;  /* 0x0000000421217c24 */ /* 0x000fe4000f8e02ff */
[----:B--2---:R-:W-:-:S04]  /*2db40*/  IMAD.WIDE.U32 R2, R9, UR4, RZ ;  /* 0x0000000409027c25 */ /* 0x004fc8000f8e00ff */
[----:B------:R-:W-:-:S05]  /*2db50*/  IMAD R33, R9, UR5, R33 ;  /* 0x0000000509217c24 */ /* 0x000fca000f8e0221 */
[----:B------:R-:W-:-:S03]  /*2db60*/  IADD3 R3, R3, R33, RZ ;  /* 0x0000002103037210 */ /* 0x000fc60007ffe0ff */
[----:B------:R-:W-:-:S04]  /*2db70*/  IMAD.WIDE.U32 R2, R6, UR6, R2 ;  /* 0x0000000606027c25 */ /* 0x000fc8000f8e0002 */
[----:B---3--:R-:W-:-:S04]  /*2db80*/  IMAD R4, R4, UR6, RZ ;  /* 0x0000000604047c24 */ /* 0x008fc8000f8e02ff */
[----:B------:R-:W-:Y:S02]  /*2db90*/  IMAD R4, R6, UR7, R4 ;  /* 0x0000000706047c24 */ /* 0x000fe4000f8e0204 */
[----:B------:R-:W-:Y:S02]  /*2dba0*/  IMAD R6, R27, UR4, RZ ;  /* 0x000000041b067c24 */ /* 0x000fe4000f8e02ff */
[----:B------:R-:W-:Y:S02]  /*2dbb0*/  IMAD.IADD R5, R3, 0x1, R4 ;  /* 0x0000000103057824 */ /* 0x000fe400078e0204 */
[----:B------:R-:W-:Y:S02]  /*2dbc0*/  IMAD.MOV.U32 R4, RZ, RZ, R2 ;  /* 0x000000ffff047224 */ /* 0x000fe400078e0002 */
[C---:B------:R-:W-:Y:S02]  /*2dbd0*/  IMAD R6, R10.reuse, UR5, R6 ;  /* 0x000000050a067c24 */ /* 0x040fe4000f8e0206 */
[----:B------:R-:W-:Y:S01]  /*2dbe0*/  IMAD.WIDE.U32 R2, R10, UR4, RZ ;  /* 0x000000040a027c25 */ /* 0x000fe2000f8e00ff */
[----:B------:R-:W-:-:S03]  /*2dbf0*/  ULDC.64 UR4, c[0x0][0x308] ;  /* 0x0000c20000047ab9 */ /* 0x000fc60000000a00 */
[----:B------:R-:W-:Y:S02]  /*2dc00*/  IMAD.IADD R3, R3, 0x1, R6 ;  /* 0x0000000103037824 */ /* 0x000fe400078e0206 */
[----:B----4-:R-:W-:Y:S02]  /*2dc10*/  IMAD R8, R8, UR6, RZ ;  /* 0x0000000608087c24 */ /* 0x010fe4000f8e02ff */
        /* <DEDUP_REMOVED lines=12> */
[----:B-----5:R-:W-:Y:S01]  /*2dce0*/  IMAD R4, R28, 0x7800, R11 ;  /* 0x000078001c047824 */ /* 0x020fe200078e020b */
[----:B------:R-:W-:Y:S07]  /*2dcf0*/  BRA.DIV UR4, `(.L_x_2978) ;  /* 0x0000008604e87947 */ /* 0x000fee000b800000 */
[----:B------:R-:W2:Y:S01]  /*2dd00*/  S2R R3, SR_TID.X ;  /* 0x0000000000037919 */ /* 0x000ea20000002100 */
[C---:B------:R-:W-:Y:S01]  /*2dd10*/  LOP3.LUT P6, RZ, R22.reuse, 0x8, RZ, 0xc0, !PT ;  /* 0x0000000816ff7812 */ /* 0x040fe200078cc0ff */
[C-C-:B------:R-:W-:Y:S01]  /*2dd20*/  @P5 IMAD.IADD R9, R23.reuse, 0x1, R4.reuse ;  /* 0x0000000117095824 */ /* 0x140fe200078e0204 */
[----:B------:R-:W-:Y:S01]  /*2dd30*/  LOP3.LUT P1, RZ, R22, 0x4, RZ, 0xc0, !PT ;  /* 0x0000000416ff7812 */ /* 0x000fe2000782c0ff */
[----:B------:R-:W-:Y:S01]  /*2dd40*/  SHFL.IDX PT, R2, R6, RZ, 0x1c1f ;  /* 0x001c1fff06027589 */ /* 0x000fe200000e0000 */
[----:B------:R-:W-:-:S03]  /*2dd50*/  @P4 IMAD.IADD R21, R23, 0x1, R4 ;  /* 0x0000000117154824 */ /* 0x000fc600078e0204 */
[----:B------:R-:W-:Y:S01]  /*2dd60*/  SHFL.IDX PT, R7, R7, RZ, 0x1c1f ;  /* 0x001c1fff07077589 */ /* 0x000fe200000e0000 */
[----:B--2---:R-:W-:-:S03]  /*2dd70*/  SHF.L.U32 R10, R3, 0x4, RZ ;  /* 0x00000004030a7819 */ /* 0x004fc600000006ff */
[----:B------:R-:W2:Y:S01]  /*2dd80*/  SHFL.IDX PT, R3, R5, RZ, 0x1c1f ;  /* 0x001c1fff05037589 */ /* 0x000ea200000e0000 */
[----:B------:R-:W-:-:S04]  /*2dd90*/  LOP3.LUT R10, R10, 0x30, RZ, 0xc0, !PT ;  /* 0x000000300a0a7812 */ /* 0x000fc800078ec0ff */
[----:B--2---:R-:W-:-:S05]  /*2dda0*/  @P5 IADD3 R3, P0, R10, R3, RZ ;  /* 0x000000030a035210 */ /* 0x004fca0007f1e0ff */
[----:B------:R-:W-:Y:S01]  /*2ddb0*/  @P5 IMAD.X R2, RZ, RZ, R2, P0 ;  /* 0x000000ffff025224 */ /* 0x000fe200000e0602 */
        /* <DEDUP_REMOVED lines=10> */
[----:B------:R-:W3:Y:S01]  /*2de60*/  SHFL.IDX PT, R2, R6, 0x1, 0x1c1f ;  /* 0x003c1f0006027f89 */ /* 0x000ee200000e0000 */
[----:B--2---:R-:W-:-:S05]  /*2de70*/  @P4 IADD3 R3, P0, R10, R3, RZ ;  /* 0x000000030a034210 */ /* 0x004fca0007f1e0ff */
[----:B---3--:R-:W-:-:S05]  /*2de80*/  @P4 IMAD.X R2, RZ, RZ, R2, P0 ;  /* 0x000000ffff024224 */ /* 0x008fca00000e0602 */
        /* <DEDUP_REMOVED lines=8> */
[----:B------:R-:W3:Y:S04]  /*2df10*/  SHFL.IDX PT, R2, R6, 0x2, 0x1c1f ;  /* 0x005c1f0006027f89 */ /* 0x000ee800000e0000 */
[----:B------:R-:W-:Y:S01]  /*2df20*/  SHFL.IDX PT, R6, R6, 0x3, 0x1c1f ;  /* 0x007c1f0006067f89 */ /* 0x000fe200000e0000 */
[----:B--2---:R-:W-:-:S04]  /*2df30*/  @P3 IADD3 R3, P0, R10, R3, RZ ;  /* 0x000000030a033210 */ /* 0x004fc80007f1e0ff */
[----:B---3--:R-:W-:-:S04]  /*2df40*/  @P3 IADD3.X R2, RZ, R2, RZ, P0, !PT ;  /* 0x00000002ff023210 */ /* 0x008fc800007fe4ff */
        /* <DEDUP_REMOVED lines=12> */
[----:B--2---:R2:W3:Y:S02]  /*2e010*/  SHFL.IDX PT, R2, R8, RZ, 0x1c1f ;  /* 0x001c1fff08027589 */ /* 0x0044e400000e0000 */
.L_x_3235:
[----:B------:R-:W-:Y:S01]  /*2e020*/  LOP3.LUT P0, RZ, R22, 0x80, RZ, 0xc0, !PT ;  /* 0x0000008016ff7812 */ /* 0x000fe2000780c0ff */
[----:B------:R-:W-:-:S12]  /*2e030*/  BSSY B0, `(.L_x_2979) ;  /* 0x0000011000007945 */ /* 0x000fd80003800000 */
[----:B------:R-:W-:Y:S05]  /*2e040*/  @!P0 BRA `(.L_x_2980) ;  /* 0x00000000003c8947 */ /* 0x000fea0003800000 */
[----:B------:R-:W4:Y:S01]  /*2e050*/  S2R R3, SR_TID.X ;  /* 0x0000000000037919 */ /* 0x000f220000002100 */
[C---:B------:R-:W-:Y:S01]  /*2e060*/  LOP3.LUT P3, RZ, R22.reuse, 0x10, RZ, 0xc0, !PT ;  /* 0x0000001016ff7812 */ /* 0x040fe2000786c0ff */
[----:B------:R-:W-:Y:S01]  /*2e070*/  IMAD.IADD R4, R23, 0x1, R4 ;  /* 0x0000000117047824 */ /* 0x000fe200078e0204 */
[C---:B------:R-:W-:Y:S02]  /*2e080*/  LOP3.LUT P2, RZ, R22.reuse, 0x8, RZ, 0xc0, !PT ;  /* 0x0000000816ff7812 */ /* 0x040fe4000784c0ff */
[----:B------:R-:W-:Y:S01]  /*2e090*/  LOP3.LUT P1, RZ, R22, 0x4, RZ, 0xc0, !PT ;  /* 0x0000000416ff7812 */ /* 0x000fe2000782c0ff */
[----:B----4-:R-:W-:-:S05]  /*2e0a0*/  IMAD.SHL.U32 R3, R3, 0x10, RZ ;  /* 0x0000001003037824 */ /* 0x010fca00078e00ff */
[----:B------:R-:W-:-:S04]  /*2e0b0*/  LOP3.LUT R3, R3, 0x30, RZ, 0xc0, !PT ;  /* 0x0000003003037812 */ /* 0x000fc800078ec0ff */
[----:B---3--:R-:W-:-:S04]  /*2e0c0*/  IADD3 R2, P0, R3, R2, RZ ;  /* 0x0000000203027210 */ /* 0x008fc80007f1e0ff */
[----:B------:R-:W-:-:S05]  /*2e0d0*/  IADD3.X R3, RZ, R7, RZ, P0, !PT ;  /* 0x00000007ff037210 */ /* 0x000fca00007fe4ff */
[----:B------:R-:W-:Y:S01]  /*2e0e0*/  @!PT LDS RZ, [RZ] ;  /* 0x00000000fffff984 */ /* 0x000fe20000000800 */
[----:B------:R-:W-:Y:S01]  /*2e0f0*/  @!PT LDS RZ, [RZ] ;  /* 0x00000000fffff984 */ /* 0x000fe20000000800 */
[----:B------:R-:W-:Y:S01]  /*2e100*/  @!PT LDS RZ, [RZ] ;  /* 0x00000000fffff984 */ /* 0x000fe20000000800 */
[----:B------:R4:W-:Y:S04]  /*2e110*/  LDGSTS.E.BYPASS.LTC128B.128 [R4+0x1c400], desc[UR52][R2.64], !P3 ;  /* 0x1c40000002047fae */ /* 0x0009e8000d901d74 */
[----:B------:R4:W-:Y:S04]  /*2e120*/  LDGSTS.E.BYPASS.LTC128B.128 [R4+0x1ec00], desc[UR52][R2.64+0x40], !P2 ;  /* 0x1ec0004002047fae */ /* 0x0009e8000d101d74 */
[----:B------:R4:W-:Y:S02]  /*2e130*/  LDGSTS.E.BYPASS.LTC128B.128 [R4+0x21400], desc[UR52][R2.64+0x80], !P1 ;  /* 0x2140008002047fae */ /* 0x0009e4000c901d74 */
.L_x_2980:
[----:B------:R-:W-:Y:S05]  /*2e140*/  BSYNC B0 ;  /* 0x0000000000007941 */ /* 0x000fea0003800000 */
.L_x_2979:
[----:B------:R-:W-:Y:S01]  /*2e150*/  NOP ;  /* 0x0000000000007918 */ /* 0x000fe20000000000 */
[----:B------:R-:W-:-:S13]  /*2e160*/  PLOP3.LUT P0, PT, PT, PT, PT, 0x80, 0x0 ;  /* 0x000000000000781c */ /* 0x000fda0003f0f070 */
.L_x_2981:
[----:B------:R-:W-:Y:S02]  /*2e170*/  PLOP3.LUT P1, PT, P1, P0, PT, 0xa2, 0x0 ;  /* 0x000000000000781c */ /* 0x000fe40000f21472 */
[----:B------:R-:W-:-:S08]  /*2e180*/  @P0 R2UR P1, UR4, R0 ;  /* 0x00000000000402ca */ /* 0x000fd00000020000 */
[----:B------:R-:W-:-:S05]  /*2e190*/  @P0 PLOP3.LUT P0, PT, P1, PT, PT, 0x80, 0x0 ;  /* 0x000000000000081c */ /* 0x000fca0000f0f070 */
[----:B------:R-:W-:Y:S01]  /*2e1a0*/  @!P1 SYNCS.ARRIVE.TRANS64.RED.A0T1 RZ, [UR4+0x29830], RZ ;  /* 0x029830ffffff99a7 */ /* 0x000fe20008200404 */
[----:B------:R-:W-:Y:S07]  /*2e1b0*/  @!P1 ARRIVES.LDGSTSBAR.64.TRANSCNT [UR4+0x29830] ;  /* 0x02983000ff0099b0 */ /* 0x000fee0008000a84 */
[----:B------:R-:W-:Y:S05]  /*2e1c0*/  @P0 BRA.U.ANY `(.L_x_2981) ;  /* 0xfffffffd00e80947 */ /* 0x000fea000393ffff */
[----:B------:R-:W-:Y:S01]  /*2e1d0*/  NOP ;  /* 0x0000000000007918 */ /* 0x000fe20000000000 */
[----:B---34-:R-:W-:-:S05]  /*2e1e0*/  IMAD.U32 R2, RZ, RZ, UR39 ;  /* 0x00000027ff027e24 */ /* 0x018fca000f8e00ff */
[----:B------:R-:W-:-:S13]  /*2e1f0*/  ISETP.NE.AND P2, PT, R2, 0x3, PT ;  /* 0x000000030200780c */ /* 0x000fda0003f45270 */
[----:B------:R-:W-:Y:S05]  /*2e200*/  @!P2 BRA `(.L_x_2982) ;  /* 0x000000000004a947 */ /* 0x000fea0003800000 */
[----:B------:R-:W-:Y:S01]  /*2e210*/  BPT.TRAP 0x1 ;  /* 0x000000040000795c */ /* 0x000fe20000300000 */
.L_x_2982:
[----:B------:R3:W5:Y:S01]  /*2e220*/  LDL.LU R2, [R1+0x38] ;  /* 0x0000380001027983 */ /* 0x0007620000300800 */
[----:B------:R3:W-:Y:S02]  /*2e230*/  SYNCS.ARRIVE.TRANS64.A1T0 RZ, [R0+URZ+0x29830], RZ ;  /* 0x029830ff00ff79a7 */ /* 0x0007e4000810003f */
[----:B------:R-:W-:Y:S05]  /*2e240*/  WARPSYNC.ALL ;  /* 0x0000000000007948 */ /* 0x000fea0003800000 */
[----:B------:R-:W-:Y:S01]  /*2e250*/  ULDC.64 UR4, c[0x0][0xa00] ;  /* 0x0002800000047ab9 */ /* 0x000fe20000000a00 */
[----:B------:R-:W-:Y:S01]  /*2e260*/  SHF.R.S32.HI R27, RZ, 0x1f, R31 ;  /* 0x0000001fff1b7819 */ /* 0x000fe2000001141f */
[----:B-1-3--:R-:W-:Y:S01]  /*2e270*/  VIADD R0, R23, 0x14400 ;  /* 0x0001440017007836 */ /* 0x00afe20000000000 */
[----:B------:R-:W-:Y:S01]  /*2e280*/  BAR.SYNC.DEFER_BLOCKING 0x8, 0x180 ;  /* 0x0206000000007b1d */ /* 0x000fe20000010000 */
[----:B------:R-:W-:-:S04]  /*2e290*/  ISETP.NE.U32.AND P0, PT, RZ, UR4, PT ;  /* 0x00000004ff007c0c */ /* 0x000fc8000bf05070 */
[----:B------:R-:W-:Y:S01]  /*2e2a0*/  ISETP.NE.AND.EX P0, PT, RZ, UR5, PT, P0 ;  /* 0x00000005ff007c0c */ /* 0x000fe2000bf05300 */
[----:B------:R-:W-:Y:S01]  /*2e2b0*/  ULDC.64 UR4, c[0x0][0x298] ;  /* 0x0000a60000047ab9 */ /* 0x000fe20000000a00 */
[----:B------:R-:W-:Y:S01]  /*2e2c0*/  BSSY B6, `(.L_x_2983) ;  /* 0x0000019000067945 */ /* 0x000fe20003800000 */
[----:B------:R-:W-:Y:S01]  /*2e2d0*/  IMAD R27, R27, UR4, RZ ;  /* 0x000000041b1b7c24 */ /* 0x000fe2000f8e02ff */
[----:B0-----:R-:W-:Y:S01]  /*2e2e0*/  SEL R26, R24, RZ, !P0 ;  /* 0x000000ff181a7207 */ /* 0x001fe20004000000 */
        /* <DEDUP_REMOVED lines=10> */
[----:B------:R-:W-:Y:S01]  /*2e390*/  MOV R4, UR4 ;  /* 0x0000000400047c02 */ /* 0x000fe20008000f00 */
[----:B------:R-:W-:Y:S01]  /*2e3a0*/  IMAD.U32 R5, RZ, RZ, UR5 ;  /* 0x00000005ff057e24 */ /* 0x000fe2000f8e00ff */
[----:B------:R-:W0:Y:S01]  /*2e3b0*/  LDC.64 R2, c[0x4][R2] ;  /* 0x0100000002027b82 */ /* 0x000e220000000a00 */
[----:B------:R-:W-:Y:S01]  /*2e3c0*/  IMAD.U32 R6, RZ, RZ, UR6 ;  /* 0x00000006ff067e24 */ /* 0x000fe2000f8e00ff */
[----:B------:R-:W-:Y:S01]  /*2e3d0*/  MOV R11, UR9 ;  /* 0x00000009000b7c02 */ /* 0x000fe20008000f00 */
[----:B------:R-:W-:Y:S02]  /*2e3e0*/  IMAD.U32 R7, RZ, RZ, UR7 ;  /* 0x00000007ff077e24 */ /* 0x000fe4000f8e00ff */
[----:B------:R-:W-:-:S02]  /*2e3f0*/  IMAD.U32 R10, RZ, RZ, UR8 ;  /* 0x00000008ff0a7e24 */ /* 0x000fc4000f8e00ff */
[----:B--2---:R-:W-:Y:S02]  /*2e400*/  IMAD.MOV.U32 R8, RZ, RZ, 0x70 ;  /* 0x00000070ff087424 */ /* 0x004fe400078e00ff */
[----:B------:R-:W-:Y:S02]  /*2e410*/  IMAD.MOV.U32 R12, RZ, RZ, 0x1 ;  /* 0x00000001ff0c7424 */ /* 0x000fe400078e00ff */
[----:B------:R-:W-:-:S07]  /*2e420*/  IMAD.MOV.U32 R13, RZ, RZ, RZ ;  /* 0x000000ffff0d7224 */ /* 0x000fce00078e00ff */
[----:B------:R-:W-:-:S07]  /*2e430*/  LEPC R20, `(.L_x_2984) ;  /* 0x000000001014794e */ /* 0x000fce0000000000 */
[----:B0-----:R-:W-:Y:S05]  /*2e440*/  CALL.ABS.NOINC R2 ;  /* 0x0000000002007343 */ /* 0x001fea0003c00000 */
.L_x_2984:
[----:B------:R-:W-:Y:S05]  /*2e450*/  BSYNC B6 ;  /* 0x0000000000067941 */ /* 0x000fea0003800000 */
.L_x_2983:
[----:B--2---:R0:W5:Y:S01]  /*2e460*/  LDL R8, [R1+0x28] ;  /* 0x0000280001087983 */ /* 0x0041620000100800 */
[----:B------:R-:W1:Y:S01]  /*2e470*/  LDC R7, c[0x0][0x448] ;  /* 0x00011200ff077b82 */ /* 0x000e620000000800 */
[----:B------:R-:W-:Y:S01]  /*2e480*/  MOV R3, R27 ;  /* 0x0000001b00037202 */ /* 0x000fe20000000f00 */
[----:B------:R-:W-:Y:S01]  /*2e490*/  IMAD.MOV.U32 R2, RZ, RZ, R24 ;  /* 0x000000ffff027224 */ /* 0x000fe200078e0018 */
[----:B------:R-:W2:Y:S01]  /*2e4a0*/  S2R R20, SR_TID.X ;  /* 0x0000000000147919 */ /* 0x000ea20000002100 */
[----:B------:R-:W-:Y:S02]  /*2e4b0*/  ULDC.64 UR4, c[0x0][0x2d8] ;  /* 0x0000b60000047ab9 */ /* 0x000fe40000000a00 */
[----:B------:R-:W-:-:S04]  /*2e4c0*/  IMAD.WIDE.U32 R2, R18, UR4, R2 ;  /* 0x0000000412027c25 */ /* 0x000fc8000f8e0002 */
[----:B------:R-:W-:Y:S01]  /*2e4d0*/  IMAD R3, R18, UR5, R3 ;  /* 0x0000000512037c24 */ /* 0x000fe2000f8e0203 */
[----:B------:R-:W-:Y:S02]  /*2e4e0*/  ULDC.64 UR4, c[0x0][0x2e0] ;  /* 0x0000b80000047ab9 */ /* 0x000fe40000000a00 */
[----:B------:R-:W-:Y:S02]  /*2e4f0*/  IMAD R0, R33, UR4, RZ ;  /* 0x0000000421007c24 */ /* 0x000fe4000f8e02ff */
[----:B------:R-:W-:-:S04]  /*2e500*/  IMAD.WIDE.U32 R2, R26, UR4, R2 ;  /* 0x000000041a027c25 */ /* 0x000fc8000f8e0002 */
[----:B------:R-:W-:Y:S01]  /*2e510*/  IMAD R0, R26, UR5, R0 ;  /* 0x000000051a007c24 */ /* 0x000fe2000f8e0200 */
[----:B------:R-:W3:Y:S01]  /*2e520*/  S2R R31, SR_TID.X ;  /* 0x00000000001f7919 */ /* 0x000ee20000002100 */
[----:B------:R-:W-:Y:S02]  /*2e530*/  ULDC.64 UR4, c[0x0][0x2d0] ;  /* 0x0000b40000047ab9 */ /* 0x000fe40000000a00 */
[----:B------:R-:W-:Y:S01]  /*2e540*/  IMAD.IADD R3, R3, 0x1, R0 ;  /* 0x0000000103037824 */ /* 0x000fe200078e0200 */
[----:B-1----:R-:W-:Y:S02]  /*2e550*/  ISETP.NE.AND P0, PT, R7, 0x1, PT ;  /* 0x000000010700780c */ /* 0x002fe40003f05270 */
[C---:B--2---:R-:W-:Y:S01]  /*2e560*/  LOP3.LUT R21, R20.reuse, 0x7f, RZ, 0xc0, !PT ;  /* 0x0000007f14157812 */ /* 0x044fe200078ec0ff */
[----:B------:R-:W-:-:S10]  /*2e570*/  IMAD.SHL.U32 R20, R20, 0x20, RZ ;  /* 0x0000002014147824 */ /* 0x000fd400078e00ff */
[----:B------:R-:W1:Y:S01]  /*2e580*/  @P0 LDC R6, c[0x0][0x44c] ;  /* 0x00011300ff060b82 */ /* 0x000e620000000800 */
[----:B------:R-:W-:-:S04]  /*2e590*/  SHF.R.U32.HI R21, RZ, 0x2, R21 ;  /* 0x00000002ff157819 */ /* 0x000fc80000011615 */
[----:B------:R-:W-:-:S03]  /*2e5a0*/  LOP3.LUT R20, R21, 0x60, R20, 0xf8, !PT ;  /* 0x0000006015147812 */ /* 0x000fc600078ef814 */
[----:B------:R-:W2:Y:S02]  /*2e5b0*/  @P0 LDC R0, c[0x0][0x450] ;  /* 0x00011400ff000b82 */ /* 0x000ea40000000800 */
[----:B------:R-:W-:-:S04]  /*2e5c0*/  IMAD R5, R17, 0x80, R20 ;  /* 0x0000008011057824 */ /* 0x000fc800078e0214 */
[----:B------:R-:W-:Y:S02]  /*2e5d0*/  IMAD.MOV.U32 R4, RZ, RZ, R5 ;  /* 0x000000ffff047224 */ /* 0x000fe400078e0005 */
[----:B-1----:R-:W-:-:S05]  /*2e5e0*/  @P0 IMAD.HI.U32 R6, R5, R6, RZ ;  /* 0x0000000605060227 */ /* 0x002fca00078e00ff */
[----:B--2---:R-:W-:-:S04]  /*2e5f0*/  @P0 SHF.R.U32.HI R4, RZ, R0, R6 ;  /* 0x00000000ff040219 */ /* 0x004fc80000011606 */
[----:B------:R-:W-:-:S05]  /*2e600*/  IADD3 R0, -R4, RZ, RZ ;  /* 0x000000ff04007210 */ /* 0x000fca0007ffe1ff */
        /* <DEDUP_REMOVED lines=9> */
[----:B---3--:R-:W-:Y:S02]  /*2e6a0*/  IMAD.SHL.U32 R21, R31, 0x10, RZ ;  /* 0x000000101f157824 */ /* 0x008fe400078e00ff */
[----:B------:R-:W-:-:S03]  /*2e6b0*/  IMAD.WIDE.U32 R2, R0, UR4, R2 ;  /* 0x0000000400027c25 */ /* 0x000fc6000f8e0002 */
[----:B------:R-:W-:Y:S01]  /*2e6c0*/  LOP3.LUT R21, R21, 0x30, RZ, 0xc0, !PT ;  /* 0x0000003015157812 */ /* 0x000fe200078ec0ff */
[----:B------:R-:W-:Y:S01]  /*2e6d0*/  IMAD R0, R0, UR5, R4 ;  /* 0x0000000500007c24 */ /* 0x000fe2000f8e0204 */
[----:B------:R-:W-:Y:S01]  /*2e6e0*/  ULDC.64 UR4, c[0x0][0x280] ;  /* 0x0000a00000047ab9 */ /* 0x000fe20000000a00 */
[----:B------:R-:W-:Y:S01]  /*2e6f0*/  IMAD.SHL.U32 R20, R31, 0x10, RZ ;  /* 0x000000101f147824 */ /* 0x000fe200078e00ff */
[----:B------:R-:W-:Y:S01]  /*2e700*/  IADD3 R4, P0, R2, UR4, RZ ;  /* 0x0000000402047c10 */ /* 0x000fe2000ff1e0ff */
[----:B------:R-:W-:Y:S01]  /*2e710*/  ULDC UR4, c[0x0][0x2b8] ;  /* 0x0000ae0000047ab9 */ /* 0x000fe20000000800 */
[C---:B------:R-:W-:Y:S02]  /*2e720*/  LOP3.LUT R9, R21.reuse, 0x40, RZ, 0xfc, !PT ;  /* 0x0000004015097812 */ /* 0x040fe400078efcff */
[----:B------:R-:W-:Y:S02]  /*2e730*/  LOP3.LUT R20, R20, 0x30, RZ, 0xc0, !PT ;  /* 0x0000003014147812 */ /* 0x000fe400078ec0ff */
[----:B------:R-:W-:-:S02]  /*2e740*/  LOP3.LUT R21, R21, 0x80, RZ, 0xfc, !PT ;  /* 0x0000008015157812 */ /* 0x000fc400078efcff */
[----:B------:R-:W-:Y:S01]  /*2e750*/  IADD3.X R0, R3, UR5, R0, P0, !PT ;  /* 0x0000000503007c10 */ /* 0x000fe200087fe400 */
[----:B------:R-:W-:Y:S01]  /*2e760*/  UMOV UR5, 0xffffffff ;  /* 0xffffffff00057882 */ /* 0x000fe20000000000 */
[----:B------:R-:W-:Y:S02]  /*2e770*/  LOP3.LUT R31, R31, 0x7f, RZ, 0xc0, !PT ;  /* 0x0000007f1f1f7812 */ /* 0x000fe400078ec0ff */
[----:B------:R-:W-:Y:S02]  /*2e780*/  ISETP.GE.AND P3, PT, R20, UR4, PT ;  /* 0x0000000414007c0c */ /* 0x000fe4000bf66270 */
[----:B------:R-:W-:Y:S02]  /*2e790*/  ISETP.GE.AND P2, PT, R9, UR4, PT ;  /* 0x0000000409007c0c */ /* 0x000fe4000bf46270 */
[----:B------:R-:W-:Y:S02]  /*2e7a0*/  ISETP.GE.AND P1, PT, R21, UR4, PT ;  /* 0x0000000415007c0c */ /* 0x000fe4000bf26270 */
[----:B------:R-:W-:Y:S01]  /*2e7b0*/  SHF.R.U32.HI R9, RZ, 0x2, R31 ;  /* 0x00000002ff097819 */ /* 0x000fe2000001161f */
[----:B0-----:R-:W-:Y:S10]  /*2e7c0*/  BRA.DIV UR5, `(.L_x_2985) ;  /* 0x0000008605207947 */ /* 0x001ff4000b800000 */
[----:B------:R-:W0:Y:S01]  /*2e7d0*/  SHFL.IDX PT, R3, R4, RZ, 0x1c1f ;  /* 0x001c1fff04037589 */ /* 0x000e2200000e0000 */
[----:B------:R-:W-:Y:S02]  /*2e7e0*/  IMAD R5, R32, R7, RZ ;  /* 0x0000000720057224 */ /* 0x000fe400078e02ff */
[----:B------:R-:W-:Y:S01]  /*2e7f0*/  IMAD R17, R17, 0x80, R9 ;  /* 0x0000008011117824 */ /* 0x000fe200078e0209 */
[----:B------:R-:W1:Y:S04]  /*2e800*/  SHFL.IDX PT, R2, R0, RZ, 0x1c1f ;  /* 0x001c1fff00027589 */ /* 0x000e6800000e0000 */
[----:B------:R-:W-:-:S13]  /*2e810*/  ISETP.GE.AND P0, PT, R17, R5, PT ;  /* 0x000000051100720c */ /* 0x000fda0003f06270 */
[----:B0-----:R-:W-:-:S04]  /*2e820*/  @!P0 IADD3 R3, P4, R20, R3, RZ ;  /* 0x0000000314038210 */ /* 0x001fc80007f9e0ff */
[----:B-1----:R-:W-:-:S04]  /*2e830*/  @!P0 IADD3.X R2, RZ, R2, RZ, P4, !PT ;  /* 0x00000002ff028210 */ /* 0x002fc800027fe4ff */
        /* <DEDUP_REMOVED lines=33> */
.L_x_3244:
[----:B------:R-:W-:Y:S01]  /*2ea50*/  IADD3 R17, R17, 0x60, RZ ;  /* 0x0000006011117810 */ /* 0x000fe20007ffe0ff */
[----:B------:R-:W-:Y:S03]  /*2ea60*/  BSSY B0, `(.L_x_2986) ;  /* 0x000000b000007945 */ /* 0x000fe60003800000 */
        /* <DEDUP_REMOVED lines=10> */
.L_x_2987:
[----:B------:R-:W-:Y:S05]  /*2eb10*/  BSYNC B0 ;  /* 0x0000000000007941 */ /* 0x000fea0003800000 */
.L_x_2986:
[----:B------:R-:W-:Y:S01]  /*2eb20*/  NOP ;  /* 0x0000000000007918 */ /* 0x000fe20000000000 */
[----:B------:R-:W-:-:S13]  /*2eb30*/  PLOP3.LUT P0, PT, PT, PT, PT, 0x80, 0x0 ;  /* 0x000000000000781c */ /* 0x000fda0003f0f070 */
.L_x_2988:
[----:B------:R-:W-:Y:S02]  /*2eb40*/  PLOP3.LUT P1, PT, P1, P0, PT, 0xa2, 0x0 ;  /* 0x000000000000781c */ /* 0x000fe40000f21472 */
[----:B------:R-:W-:-:S08]  /*2eb50*/  @P0 R2UR P1, UR4, R23 ;  /* 0x00000000170402ca */ /* 0x000fd00000020000 */
[----:B------:R-:W-:-:S05]  /*2eb60*/  @P0 PLOP3.LUT P0, PT, P1, PT, PT, 0x80, 0x0 ;  /* 0x000000000000081c */ /* 0x000fca0000f0f070 */
[----:B------:R-:W-:Y:S01]  /*2eb70*/  @!P1 SYNCS.ARRIVE.TRANS64.RED.A0T1 RZ, [UR4+0x29800], RZ ;  /* 0x029800ffffff99a7 */ /* 0x000fe20008200404 */
[----:B------:R-:W-:Y:S07]  /*2eb80*/  @!P1 ARRIVES.LDGSTSBAR.64.TRANSCNT [UR4+0x29800] ;  /* 0x02980000ff0099b0 */ /* 0x000fee0008000a84 */
[----:B------:R-:W-:Y:S05]  /*2eb90*/  @P0 BRA.U.ANY `(.L_x_2988) ;  /* 0xfffffffd00e80947 */ /* 0x000fea000393ffff */
[----:B-12---:R-:W2:Y:S01]  /*2eba0*/  LDL.LU R2, [R1+0x3c] ;  /* 0x00003c0001027983 */ /* 0x006ea20000300800 */
        /* <DEDUP_REMOVED lines=12> */
.L_x_3245:
[----:B------:R-:W-:Y:S05]  /*2ec70*/  BSYNC B0 ;  /* 0x0000000000007941 */ /* 0x000fea0003800000 */
.L_x_2989:
[----:B------:R-:W2:Y:S02]  /*2ec80*/  LDL R2, [R1+0xc] ;  /* 0x00000c0001027983 */ /* 0x000ea40000100800 */
[----:B--2---:R-:W-:-:S13]  /*2ec90*/  ISETP.GE.AND P0, PT, R33, R2, PT ;  /* 0x000000022100720c */ /* 0x004fda0003f06270 */
[----:B------:R-:W-:Y:S05]  /*2eca0*/  @!P0 BRA `(.L_x_2991) ;  /* 0x0000001400e48947 */ /* 0x000fea0003800000 */
[----:B------:R-:W-:Y:S01]  /*2ecb0*/  MOV R17, R28 ;  /* 0x0000001c00117202 */ /* 0x000fe20000000f00 */
[----:B------:R-:W-:-:S07]  /*2ecc0*/  IMAD.MOV.U32 R21, RZ, RZ, R35 ;  /* 0x000000ffff157224 */ /* 0x000fce00078e0023 */
.L_x_3011:
[----:B-12---:R-:W2:Y:S01]  /*2ecd0*/  LDL R0, [R1+0x4] ;  /* 0x0000040001007983 */ /* 0x006ea20000100800 */
[----:B0-----:R-:W0:Y:S03]  /*2ece0*/  LDC R4, c[0x0][0x430] ;  /* 0x00010c00ff047b82 */ /* 0x001e260000000800 */
[----:B------:R-:W3:Y:S01]  /*2ecf0*/  LDL R10, [R1+0x8] ;  /* 0x00000800010a7983 */ /* 0x000ee20000100800 */
[----:B------:R-:W1:Y:S03]  /*2ed00*/  S2R R2, SR_TID.X ;  /* 0x0000000000027919 */ /* 0x000e660000002100 */
[----:B------:R-:W4:Y:S01]  /*2ed10*/  LDL R9, [R1+0xc] ;  /* 0x00000c0001097983 */ /* 0x000f220000100800 */
[----:B0-----:R-:W-:Y:S01]  /*2ed20*/  ISETP.NE.AND P0, PT, R4, 0x1, PT ;  /* 0x000000010400780c */ /* 0x001fe20003f05270 */
[----:B------:R-:W0:-:S12]  /*2ed30*/  S2R R7, SR_TID.X ;  /* 0x0000000000077919 */ /* 0x000e180000002100 */
[----:B------:R-:W2:Y:S01]  /*2ed40*/  @P0 LDC R6, c[0x0][0x434] ;  /* 0x00010d00ff060b82 */ /* 0x000ea20000000800 */
[C---:B-1----:R-:W-:Y:S01]  /*2ed50*/  LOP3.LUT R3, R2.reuse, 0x7f, RZ, 0xc0, !PT ;  /* 0x0000007f02037812 */ /* 0x042fe200078ec0ff */
[----:B------:R-:W-:-:S03]  /*2ed60*/  IMAD.SHL.U32 R5, R2, 0x20, RZ ;  /* 0x0000002002057824 */ /* 0x000fc600078e00ff */
[----:B------:R-:W-:-:S04]  /*2ed70*/  SHF.R.U32.HI R3, RZ, 0x2, R3 ;  /* 0x00000002ff037819 */ /* 0x000fc80000011603 */
[----:B------:R-:W-:Y:S02]  /*2ed80*/  LOP3.LUT R5, R3, 0x60, R5, 0xf8, !PT ;  /* 0x0000006003057812 */ /* 0x000fe400078ef805 */
[----:B------:R-:W1:Y:S01]  /*2ed90*/  @P0 LDC R3, c[0x0][0x438] ;  /* 0x00010e00ff030b82 */ /* 0x000e620000000800 */
[----:B------:R-:W-:-:S04]  /*2eda0*/  LOP3.LUT R2, R2, 0x7f, RZ, 0xc0, !PT ;  /* 0x0000007f02027812 */ /* 0x000fc800078ec0ff */
[----:B------:R-:W-:Y:S02]  /*2edb0*/  SHF.R.U32.HI R8, RZ, 0x2, R2 ;  /* 0x00000002ff087819 */ /* 0x000fe40000011602 */
[----:B0-----:R-:W-:-:S04]  /*2edc0*/  SHF.L.U32 R7, R7, 0x5, RZ ;  /* 0x0000000507077819 */ /* 0x001fc800000006ff */
        /* <DEDUP_REMOVED lines=8> */
[----:B------:R-:W-:-:S04]  /*2ee50*/  @P0 IMAD.HI.U32 R6, R5, R6, RZ ;  /* 0x0000000605060227 */ /* 0x000fc800078e00ff */
[----:B------:R-:W-:Y:S01]  /*2ee60*/  IMAD.MOV.U32 R2, RZ, RZ, R5 ;  /* 0x000000ffff027224 */ /* 0x000fe200078e0005 */
[----:B-1----:R-:W-:Y:S02]  /*2ee70*/  @P0 SHF.R.U32.HI R2, RZ, R3, R6 ;  /* 0x00000003ff020219 */ /* 0x002fe40000011606 */
[----:B------:R-:W0:Y:S08]  /*2ee80*/  @P0 LDC R6, c[0x0][0x434] ;  /* 0x00010d00ff060b82 */ /* 0x000e300000000800 */
[----:B------:R-:W1:Y:S01]  /*2ee90*/  @P0 LDC R3, c[0x0][0x438] ;  /* 0x00010e00ff030b82 */ /* 0x000e620000000800 */
[----:B------:R-:W-:-:S04]  /*2eea0*/  IMAD.IADD R0, R7, 0x1, R0 ;  /* 0x0000000107007824 */ /* 0x000fc800078e0200 */
[----:B------:R-:W-:Y:S02]  /*2eeb0*/  IMAD.MOV.U32 R8, RZ, RZ, R0 ;  /* 0x000000ffff087224 */ /* 0x000fe400078e0000 */
[----:B0-----:R-:W-:-:S05]  /*2eec0*/  @P0 IMAD.HI.U32 R6, R0, R6, RZ ;  /* 0x0000000600060227 */ /* 0x001fca00078e00ff */
[----:B-1----:R-:W-:Y:S01]  /*2eed0*/  @P0 SHF.R.U32.HI R8, RZ, R3, R6 ;  /* 0x00000003ff080219 */ /* 0x002fe20000011606 */
[----:B------:R-:W-:-:S04]  /*2eee0*/  IMAD.MOV R6, RZ, RZ, -R2 ;  /* 0x000000ffff067224 */ /* 0x000fc800078e0a02 */
[----:B------:R-:W-:Y:S02]  /*2eef0*/  IMAD.MOV R3, RZ, RZ, -R8 ;  /* 0x000000ffff037224 */ /* 0x000fe400078e0a08 */
[C---:B------:R-:W-:Y:S02]  /*2ef00*/  IMAD R5, R4.reuse, R6, R5 ;  /* 0x0000000604057224 */ /* 0x040fe400078e0205 */
[----:B------:R-:W-:Y:S01]  /*2ef10*/  IMAD R4, R4, R3, R0 ;  /* 0x0000000304047224 */ /* 0x000fe200078e0200 */
[----:B------:R-:W-:Y:S01]  /*2ef20*/  SHF.R.S32.HI R3, RZ, 0x1f, R2 ;  /* 0x0000001fff037819 */ /* 0x000fe20000011402 */
[----:B---3--:R-:W-:-:S04]  /*2ef30*/  IMAD R0, R10, UR4, RZ ;  /* 0x000000040a007c24 */ /* 0x008fc8000f8e02ff */
[C---:B------:R-:W-:Y:S02]  /*2ef40*/  IMAD R0, R34.reuse, UR5, R0 ;  /* 0x0000000522007c24 */ /* 0x040fe4000f8e0200 */
[----:B------:R-:W-:-:S05]  /*2ef50*/  IMAD.WIDE.U32 R2, R34, UR4, R2 ;  /* 0x0000000422027c25 */ /* 0x000fca000f8e0002 */
[----:B------:R-:W-:Y:S02]  /*2ef60*/  IADD3 R3, R0, R3, RZ ;  /* 0x0000000300037210 */ /* 0x000fe40007ffe0ff */
[----:B------:R-:W-:-:S04]  /*2ef70*/  LEA R6, P0, R2, UR6, 0x2 ;  /* 0x0000000602067c11 */ /* 0x000fc8000f8010ff */
[----:B------:R-:W-:-:S05]  /*2ef80*/  LEA.HI.X R7, R2, UR7, R3, 0x2, P0 ;  /* 0x0000000702077c11 */ /* 0x000fca00080f1403 */
[----:B------:R-:W2:Y:S01]  /*2ef90*/  LDG.E R6, desc[UR52][R6.64] ;  /* 0x0000003406067981 */ /* 0x000ea2000c1e1900 */
[--C-:B------:R-:W-:Y:S01]  /*2efa0*/  @!P1 SHF.R.S32.HI R3, RZ, 0x1f, R8.reuse ;  /* 0x0000001fff039819 */ /* 0x100fe20000011408 */
[----:B------:R-:W-:-:S04]  /*2efb0*/  @!P1 IMAD.MOV.U32 R2, RZ, RZ, R8 ;  /* 0x000000ffff029224 */ /* 0x000fc800078e0008 */
[----:B------:R-:W-:-:S04]  /*2efc0*/  @!P1 IMAD.WIDE.U32 R2, R34, UR4, R2 ;  /* 0x0000000422029c25 */ /* 0x000fc8000f8e0002 */
[----:B------:R-:W-:Y:S01]  /*2efd0*/  @!P1 IMAD.IADD R0, R0, 0x1, R3 ;  /* 0x0000000100009824 */ /* 0x000fe200078e0203 */
[C---:B------:R-:W-:Y:S01]  /*2efe0*/  @!P1 LEA R10, P0, R2.reuse, UR6, 0x2 ;  /* 0x00000006020a9c11 */ /* 0x040fe2000f8010ff */
[----:B------:R-:W-:Y:S01]  /*2eff0*/  IMAD.MOV.U32 R8, RZ, RZ, RZ ;  /* 0x000000ffff087224 */ /* 0x000fe200078e00ff */
[----:B------:R-:W-:Y:S02]  /*2f000*/  MOV R12, UR39 ;  /* 0x00000027000c7c02 */ /* 0x000fe40008000f00 */
[----:B------:R-:W-:Y:S01]  /*2f010*/  @!P1 LEA.HI.X R11, R2, UR7, R0, 0x2, P0 ;  /* 0x00000007020b9c11 */ /* 0x000fe200080f1400 */
[----:B------:R-:W-:-:S04]  /*2f020*/  VIADD R28, R17, 0x1 ;  /* 0x00000001111c7836 */ /* 0x000fc80000000000 */
[----:B------:R0:W5:Y:S01]  /*2f030*/  @!P1 LDG.E R8, desc[UR52][R10.64] ;  /* 0x000000340a089981 */ /* 0x000162000c1e1900 */
[----:B------:R-:W-:Y:S02]  /*2f040*/  ISETP.NE.AND P1, PT, R12, 0x3, PT ;  /* 0x000000030c00780c */ /* 0x000fe40003f25270 */
[----:B------:R-:W-:Y:S01]  /*2f050*/  ISETP.NE.AND P0, PT, R28, 0x2, PT ;  /* 0x000000021c00780c */ /* 0x000fe20003f05270 */
[----:B------:R-:W-:-:S03]  /*2f060*/  IMAD.MOV.U32 R0, RZ, RZ, R33 ;  /* 0x000000ffff007224 */ /* 0x000fc600078e0021 */
[----:B------:R-:W-:Y:S01]  /*2f070*/  SEL R35, RZ, 0x1, P0 ;  /* 0x00000001ff237807 */ /* 0x000fe20000000000 */
[----:B------:R-:W-:Y:S01]  /*2f080*/  VIADD R33, R33, 0xffffffff ;  /* 0xffffffff21217836 */ /* 0x000fe20000000000 */
[----:B------:R-:W-:Y:S02]  /*2f090*/  SEL R28, R28, RZ, P0 ;  /* 0x000000ff1c1c7207 */ /* 0x000fe40000000000 */
[----:B------:R-:W-:Y:S02]  /*2f0a0*/  LOP3.LUT R35, R21, R35, RZ, 0x3c, !PT ;  /* 0x0000002315237212 */ /* 0x000fe400078e3cff */
[----:B----4-:R-:W-:Y:S02]  /*2f0b0*/  ISETP.GT.AND P2, PT, R0, R9, PT ;  /* 0x000000090000720c */ /* 0x010fe40003f44270 */
[----:B--2---:R-:W-:Y:S01]  /*2f0c0*/  SHF.R.S32.HI R31, RZ, 0x1f, R6 ;  /* 0x0000001fff1f7819 */ /* 0x004fe20000011406 */
[----:B0-----:R-:W-:Y:S10]  /*2f0d0*/  @!P1 BRA `(.L_x_2992) ;  /* 0x0000000000049947 */ /* 0x001ff40003800000 */
[----:B------:R-:W-:Y:S01]  /*2f0e0*/  BPT.TRAP 0x1 ;  /* 0x000000040000795c */ /* 0x000fe20000300000 */
.L_x_2992:
[----:B------:R-:W-:Y:S01]  /*2f0f0*/  IMAD R0, R28, 0x8, R23 ;  /* 0x000000081c007824 */ /* 0x000fe200078e0217 */
[----:B------:R-:W-:Y:S01]  /*2f100*/  SHF.L.U32 R32, R35, 0x1f, RZ ;  /* 0x0000001f23207819 */ /* 0x000fe200000006ff */
[----:B------:R-:W-:Y:S01]  /*2f110*/  BSSY B0, `(.L_x_2993) ;  /* 0x0000004000007945 */ /* 0x000fe20003800000 */
[----:B------:R-:W-:Y:S02]  /*2f120*/  SHF.R.S32.HI R26, RZ, 0x1f, R5 ;  /* 0x0000001fff1a7819 */ /* 0x000fe40000011405 */
[----:B------:R-:W0:Y:S02]  /*2f130*/  SYNCS.PHASECHK.TRANS64.TRYWAIT P0, [R0+URZ+0x29880], R32 ;  /* 0x02988020000075a7 */ /* 0x000e24000800017f */
[----:B0-----:R-:W-:Y:S05]  /*2f140*/  @!P0 BRA `(.L_x_2994) ;  /* 0x0000008000308947 */ /* 0x001fea0003800000 */
.L_x_3246:
[----:B------:R-:W-:Y:S05]  /*2f150*/  BSYNC B0 ;  /* 0x0000000000007941 */ /* 0x000fea0003800000 */
.L_x_2993:
[----:B------:R-:W-:Y:S01]  /*2f160*/  ULDC.64 UR4, c[0x0][0x328] ;  /* 0x0000ca0000047ab9 */ /* 0x000fe20000000a00 */
[----:B------:R-:W1:Y:S01]  /*2f170*/  S2R R9, SR_TID.X ;  /* 0x0000000000097919 */ /* 0x000e620000002100 */
        /* <DEDUP_REMOVED lines=10> */
[C---:B------:R-:W-:Y:S02]  /*2f220*/  IMAD R10, R6.reuse, UR7, R10 ;  /* 0x00000007060a7c24 */ /* 0x040fe4000f8e020a */
[----:B------:R-:W-:-:S04]  /*2f230*/  IMAD.WIDE.U32 R2, R6, UR6, R2 ;  /* 0x0000000606027c25 */ /* 0x000fc8000f8e0002 */
[----:B------:R-:W-:Y:S01]  /*2f240*/  IMAD R7, R27, UR4, RZ ;  /* 0x000000041b077c24 */ /* 0x000fe2000f8e02ff */
[----:B------:R-:W-:Y:S01]  /*2f250*/  IADD3 R11, R3, R10, RZ ;  /* 0x0000000a030b7210 */ /* 0x000fe20007ffe0ff */
[----:B------:R-:W-:Y:S02]  /*2f260*/  IMAD.MOV.U32 R10, RZ, RZ, R2 ;  /* 0x000000ffff0a7224 */ /* 0x000fe400078e0002 */
[C---:B------:R-:W-:Y:S02]  /*2f270*/  IMAD R7, R4.reuse, UR5, R7 ;  /* 0x0000000504077c24 */ /* 0x040fe4000f8e0207 */
[----:B------:R-:W-:Y:S01]  /*2f280*/  IMAD.WIDE.U32 R2, R4, UR4, RZ ;  /* 0x0000000404027c25 */ /* 0x000fe2000f8e00ff */
[----:B------:R-:W-:-:S03]  /*2f290*/  ULDC.64 UR4, c[0x0][0x330] ;  /* 0x0000cc0000047ab9 */ /* 0x000fc60000000a00 */
[----:B------:R-:W-:Y:S02]  /*2f2a0*/  IMAD.IADD R3, R3, 0x1, R7 ;  /* 0x0000000103037824 */ /* 0x000fe400078e0207 */
[----:B------:R-:W-:Y:S01]  /*2f2b0*/  IMAD R7, R30, UR6, RZ ;  /* 0x000000061e077c24 */ /* 0x000fe2000f8e02ff */
[----:B-1----:R-:W-:Y:S01]  /*2f2c0*/  LOP3.LUT R9, R9, 0x7f, RZ, 0xc0, !PT ;  /* 0x0000007f09097812 */ /* 0x002fe200078ec0ff */
[----:B------:R-:W-:-:S03]  /*2f2d0*/  IMAD.WIDE.U32 R2, R8, UR6, R2 ;  /* 0x0000000608027c25 */ /* 0x000fc6000f8e0002 */
[----:B------:R-:W-:Y:S01]  /*2f2e0*/  SHF.R.U32.HI R9, RZ, 0x5, R9 ;  /* 0x00000005ff097819 */ /* 0x000fe20000011609 */
        /* <DEDUP_REMOVED lines=14> */
[----:B------:R-:W2:Y:S01]  /*2f3d0*/  LDL R12, [R1] ;  /* 0x00000000010c7983 */ /* 0x000ea20000100800 */
[----:B------:R-:W1:Y:S03]  /*2f3e0*/  S2R R3, SR_TID.X ;  /* 0x0000000000037919 */ /* 0x000e660000002100 */
[----:B------:R-:W3:Y:S01]  /*2f3f0*/  SHFL.IDX PT, R2, R7, RZ, 0x1c1f ;  /* 0x001c1fff07027589 */ /* 0x000ee200000e0000 */
[----:B------:R-:W-:Y:S02]  /*2f400*/  IADD3 R9, R23, R9, R37 ;  /* 0x0000000917097210 */ /* 0x000fe40007ffe025 */
[----:B-1----:R-:W-:Y:S02]  /*2f410*/  SHF.L.U32 R11, R3, 0x4, RZ ;  /* 0x00000004030b7819 */ /* 0x002fe400000006ff */
[----:B------:R-:W1:Y:S02]  /*2f420*/  SHFL.IDX PT, R3, R20, RZ, 0x1c1f ;  /* 0x001c1fff14037589 */ /* 0x000e6400000e0000 */
[----:B------:R-:W-:-:S04]  /*2f430*/  LOP3.LUT R11, R11, 0x30, RZ, 0xc0, !PT ;  /* 0x000000300b0b7812 */ /* 0x000fc800078ec0ff */
[----:B---3--:R-:W-:-:S05]  /*2f440*/  IADD3 R2, P0, R11, R2, RZ ;  /* 0x000000020b027210 */ /* 0x008fca0007f1e0ff */
[----:B-1----:R-:W-:-:S05]  /*2f450*/  IMAD.X R3, RZ, RZ, R3, P0 ;  /* 0x000000ffff037224 */ /* 0x002fca00000e0603 */
[----:B------:R-:W-:Y:S01]  /*2f460*/  @!PT LDS RZ, [RZ] ;  /* 0x00000000fffff984 */ /* 0x000fe20000000800 */
[----:B------:R-:W-:Y:S04]  /*2f470*/  LDGSTS.E.BYPASS.LTC128B.128 [R9+0xa400], desc[UR52][R2.64], !P3 ;  /* 0x0a40000002097fae */ /* 0x000fe8000d901d74 */
[----:B------:R-:W-:Y:S01]  /*2f480*/  SHFL.IDX PT, R24, R24, RZ, 0x1c1f ;  /* 0x001c1fff18187589 */ /* 0x000fe200000e0000 */
[----:B--2---:R-:W-:-:S05]  /*2f490*/  IMAD.IADD R10, R12, 0x1, R9 ;  /* 0x000000010c0a7824 */ /* 0x004fca00078e0209 */
        /* <DEDUP_REMOVED lines=17> */
[----:B------:R-:W-:Y:S04]  /*2f5b0*/  LDGSTS.E.BYPASS.LTC128B.128 [R9+0xd400], desc[UR52][R2.64], !P3 ;  /* 0x0d40000002097fae */ /* 0x000fe8000d901d74 */
[----:B------:R1:W-:Y:S04]  /*2f5c0*/  LDGSTS.E.BYPASS.LTC128B.128 [R10+0xd400], desc[UR52][R2.64+0x40], !P1 ;  /* 0x0d400040020a7fae */ /* 0x0003e8000c901d74 */
[----:B-1----:R1:W2:Y:S02]  /*2f5d0*/  SHFL.IDX PT, R2, R25, RZ, 0x1c1f ;  /* 0x001c1fff19027589 */ /* 0x0022a400000e0000 */
.L_x_3258:
[----:B------:R-:W3:Y:S02]  /*2f5e0*/  S2R R3, SR_TID.X ;  /* 0x0000000000037919 */ /* 0x000ee40000002100 */
[----:B---3--:R-:W-:-:S05]  /*2f5f0*/  IMAD.SHL.U32 R3, R3, 0x10, RZ ;  /* 0x0000001003037824 */ /* 0x008fca00078e00ff */
[----:B------:R-:W-:-:S04]  /*2f600*/  LOP3.LUT R3, R3, 0x30, RZ, 0xc0, !PT ;  /* 0x0000003003037812 */ /* 0x000fc800078ec0ff */
        /* <DEDUP_REMOVED lines=9> */
.L_x_2996:
        /* <DEDUP_REMOVED lines=11> */
.L_x_2997:
[----:B------:R2:W-:Y:S01]  /*2f750*/  SYNCS.ARRIVE.TRANS64.A1T0 RZ, [R0+URZ+0x29870], RZ ;  /* 0x029870ff00ff79a7 */ /* 0x0005e2000810003f */
[----:B------:R-:W-:Y:S05]  /*2f760*/  @!P3 BRA `(.L_x_2998) ;  /* 0x000000000004b947 */ /* 0x000fea0003800000 */
[----:B------:R-:W-:Y:S01]  /*2f770*/  BPT.TRAP 0x1 ;  /* 0x000000040000795c */ /* 0x000fe20000300000 */
.L_x_2998:
[----:B------:R-:W3:Y:S01]  /*2f780*/  SYNCS.PHASECHK.TRANS64.TRYWAIT P0, [R0+URZ+0x29840], R32 ;  /* 0x02984020000075a7 */ /* 0x000ee2000800017f */
[----:B------:R-:W-:Y:S04]  /*2f790*/  BSSY B0, `(.L_x_2999) ;  /* 0x0000002000007945 */ /* 0x000fe80003800000 */
[----:B---3--:R-:W-:Y:S05]  /*2f7a0*/  @!P0 BRA `(.L_x_3000) ;  /* 0x0000008000608947 */ /* 0x008fea0003800000 */
.L_x_3259:
[----:B------:R-:W-:Y:S05]  /*2f7b0*/  BSYNC B0 ;  /* 0x0000000000007941 */ /* 0x000fea0003800000 */
.L_x_2999:
[----:B------:R-:W4:Y:S01]  /*2f7c0*/  LDL R10, [R1+0x14] ;  /* 0x00001400010a7983 */ /* 0x000f220000100800 */
[----:B------:R-:W-:Y:S01]  /*2f7d0*/  ULDC.64 UR4, c[0x0][0x300] ;  /* 0x0000c00000047ab9 */ /* 0x000fe20000000a00 */
[----:B------:R-:W-:Y:S01]  /*2f7e0*/  ULDC.64 UR6, c[0x0][0x310] ;  /* 0x0000c40000067ab9 */ /* 0x000fe20000000a00 */
[----:B------:R-:W-:Y:S01]  /*2f7f0*/  IMAD R7, R26, UR4, RZ ;  /* 0x000000041a077c24 */ /* 0x000fe2000f8e02ff */
[----:B------:R-:W5:Y:S01]  /*2f800*/  S2R R9, SR_TID.X ;  /* 0x0000000000097919 */ /* 0x000f620000002100 */
[C---:B------:R-:W-:Y:S01]  /*2f810*/  IMAD.WIDE.U32 R2, R5.reuse, UR4, RZ ;  /* 0x0000000405027c25 */ /* 0x040fe2000f8e00ff */
[C---:B------:R-:W-:Y:S02]  /*2f820*/  LOP3.LUT P4, RZ, R22.reuse, 0x10, RZ, 0xc0, !PT ;  /* 0x0000001016ff7812 */ /* 0x040fe4000788c0ff */
[C---:B------:R-:W-:Y:S01]  /*2f830*/  LOP3.LUT P3, RZ, R22.reuse, 0x8, RZ, 0xc0, !PT ;  /* 0x0000000816ff7812 */ /* 0x040fe2000786c0ff */
[----:B------:R-:W-:Y:S01]  /*2f840*/  IMAD R7, R5, UR5, R7 ;  /* 0x0000000505077c24 */ /* 0x000fe2000f8e0207 */
[----:B------:R-:W-:Y:S01]  /*2f850*/  LOP3.LUT P1, RZ, R22, 0x4, RZ, 0xc0, !PT ;  /* 0x0000000416ff7812 */ /* 0x000fe2000782c0ff */
[----:B------:R-:W-:-:S02]  /*2f860*/  IMAD R31, R31, UR6, RZ ;  /* 0x000000061f1f7c24 */ /* 0x000fc4000f8e02ff */
[----:B------:R-:W-:Y:S02]  /*2f870*/  IMAD.IADD R3, R3, 0x1, R7 ;  /* 0x0000000103037824 */ /* 0x000fe400078e0207 */
[----:B------:R-:W-:Y:S02]  /*2f880*/  IMAD R5, R27, UR4, RZ ;  /* 0x000000041b057c24 */ /* 0x000fe4000f8e02ff */
[----:B------:R-:W-:-:S04]  /*2f890*/  IMAD.WIDE.U32 R2, R6, UR6, R2 ;  /* 0x0000000606027c25 */ /* 0x000fc8000f8e0002 */
[----:B------:R-:W-:Y:S02]  /*2f8a0*/  IMAD R6, R6, UR7, R31 ;  /* 0x0000000706067c24 */ /* 0x000fe4000f8e021f */
[----:B------:R-:W-:-:S03]  /*2f8b0*/  IMAD R5, R4, UR5, R5 ;  /* 0x0000000504057c24 */ /* 0x000fc6000f8e0205 */
        /* <DEDUP_REMOVED lines=18> */
[----:B----4-:R-:W-:Y:S02]  /*2f9e0*/  IMAD R7, R28, 0x7800, R10 ;  /* 0x000078001c077824 */ /* 0x010fe400078e020a */
[----:B-----5:R-:W-:-:S05]  /*2f9f0*/  IMAD.SHL.U32 R10, R9, 0x10, RZ ;  /* 0x00000010090a7824 */ /* 0x020fca00078e00ff */
[----:B------:R-:W-:Y:S01]  /*2fa00*/  LOP3.LUT R10, R10, 0x30, RZ, 0xc0, !PT ;  /* 0x000000300a0a7812 */ /* 0x000fe200078ec0ff */
[----:B------:R-:W-:Y:S06]  /*2fa10*/  BRA.DIV UR4, `(.L_x_3001) ;  /* 0x0000007e04d87947 */ /* 0x000fec000b800000 */
[----:B------:R-:W4:Y:S01]  /*2fa20*/  SHFL.IDX PT, R2, R4, RZ, 0x1c1f ;  /* 0x001c1fff04027589 */ /* 0x000f2200000e0000 */
[----:B------:R-:W-:-:S03]  /*2fa30*/  IMAD.IADD R7, R23, 0x1, R7 ;  /* 0x0000000117077824 */ /* 0x000fc600078e0207 */
[----:B------:R-:W5:Y:S04]  /*2fa40*/  SHFL.IDX PT, R3, R6, RZ, 0x1c1f ;  /* 0x001c1fff06037589 */ /* 0x000f6800000e0000 */
[----:B------:R-:W-:Y:S04]  /*2fa50*/  SHFL.IDX PT, R9, R6, 0x2, 0x1c1f ;  /* 0x005c1f0006097f89 */ /* 0x000fe800000e0000 */
[----:B------:R-:W-:Y:S01]  /*2fa60*/  SHFL.IDX PT, R8, R8, RZ, 0x1c1f ;  /* 0x001c1fff08087589 */ /* 0x000fe200000e0000 */
[----:B----4-:R-:W-:-:S04]  /*2fa70*/  IADD3 R2, P0, R10, R2, RZ ;  /* 0x000000020a027210 */ /* 0x010fc80007f1e0ff */
[----:B-----5:R-:W-:-:S05]  /*2fa80*/  IADD3.X R3, RZ, R3, RZ, P0, !PT ;  /* 0x00000003ff037210 */ /* 0x020fca00007fe4ff */
        /* <DEDUP_REMOVED lines=24> */
.L_x_3271:
[----:B0-----:R-:W-:-:S04]  /*2fc10*/  IADD3 R2, P0, R10, R2, RZ ;  /* 0x000000020a027210 */ /* 0x001fc80007f1e0ff */
[----:B------:R-:W-:Y:S02]  /*2fc20*/  IADD3.X R3, RZ, R8, RZ, P0, !PT ;  /* 0x00000008ff037210 */ /* 0x000fe400007fe4ff */
[----:B------:R-:W-:-:S03]  /*2fc30*/  PLOP3.LUT P0, PT, PT, PT, PT, 0x80, 0x0 ;  /* 0x000000000000781c */ /* 0x000fc60003f0f070 */
[----:B------:R-:W-:Y:S01]  /*2fc40*/  @!PT LDS RZ, [RZ] ;  /* 0x00000000fffff984 */ /* 0x000fe20000000800 */
[----:B------:R-:W-:Y:S01]  /*2fc50*/  @!PT LDS RZ, [RZ] ;  /* 0x00000000fffff984 */ /* 0x000fe20000000800 */
[----:B------:R-:W-:Y:S01]  /*2fc60*/  @!PT LDS RZ, [RZ] ;  /* 0x00000000fffff984 */ /* 0x000fe20000000800 */
[----:B------:R0:W-:Y:S04]  /*2fc70*/  LDGSTS.E.BYPASS.LTC128B.128 [R7+0x1c400], desc[UR52][R2.64], !P4 ;  /* 0x1c40000002077fae */ /* 0x0001e8000e101d74 */
[----:B------:R0:W-:Y:S04]  /*2fc80*/  LDGSTS.E.BYPASS.LTC128B.128 [R7+0x1ec00], desc[UR52][R2.64+0x40], !P3 ;  /* 0x1ec0004002077fae */ /* 0x0001e8000d901d74 */
[----:B------:R0:W-:Y:S01]  /*2fc90*/  LDGSTS.E.BYPASS.LTC128B.128 [R7+0x21400], desc[UR52][R2.64+0x80], !P1 ;  /* 0x2140008002077fae */ /* 0x0001e2000c901d74 */
[----:B------:R-:W-:Y:S01]  /*2fca0*/  NOP ;  /* 0x0000000000007918 */ /* 0x000fe20000000000 */
.L_x_3002:
        /* <DEDUP_REMOVED lines=11> */
.L_x_3003:
[----:B------:R2:W-:Y:S02]  /*2fd60*/  SYNCS.ARRIVE.TRANS64.A1T0 RZ, [R0+URZ+0x29830], RZ ;  /* 0x029830ff00ff79a7 */ /* 0x0005e4000810003f */
[----:B--23--:R-:W-:-:S05]  /*2fd70*/  IMAD.U32 R0, RZ, RZ, UR37 ;  /* 0x00000025ff007e24 */ /* 0x00cfca000f8e00ff */
[----:B------:R-:W-:-:S13]  /*2fd80*/  ISETP.NE.AND P1, PT, R0, 0x3, PT ;  /* 0x000000030000780c */ /* 0x000fda0003f25270 */
[----:B------:R-:W-:Y:S05]  /*2fd90*/  @!P1 BRA `(.L_x_3004) ;  /* 0x0000000000049947 */ /* 0x000fea0003800000 */
[----:B------:R-:W-:Y:S01]  /*2fda0*/  BPT.TRAP 0x1 ;  /* 0x000000040000795c */ /* 0x000fe20000300000 */
.L_x_3004:
[----:B------:R-:W-:Y:S01]  /*2fdb0*/  LOP3.LUT R0, R21, 0x1, RZ, 0x3c, !PT ;  /* 0x0000000115007812 */ /* 0x000fe200078e3cff */
[----:B------:R-:W-:Y:S01]  /*2fdc0*/  IMAD R3, R17, 0x8, R23 ;  /* 0x0000000811037824 */ /* 0x000fe200078e0217 */
[----:B------:R-:W-:Y:S02]  /*2fdd0*/  BSSY B0, `(.L_x_3005) ;  /* 0x0000004000007945 */ /* 0x000fe40003800000 */
[----:B------:R-:W-:-:S04]  /*2fde0*/  SHF.L.U32 R0, R0, 0x1f, RZ ;  /* 0x0000001f00007819 */ /* 0x000fc800000006ff */
[----:B------:R-:W0:Y:S02]  /*2fdf0*/  SYNCS.PHASECHK.TRANS64.TRYWAIT P0, [R3+URZ+0x29870], R0 ;  /* 0x02987000030075a7 */ /* 0x000e24000800017f */
[----:B0-----:R-:W-:Y:S05]  /*2fe00*/  @!P0 BRA `(.L_x_3006) ;  /* 0x00000080005c8947 */ /* 0x001fea0003800000 */
.L_x_3272:
[----:B------:R-:W-:Y:S05]  /*2fe10*/  BSYNC B0 ;  /* 0x0000000000007941 */ /* 0x000fea0003800000 */
.L_x_3005:
[----:B------:R-:W-:-:S05]  /*2fe20*/  IMAD.U32 R2, RZ, RZ, UR39 ;  /* 0x00000027ff027e24 */ /* 0x000fca000f8e00ff */
[----:B------:R-:W-:-:S13]  /*2fe30*/  ISETP.NE.AND P0, PT, R2, 0x3, PT ;  /* 0x000000030200780c */ /* 0x000fda0003f05270 */
[----:B------:R-:W-:Y:S05]  /*2fe40*/  @!P0 BRA `(.L_x_3007) ;  /* 0x0000000000048947 */ /* 0x000fea0003800000 */
[----:B------:R-:W-:Y:S01]  /*2fe50*/  BPT.TRAP 0x1 ;  /* 0x000000040000795c */ /* 0x000fe20000300000 */
.L_x_3007:
[----:B0-----:R-:W-:Y:S01]  /*2fe60*/  SHF.L.U32 R0, R21, 0x1f, RZ ;  /* 0x0000001f15007819 */ /* 0x001fe200000006ff */
[----:B------:R-:W-:-:S03]  /*2fe70*/  IMAD R12, R17, 0x5000, RZ ;  /* 0x00005000110c7824 */ /* 0x000fc600078e02ff */
[----:B------:R-:W0:Y:S02]  /*2fe80*/  SYNCS.PHASECHK.TRANS64.TRYWAIT P0, [R3+URZ+0x29860], R0 ;  /* 0x02986000030075a7 */ /* 0x000e24000800017f */
[----:B0-----:R-:W-:Y:S05]  /*2fe90*/  @!P0 BRA `(.L_x_3008) ;  /* 0x00000080004c8947 */ /* 0x001fea0003800000 */
.L_x_3273:
[----:B------:R-:W0:Y:S04]  /*2fea0*/  LDL R4, [R1+0x20] ;  /* 0x0000200001047983 */ /* 0x000e280000100800 */
[----:B------:R-:W2:Y:S04]  /*2feb0*/  LDL R2, [R1+0x24] ;  /* 0x0000240001027983 */ /* 0x000ea80000100800 */
[----:B------:R-:W3:Y:S01]  /*2fec0*/  LDL R13, [R1+0x1c] ;  /* 0x00001c00010d7983 */ /* 0x000ee20000100800 */
[----:B------:R-:W-:Y:S05]  /*2fed0*/  WARPSYNC.ALL ;  /* 0x0000000000007948 */ /* 0x000fea0003800000 */
[----:B------:R-:W-:-:S05]  /*2fee0*/  IMAD.U32 R20, RZ, RZ, UR39 ;  /* 0x00000027ff147e24 */ /* 0x000fca000f8e00ff */
[----:B------:R-:W-:Y:S02]  /*2fef0*/  ISETP.NE.AND P0, PT, R20, 0x3, PT ;  /* 0x000000031400780c */ /* 0x000fe40003f05270 */
[----:B0-----:R-:W-:-:S04]  /*2ff00*/  LOP3.LUT R0, R12, R4, RZ, 0xfc, !PT ;  /* 0x000000040c007212 */ /* 0x001fc800078efcff */
[----:B------:R-:W-:Y:S02]  /*2ff10*/  IADD3 R0, R23, R0, RZ ;  /* 0x0000000017007210 */ /* 0x000fe40007ffe0ff */
[----:B---3--:R-:W-:-:S03]  /*2ff20*/  LOP3.LUT R17, R12, R13, RZ, 0xfc, !PT ;  /* 0x0000000d0c117212 */ /* 0x008fc600078efcff */
[----:B----4-:R-:W0:Y:S01]  /*2ff30*/  LDSM.16.MT88.4 R4, [R0+0xa400] ;  /* 0x00a400000004783b */ /* 0x010e220000004200 */
[----:B--2---:R-:W-:Y:S02]  /*2ff40*/  IMAD.IADD R2, R2, 0x1, R0 ;  /* 0x0000000102027824 */ /* 0x004fe400078e0200 */
[----:B------:R-:W-:Y:S01]  /*2ff50*/  IMAD.IADD R17, R23, 0x1, R17 ;  /* 0x0000000117117824 */ /* 0x000fe200078e0211 */
        /* <DEDUP_REMOVED lines=67> */
.L_x_3009:
[----:B-1----:R1:W-:Y:S01]  /*30390*/  SYNCS.ARRIVE.TRANS64.A1T0 RZ, [R3+URZ+0x29850], RZ ;  /* 0x029850ff03ff79a7 */ /* 0x0023e2000810003f */
[----:B------:R-:W-:Y:S06]  /*303a0*/  BAR.SYNC.DEFER_BLOCKING 0x2, 0x80 ;  /* 0x0082000000007b1d */ /* 0x000fec0000010000 */
[----:B------:R-:W-:Y:S05]  /*303b0*/  @!P1 BRA `(.L_x_3010) ;  /* 0x0000000000049947 */ /* 0x000fea0003800000 */
[----:B------:R-:W-:Y:S01]  /*303c0*/  BPT.TRAP 0x1 ;  /* 0x000000040000795c */ /* 0x000fe20000300000 */
.L_x_3010:
[----:B------:R-:W2:Y:S01]  /*303d0*/  LDL R0, [R1+0x10] ;  /* 0x0000100001007983 */ /* 0x000ea20000100800 */
[----:B-1----:R-:W-:Y:S01]  /*303e0*/  VIADD R3, R3, 0x29880 ;  /* 0x0002988003037836 */ /* 0x002fe20000000000 */
[----:B0-----:R-:W-:Y:S01]  /*303f0*/  MOV R17, R28 ;  /* 0x0000001c00117202 */ /* 0x001fe20000000f00 */
[----:B------:R-:W-:-:S03]  /*30400*/  IMAD.MOV.U32 R21, RZ, RZ, R35 ;  /* 0x000000ffff157224 */ /* 0x000fc600078e0023 */
[----:B--2---:R-:W-:-:S04]  /*30410*/  PRMT R3, R0, 0x654, R3 ;  /* 0x0000065400037816 */ /* 0x004fc80000000003 */
[----:B------:R2:W-:Y:S01]  /*30420*/  SYNCS.ARRIVE.TRANS64.RED.A1T0 RZ, [R3+URZ], RZ ;  /* 0x000000ff03ff79a7 */ /* 0x0005e2000810043f */
[----:B------:R-:W-:Y:S05]  /*30430*/  @P2 BRA `(.L_x_3011) ;  /* 0xffffffe800242947 */ /* 0x000fea000383ffff */
.L_x_2991:
[----:B-1----:R-:W1:Y:S01]  /*30440*/  S2R R0, SR_TID.X ;  /* 0x0000000000007919 */ /* 0x002e620000002100 */
[----:B------:R-:W-:Y:S01]  /*30450*/  BSSY B0, `(.L_x_3012) ;  /* 0x0000012000007945 */ /* 0x000fe20003800000 */
[----:B-1----:R-:W-:Y:S01]  /*30460*/  LOP3.LUT R2, R0, 0x7f, RZ, 0xc0, !PT ;  /* 0x0000007f00027812 */ /* 0x002fe200078ec0ff */
[----:B------:R-:W-:-:S03]  /*30470*/  IMAD.U32 R0, RZ, RZ, UR37 ;  /* 0x00000025ff007e24 */ /* 0x000fc6000f8e00ff */
[----:B------:R-:W-:Y:S02]  /*30480*/  ISETP.NE.AND P1, PT, R2, RZ, PT ;  /* 0x000000ff0200720c */ /* 0x000fe40003f25270 */
[----:B------:R-:W-:-:S11]  /*30490*/  ISETP.NE.AND P0, PT, R0, 0x3, PT ;  /* 0x000000030000780c */ /* 0x000fd60003f05270 */
[----:B------:R-:W-:Y:S05]  /*304a0*/  @P1 BRA `(.L_x_3013) ;  /* 0x0000000000301947 */ /* 0x000fea0003800000 */
[----:B------:R-:W1:Y:S01]  /*304b0*/  S2R R5, SR_LANEID ;  /* 0x0000000000057919 */ /* 0x000e620000000000 */
[----:B------:R-:W-:Y:S01]  /*304c0*/  VOTEU.ANY UR4, UPT, PT ;  /* 0x0000000000047886 */ /* 0x000fe200038e0100 */
[----:B--2---:R-:W2:Y:S01]  /*304d0*/  LDC.64 R2, c[0x0][0xc60] ;  /* 0x00031800ff027b82 */ /* 0x004ea20000000a00 */
        /* <DEDUP_REMOVED lines=9> */
.L_x_3013:
[----:B------:R-:W-:Y:S05]  /*30570*/  BSYNC B0 ;  /* 0x0000000000007941 */ /* 0x000fea0003800000 */
.L_x_3012:
[----:B------:R-:W-:Y:S05]  /*30580*/  @!P0 BRA `(.L_x_3014) ;  /* 0x0000000000048947 */ /* 0x000fea0003800000 */
[----:B------:R-:W-:Y:S01]  /*30590*/  BPT.TRAP 0x1 ;  /* 0x000000040000795c */ /* 0x000fe20000300000 */
.L_x_3014:
[----:B------:R-:W-:Y:S01]  /*305a0*/  LOP3.LUT R0, R35, 0x1, RZ, 0x3c, !PT ;  /* 0x0000000123007812 */ /* 0x000fe200078e3cff */
[----:B------:R-:W-:Y:S01]  /*305b0*/  IMAD R17, R28, 0x8, R23 ;  /* 0x000000081c117824 */ /* 0x000fe200078e0217 */
[----:B------:R-:W-:Y:S02]  /*305c0*/  BSSY B0, `(.L_x_3015) ;  /* 0x0000004000007945 */ /* 0x000fe40003800000 */
[----:B------:R-:W-:-:S04]  /*305d0*/  SHF.L.U32 R0, R0, 0x1f, RZ ;  /* 0x0000001f00007819 */ /* 0x000fc800000006ff */
[----:B------:R-:W1:Y:S02]  /*305e0*/  SYNCS.PHASECHK.TRANS64.TRYWAIT P1, [R17+URZ+0x29870], R0 ;  /* 0x02987000110075a7 */ /* 0x000e64000802017f */
[----:B-1----:R-:W-:Y:S05]  /*305f0*/  @!P1 BRA `(.L_x_3016) ;  /* 0x0000007800889947 */ /* 0x002fea0003800000 */
.L_x_3274:
[----:B------:R-:W-:Y:S05]  /*30600*/  BSYNC B0 ;  /* 0x0000000000007941 */ /* 0x000fea0003800000 */
.L_x_3015:
[----:B------:R-:W-:-:S05]  /*30610*/  IMAD.U32 R2, RZ, RZ, UR39 ;  /* 0x00000027ff027e24 */ /* 0x000fca000f8e00ff */
[----:B------:R-:W-:-:S13]  /*30620*/  ISETP.NE.AND P1, PT, R2, 0x3, PT ;  /* 0x000000030200780c */ /* 0x000fda0003f25270 */
[----:B------:R-:W-:Y:S05]  /*30630*/  @!P1 BRA `(.L_x_3017) ;  /* 0x0000000000049947 */ /* 0x000fea0003800000 */
[----:B------:R-:W-:Y:S01]  /*30640*/  BPT.TRAP 0x1 ;  /* 0x000000040000795c */ /* 0x000fe20000300000 */
.L_x_3017:
[----:B-1----:R-:W-:-:S04]  /*30650*/  SHF.L.U32 R0, R35, 0x1f, RZ ;  /* 0x0000001f23007819 */ /* 0x002fc800000006ff */
[----:B------:R-:W1:Y:S02]  /*30660*/  SYNCS.PHASECHK.TRANS64.TRYWAIT P1, [R17+URZ+0x29860], R0 ;  /* 0x02986000110075a7 */ /* 0x000e64000802017f */
[----:B-1----:R-:W-:Y:S05]  /*30670*/  @!P1 BRA `(.L_x_3018) ;  /* 0x00000078007c9947 */ /* 0x002fea0003800000 */
.L_x_3275:
[----:B------:R-:W3:Y:S04]  /*30680*/  LDL R2, [R1+0x20] ;  /* 0x0000200001027983 */ /* 0x000ee80000100800 */
[----:B--2---:R-:W2:Y:S04]  /*30690*/  LDL R3, [R1+0x24] ;  /* 0x0000240001037983 */ /* 0x004ea80000100800 */
[----:B------:R-:W4:Y:S01]  /*306a0*/  LDL R12, [R1+0x1c] ;  /* 0x00001c00010c7983 */ /* 0x000f220000100800 */
[----:B-1----:R-:W-:Y:S01]  /*306b0*/  IMAD R0, R28, 0x5000, RZ ;  /* 0x000050001c007824 */ /* 0x002fe200078e02ff */
[----:B------:R-:W-:Y:S05]  /*306c0*/  WARPSYNC.ALL ;  /* 0x0000000000007948 */ /* 0x000fea0003800000 */
[----:B------:R-:W-:-:S05]  /*306d0*/  IMAD.U32 R18, RZ, RZ, UR39 ;  /* 0x00000027ff127e24 */ /* 0x000fca000f8e00ff */
[----:B------:R-:W-:Y:S02]  /*306e0*/  ISETP.NE.AND P1, PT, R18, 0x3, PT ;  /* 0x000000031200780c */ /* 0x000fe40003f25270 */
[----:B---3--:R-:W-:-:S04]  /*306f0*/  LOP3.LUT R2, R0, R2, RZ, 0xfc, !PT ;  /* 0x0000000200027212 */ /* 0x008fc800078efcff */
[----:B------:R-:W-:Y:S02]  /*30700*/  IADD3 R2, R23, R2, RZ ;  /* 0x0000000217027210 */ /* 0x000fe40007ffe0ff */
[----:B----4-:R-:W-:-:S03]  /*30710*/  LOP3.LUT R0, R0, R12, RZ, 0xfc, !PT ;  /* 0x0000000c00007212 */ /* 0x010fc600078efcff */
[----:B0-----:R-:W0:Y:S01]  /*30720*/  LDSM.16.MT88.4 R4, [R2+0xa400] ;  /* 0x00a400000204783b */ /* 0x001e220000004200 */
[----:B--2---:R-:W-:Y:S02]  /*30730*/  IMAD.IADD R3, R3, 0x1, R2 ;  /* 0x0000000103037824 */ /* 0x004fe400078e0202 */
        /* <DEDUP_REMOVED lines=68> */
.L_x_3019:
[----:B0-----:R0:W-:Y:S01]  /*30b80*/  SYNCS.ARRIVE.TRANS64.A1T0 RZ, [R17+URZ+0x29850], RZ ;  /* 0x029850ff11ff79a7 */ /* 0x0011e2000810003f */
[----:B------:R-:W-:Y:S06]  /*30b90*/  BAR.SYNC.DEFER_BLOCKING 0x2, 0x80 ;  /* 0x0082000000007b1d */ /* 0x000fec0000010000 */
[----:B------:R-:W-:Y:S05]  /*30ba0*/  @!P0 BRA `(.L_x_3020) ;  /* 0x0000000000048947 */ /* 0x000fea0003800000 */
[----:B------:R-:W-:Y:S01]  /*30bb0*/  BPT.TRAP 0x1 ;  /* 0x000000040000795c */ /* 0x000fe20000300000 */
.L_x_3020:
[----:B-1----:R-:W2:Y:S01]  /*30bc0*/  LDL R0, [R1+0x10] ;  /* 0x0000100001007983 */ /* 0x002ea20000100800 */
[----:B0-----:R-:W-:Y:S01]  /*30bd0*/  VIADD R17, R17, 0x29880 ;  /* 0x0002988011117836 */ /* 0x001fe20000000000 */
[----:B------:R-:W-:-:S04]  /*30be0*/  IADD3 R28, R28, 0x1, RZ ;  /* 0x000000011c1c7810 */ /* 0x000fc80007ffe0ff */
[----:B------:R-:W-:-:S04]  /*30bf0*/  ISETP.NE.AND P0, PT, R28, 0x2, PT ;  /* 0x000000021c00780c */ /* 0x000fc80003f05270 */
[----:B------:R-:W-:Y:S02]  /*30c00*/  SEL R28, R28, RZ, P0 ;  /* 0x000000ff1c1c7207 */ /* 0x000fe40000000000 */
[----:B--2---:R-:W-:Y:S02]  /*30c10*/  PRMT R17, R0, 0x654, R17 ;  /* 0x0000065400117816 */ /* 0x004fe40000000011 */
[----:B------:R-:W-:Y:S02]  /*30c20*/  SEL R0, RZ, 0x1, P0 ;  /* 0x00000001ff007807 */ /* 0x000fe40000000000 */
[----:B------:R0:W-:Y:S02]  /*30c30*/  SYNCS.ARRIVE.TRANS64.RED.A1T0 RZ, [R17+URZ], RZ ;  /* 0x000000ff11ff79a7 */ /* 0x0001e4000810043f */
[----:B------:R-:W-:-:S07]  /*30c40*/  LOP3.LUT R35, R35, R0, RZ, 0x3c, !PT ;  /* 0x0000000023237212 */ /* 0x000fce00078e3cff */
.L_x_2959:
[----:B------:R-:W-:-:S13]  /*30c50*/  LOP3.LUT P0, RZ, R22, 0x100, RZ, 0xc0, !PT ;  /* 0x0000010016ff7812 */ /* 0x000fda000780c0ff */
[----:B------:R-:W-:Y:S05]  /*30c60*/  @!P0 BRA `(.L_x_3021) ;  /* 0x0000000000288947 */ /* 0x000fea0003800000 */
[----:B------:R-:W-:Y:S05]  /*30c70*/  WARPSYNC.ALL ;  /* 0x0000000000007948 */ /* 0x000fea0003800000 */
[----:B------:R-:W2:Y:S08]  /*30c80*/  S2UR UR4, SR_CgaCtaId ;  /* 0x00000000000479c3 */ /* 0x000eb00000008800 */
[----:B------:R-:W-:Y:S01]  /*30c90*/  BAR.SYNC.DEFER_BLOCKING 0x5, 0x180 ;  /* 0x0146000000007b1d */ /* 0x000fe20000010000 */
[----:B-1----:R-:W-:Y:S01]  /*30ca0*/  MOV R23, 0x400 ;  /* 0x0000040000177802 */ /* 0x002fe20000000f00 */
[----:B--2---:R-:W-:-:S05]  /*30cb0*/  IMAD.U32 R0, RZ, RZ, UR4 ;  /* 0x00000004ff007e24 */ /* 0x004fca000f8e00ff */
[----:B------:R-:W-:Y:S01]  /*30cc0*/  LEA R23, R0, R23, 0x18 ;  /* 0x0000001700177211 */ /* 0x000fe200078ec0ff */
[----:B------:R1:W-:Y:S04]  /*30cd0*/  STL [R1+0x10], R0 ;  /* 0x0000100001007387 */ /* 0x0003e80000100800 */
[----:B0-----:R1:W0:Y:S01]  /*30ce0*/  LDS.128 R16, [R23+0x298d0] ;  /* 0x0298d00017107984 */ /* 0x0012220000000c00 */
[----:B------:R-:W-:Y:S06]  /*30cf0*/  BAR.ARV 0x4, 0x180 ;  /* 0x0106000000007b1d */ /* 0x000fec0000002000 */
[----:B------:R-:W-:Y:S05]  /*30d00*/  BRA `(.L_x_3022) ;  /* 0x0000000c00dc7947 */ /* 0x000fea0003800000 */
.L_x_3021:
[----:B------:R-:W2:Y:S01]  /*30d10*/  S2R R0, SR_TID.X ;  /* 0x0000000000007919 */ /* 0x000ea20000002100 */
[----:B------:R-:W-:Y:S01]  /*30d20*/  UMOV UR4, 0xffffffff ;  /* 0xffffffff00047882 */ /* 0x000fe20000000000 */
[----:B--2---:R-:W-:-:S04]  /*30d30*/  LOP3.LUT R8, R0, 0x1f, RZ, 0xc0, !PT ;  /* 0x0000001f00087812 */ /* 0x004fc800078ec0ff */
[----:B------:R-:W-:Y:S01]  /*30d40*/  ISETP.NE.AND P0, PT, R8, 0x1f, PT ;  /* 0x0000001f0800780c */ /* 0x000fe20003f05270 */
[----:B------:R-:W-:-:S12]  /*30d50*/  BRA.DIV UR4, `(.L_x_3023) ;  /* 0x0000007204d87947 */ /* 0x000fd8000b800000 */
[----:B0-----:R-:W-:Y:S01]  /*30d60*/  IMAD.IADD R9, R19, 0x1, R8 ;  /* 0x0000000113097824 */ /* 0x001fe200078e0208 */
[----:B------:R-:W-:-:S04]  /*30d70*/  ULDC UR4, c[0x0][0xc3c] ;  /* 0x00030f0000047ab9 */ /* 0x000fc80000000800 */
[----:B------:R-:W-:-:S13]  /*30d80*/  ISETP.GE.OR P1, PT, R9, UR4, !P0 ;  /* 0x0000000409007c0c */ /* 0x000fda000c726670 */
[----:B------:R-:W0:Y:S08]  /*30d90*/  @!P1 LDC.64 R2, c[0x0][0xc80] ;  /* 0x00032000ff029b82 */ /* 0x000e300000000a00 */
[----:B------:R-:W2:Y:S01]  /*30da0*/  @!P1 LDC.64 R4, c[0x0][0xc78] ;  /* 0x00031e00ff049b82 */ /* 0x000ea20000000a00 */
[----:B0-----:R-:W-:-:S05]  /*30db0*/  @!P1 IMAD.WIDE R2, R9, 0x4, R2 ;  /* 0x0000000409029825 */ /* 0x001fca00078e0202 */
[----:B------:R2:W3:Y:S02]  /*30dc0*/  @!P1 LDG.E R7, desc[UR52][R2.64] ;  /* 0x0000003402079981 */ /* 0x0004e4000c1e1900 */
[----:B--2---:R-:W-:-:S05]  /*30dd0*/  @!P1 IMAD.WIDE R2, R9, 0x4, R4 ;  /* 0x0000000409029825 */ /* 0x004fca00078e0204 */
[----:B------:R-:W2:Y:S01]  /*30de0*/  @!P1 LDG.E R4, desc[UR52][R2.64] ;  /* 0x0000003402049981 */ /* 0x000ea2000c1e1900 */
[----:B------:R-:W-:Y:S01]  /*30df0*/  IMAD.MOV.U32 R17, RZ, RZ, RZ ;  /* 0x000000ffff117224 */ /* 0x000fe200078e00ff */
[----:B------:R-:W-:Y:S02]  /*30e00*/  MOV R5, RZ ;  /* 0x000000ff00057202 */ /* 0x000fe40000000f00 */
[C---:B------:R-:W-:Y:S01]  /*30e10*/  ISETP.GE.U32.AND P2, PT, R8.reuse, 0x2, PT ;  /* 0x000000020800780c */ /* 0x040fe20003f46070 */
[----:B------:R-:W-:Y:S01]  /*30e20*/  SHFL.IDX PT, R0, R16, RZ, 0x1f ;  /* 0x00001fff10007589 */ /* 0x000fe200000e0000 */
[C---:B------:R-:W-:Y:S02]  /*30e30*/  ISETP.GE.U32.AND P3, PT, R8.reuse, 0x4, PT ;  /* 0x000000040800780c */ /* 0x040fe40003f66070 */
[C---:B------:R-:W-:Y:S01]  /*30e40*/  ISETP.GE.U32.AND P4, PT, R8.reuse, 0x8, PT ;  /* 0x000000080800780c */ /* 0x040fe20003f86070 */
[----:B-1----:R0:W-:Y:S01]  /*30e50*/  SHFL.IDX PT, R6, R16, 0x1, 0x1f ;  /* 0x00201f0010067f89 */ /* 0x0021e200000e0000 */
[----:B------:R-:W-:Y:S01]  /*30e60*/  ISETP.GE.U32.AND P5, PT, R8, 0x10, PT ;  /* 0x000000100800780c */ /* 0x000fe20003fa6070 */
        /* <DEDUP_REMOVED lines=20> */
[----:B------:R0:W1:Y:S02]  /*30fb0*/  SHFL.IDX PT, R14, R2, 0x1f, 0x1f ;  /* 0x03e01f00020e7f89 */ /* 0x00006400000e0000 */
.L_x_3285:
[----:B------:R-:W-:Y:S02]  /*30fc0*/  ULDC UR4, c[0x0][0xc38] ;  /* 0x00030e0000047ab9 */ /* 0x000fe40000000800 */
[----:B------:R-:W-:-:S04]  /*30fd0*/  IMAD.U32 R4, RZ, RZ, UR4 ;  /* 0x00000004ff047e24 */ /* 0x000fc8000f8e00ff */
[----:B-1----:R-:W-:-:S04]  /*30fe0*/  IMAD R3, R14, R4, RZ ;  /* 0x000000040e037224 */ /* 0x002fc800078e02ff */
[----:B------:R-:W-:-:S05]  /*30ff0*/  IMAD.IADD R6, R6, 0x1, R3 ;  /* 0x0000000106067824 */ /* 0x000fca00078e0203 */
[----:B------:R-:W-:-:S13]  /*31000*/  ISETP.GT.AND P6, PT, R6, R0, PT ;  /* 0x000000000600720c */ /* 0x000fda0003fc4270 */
[----:B------:R-:W-:Y:S05]  /*31010*/  @P6 BRA `(.L_x_3024) ;  /* 0x0000000000a46947 */ /* 0x000fea0003800000 */
.L_x_3027:
[----:B0-----:R-:W0:Y:S01]  /*31020*/  LDC R2, c[0x0][0xc3c] ;  /* 0x00030f00ff027b82 */ /* 0x001e220000000800 */
[----:B------:R-:W-:-:S04]  /*31030*/  IADD3 R19, R19, 0x1f, RZ ;  /* 0x0000001f13137810 */ /* 0x000fc80007ffe0ff */
[----:B0-----:R-:W-:-:S13]  /*31040*/  ISETP.GE.AND P6, PT, R19, R2, PT ;  /* 0x000000021300720c */ /* 0x001fda0003fc6270 */
[----:B------:R-:W-:Y:S05]  /*31050*/  @P6 BRA `(.L_x_3025) ;  /* 0x0000000800bc6947 */ /* 0x000fea0003800000 */
[----:B------:R-:W0:Y:S01]  /*31060*/  S2R R3, SR_TID.X ;  /* 0x0000000000037919 */ /* 0x000e220000002100 */
        /* <DEDUP_REMOVED lines=30> */
.L_x_3293:
[----:B------:R-:W-:Y:S02]  /*31250*/  ULDC UR4, c[0x0][0xc38] ;  /* 0x00030e0000047ab9 */ /* 0x000fe40000000800 */
[----:B------:R-:W-:-:S04]  /*31260*/  IMAD.U32 R4, RZ, RZ, UR4 ;  /* 0x00000004ff047e24 */ /* 0x000fc8000f8e00ff */
[----:B-1----:R-:W-:-:S05]  /*31270*/  IMAD R3, R14, R4, RZ ;  /* 0x000000040e037224 */ /* 0x002fca00078e02ff */
[----:B------:R-:W-:-:S04]  /*31280*/  IADD3 R6, R3, R6, RZ ;  /* 0x0000000603067210 */ /* 0x000fc80007ffe0ff */
[----:B------:R-:W-:-:S13]  /*31290*/  ISETP.GT.AND P6, PT, R6, R0, PT ;  /* 0x000000000600720c */ /* 0x000fda0003fc4270 */
[----:B------:R-:W-:Y:S05]  /*312a0*/  @!P6 BRA `(.L_x_3027) ;  /* 0xfffffffc005ce947 */ /* 0x000fea000383ffff */
.L_x_3024:
        /* <DEDUP_REMOVED lines=10> */
.L_x_3298:
[----:B------:R-:W-:-:S13]  /*31350*/  ISETP.NE.AND P0, PT, R3, RZ, PT ;  /* 0x000000ff0300720c */ /* 0x000fda0003f05270 */
[----:B------:R-:W-:Y:S05]  /*31360*/  @!P0 BRA `(.L_x_3029) ;  /* 0x0000000000108947 */ /* 0x000fea0003800000 */
[----:B------:R-:W-:Y:S01]  /*31370*/  UMOV UR4, 0xffffffff ;  /* 0xffffffff00047882 */ /* 0x000fe20000000000 */
[----:B------:R-:W-:Y:S02]  /*31380*/  VIADD R12, R7, 0xffffffff ;  /* 0xffffffff070c7836 */ /* 0x000fe40000000000 */
[----:B------:R-:W-:Y:S05]  /*31390*/  BRA.DIV UR4, `(.L_x_3030) ;  /* 0x0000007604987947 */ /* 0x000fea000b800000 */
[----:B------:R4:W0:Y:S02]  /*313a0*/  SHFL.IDX PT, R16, R2, R12, 0x1f ;  /* 0x00001f0c02107589 */ /* 0x00082400000e0000 */
.L_x_3029:
[----:B---3--:R-:W-:Y:S01]  /*313b0*/  ISETP.NE.AND P0, PT, R5, 0x1, PT ;  /* 0x000000010500780c */ /* 0x008fe20003f05270 */
[----:B0-----:R-:W-:-:S05]  /*313c0*/  IMAD R16, R16, R4, R6 ;  /* 0x0000000410107224 */ /* 0x001fca00078e0206 */
[----:B------:R-:W-:-:S07]  /*313d0*/  IADD3 R0, R0, -R16, RZ ;  /* 0x8000001000007210 */ /* 0x000fce0007ffe0ff */
[----:B------:R-:W-:Y:S05]  /*313e0*/  @!P0 BRA `(.L_x_3031) ;  /* 0x0000000000dc8947 */ /* 0x000fea0003800000 */
[-C--:B--2---:R-:W-:Y:S01]  /*313f0*/  IABS R4, R17.reuse ;  /* 0x0000001100047213 */ /* 0x084fe20000000000 */
[----:B----4-:R-:W-:Y:S01]  /*31400*/  IMAD.MOV.U32 R2, RZ, RZ, RZ ;  /* 0x000000ffff027224 */ /* 0x010fe200078e00ff */
[----:B------:R-:W-:Y:S02]  /*31410*/  IABS R8, R17 ;  /* 0x0000001100087213 */ /* 0x000fe40000000000 */
[----:B------:R-:W0:Y:S08]  /*31420*/  I2F.RP R6, R4 ;  /* 0x0000000400067306 */ /* 0x000e300000209400 */
[----:B0-----:R-:W1:Y:S02]  /*31430*/  MUFU.RCP R6, R6 ;  /* 0x0000000600067308 */ /* 0x001e640000001000 */
[----:B-1----:R-:W-:Y:S01]  /*31440*/  VIADD R7, R6, 0xffffffe ;  /* 0x0ffffffe06077836 */ /* 0x002fe20000000000 */
[----:B------:R-:W-:-:S05]  /*31450*/  IABS R6, R5 ;  /* 0x0000000500067213 */ /* 0x000fca0000000000 */
[----:B------:R-:W0:Y:S02]  /*31460*/  F2I.FTZ.U32.TRUNC.NTZ R3, R7 ;  /* 0x0000000700037305 */ /* 0x000e24000021f000 */
[----:B0-----:R-:W-:-:S04]  /*31470*/  IMAD.MOV R9, RZ, RZ, -R3 ;  /* 0x000000ffff097224 */ /* 0x001fc800078e0a03 */
[----:B------:R-:W-:-:S04]  /*31480*/  IMAD R9, R9, R4, RZ ;  /* 0x0000000409097224 */ /* 0x000fc800078e02ff */
[----:B------:R-:W-:Y:S01]  /*31490*/  IMAD.HI.U32 R3, R3, R9, R2 ;  /* 0x0000000903037227 */ /* 0x000fe200078e0002 */
[----:B------:R-:W-:Y:S02]  /*314a0*/  IADD3 R9, RZ, -R8, RZ ;  /* 0x80000008ff097210 */ /* 0x000fe40007ffe0ff */
[----:B------:R-:W0:Y:S01]  /*314b0*/  I2F.RP R8, R6 ;  /* 0x0000000600087306 */ /* 0x000e220000209400 */
[----:B------:R-:W-:-:S05]  /*314c0*/  IABS R2, R0 ;  /* 0x0000000000027213 */ /* 0x000fca0000000000 */
[----:B------:R-:W-:-:S04]  /*314d0*/  IMAD.HI.U32 R7, R3, R2, RZ ;  /* 0x0000000203077227 */ /* 0x000fc800078e00ff */
[----:B------:R-:W-:Y:S01]  /*314e0*/  IMAD R9, R7, R9, R2 ;  /* 0x0000000907097224 */ /* 0x000fe200078e0202 */
[----:B------:R-:W-:Y:S01]  /*314f0*/  MOV R2, RZ ;  /* 0x000000ff00027202 */ /* 0x000fe20000000f00 */
[----:B0-----:R-:W0:Y:S03]  /*31500*/  MUFU.RCP R8, R8 ;  /* 0x0000000800087308 */ /* 0x001e260000001000 */
[----:B------:R-:W-:-:S13]  /*31510*/  ISETP.GT.U32.AND P1, PT, R4, R9, PT ;  /* 0x000000090400720c */ /* 0x000fda0003f24070 */
[----:B------:R-:W-:Y:S02]  /*31520*/  @!P1 IMAD.IADD R9, R9, 0x1, -R4 ;  /* 0x0000000109099824 */ /* 0x000fe400078e0a04 */
[----:B------:R-:W-:Y:S01]  /*31530*/  @!P1 VIADD R7, R7, 0x1 ;  /* 0x0000000107079836 */ /* 0x000fe20000000000 */
[----:B------:R-:W-:Y:S01]  /*31540*/  ISETP.NE.AND P1, PT, R17, RZ, PT ;  /* 0x000000ff1100720c */ /* 0x000fe20003f25270 */
[----:B0-----:R-:W-:Y:S01]  /*31550*/  VIADD R10, R8, 0xffffffe ;  /* 0x0ffffffe080a7836 */ /* 0x001fe20000000000 */
[----:B------:R-:W-:Y:S02]  /*31560*/  ISETP.GE.U32.AND P0, PT, R9, R4, PT ;  /* 0x000000040900720c */ /* 0x000fe40003f06070 */
[----:B------:R-:W-:Y:S01]  /*31570*/  IABS R4, R5 ;  /* 0x0000000500047213 */ /* 0x000fe20000000000 */
[----:B------:R-:W0:Y:S03]  /*31580*/  F2I.FTZ.U32.TRUNC.NTZ R3, R10 ;  /* 0x0000000a00037305 */ /* 0x000e26000021f000 */
[----:B------:R-:W-:-:S07]  /*31590*/  IADD3 R4, RZ, -R4, RZ ;  /* 0x80000004ff047210 */ /* 0x000fce0007ffe0ff */
[----:B------:R-:W-:Y:S02]  /*315a0*/  @P0 VIADD R7, R7, 0x1 ;  /* 0x0000000107070836 */ /* 0x000fe40000000000 */
        /* <DEDUP_REMOVED lines=17> */
[----:B------:R-:W-:-:S04]  /*316c0*/  IMAD.MOV R3, RZ, RZ, -R7 ;  /* 0x000000ffff037224 */ /* 0x000fc800078e0a07 */
[----:B------:R-:W-:Y:S02]  /*316d0*/  IMAD R3, R17, R3, R0 ;  /* 0x0000000311037224 */ /* 0x000fe400078e0200 */
[----:B------:R-:W-:-:S06]  /*316e0*/  @P0 VIADD R2, R2, 0x1 ;  /* 0x0000000102020836 */ /* 0x000fcc0000000000 */
[----:B------:R-:W-:Y:S02]  /*316f0*/  @!P2 IADD3 R2, -R2, RZ, RZ ;  /* 0x000000ff0202a210 */ /* 0x000fe40007ffe1ff */
[----:B------:R-:W-:-:S05]  /*31700*/  @!P1 LOP3.LUT R2, RZ, R5, RZ, 0x33, !PT ;  /* 0x00000005ff029212 */ /* 0x000fca00078e33ff */
[--C-:B------:R-:W-:Y:S02]  /*31710*/  IMAD.MOV R4, RZ, RZ, -R2.reuse ;  /* 0x000000ffff047224 */ /* 0x100fe400078e0a02 */
[C---:B------:R-:W-:Y:S02]  /*31720*/  IMAD R2, R5.reuse, 0x1000000, R2 ;  /* 0x0100000005027824 */ /* 0x040fe400078e0202 */
[----:B------:R-:W-:-:S05]  /*31730*/  IMAD R5, R5, R4, R7 ;  /* 0x0000000405057224 */ /* 0x000fca00078e0207 */
[----:B------:R-:W-:Y:S01]  /*31740*/  LEA R18, R5, R2, 0x10 ;  /* 0x0000000205127211 */ /* 0x000fe200078e80ff */
[----:B------:R-:W-:Y:S06]  /*31750*/  BRA `(.L_x_3032) ;  /* 0x0000000000f07947 */ /* 0x000fec0003800000 */
.L_x_3031:
[----:B----4-:R-:W0:Y:S02]  /*31760*/  LDC.64 R2, c[0x0][0xc90] ;  /* 0x00032400ff027b82 */ /* 0x010e240000000a00 */
[----:B0-----:R-:W-:-:S05]  /*31770*/  IMAD.WIDE R2, R19, 0x4, R2 ;  /* 0x0000000413027825 */ /* 0x001fca00078e0202 */
[----:B-1----:R0:W2:Y:S02]  /*31780*/  LDG.E R7, desc[UR52][R2.64] ;  /* 0x0000003402077981 */ /* 0x0020a4000c1e1900 */
[----:B0-----:R-:W-:Y:S02]  /*31790*/  IMAD.MOV.U32 R2, RZ, RZ, RZ ;  /* 0x000000ffff027224 */ /* 0x001fe400078e00ff */
[----:B--2---:R-:W-:-:S05]  /*317a0*/  IMAD R5, R17, R7, RZ ;  /* 0x0000000711057224 */ /* 0x004fca00078e02ff */
[-C--:B------:R-:W-:Y:S02]  /*317b0*/  IABS R6, R5.reuse ;  /* 0x0000000500067213 */ /* 0x080fe40000000000 */
[----:B------:R-:W-:Y:S02]  /*317c0*/  IABS R10, R5 ;  /* 0x00000005000a7213 */ /* 0x000fe40000000000 */
[----:B------:R-:W0:Y:S08]  /*317d0*/  I2F.RP R8, R6 ;  /* 0x0000000600087306 */ /* 0x000e300000209400 */
[----:B0-----:R-:W0:Y:S02]  /*317e0*/  MUFU.RCP R8, R8 ;  /* 0x0000000800087308 */ /* 0x001e240000001000 */
[----:B0-----:R-:W-:Y:S01]  /*317f0*/  VIADD R9, R8, 0xffffffe ;  /* 0x0ffffffe08097836 */ /* 0x001fe20000000000 */
[----:B------:R-:W-:-:S05]  /*31800*/  IADD3 R8, RZ, -R10, RZ ;  /* 0x8000000aff087210 */ /* 0x000fca0007ffe0ff */
[----:B------:R-:W0:Y:S02]  /*31810*/  F2I.FTZ.U32.TRUNC.NTZ R3, R9 ;  /* 0x0000000900037305 */ /* 0x000e24000021f000 */
        /* <DEDUP_REMOVED lines=14> */
[----:B------:R-:W-:Y:S02]  /*31900*/  @!P2 IADD3 R2, -R2, RZ, RZ ;  /* 0x000000ff0202a210 */ /* 0x000fe40007ffe1ff */
[----:B------:R-:W-:-:S05]  /*31910*/  @!P1 LOP3.LUT R2, RZ, R5, RZ, 0x33, !PT ;  /* 0x00000005ff029212 */ /* 0x000fca00078e33ff */
[----:B------:R-:W-:Y:S02]  /*31920*/  IMAD R6, R7, R2, RZ ;  /* 0x0000000207067224 */ /* 0x000fe400078e02ff */
[----:B------:R-:W-:Y:S02]  /*31930*/  IMAD.MOV R2, RZ, RZ, -R2 ;  /* 0x000000ffff027224 */ /* 0x000fe400078e0a02 */
[----:B------:R-:W-:Y:S02]  /*31940*/  IMAD.MOV R3, RZ, RZ, -R6 ;  /* 0x000000ffff037224 */ /* 0x000fe400078e0a06 */
[----:B------:R-:W-:Y:S02]  /*31950*/  IMAD R5, R5, R2, R0 ;  /* 0x0000000205057224 */ /* 0x000fe400078e0200 */
[----:B------:R-:W-:Y:S01]  /*31960*/  IMAD.MOV.U32 R2, RZ, RZ, RZ ;  /* 0x000000ffff027224 */ /* 0x000fe200078e00ff */
[----:B------:R-:W-:Y:S02]  /*31970*/  VIADDMNMX R4, R3, R4, R7, PT ;  /* 0x0000000403047246 */ /* 0x000fe40003800107 */
[----:B------:R-:W-:-:S02]  /*31980*/  IADD3 R6, R6, 0x1000000, R5 ;  /* 0x0100000006067810 */ /* 0x000fc40007ffe005 */
[----:B------:R-:W-:-:S04]  /*31990*/  IABS R7, R4 ;  /* 0x0000000400077213 */ /* 0x000fc80000000000 */
[----:B------:R-:W0:Y:S08]  /*319a0*/  I2F.RP R8, R7 ;  /* 0x0000000700087306 */ /* 0x000e300000209400 */
[----:B0-----:R-:W0:Y:S02]  /*319b0*/  MUFU.RCP R8, R8 ;  /* 0x0000000800087308 */ /* 0x001e240000001000 */
[----:B0-----:R-:W-:-:S06]  /*319c0*/  VIADD R9, R8, 0xffffffe ;  /* 0x0ffffffe08097836 */ /* 0x001fcc0000000000 */
[----:B------:R-:W0:Y:S02]  /*319d0*/  F2I.FTZ.U32.TRUNC.NTZ R3, R9 ;  /* 0x0000000900037305 */ /* 0x000e24000021f000 */
[----:B0-----:R-:W-:-:S05]  /*319e0*/  IADD3 R0, RZ, -R3, RZ ;  /* 0x80000003ff007210 */ /* 0x001fca0007ffe0ff */
[----:B------:R-:W-:Y:S01]  /*319f0*/  IMAD R11, R0, R7, RZ ;  /* 0x00000007000b7224 */ /* 0x000fe200078e02ff */
[----:B------:R-:W-:-:S03]  /*31a00*/  IABS R0, R5 ;  /* 0x0000000500007213 */ /* 0x000fc60000000000 */
[----:B------:R-:W-:Y:S01]  /*31a10*/  IMAD.HI.U32 R3, R3, R11, R2 ;  /* 0x0000000b03037227 */ /* 0x000fe200078e0002 */
[----:B------:R-:W-:-:S05]  /*31a20*/  IABS R2, R4 ;  /* 0x0000000400027213 */ /* 0x000fca0000000000 */
[----:B------:R-:W-:Y:S02]  /*31a30*/  IMAD.MOV R2, RZ, RZ, -R2 ;  /* 0x000000ffff027224 */ /* 0x000fe400078e0a02 */
        /* <DEDUP_REMOVED lines=8> */
[----:B------:R-:W-:-:S07]  /*31ac0*/  ISETP.GE.AND P2, PT, R0, RZ, PT ;  /* 0x000000ff0000720c */ /* 0x000fce0003f46270 */
[----:B------:R-:W-:-:S06]  /*31ad0*/  @P0 VIADD R3, R3, 0x1 ;  /* 0x0000000103030836 */ /* 0x000fcc0000000000 */
[----:B------:R-:W-:Y:S01]  /*31ae0*/  @!P2 IMAD.MOV R3, RZ, RZ, -R3 ;  /* 0x000000ffff03a224 */ /* 0x000fe200078e0a03 */
[----:B------:R-:W-:Y:S01]  /*31af0*/  @!P1 LOP3.LUT R3, RZ, R4, RZ, 0x33, !PT ;  /* 0x00000004ff039212 */ /* 0x000fe200078e33ff */
[----:B------:R-:W-:-:S04]  /*31b00*/  IMAD.MOV R4, RZ, RZ, -R4 ;  /* 0x000000ffff047224 */ /* 0x000fc800078e0a04 */
[----:B------:R-:W-:-:S07]  /*31b10*/  IMAD R18, R3, R4, R6 ;  /* 0x0000000403127224 */ /* 0x000fce00078e0206 */
.L_x_3032:
[----:B------:R-:W-:-:S04]  /*31b20*/  LOP3.LUT R0, RZ, R3, RZ, 0x33, !PT ;  /* 0x00000003ff007212 */ /* 0x000fc800078e33ff */
[----:B------:R-:W-:Y:S01]  /*31b30*/  IADD3 R17, R17, R0, RZ ;  /* 0x0000000011117210 */ /* 0x000fe20007ffe0ff */
[----:B------:R-:W-:Y:S06]  /*31b40*/  BRA `(.L_x_3033) ;  /* 0x00000000001c7947 */ /* 0x000fec0003800000 */
.L_x_3025:
[----:B------:R-:W-:Y:S01]  /*31b50*/  UMOV UR4, URZ ;  /* 0x0000003f00047c82 */ /* 0x000fe20008000000 */
[----:B------:R-:W-:Y:S01]  /*31b60*/  UMOV UR5, URZ ;  /* 0x0000003f00057c82 */ /* 0x000fe20008000000 */
[----:B------:R-:W-:Y:S01]  /*31b70*/  ULDC UR6, c[0x0][0xc3c] ;  /* 0x00030f0000067ab9 */ /* 0x000fe20000000800 */
[----:B------:R-:W-:Y:S01]  /*31b80*/  IMAD.MOV.U32 R16, RZ, RZ, R0 ;  /* 0x000000ffff107224 */ /* 0x000fe200078e0000 */
[----:B------:R-:W-:Y:S01]  /*31b90*/  MOV R19, UR6 ;  /* 0x0000000600137c02 */ /* 0x000fe20008000f00 */
[----:B------:R-:W-:Y:S02]  /*31ba0*/  IMAD.U32 R17, RZ, RZ, UR4 ;  /* 0x00000004ff117e24 */ /* 0x000fe4000f8e00ff */
[----:B------:R-:W-:-:S07]  /*31bb0*/  IMAD.U32 R18, RZ, RZ, UR5 ;  /* 0x00000005ff127e24 */ /* 0x000fce000f8e00ff */
.L_x_3033:
[----:B------:R2:W3:Y:S01]  /*31bc0*/  LDL R2, [R1+0x10] ;  /* 0x0000100001027983 */ /* 0x0004e20000100800 */
[----:B------:R-:W0:Y:S01]  /*31bd0*/  S2R R0, SR_TID.X ;  /* 0x0000000000007919 */ /* 0x000e220000002100 */
[----:B------:R-:W-:Y:S05]  /*31be0*/  WARPSYNC.ALL ;  /* 0x0000000000007948 */ /* 0x000fea0003800000 */
[----:B0-----:R-:W-:Y:S01]  /*31bf0*/  LOP3.LUT R0, R0, 0x1f, RZ, 0xc0, !PT ;  /* 0x0000001f00007812 */ /* 0x001fe200078ec0ff */
[----:B------:R-:W-:Y:S03]  /*31c00*/  BAR.SYNC.DEFER_BLOCKING 0x4, 0x180 ;  /* 0x0106000000007b1d */ /* 0x000fe60000010000 */
[----:B------:R-:W-:-:S13]  /*31c10*/  ISETP.NE.AND P0, PT, R0, RZ, PT ;  /* 0x000000ff0000720c */ /* 0x000fda0003f05270 */
[----:B------:R-:W-:Y:S01]  /*31c20*/  @!P0 MOV R0, 0x400 ;  /* 0x0000040000008802 */ /* 0x000fe20000000f00 */
[----:B---3--:R-:W0:Y:S03]  /*31c30*/  @!P0 S2R R2, SR_CgaCtaId ;  /* 0x0000000000028919 */ /* 0x008e260000008800 */
[----:B0-----:R-:W-:Y:S01]  /*31c40*/  @!P0 LEA R23, R2, R0, 0x18 ;  /* 0x0000000002178211 */ /* 0x001fe200078ec0ff */
[----:B------:R2:W-:Y:S04]  /*31c50*/  @!P0 STL [R1+0x10], R2 ;  /* 0x0000100201008387 */ /* 0x0005e80000100800 */
[----:B------:R2:W-:Y:S01]  /*31c60*/  @!P0 STS.128 [R23+0x298d0], R16 ;  /* 0x0298d01017008388 */ /* 0x0005e20000000c00 */
[----:B------:R-:W-:Y:S06]  /*31c70*/  BAR.ARV 0x5, 0x180 ;  /* 0x0146000000007b1d */ /* 0x000fec0000002000 */
.L_x_3022:
[----:B------:R-:W-:Y:S02]  /*31c80*/  ULDC UR4, c[0x0][0xc3c] ;  /* 0x00030f0000047ab9 */ /* 0x000fe40000000800 */
[----:B0-----:R-:W-:-:S13]  /*31c90*/  ISETP.GE.AND P0, PT, R19, UR4, PT ;  /* 0x0000000413007c0c */ /* 0x001fda000bf06270 */
[----:B------:R-:W-:Y:S05]  /*31ca0*/  @!P0 BRA `(.L_x_3034) ;  /* 0xffffff8800f48947 */ /* 0x000fea000383ffff */
[----:B------:R-:W-:Y:S05]  /*31cb0*/  BSYNC B7 ;  /* 0x0000000000077941 */ /* 0x000fea0003800000 */
.L_x_2914:
[----:B-12---:R-:W2:Y:S01]  /*31cc0*/  LDL.LU R0, [R1+0x3c] ;  /* 0x00003c0001007983 */ /* 0x006ea20000300800 */
[----:B------:R-:W-:Y:S01]  /*31cd0*/  BSSY B0, `(.L_x_3035) ;  /* 0x000000b000007945 */ /* 0x000fe20003800000 */
[----:B------:R-:W1:Y:S01]  /*31ce0*/  S2R R5, SR_CgaCtaId ;  /* 0x0000000000057919 */ /* 0x000e620000008800 */
[----:B--2---:R-:W-:-:S05]  /*31cf0*/  VIADD R0, R0, 0x1 ;  /* 0x0000000100007836 */ /* 0x004fca0000000000 */
[----:B0-----:R-:W-:-:S04]  /*31d00*/  LEA.HI R2, R0, R0, RZ, 0x1 ;  /* 0x0000000000027211 */ /* 0x001fc800078f08ff */
[----:B------:R-:W-:Y:S02]  /*31d10*/  LOP3.LUT R3, R2, 0xfffffffe, RZ, 0xc0, !PT ;  /* 0xfffffffe02037812 */ /* 0x000fe400078ec0ff */
[----:B------:R-:W-:-:S03]  /*31d20*/  MOV R2, 0x400 ;  /* 0x0000040000027802 */ /* 0x000fc60000000f00 */
[----:B------:R-:W-:Y:S01]  /*31d30*/  IMAD.IADD R0, R0, 0x1, -R3 ;  /* 0x0000000100007824 */ /* 0x000fe200078e0a03 */
[----:B-1----:R-:W-:-:S04]  /*31d40*/  LEA R5, R5, R2, 0x18 ;  /* 0x0000000205057211 */ /* 0x002fc800078ec0ff */
[----:B------:R-:W-:-:S04]  /*31d50*/  SHF.L.U32 R0, R0, 0x1f, RZ ;  /* 0x0000001f00007819 */ /* 0x000fc800000006ff */
[----:B------:R-:W0:Y:S02]  /*31d60*/  SYNCS.PHASECHK.TRANS64.TRYWAIT P0, [R5+URZ+0x29820], R0 ;  /* 0x02982000050075a7 */ /* 0x000e24000800017f */
[----:B0-----:R-:W-:Y:S05]  /*31d70*/  @!P0 BRA `(.L_x_3036) ;  /* 0x0000006c00488947 */ /* 0x001fea0003800000 */
.L_x_3301:
[----:B------:R-:W-:Y:S05]  /*31d80*/  BSYNC B0 ;  /* 0x0000000000007941 */ /* 0x000fea0003800000 */
.L_x_3035:
[----:B------:R-:W-:-:S03]  /*31d90*/  UMOV UR4, 0xffffffff ;  /* 0xffffffff00047882 */ /* 0x000fc60000000000 */
[----:B------:R-:W-:Y:S05]  /*31da0*/  BRA.DIV UR4, `(.L_x_3037) ;  /* 0x0000006e04507947 */ /* 0x000fea000b800000 */
[----:B0-----:R-:W0:Y:S02]  /*31db0*/  S2R R0, SR_TID.X ;  /* 0x0000000000007919 */ /* 0x001e240000002100 */
[----:B0-----:R-:W-:-:S04]  /*31dc0*/  SHF.R.U32.HI R0, RZ, 0x5, R0 ;  /* 0x00000005ff007819 */ /* 0x001fc80000011600 */
[----:B------:R-:W-:-:S05]  /*31dd0*/  LOP3.LUT R0, R0, 0x3, RZ, 0xc0, !PT ;  /* 0x0000000300007812 */ /* 0x000fca00078ec0ff */
[----:B------:R0:W1:Y:S02]  /*31de0*/  SHFL.IDX PT, R14, R0, RZ, 0x1f ;  /* 0x00001fff000e7589 */ /* 0x00006400000e0000 */
.L_x_3304:
[----:B-1----:R-:W-:-:S13]  /*31df0*/  ISETP.NE.AND P0, PT, R14, RZ, PT ;  /* 0x000000ff0e00720c */ /* 0x002fda0003f05270 */
[----:B------:R-:W-:Y:S05]  /*31e00*/  @P0 BRA `(.L_x_2680) ;  /* 0x0000000000a80947 */ /* 0x000fea0003800000 */
[----:B------:R-:W-:-:S03]  /*31e10*/  UMOV UR4, 0xffffffff ;  /* 0xffffffff00047882 */ /* 0x000fc60000000000 */
[----:B------:R-:W-:Y:S05]  /*31e20*/  BRA.DIV UR4, `(.L_x_3038) ;  /* 0x0000006e04647947 */ /* 0x000fea000b800000 */
[----:B------:R-:W-:-:S13]  /*31e30*/  ELECT P6, URZ, PT ;  /* 0x00000000003f782f */ /* 0x000fda00038c0000 */
.L_x_3307:
[----:B------:R-:W-:Y:S05]  /*31e40*/  @!P6 BRA `(.L_x_2680) ;  /* 0x000000000098e947 */ /* 0x000fea0003800000 */
[----:B------:R-:W-:-:S06]  /*31e50*/  ULOP3.LUT UR4, UR36, 0x2, URZ, 0xfc, !UPT ;  /* 0x0000000224047892 */ /* 0x000fcc000f8efc3f */
[----:B0-----:R-:W-:-:S05]  /*31e60*/  IMAD.U32 R0, RZ, RZ, UR4 ;  /* 0x00000004ff007e24 */ /* 0x001fca000f8e00ff */
[----:B------:R-:W-:-:S13]  /*31e70*/  ISETP.NE.AND P0, PT, R0, 0x3, PT ;  /* 0x000000030000780c */ /* 0x000fda0003f05270 */
[----:B------:R-:W-:Y:S05]  /*31e80*/  @!P0 BRA `(.L_x_3039) ;  /* 0x0000000000048947 */ /* 0x000fea0003800000 */
[----:B------:R-:W-:Y:S01]  /*31e90*/  BPT.TRAP 0x1 ;  /* 0x000000040000795c */ /* 0x000fe20000300000 */
.L_x_3039:
[C---:B------:R-:W-:Y:S01]  /*31ea0*/  LEA R3, R28.reuse, R5, 0x3 ;  /* 0x000000051c037211 */ /* 0x040fe200078e18ff */
[----:B------:R-:W-:Y:S01]  /*31eb0*/  VIADD R28, R28, 0x1 ;  /* 0x000000011c1c7836 */ /* 0x000fe20000000000 */
[----:B------:R-:W-:-:S04]  /*31ec0*/  SHF.L.U32 R2, R35, 0x1f, RZ ;  /* 0x0000001f23027819 */ /* 0x000fc800000006ff */
[----:B------:R-:W0:Y:S01]  /*31ed0*/  SYNCS.PHASECHK.TRANS64.TRYWAIT P1, [R3+URZ+0x29840], R2 ;  /* 0x02984002030075a7 */ /* 0x000e22000802017f */
[----:B------:R-:W-:-:S04]  /*31ee0*/  ISETP.NE.AND P2, PT, R28, 0x2, PT ;  /* 0x000000021c00780c */ /* 0x000fc80003f45270 */
[----:B------:R-:W-:Y:S01]  /*31ef0*/  SEL R0, RZ, 0x1, P2 ;  /* 0x00000001ff007807 */ /* 0x000fe20001000000 */
[----:B0-----:R-:W-:Y:S08]  /*31f00*/  @!P1 BRA `(.L_x_3040) ;  /* 0x0000006c004c9947 */ /* 0x001ff00003800000 */
.L_x_3308:
[----:B------:R-:W-:Y:S02]  /*31f10*/  SEL R28, R28, RZ, P2 ;  /* 0x000000ff1c1c7207 */ /* 0x000fe40001000000 */
[----:B------:R-:W-:Y:S01]  /*31f20*/  LOP3.LUT R0, R35, R0, RZ, 0x3c, !PT ;  /* 0x0000000023007212 */ /* 0x000fe200078e3cff */
[----:B------:R-:W-:Y:S06]  /*31f30*/  @!P0 BRA `(.L_x_3041) ;  /* 0x0000000000048947 */ /* 0x000fec0003800000 */
[----:B------:R-:W-:Y:S01]  /*31f40*/  BPT.TRAP 0x1 ;  /* 0x000000040000795c */ /* 0x000fe20000300000 */
.L_x_3041:
[----:B------:R-:W-:Y:S01]  /*31f50*/  IMAD R5, R28, 0x8, R5 ;  /* 0x000000081c057824 */ /* 0x000fe200078e0205 */
[----:B------:R-:W-:-:S04]  /*31f60*/  SHF.L.U32 R0, R0, 0x1f, RZ ;  /* 0x0000001f00007819 */ /* 0x000fc800000006ff */
[----:B------:R-:W1:Y:S02]  /*31f70*/  SYNCS.PHASECHK.TRANS64.TRYWAIT P1, [R5+URZ+0x29840], R0 ;  /* 0x02984000050075a7 */ /* 0x000e64000802017f */
[----:B-1----:R-:W-:Y:S05]  /*31f80*/  @!P1 BRA `(.L_x_3042) ;  /* 0x0000006c00409947 */ /* 0x002fea0003800000 */
.L_x_3309:
[----:B------:R-:W-:Y:S05]  /*31f90*/  @!P0 BRA `(.L_x_3043) ;  /* 0x0000000000048947 */ /* 0x000fea0003800000 */
[----:B------:R-:W-:Y:S01]  /*31fa0*/  BPT.TRAP 0x1 ;  /* 0x000000040000795c */ /* 0x000fe20000300000 */
.L_x_3043:
[----:B------:R-:W2:Y:S02]  /*31fb0*/  SYNCS.PHASECHK.TRANS64.TRYWAIT P1, [R3+URZ+0x29860], R2 ;  /* 0x02986002030075a7 */ /* 0x000ea4000802017f */
[----:B--2---:R-:W-:Y:S05]  /*31fc0*/  @!P1 BRA `(.L_x_3044) ;  /* 0x0000006c00449947 */ /* 0x004fea0003800000 */
.L_x_3310:
[----:B------:R-:W-:Y:S05]  /*31fd0*/  @!P0 BRA `(.L_x_3045) ;  /* 0x0000000000048947 */ /* 0x000fea0003800000 */
[----:B------:R-:W-:Y:S01]  /*31fe0*/  BPT.TRAP 0x1 ;  /* 0x000000040000795c */ /* 0x000fe20000300000 */
.L_x_3045:
[----:B------:R-:W3:Y:S02]  /*31ff0*/  SYNCS.PHASECHK.TRANS64.TRYWAIT P1, [R5+URZ+0x29860], R0 ;  /* 0x02986000050075a7 */ /* 0x000ee4000802017f */
[----:B---3--:R-:W-:Y:S05]  /*32000*/  @!P1 BRA `(.L_x_3046) ;  /* 0x0000006c00489947 */ /* 0x008fea0003800000 */
.L_x_3311:
[----:B------:R-:W-:Y:S05]  /*32010*/  @!P0 BRA `(.L_x_3047) ;  /* 0x0000000000048947 */ /* 0x000fea0003800000 */
[----:B------:R-:W-:Y:S01]  /*32020*/  BPT.TRAP 0x1 ;  /* 0x000000040000795c */ /* 0x000fe20000300000 */
.L_x_3047:
[----:B------:R-:W4:Y:S02]  /*32030*/  SYNCS.PHASECHK.TRANS64.TRYWAIT P1, [R3+URZ+0x29880], R2 ;  /* 0x02988002030075a7 */ /* 0x000f24000802017f */
[----:B----4-:R-:W-:Y:S05]  /*32040*/  @!P1 BRA `(.L_x_3048) ;  /* 0x0000006c004c9947 */ /* 0x010fea0003800000 */
.L_x_3312:
[----:B------:R-:W-:Y:S05]  /*32050*/  @!P0 BRA `(.L_x_3049) ;  /* 0x0000000000048947 */ /* 0x000fea0003800000 */
[----:B------:R-:W-:Y:S01]  /*32060*/  BPT.TRAP 0x1 ;  /* 0x000000040000795c */ /* 0x000fe20000300000 */
.L_x_3049:
[----:B------:R0:W0:Y:S02]  /*32070*/  SYNCS.PHASECHK.TRANS64.TRYWAIT P0, [R5+URZ+0x29880], R0 ;  /* 0x02988000050075a7 */ /* 0x000024000800017f */
[----:B0-----:R-:W-:Y:S05]  /*32080*/  @!P0 NANOSLEEP.SYNCS 0x989680 ;  /* 0x009896800000895d */ /* 0x001fea0003900000 */
[----:B------:R-:W0:Y:S02]  /*32090*/  @!P0 SYNCS.PHASECHK.TRANS64 P0, [R5+URZ+0x29880], R0 ;  /* 0x02988000050085a7 */ /* 0x000e24000800007f */
[----:B0-----:R-:W-:Y:S05]  /*320a0*/  @!P0 BRA `(.L_x_3049) ;  /* 0xfffffffc00f08947 */ /* 0x001fea000383ffff */
.L_x_2680:
[----:B------:R-:W-:Y:S05]  /*320b0*/  BSYNC B8 ;  /* 0x0000000000087941 */ /* 0x000fea0003800000 */
.L_x_2677:
[----:B------:R-:W-:Y:S05]  /*320c0*/  EXIT ;  /* 0x000000000000794d */ /* 0x000fea0003800000 */
.L_x_2700:
[----:B-1----:R1:W2:Y:S02]  /*320d0*/  SYNCS.PHASECHK.TRANS64.TRYWAIT P5, [R95+URZ+0x29890], R96 ;  /* 0x029890605f0075a7 */ /* 0x0022a400080a017f */
[----:B--2---:R-:W-:Y:S05]  /*320e0*/  @!P5 NANOSLEEP.SYNCS 0x989680 ;  /* 0x009896800000d95d */ /* 0x004fea0003900000 */
[----:B------:R-:W2:Y:S02]  /*320f0*/  @!P5 SYNCS.PHASECHK.TRANS64 P5, [R95+URZ+0x29890], R96 ;  /* 0x029890605f00d5a7 */ /* 0x000ea400080a007f */
[----:B--2---:R-:W-:Y:S05]  /*32100*/  @!P5 BRA `(.L_x_2700) ;  /* 0xfffffffc00f0d947 */ /* 0x004fea000383ffff */
[----:B------:R-:W-:Y:S05]  /*32110*/  BRA `(.L_x_3050) ;  /* 0xfffffd1800047947 */ /* 0x000fea000383ffff */
.L_x_2701:
[----:B------:R-:W-:Y:S01]  /*32120*/  BSSY B1, `(.L_x_3051) ;  /* 0x0000008000017945 */ /* 0x000fe20003800000 */
[----:B0-----:R-:W-:Y:S01]  /*32130*/  IMAD.MOV.U32 R13, RZ, RZ, R120 ;  /* 0x000000ffff0d7224 */ /* 0x001fe200078e0078 */
[----:B------:R-:W-:Y:S01]  /*32140*/  MOV R12, RZ ;  /* 0x000000ff000c7202 */ /* 0x000fe20000000f00 */
[----:B------:R-:W-:Y:S02]  /*32150*/  IMAD.MOV.U32 R11, RZ, RZ, 0x1e1f ;  /* 0x00001e1fff0b7424 */ /* 0x000fe400078e00ff */
[----:B------:R-:W-:-:S07]  /*32160*/  IMAD.MOV.U32 R15, RZ, RZ, -0x1 ;  /* 0xffffffffff0f7424 */ /* 0x000fce00078e00ff */
[----:B-1----:R-:W-:Y:S05]  /*32170*/  WARPSYNC.COLLECTIVE R15, `(.L_x_3052) ;  /* 0x000000000f087348 */ /* 0x002fea0003c00000 */
[----:B------:R0:W2:Y:S02]  /*32180*/  SHFL.IDX P6, R14, R13, R12, R11 ;  /* 0x0000000c0d0e7389 */ /* 0x0000a400000c000b */
[----:B012---:R-:W-:Y:S01]  /*32190*/  ENDCOLLECTIVE ;  /* 0x000000000000791b */ /* 0x007fe20003800000 */
.L_x_3052:
[----:B------:R-:W-:Y:S05]  /*321a0*/  BSYNC B1 ;  /* 0x0000000000017941 */ /* 0x000fea0003800000 */
.L_x_3051:
        /* <DEDUP_REMOVED lines=8> */
.L_x_3053:
[----:B------:R-:W-:Y:S01]  /*32230*/  MOV R11, R14 ;  /* 0x0000000e000b7202 */ /* 0x000fe20000000f00 */
[----:B------:R-:W-:Y:S06]  /*32240*/  BRA `(.L_x_3054) ;  /* 0xfffffd1400cc7947 */ /* 0x000fec000383ffff */
.L_x_2726:
[----:B------:R-:W-:Y:S01]  /*32250*/  BSSY B1, `(.L_x_3055) ;  /* 0x0000008000017945 */ /* 0x000fe20003800000 */
[----:B0-----:R-:W-:Y:S01]  /*32260*/  IMAD.MOV.U32 R13, RZ, RZ, R120 ;  /* 0x000000ffff0d7224 */ /* 0x001fe200078e0078 */
[----:B------:R-:W-:Y:S01]  /*32270*/  MOV R15, 0xffffffff ;  /* 0xffffffff000f7802 */ /* 0x000fe20000000f00 */
[----:B------:R-:W-:Y:S02]  /*32280*/  IMAD.MOV.U32 R12, RZ, RZ, 0x1 ;  /* 0x00000001ff0c7424 */ /* 0x000fe400078e00ff */
[----:B----4-:R-:W-:-:S07]  /*32290*/  IMAD.MOV.U32 R11, RZ, RZ, 0x1e1f ;  /* 0x00001e1fff0b7424 */ /* 0x010fce00078e00ff */
[----:B-123--:R-:W-:Y:S05]  /*322a0*/  WARPSYNC.COLLECTIVE R15, `(.L_x_3056) ;  /* 0x000000000f087348 */ /* 0x00efea0003c00000 */
[----:B------:R0:W4:Y:S02]  /*322b0*/  SHFL.IDX P6, R14, R13, R12, R11 ;  /* 0x0000000c0d0e7389 */ /* 0x00012400000c000b */
[----:B01234-:R-:W-:Y:S01]  /*322c0*/  ENDCOLLECTIVE ;  /* 0x000000000000791b */ /* 0x01ffe20003800000 */
.L_x_3056:
[----:B------:R-:W-:Y:S05]  /*322d0*/  BSYNC B1 ;  /* 0x0000000000017941 */ /* 0x000fea0003800000 */
.L_x_3055:
        /* <DEDUP_REMOVED lines=8> */
.L_x_3057:
[----:B------:R-:W-:Y:S01]  /*32360*/  IMAD.MOV.U32 R121, RZ, RZ, R14 ;  /* 0x000000ffff797224 */ /* 0x000fe200078e000e */
[----:B------:R-:W-:Y:S06]  /*32370*/  BRA `(.L_x_3058) ;  /* 0xfffffd4000a07947 */ /* 0x000fec000383ffff */
.L_x_2756:
[----:B--2---:R2:W3:Y:S02]  /*32380*/  SYNCS.PHASECHK.TRANS64.TRYWAIT P5, [R95+URZ+0x29890], R96 ;  /* 0x029890605f0075a7 */ /* 0x0044e400080a017f */
[----:B---3--:R-:W-:Y:S05]  /*32390*/  @!P5 NANOSLEEP.SYNCS 0x989680 ;  /* 0x009896800000d95d */ /* 0x008fea0003900000 */
[----:B------:R-:W3:Y:S02]  /*323a0*/  @!P5 SYNCS.PHASECHK.TRANS64 P5, [R95+URZ+0x29890], R96 ;  /* 0x029890605f00d5a7 */ /* 0x000ee400080a007f */
[----:B---3--:R-:W-:Y:S05]  /*323b0*/  @!P5 BRA `(.L_x_2756) ;  /* 0xfffffffc00f0d947 */ /* 0x008fea000383ffff */
[----:B------:R-:W-:Y:S05]  /*323c0*/  BRA `(.L_x_3059) ;  /* 0xfffffd7400587947 */ /* 0x000fea000383ffff */
.L_x_2757:
[----:B------:R-:W-:Y:S01]  /*323d0*/  BSSY B1, `(.L_x_3060) ;  /* 0x0000008000017945 */ /* 0x000fe20003800000 */
[----:B0-----:R-:W-:Y:S01]  /*323e0*/  IMAD.MOV.U32 R13, RZ, RZ, R120 ;  /* 0x000000ffff0d7224 */ /* 0x001fe200078e0078 */
[----:B------:R-:W-:Y:S01]  /*323f0*/  MOV R12, RZ ;  /* 0x000000ff000c7202 */ /* 0x000fe20000000f00 */
[----:B------:R-:W-:Y:S02]  /*32400*/  IMAD.MOV.U32 R11, RZ, RZ, 0x1e1f ;  /* 0x00001e1fff0b7424 */ /* 0x000fe400078e00ff */
[----:B------:R-:W-:-:S07]  /*32410*/  IMAD.MOV.U32 R15, RZ, RZ, -0x1 ;  /* 0xffffffffff0f7424 */ /* 0x000fce00078e00ff */
[----:B--2---:R-:W-:Y:S05]  /*32420*/  WARPSYNC.COLLECTIVE R15, `(.L_x_3061) ;  /* 0x000000000f087348 */ /* 0x004fea0003c00000 */
[----:B------:R0:W1:Y:S02]  /*32430*/  SHFL.IDX P6, R14, R13, R12, R11 ;  /* 0x0000000c0d0e7389 */ /* 0x00006400000c000b */
[----:B012---:R-:W-:Y:S01]  /*32440*/  ENDCOLLECTIVE ;  /* 0x000000000000791b */ /* 0x007fe20003800000 */
.L_x_3061:
[----:B------:R-:W-:Y:S05]  /*32450*/  BSYNC B1 ;  /* 0x0000000000017941 */ /* 0x000fea0003800000 */
.L_x_3060:
        /* <DEDUP_REMOVED lines=8> */
.L_x_3062:
[----:B------:R-:W-:Y:S01]  /*324e0*/  MOV R11, R14 ;  /* 0x0000000e000b7202 */ /* 0x000fe20000000f00 */
[----:B------:R-:W-:Y:S06]  /*324f0*/  BRA `(.L_x_3063) ;  /* 0xfffffd7400247947 */ /* 0x000fec000383ffff */
.L_x_2770:
        /* <DEDUP_REMOVED lines=8> */
.L_x_3065:
[----:B------:R-:W-:Y:S05]  /*32580*/  BSYNC B1 ;  /* 0x0000000000017941 */ /* 0x000fea0003800000 */
.L_x_3064:
        /* <DEDUP_REMOVED lines=8> */
.L_x_3066:
[----:B------:R-:W-:Y:S01]  /*32610*/  IMAD.MOV.U32 R48, RZ, RZ, R14 ;  /* 0x000000ffff307224 */ /* 0x000fe200078e000e */
[----:B------:R-:W-:Y:S06]  /*32620*/  BRA `(.L_x_3067) ;  /* 0xfffffda000707947 */ /* 0x000fec000383ffff */
.L_x_2783:
[----:B0-----:R0:W1:Y:S02]  /*32630*/  SYNCS.PHASECHK.TRANS64.TRYWAIT P2, [R95+URZ+0x29890], R96 ;  /* 0x029890605f0075a7 */ /* 0x001064000804017f */
[----:B-1----:R-:W-:Y:S05]  /*32640*/  @!P2 NANOSLEEP.SYNCS 0x989680 ;  /* 0x009896800000a95d */ /* 0x002fea0003900000 */
[----:B------:R-:W1:Y:S02]  /*32650*/  @!P2 SYNCS.PHASECHK.TRANS64 P2, [R95+URZ+0x29890], R96 ;  /* 0x029890605f00a5a7 */ /* 0x000e64000804007f */
[----:B-1----:R-:W-:Y:S05]  /*32660*/  @!P2 BRA `(.L_x_2783) ;  /* 0xfffffffc00f0a947 */ /* 0x002fea000383ffff */
[----:B------:R-:W-:Y:S05]  /*32670*/  BRA `(.L_x_3068) ;  /* 0xfffffdd000007947 */ /* 0x000fea000383ffff */
.L_x_2784:
[----:B------:R-:W-:Y:S01]  /*32680*/  BSSY B1, `(.L_x_3069) ;  /* 0x0000008000017945 */ /* 0x000fe20003800000 */
[----:B------:R-:W-:Y:S01]  /*32690*/  IMAD.MOV.U32 R13, RZ, RZ, R51 ;  /* 0x000000ffff0d7224 */ /* 0x000fe200078e0033 */
[----:B------:R-:W-:Y:S01]  /*326a0*/  MOV R12, RZ ;  /* 0x000000ff000c7202 */ /* 0x000fe20000000f00 */
[----:B------:R-:W-:Y:S02]  /*326b0*/  IMAD.MOV.U32 R11, RZ, RZ, 0x1e1f ;  /* 0x00001e1fff0b7424 */ /* 0x000fe400078e00ff */
[----:B------:R-:W-:-:S07]  /*326c0*/  IMAD.MOV.U32 R15, RZ, RZ, -0x1 ;  /* 0xffffffffff0f7424 */ /* 0x000fce00078e00ff */
[----:B0-----:R-:W-:Y:S05]  /*326d0*/  WARPSYNC.COLLECTIVE R15, `(.L_x_3070) ;  /* 0x000000000f087348 */ /* 0x001fea0003c00000 */
[----:B------:R1:W2:Y:S02]  /*326e0*/  SHFL.IDX P6, R14, R13, R12, R11 ;  /* 0x0000000c0d0e7389 */ /* 0x0002a400000c000b */
[----:B012---:R-:W-:Y:S01]  /*326f0*/  ENDCOLLECTIVE ;  /* 0x000000000000791b */ /* 0x007fe20003800000 */
.L_x_3070:
[----:B------:R-:W-:Y:S05]  /*32700*/  BSYNC B1 ;  /* 0x0000000000017941 */ /* 0x000fea0003800000 */
.L_x_3069:
        /* <DEDUP_REMOVED lines=8> */
.L_x_3071:
[----:B------:R-:W-:Y:S01]  /*32790*/  MOV R49, R14 ;  /* 0x0000000e00317202 */ /* 0x000fe20000000f00 */
[----:B------:R-:W-:Y:S06]  /*327a0*/  BRA `(.L_x_3072) ;  /* 0xfffffdd0001c7947 */ /* 0x000fec000383ffff */
.L_x_2787:
[----:B------:R-:W-:Y:S01]  /*327b0*/  BSSY B1, `(.L_x_3073) ;  /* 0x0000008000017945 */ /* 0x000fe20003800000 */
[----:B----4-:R-:W-:Y:S01]  /*327c0*/  IMAD.MOV.U32 R13, RZ, RZ, R51 ;  /* 0x000000ffff0d7224 */ /* 0x010fe200078e0033 */
[----:B------:R-:W-:Y:S01]  /*327d0*/  MOV R15, 0xffffffff ;  /* 0xffffffff000f7802 */ /* 0x000fe20000000f00 */
[----:B------:R-:W-:Y:S02]  /*327e0*/  IMAD.MOV.U32 R12, RZ, RZ, 0x1 ;  /* 0x00000001ff0c7424 */ /* 0x000fe400078e00ff */
[----:B------:R-:W-:-:S07]  /*327f0*/  IMAD.MOV.U32 R11, RZ, RZ, 0x1e1f ;  /* 0x00001e1fff0b7424 */ /* 0x000fce00078e00ff */
[----:B0123--:R-:W-:Y:S05]  /*32800*/  WARPSYNC.COLLECTIVE R15, `(.L_x_3074) ;  /* 0x000000000f087348 */ /* 0x00ffea0003c00000 */
[----:B------:R4:W0:Y:S02]  /*32810*/  SHFL.IDX P6, R14, R13, R12, R11 ;  /* 0x0000000c0d0e7389 */ /* 0x00082400000c000b */
[----:B01234-:R-:W-:Y:S01]  /*32820*/  ENDCOLLECTIVE ;  /* 0x000000000000791b */ /* 0x01ffe20003800000 */
.L_x_3074:
[----:B------:R-:W-:Y:S05]  /*32830*/  BSYNC B1 ;  /* 0x0000000000017941 */ /* 0x000fea0003800000 */
.L_x_3073:
        /* <DEDUP_REMOVED lines=8> */
.L_x_3075:
[----:B------:R-:W-:Y:S01]  /*328c0*/  IMAD.MOV.U32 R49, RZ, RZ, R14 ;  /* 0x000000ffff317224 */ /* 0x000fe200078e000e */
[----:B------:R-:W-:Y:S06]  /*328d0*/  BRA `(.L_x_3076) ;  /* 0xfffffdd000707947 */ /* 0x000fec000383ffff */
.L_x_2791:
[----:B------:R0:W0:Y:S02]  /*328e0*/  SYNCS.PHASECHK.TRANS64.TRYWAIT P1, [R95+URZ+0x298b0], R96 ;  /* 0x0298b0605f0075a7 */ /* 0x000024000802017f */
[----:B0-----:R-:W-:Y:S05]  /*328f0*/  @!P1 NANOSLEEP.SYNCS 0x989680 ;  /* 0x009896800000995d */ /* 0x001fea0003900000 */
[----:B------:R-:W0:Y:S02]  /*32900*/  @!P1 SYNCS.PHASECHK.TRANS64 P1, [R95+URZ+0x298b0], R96 ;  /* 0x0298b0605f0095a7 */ /* 0x000e24000802007f */
[----:B0-----:R-:W-:Y:S05]  /*32910*/  @!P1 BRA `(.L_x_2791) ;  /* 0xfffffffc00f09947 */ /* 0x001fea000383ffff */
[----:B------:R-:W-:Y:S05]  /*32920*/  BRA `(.L_x_3077) ;  /* 0xfffffdd4003c7947 */ /* 0x000fea000383ffff */
.L_x_2801:
[----:B------:R-:W0:Y:S01]  /*32930*/  S2R R2, SR_TID.X ;  /* 0x0000000000027919 */ /* 0x000e220000002100 */
[----:B------:R-:W-:Y:S01]  /*32940*/  BSSY B0, `(.L_x_3078) ;  /* 0x000000c000007945 */ /* 0x000fe20003800000 */
[----:B------:R-:W-:Y:S02]  /*32950*/  IMAD.MOV.U32 R12, RZ, RZ, RZ ;  /* 0x000000ffff0c7224 */ /* 0x000fe400078e00ff */
[----:B------:R-:W-:Y:S02]  /*32960*/  IMAD.MOV.U32 R11, RZ, RZ, 0x1f ;  /* 0x0000001fff0b7424 */ /* 0x000fe400078e00ff */
[----:B------:R-:W-:Y:S02]  /*32970*/  IMAD.MOV.U32 R15, RZ, RZ, -0x1 ;  /* 0xffffffffff0f7424 */ /* 0x000fe400078e00ff */
[----:B0-----:R-:W-:-:S05]  /*32980*/  VIADD R4, R2, 0xffffff80 ;  /* 0xffffff8002047836 */ /* 0x001fca0000000000 */
[----:B------:R-:W-:-:S04]  /*32990*/  SHF.R.S32.HI R2, RZ, 0x1f, R4 ;  /* 0x0000001fff027819 */ /* 0x000fc80000011404 */
[----:B------:R-:W-:-:S04]  /*329a0*/  LEA.HI R2, R2, R4, RZ, 0x7 ;  /* 0x0000000402027211 */ /* 0x000fc800078f38ff */
[----:B------:R-:W-:-:S04]  /*329b0*/  SHF.R.S32.HI R2, RZ, 0x7, R2 ;  /* 0x00000007ff027819 */ /* 0x000fc80000011402 */
[----:B------:R-:W-:-:S07]  /*329c0*/  MOV R13, R2 ;  /* 0x00000002000d7202 */ /* 0x000fce0000000f00 */
[----:B-1---5:R-:W-:Y:S05]  /*329d0*/  WARPSYNC.COLLECTIVE R15, `(.L_x_3079) ;  /* 0x000000000f087348 */ /* 0x022fea0003c00000 */
[----:B------:R0:W2:Y:S02]  /*329e0*/  SHFL.IDX P6, R14, R13, R12, R11 ;  /* 0x0000000c0d0e7389 */ /* 0x0000a400000c000b */
[----:B012--5:R-:W-:Y:S01]  /*329f0*/  ENDCOLLECTIVE ;  /* 0x000000000000791b */ /* 0x027fe20003800000 */
.L_x_3079:
[----:B------:R-:W-:Y:S05]  /*32a00*/  BSYNC B0 ;  /* 0x0000000000007941 */ /* 0x000fea0003800000 */
.L_x_3078:
[----:B------:R-:W-:Y:S01]  /*32a10*/  MOV R207, R14 ;  /* 0x0000000e00cf7202 */ /* 0x000fe20000000f00 */
[----:B------:R-:W-:Y:S06]  /*32a20*/  BRA `(.L_x_3080) ;  /* 0xfffffde0003c7947 */ /* 0x000fec000383ffff */
.L_x_2811:
[----:B------:R-:W-:Y:S01]  /*32a30*/  BSSY B1, `(.L_x_3081) ;  /* 0x0000007000017945 */ /* 0x000fe20003800000 */
[----:B------:R-:W-:Y:S02]  /*32a40*/  IMAD.MOV.U32 R12, RZ, RZ, RZ ;  /* 0x000000ffff0c7224 */ /* 0x000fe400078e00ff */
[----:B------:R-:W-:Y:S02]  /*32a50*/  IMAD.MOV.U32 R11, RZ, RZ, 0x1e1f ;  /* 0x00001e1fff0b7424 */ /* 0x000fe400078e00ff */
[----:B------:R-:W-:-:S07]  /*32a60*/  IMAD.MOV.U32 R15, RZ, RZ, -0x1 ;  /* 0xffffffffff0f7424 */ /* 0x000fce00078e00ff */
[----:B-1----:R-:W-:Y:S05]  /*32a70*/  WARPSYNC.COLLECTIVE R15, `(.L_x_3082) ;  /* 0x000000000f087348 */ /* 0x002fea0003c00000 */
[----:B------:R0:W2:Y:S02]  /*32a80*/  SHFL.IDX P6, R14, R13, R12, R11 ;  /* 0x0000000c0d0e7389 */ /* 0x0000a400000c000b */
[----:B012---:R-:W-:Y:S01]  /*32a90*/  ENDCOLLECTIVE ;  /* 0x000000000000791b */ /* 0x007fe20003800000 */
.L_x_3082:
[----:B------:R-:W-:Y:S05]  /*32aa0*/  BSYNC B1 ;  /* 0x0000000000017941 */ /* 0x000fea0003800000 */
.L_x_3081:
        /* <DEDUP_REMOVED lines=8> */
.L_x_3083:
[----:B------:R-:W-:Y:S02]  /*32b30*/  IMAD.MOV.U32 R13, RZ, RZ, R4 ;  /* 0x000000ffff0d7224 */ /* 0x000fe400078e0004 */
[----:B------:R-:W-:-:S07]  /*32b40*/  IMAD.MOV.U32 R3, RZ, RZ, R14 ;  /* 0x000000ffff037224 */ /* 0x000fce00078e000e */
[----:B------:R-:W-:Y:S05]  /*32b50*/  WARPSYNC.COLLECTIVE R15, `(.L_x_3084) ;  /* 0x000000000f087348 */ /* 0x000fea0003c00000 */
[----:B------:R0:W1:Y:S02]  /*32b60*/  SHFL.IDX P6, R14, R13, R12, R11 ;  /* 0x0000000c0d0e7389 */ /* 0x00006400000c000b */
[----:B01----:R-:W-:Y:S01]  /*32b70*/  ENDCOLLECTIVE ;  /* 0x000000000000791b */ /* 0x003fe20003800000 */
.L_x_3084:
[----:B------:R-:W-:Y:S01]  /*32b80*/  MOV R13, R5 ;  /* 0x00000005000d7202 */ /* 0x000fe20000000f00 */
[----:B------:R-:W-:-:S07]  /*32b90*/  IMAD.MOV.U32 R4, RZ, RZ, R14 ;  /* 0x000000ffff047224 */ /* 0x000fce00078e000e */
[----:B------:R-:W-:Y:S05]  /*32ba0*/  WARPSYNC.COLLECTIVE R15, `(.L_x_3085) ;  /* 0x000000000f087348 */ /* 0x000fea0003c00000 */
[----:B------:R0:W1:Y:S02]  /*32bb0*/  SHFL.IDX P6, R14, R13, R12, R11 ;  /* 0x0000000c0d0e7389 */ /* 0x00006400000c000b */
[----:B01----:R-:W-:Y:S01]  /*32bc0*/  ENDCOLLECTIVE ;  /* 0x000000000000791b */ /* 0x003fe20003800000 */
.L_x_3085:
[----:B------:R-:W-:Y:S05]  /*32bd0*/  BRA `(.L_x_3086) ;  /* 0xfffffde800107947 */ /* 0x000fea000383ffff */
.L_x_2815:
[----:B---3--:R3:W0:Y:S02]  /*32be0*/  SYNCS.PHASECHK.TRANS64.TRYWAIT P0, [R18+URZ+0x29800], R5 ;  /* 0x02980005120075a7 */ /* 0x008624000800017f */
[----:B0-----:R-:W-:Y:S05]  /*32bf0*/  @!P0 NANOSLEEP.SYNCS 0x989680 ;  /* 0x009896800000895d */ /* 0x001fea0003900000 */
[----:B------:R-:W0:Y:S02]  /*32c00*/  @!P0 SYNCS.PHASECHK.TRANS64 P0, [R18+URZ+0x29800], R5 ;  /* 0x02980005120085a7 */ /* 0x000e24000800007f */
[----:B0-----:R-:W-:Y:S05]  /*32c10*/  @!P0 BRA `(.L_x_2815) ;  /* 0xfffffffc00f08947 */ /* 0x001fea000383ffff */
[----:B------:R-:W-:Y:S05]  /*32c20*/  BRA `(.L_x_3087) ;  /* 0xfffffdec005c7947 */ /* 0x000fea000383ffff */
.L_x_2827:
[----:B------:R-:W-:Y:S01]  /*32c30*/  BSSY B1, `(.L_x_3088) ;  /* 0x0000007000017945 */ /* 0x000fe20003800000 */
[----:B------:R-:W-:Y:S02]  /*32c40*/  IMAD.MOV.U32 R12, RZ, RZ, RZ ;  /* 0x000000ffff0c7224 */ /* 0x000fe400078e00ff */
[----:B------:R-:W-:Y:S02]  /*32c50*/  IMAD.MOV.U32 R11, RZ, RZ, 0x1e1f ;  /* 0x00001e1fff0b7424 */ /* 0x000fe400078e00ff */
[----:B------:R-:W-:-:S07]  /*32c60*/  IMAD.MOV.U32 R15, RZ, RZ, -0x1 ;  /* 0xffffffffff0f7424 */ /* 0x000fce00078e00ff */
[----:B-1----:R-:W-:Y:S05]  /*32c70*/  WARPSYNC.COLLECTIVE R15, `(.L_x_3089) ;  /* 0x000000000f087348 */ /* 0x002fea0003c00000 */
[----:B------:R0:W2:Y:S02]  /*32c80*/  SHFL.IDX P6, R14, R13, R12, R11 ;  /* 0x0000000c0d0e7389 */ /* 0x0000a400000c000b */
[----:B012---:R-:W-:Y:S01]  /*32c90*/  ENDCOLLECTIVE ;  /* 0x000000000000791b */ /* 0x007fe20003800000 */
.L_x_3089:
[----:B------:R-:W-:Y:S05]  /*32ca0*/  BSYNC B1 ;  /* 0x0000000000017941 */ /* 0x000fea0003800000 */
.L_x_3088:
        /* <DEDUP_REMOVED lines=8> */
.L_x_3090:
[----:B------:R-:W-:Y:S02]  /*32d30*/  IMAD.MOV.U32 R13, RZ, RZ, R37 ;  /* 0x000000ffff0d7224 */ /* 0x000fe400078e0025 */
[----:B------:R-:W-:-:S07]  /*32d40*/  IMAD.MOV.U32 R21, RZ, RZ, R14 ;  /* 0x000000ffff157224 */ /* 0x000fce00078e000e */
[----:B------:R-:W-:Y:S05]  /*32d50*/  WARPSYNC.COLLECTIVE R15, `(.L_x_3091) ;  /* 0x000000000f087348 */ /* 0x000fea0003c00000 */
[----:B------:R0:W1:Y:S02]  /*32d60*/  SHFL.IDX P6, R14, R13, R12, R11 ;  /* 0x0000000c0d0e7389 */ /* 0x00006400000c000b */
[----:B01----:R-:W-:Y:S01]  /*32d70*/  ENDCOLLECTIVE ;  /* 0x000000000000791b */ /* 0x003fe20003800000 */
.L_x_3091:
[----:B------:R-:W-:Y:S01]  /*32d80*/  MOV R13, R39 ;  /* 0x00000027000d7202 */ /* 0x000fe20000000f00 */
[----:B------:R-:W-:-:S07]  /*32d90*/  IMAD.MOV.U32 R37, RZ, RZ, R14 ;  /* 0x000000ffff257224 */ /* 0x000fce00078e000e */
[----:B------:R-:W-:Y:S05]  /*32da0*/  WARPSYNC.COLLECTIVE R15, `(.L_x_3092) ;  /* 0x000000000f087348 */ /* 0x000fea0003c00000 */
[----:B------:R0:W1:Y:S02]  /*32db0*/  SHFL.IDX P6, R14, R13, R12, R11 ;  /* 0x0000000c0d0e7389 */ /* 0x00006400000c000b */
[----:B01----:R-:W-:Y:S01]  /*32dc0*/  ENDCOLLECTIVE ;  /* 0x000000000000791b */ /* 0x003fe20003800000 */
.L_x_3092:
[----:B------:R-:W-:Y:S01]  /*32dd0*/  IMAD.MOV.U32 R39, RZ, RZ, R14 ;  /* 0x000000ffff277224 */ /* 0x000fe200078e000e */
[----:B------:R-:W-:Y:S06]  /*32de0*/  BRA `(.L_x_3093) ;  /* 0xfffffe1c00247947 */ /* 0x000fec000383ffff */
.L_x_2831:
[----:B0-----:R0:W2:Y:S02]  /*32df0*/  SYNCS.PHASECHK.TRANS64.TRYWAIT P0, [R18+URZ+0x29800], R21 ;  /* 0x02980015120075a7 */ /* 0x0010a4000800017f */
[----:B--2---:R-:W-:Y:S05]  /*32e00*/  @!P0 NANOSLEEP.SYNCS 0x989680 ;  /* 0x009896800000895d */ /* 0x004fea0003900000 */
[----:B------:R-:W2:Y:S02]  /*32e10*/  @!P0 SYNCS.PHASECHK.TRANS64 P0, [R18+URZ+0x29800], R21 ;  /* 0x02980015120085a7 */ /* 0x000ea4000800007f */
[----:B--2---:R-:W-:Y:S05]  /*32e20*/  @!P0 BRA `(.L_x_2831) ;  /* 0xfffffffc00f08947 */ /* 0x004fea000383ffff */
[----:B------:R-:W-:Y:S05]  /*32e30*/  BRA `(.L_x_3094) ;  /* 0xfffffe20001c7947 */ /* 0x000fea000383ffff */
.L_x_2839:
[----:B--2---:R2:W3:Y:S02]  /*32e40*/  SYNCS.PHASECHK.TRANS64.TRYWAIT P1, [R0+URZ+0x29830], R3 ;  /* 0x02983003000075a7 */ /* 0x0044e4000802017f */
[----:B---3--:R-:W-:Y:S05]  /*32e50*/  @!P1 NANOSLEEP.SYNCS 0x989680 ;  /* 0x009896800000995d */ /* 0x008fea0003900000 */
[----:B------:R-:W3:Y:S02]  /*32e60*/  @!P1 SYNCS.PHASECHK.TRANS64 P1, [R0+URZ+0x29830], R3 ;  /* 0x02983003000095a7 */ /* 0x000ee4000802007f */
[----:B---3--:R-:W-:Y:S05]  /*32e70*/  @!P1 BRA `(.L_x_2839) ;  /* 0xfffffffc00f09947 */ /* 0x008fea000383ffff */
[----:B------:R-:W-:Y:S05]  /*32e80*/  BRA `(.L_x_2838) ;  /* 0xfffffe5000607947 */ /* 0x000fea000383ffff */
.L_x_2846:
[----:B-1----:R1:W2:Y:S02]  /*32e90*/  SYNCS.PHASECHK.TRANS64.TRYWAIT P2, [R11+URZ+0x29830], R10 ;  /* 0x0298300a0b0075a7 */ /* 0x0022a4000804017f */
[----:B--2---:R-:W-:Y:S05]  /*32ea0*/  @!P2 NANOSLEEP.SYNCS 0x989680 ;  /* 0x009896800000a95d */ /* 0x004fea0003900000 */
[----:B------:R-:W2:Y:S02]  /*32eb0*/  @!P2 SYNCS.PHASECHK.TRANS64 P2, [R11+URZ+0x29830], R10 ;  /* 0x0298300a0b00a5a7 */ /* 0x000ea4000804007f */
[----:B--2---:R-:W-:Y:S05]  /*32ec0*/  @!P2 BRA `(.L_x_2846) ;  /* 0xfffffffc00f0a947 */ /* 0x004fea000383ffff */
[----:B------:R-:W-:Y:S05]  /*32ed0*/  BRA `(.L_x_2845) ;  /* 0xfffffe9400647947 */ /* 0x000fea000383ffff */
.L_x_2850:
[----:B-1----:R1:W2:Y:S02]  /*32ee0*/  SYNCS.PHASECHK.TRANS64.TRYWAIT P1, [R10+URZ+0x29850], R7 ;  /* 0x029850070a0075a7 */ /* 0x0022a4000802017f */
[----:B--2---:R-:W-:Y:S05]  /*32ef0*/  @!P1 NANOSLEEP.SYNCS 0x989680 ;  /* 0x009896800000995d */ /* 0x004fea0003900000 */
[----:B------:R-:W2:Y:S02]  /*32f00*/  @!P1 SYNCS.PHASECHK.TRANS64 P1, [R10+URZ+0x29850], R7 ;  /* 0x029850070a0095a7 */ /* 0x000ea4000802007f */
[----:B--2---:R-:W-:Y:S05]  /*32f10*/  @!P1 BRA `(.L_x_2850) ;  /* 0xfffffffc00f09947 */ /* 0x004fea000383ffff */
[----:B------:R-:W-:Y:S05]  /*32f20*/  BRA `(.L_x_2847) ;  /* 0xfffffea400a07947 */ /* 0x000fea000383ffff */
.L_x_2859:
[----:B-1----:R1:W2:Y:S02]  /*32f30*/  SYNCS.PHASECHK.TRANS64.TRYWAIT P1, [R10+URZ+0x29830], R11 ;  /* 0x0298300b0a0075a7 */ /* 0x0022a4000802017f */
[----:B--2---:R-:W-:Y:S05]  /*32f40*/  @!P1 NANOSLEEP.SYNCS 0x989680 ;  /* 0x009896800000995d */ /* 0x004fea0003900000 */
[----:B------:R-:W2:Y:S02]  /*32f50*/  @!P1 SYNCS.PHASECHK.TRANS64 P1, [R10+URZ+0x29830], R11 ;  /* 0x0298300b0a0095a7 */ /* 0x000ea4000802007f */
[----:B--2---:R-:W-:Y:S05]  /*32f60*/  @!P1 BRA `(.L_x_2859) ;  /* 0xfffffffc00f09947 */ /* 0x004fea000383ffff */
[----:B------:R-:W-:Y:S05]  /*32f70*/  BRA `(.L_x_2858) ;  /* 0xfffffedc002c7947 */ /* 0x000fea000383ffff */
.L_x_2863:
[----:B-1----:R1:W2:Y:S02]  /*32f80*/  SYNCS.PHASECHK.TRANS64.TRYWAIT P1, [R10+URZ+0x29850], R7 ;  /* 0x029850070a0075a7 */ /* 0x0022a4000802017f */
[----:B--2---:R-:W-:Y:S05]  /*32f90*/  @!P1 NANOSLEEP.SYNCS 0x989680 ;  /* 0x009896800000995d */ /* 0x004fea0003900000 */
[----:B------:R-:W2:Y:S02]  /*32fa0*/  @!P1 SYNCS.PHASECHK.TRANS64 P1, [R10+URZ+0x29850], R7 ;  /* 0x029850070a0095a7 */ /* 0x000ea4000802007f */
[----:B--2---:R-:W-:Y:S05]  /*32fb0*/  @!P1 BRA `(.L_x_2863) ;  /* 0xfffffffc00f09947 */ /* 0x004fea000383ffff */
[----:B------:R-:W-:Y:S05]  /*32fc0*/  BRA `(.L_x_2860) ;  /* 0xfffffeec005c7947 */ /* 0x000fea000383ffff */
.L_x_2870:
[----:B-1----:R1:W2:Y:S02]  /*32fd0*/  SYNCS.PHASECHK.TRANS64.TRYWAIT P1, [R11+URZ+0x29850], R2 ;  /* 0x029850020b0075a7 */ /* 0x0022a4000802017f */
[----:B--2---:R-:W-:Y:S05]  /*32fe0*/  @!P1 NANOSLEEP.SYNCS 0x989680 ;  /* 0x009896800000995d */ /* 0x004fea0003900000 */
[----:B------:R-:W2:Y:S02]  /*32ff0*/  @!P1 SYNCS.PHASECHK.TRANS64 P1, [R11+URZ+0x29850], R2 ;  /* 0x029850020b0095a7 */ /* 0x000ea4000802007f */
[----:B--2---:R-:W-:Y:S05]  /*33000*/  @!P1 BRA `(.L_x_2870) ;  /* 0xfffffffc00f09947 */ /* 0x004fea000383ffff */
[----:B------:R-:W-:Y:S05]  /*33010*/  BRA `(.L_x_2869) ;  /* 0xffffff1400f87947 */ /* 0x000fea000383ffff */
.L_x_2874:
[----:B------:R-:W-:Y:S01]  /*33020*/  SEL R82, R12, R91, P0 ;  /* 0x0000005b0c527207 */ /* 0x000fe20000000000 */
[----:B------:R-:W-:Y:S01]  /*33030*/  IMAD.MOV.U32 R11, RZ, RZ, 0x1c1f ;  /* 0x00001c1fff0b7424 */ /* 0x000fe200078e00ff */
[----:B------:R-:W-:Y:S01]  /*33040*/  SEL R67, R91, R12, P0 ;  /* 0x0000000c5b437207 */ /* 0x000fe20000000000 */
[----:B-----5:R-:W-:Y:S01]  /*33050*/  IMAD.MOV.U32 R12, RZ, RZ, R9 ;  /* 0x000000ffff0c7224 */ /* 0x020fe200078e0009 */
[----:B------:R-:W-:Y:S02]  /*33060*/  MOV R15, 0xffffffff ;  /* 0xffffffff000f7802 */ /* 0x000fe40000000f00 */
[----:B------:R-:W-:Y:S02]  /*33070*/  SEL R78, R97, R20, P0 ;  /* 0x00000014614e7207 */ /* 0x000fe40000000000 */
[----:B------:R-:W-:-:S07]  /*33080*/  SEL R41, R20, R97, P0 ;  /* 0x0000006114297207 */ /* 0x000fce0000000000 */
[----:B--23--:R-:W-:Y:S05]  /*33090*/  WARPSYNC.COLLECTIVE R15, `(.L_x_3095) ;  /* 0x000000000f087348 */ /* 0x00cfea0003c00000 */
[----:B------:R0:W1:Y:S02]  /*330a0*/  SHFL.IDX P6, R14, R13, R12, R11 ;  /* 0x0000000c0d0e7389 */ /* 0x00006400000c000b */
[----:B0123--:R-:W-:Y:S01]  /*330b0*/  ENDCOLLECTIVE ;  /* 0x000000000000791b */ /* 0x00ffe20003800000 */
.L_x_3095:
[----:B------:R-:W-:Y:S02]  /*330c0*/  SEL R20, R44, R53, P0 ;  /* 0x000000352c147207 */ /* 0x000fe40000000000 */
[----:B------:R-:W-:Y:S02]  /*330d0*/  SEL R51, R53, R44, P0 ;  /* 0x0000002c35337207 */ /* 0x000fe40000000000 */
[----:B------:R-:W-:Y:S02]  /*330e0*/  SEL R44, R111, R98, P0 ;  /* 0x000000626f2c7207 */ /* 0x000fe40000000000 */
[----:B------:R-:W-:Y:S02]  /*330f0*/  SEL R111, R98, R111, P0 ;  /* 0x0000006f626f7207 */ /* 0x000fe40000000000 */
[----:B------:R-:W-:Y:S02]  /*33100*/  LOP3.LUT R10, R9, 0x2, RZ, 0x3c, !PT ;  /* 0x00000002090a7812 */ /* 0x000fe400078e3cff */
[----:B------:R-:W-:-:S02]  /*33110*/  SEL R4, R0, R101, P0 ;  /* 0x0000006500047207 */ /* 0x000fc40000000000 */
[----:B------:R-:W-:Y:S01]  /*33120*/  SEL R79, R101, R0, P0 ;  /* 0x00000000654f7207 */ /* 0x000fe20000000000 */
[----:B------:R-:W-:Y:S01]  /*33130*/  IMAD.MOV.U32 R13, RZ, RZ, R2 ;  /* 0x000000ffff0d7224 */ /* 0x000fe200078e0002 */
[----:B------:R-:W-:Y:S02]  /*33140*/  SEL R0, R100, R45, P0 ;  /* 0x0000002d64007207 */ /* 0x000fe40000000000 */
[----:B------:R-:W-:Y:S01]  /*33150*/  SEL R47, R45, R100, P0 ;  /* 0x000000642d2f7207 */ /* 0x000fe20000000000 */
[----:B------:R-:W-:Y:S01]  /*33160*/  IMAD.MOV.U32 R100, RZ, RZ, RZ ;  /* 0x000000ffff647224 */ /* 0x000fe200078e00ff */
        /* <DEDUP_REMOVED lines=8> */
.L_x_3096:
        /* <DEDUP_REMOVED lines=18> */
.L_x_3097:
        /* <DEDUP_REMOVED lines=18> */
.L_x_3098:
        /* <DEDUP_REMOVED lines=18> */
.L_x_3099:
        /* <DEDUP_REMOVED lines=16> */
.L_x_3100:
[----:B------:R-:W-:Y:S02]  /*33650*/  IMAD.MOV.U32 R13, RZ, RZ, R41 ;  /* 0x000000ffff0d7224 */ /* 0x000fe400078e0029 */
[----:B------:R-:W-:Y:S02]  /*33660*/  IMAD.MOV.U32 R12, RZ, RZ, R10 ;  /* 0x000000ffff0c7224 */ /* 0x000fe400078e000a */
[----:B------:R-:W-:-:S07]  /*33670*/  IMAD.MOV.U32 R80, RZ, RZ, R14 ;  /* 0x000000ffff507224 */ /* 0x000fce00078e000e */
[----:B------:R-:W-:Y:S05]  /*33680*/  WARPSYNC.COLLECTIVE R15, `(.L_x_3101) ;  /* 0x000000000f087348 */ /* 0x000fea0003c00000 */
[----:B------:R0:W1:Y:S02]  /*33690*/  SHFL.IDX P6, R14, R13, R12, R11 ;  /* 0x0000000c0d0e7389 */ /* 0x00006400000c000b */
[----:B01----:R-:W-:Y:S01]  /*336a0*/  ENDCOLLECTIVE ;  /* 0x000000000000791b */ /* 0x003fe20003800000 */
.L_x_3101:
[----:B------:R-:W-:Y:S01]  /*336b0*/  IMAD.MOV.U32 R13, RZ, RZ, R49 ;  /* 0x000000ffff0d7224 */ /* 0x000fe200078e0031 */
[----:B------:R-:W-:-:S07]  /*336c0*/  MOV R41, R14 ;  /* 0x0000000e00297202 */ /* 0x000fce0000000f00 */
[----:B------:R-:W-:Y:S05]  /*336d0*/  WARPSYNC.COLLECTIVE R15, `(.L_x_3102) ;  /* 0x000000000f087348 */ /* 0x000fea0003c00000 */
[----:B------:R0:W1:Y:S02]  /*336e0*/  SHFL.IDX P6, R14, R13, R12, R11 ;  /* 0x0000000c0d0e7389 */ /* 0x00006400000c000b */
[----:B01----:R-:W-:Y:S01]  /*336f0*/  ENDCOLLECTIVE ;  /* 0x000000000000791b */ /* 0x003fe20003800000 */
.L_x_3102:
        /* <DEDUP_REMOVED lines=8> */
.L_x_3103:
[----:B------:R-:W-:Y:S02]  /*33780*/  IMAD.MOV.U32 R13, RZ, RZ, R4 ;  /* 0x000000ffff0d7224 */ /* 0x000fe400078e0004 */
[----:B------:R-:W-:-:S07]  /*33790*/  IMAD.MOV.U32 R0, RZ, RZ, R14 ;  /* 0x000000ffff007224 */ /* 0x000fce00078e000e */
[----:B------:R-:W-:Y:S05]  /*337a0*/  WARPSYNC.COLLECTIVE R15, `(.L_x_3104) ;  /* 0x000000000f087348 */ /* 0x000fea0003c00000 */
[----:B------:R0:W1:Y:S02]  /*337b0*/  SHFL.IDX P6, R14, R13, R12, R11 ;  /* 0x0000000c0d0e7389 */ /* 0x00006400000c000b */
[----:B01----:R-:W-:Y:S01]  /*337c0*/  ENDCOLLECTIVE ;  /* 0x000000000000791b */ /* 0x003fe20003800000 */
.L_x_3104:
[----:B------:R-:W-:Y:S01]  /*337d0*/  MOV R13, R47 ;  /* 0x0000002f000d7202 */ /* 0x000fe20000000f00 */
[----:B------:R-:W-:Y:S02]  /*337e0*/  IMAD.MOV.U32 R12, RZ, RZ, R10 ;  /* 0x000000ffff0c7224 */ /* 0x000fe400078e000a */
[----:B------:R-:W-:-:S07]  /*337f0*/  IMAD.MOV.U32 R3, RZ, RZ, R14 ;  /* 0x000000ffff037224 */ /* 0x000fce00078e000e */
[----:B------:R-:W-:Y:S05]  /*33800*/  WARPSYNC.COLLECTIVE R15, `(.L_x_3105) ;  /* 0x000000000f087348 */ /* 0x000fea0003c00000 */
[----:B------:R0:W1:Y:S02]  /*33810*/  SHFL.IDX P6, R14, R13, R12, R11 ;  /* 0x0000000c0d0e7389 */ /* 0x00006400000c000b */
[----:B01----:R-:W-:Y:S01]  /*33820*/  ENDCOLLECTIVE ;  /* 0x000000000000791b */ /* 0x003fe20003800000 */
.L_x_3105:
[----:B------:R-:W-:Y:S01]  /*33830*/  IMAD.MOV.U32 R13, RZ, RZ, R79 ;  /* 0x000000ffff0d7224 */ /* 0x000fe200078e004f */
[----:B------:R-:W-:Y:S02]  /*33840*/  SEL R79, R80, R49, P0 ;  /* 0x00000031504f7207 */ /* 0x000fe40000000000 */
[----:B------:R-:W-:Y:S01]  /*33850*/  SEL R80, R49, R80, P0 ;  /* 0x0000005031507207 */ /* 0x000fe20000000000 */
[----:B------:R-:W-:-:S07]  /*33860*/  IMAD.MOV.U32 R47, RZ, RZ, R14 ;  /* 0x000000ffff2f7224 */ /* 0x000fce00078e000e */
[----:B------:R-:W-:Y:S05]  /*33870*/  WARPSYNC.COLLECTIVE R15, `(.L_x_3106) ;  /* 0x000000000f087348 */ /* 0x000fea0003c00000 */
[----:B------:R0:W1:Y:S02]  /*33880*/  SHFL.IDX P6, R14, R13, R12, R11 ;  /* 0x0000000c0d0e7389 */ /* 0x00006400000c000b */
[----:B01----:R-:W-:Y:S01]  /*33890*/  ENDCOLLECTIVE ;  /* 0x000000000000791b */ /* 0x003fe20003800000 */
.L_x_3106:
        /* <DEDUP_REMOVED lines=8> */
.L_x_3107:
[----:B------:R-:W-:Y:S02]  /*33920*/  SEL R2, R3, R4, P0 ;  /* 0x0000000403027207 */ /* 0x000fe40000000000 */
[----:B------:R-:W-:Y:S02]  /*33930*/  SEL R3, R4, R3, P0 ;  /* 0x0000000304037207 */ /* 0x000fe40000000000 */
[----:B------:R-:W-:Y:S01]  /*33940*/  MOV R13, R40 ;  /* 0x00000028000d7202 */ /* 0x000fe20000000f00 */
[----:B------:R-:W-:-:S07]  /*33950*/  IMAD.MOV.U32 R20, RZ, RZ, R14 ;  /* 0x000000ffff147224 */ /* 0x000fce00078e000e */
[----:B------:R-:W-:Y:S05]  /*33960*/  WARPSYNC.COLLECTIVE R15, `(.L_x_3108) ;  /* 0x000000000f087348 */ /* 0x000fea0003c00000 */
[----:B------:R0:W1:Y:S02]  /*33970*/  SHFL.IDX P6, R14, R13, R12, R11 ;  /* 0x0000000c0d0e7389 */ /* 0x00006400000c000b */
[----:B01----:R-:W-:Y:S01]  /*33980*/  ENDCOLLECTIVE ;  /* 0x000000000000791b */ /* 0x003fe20003800000 */
.L_x_3108:
[----:B------:R-:W-:Y:S02]  /*33990*/  IMAD.MOV.U32 R13, RZ, RZ, R51 ;  /* 0x000000ffff0d7224 */ /* 0x000fe400078e0033 */
[----:B------:R-:W-:Y:S02]  /*339a0*/  IMAD.MOV.U32 R12, RZ, RZ, R10 ;  /* 0x000000ffff0c7224 */ /* 0x000fe400078e000a */
[----:B------:R-:W-:-:S07]  /*339b0*/  IMAD.MOV.U32 R40, RZ, RZ, R14 ;  /* 0x000000ffff287224 */ /* 0x000fce00078e000e */
[----:B------:R-:W-:Y:S05]  /*339c0*/  WARPSYNC.COLLECTIVE R15, `(.L_x_3109) ;  /* 0x000000000f087348 */ /* 0x000fea0003c00000 */
[----:B------:R0:W1:Y:S02]  /*339d0*/  SHFL.IDX P6, R14, R13, R12, R11 ;  /* 0x0000000c0d0e7389 */ /* 0x00006400000c000b */
[----:B01----:R-:W-:Y:S01]  /*339e0*/  ENDCOLLECTIVE ;  /* 0x000000000000791b */ /* 0x003fe20003800000 */
.L_x_3109:
[----:B------:R-:W-:Y:S01]  /*339f0*/  IMAD.MOV.U32 R13, RZ, RZ, R119 ;  /* 0x000000ffff0d7224 */ /* 0x000fe200078e0077 */
[----:B------:R-:W-:-:S07]  /*33a00*/  MOV R51, R14 ;  /* 0x0000000e00337202 */ /* 0x000fce0000000f00 */
[----:B------:R-:W-:Y:S05]  /*33a10*/  WARPSYNC.COLLECTIVE R15, `(.L_x_3110) ;  /* 0x000000000f087348 */ /* 0x000fea0003c00000 */
[----:B------:R0:W1:Y:S02]  /*33a20*/  SHFL.IDX P6, R14, R13, R12, R11 ;  /* 0x0000000c0d0e7389 */ /* 0x00006400000c000b */
[----:B01----:R-:W-:Y:S01]  /*33a30*/  ENDCOLLECTIVE ;  /* 0x000000000000791b */ /* 0x003fe20003800000 */
.L_x_3110:
        /* <DEDUP_REMOVED lines=8> */
.L_x_3111:
[----:B------:R-:W-:Y:S02]  /*33ac0*/  SEL R21, R40, R119, P0 ;  /* 0x0000007728157207 */ /* 0x000fe40000000000 */
[----:B------:R-:W-:Y:S01]  /*33ad0*/  SEL R40, R119, R40, P0 ;  /* 0x0000002877287207 */ /* 0x000fe20000000000 */
[----:B------:R-:W-:Y:S02]  /*33ae0*/  IMAD.MOV.U32 R13, RZ, RZ, R44 ;  /* 0x000000ffff0d7224 */ /* 0x000fe400078e002c */
[----:B------:R-:W-:-:S07]  /*33af0*/  IMAD.MOV.U32 R42, RZ, RZ, R14 ;  /* 0x000000ffff2a7224 */ /* 0x000fce00078e000e */
[----:B------:R-:W-:Y:S05]  /*33b00*/  WARPSYNC.COLLECTIVE R15, `(.L_x_3112) ;  /* 0x000000000f087348 */ /* 0x000fea0003c00000 */
[----:B------:R0:W1:Y:S02]  /*33b10*/  SHFL.IDX P6, R14, R13, R12, R11 ;  /* 0x0000000c0d0e7389 */ /* 0x00006400000c000b */
[----:B01----:R-:W-:Y:S01]  /*33b20*/  ENDCOLLECTIVE ;  /* 0x000000000000791b */ /* 0x003fe20003800000 */
.L_x_3112:
[----:B------:R-:W-:Y:S01]  /*33b30*/  MOV R13, R121 ;  /* 0x00000079000d7202 */ /* 0x000fe20000000f00 */
[----:B------:R-:W-:Y:S02]  /*33b40*/  IMAD.MOV.U32 R12, RZ, RZ, R10 ;  /* 0x000000ffff0c7224 */ /* 0x000fe400078e000a */
[----:B------:R-:W-:-:S07]  /*33b50*/  IMAD.MOV.U32 R44, RZ, RZ, R14 ;  /* 0x000000ffff2c7224 */ /* 0x000fce00078e000e */
[----:B------:R-:W-:Y:S05]  /*33b60*/  WARPSYNC.COLLECTIVE R15, `(.L_x_3113) ;  /* 0x000000000f087348 */ /* 0x000fea0003c00000 */
[----:B------:R0:W1:Y:S02]  /*33b70*/  SHFL.IDX P6, R14, R13, R12, R11 ;  /* 0x0000000c0d0e7389 */ /* 0x00006400000c000b */
[----:B01----:R-:W-:Y:S01]  /*33b80*/  ENDCOLLECTIVE ;  /* 0x000000000000791b */ /* 0x003fe20003800000 */
.L_x_3113:
[----:B------:R-:W-:Y:S02]  /*33b90*/  IMAD.MOV.U32 R13, RZ, RZ, R111 ;  /* 0x000000ffff0d7224 */ /* 0x000fe400078e006f */
[----:B------:R-:W-:-:S07]  /*33ba0*/  IMAD.MOV.U32 R121, RZ, RZ, R14 ;  /* 0x000000ffff797224 */ /* 0x000fce00078e000e */
[----:B------:R-:W-:Y:S05]  /*33bb0*/  WARPSYNC.COLLECTIVE R15, `(.L_x_3114) ;  /* 0x000000000f087348 */ /* 0x000fea0003c00000 */
[----:B------:R0:W1:Y:S02]  /*33bc0*/  SHFL.IDX P6, R14, R13, R12, R11 ;  /* 0x0000000c0d0e7389 */ /* 0x00006400000c000b */
[----:B01----:R-:W-:Y:S01]  /*33bd0*/  ENDCOLLECTIVE ;  /* 0x000000000000791b */ /* 0x003fe20003800000 */
.L_x_3114:
        /* <DEDUP_REMOVED lines=8> */
.L_x_3115:
[----:B------:R-:W-:Y:S01]  /*33c60*/  MOV R13, R48 ;  /* 0x00000030000d7202 */ /* 0x000fe20000000f00 */
[----:B------:R-:W-:-:S07]  /*33c70*/  IMAD.MOV.U32 R46, RZ, RZ, R14 ;  /* 0x000000ffff2e7224 */ /* 0x000fce00078e000e */
[----:B------:R-:W-:Y:S05]  /*33c80*/  WARPSYNC.COLLECTIVE R15, `(.L_x_3116) ;  /* 0x000000000f087348 */ /* 0x000fea0003c00000 */
[----:B------:R0:W1:Y:S02]  /*33c90*/  SHFL.IDX P6, R14, R13, R12, R11 ;  /* 0x0000000c0d0e7389 */ /* 0x00006400000c000b */
[----:B01----:R-:W-:Y:S01]  /*33ca0*/  ENDCOLLECTIVE ;  /* 0x000000000000791b */ /* 0x003fe20003800000 */
.L_x_3116:
[----:B------:R-:W-:Y:S02]  /*33cb0*/  IMAD.MOV.U32 R13, RZ, RZ, R113 ;  /* 0x000000ffff0d7224 */ /* 0x000fe400078e0071 */
[----:B------:R-:W-:Y:S02]  /*33cc0*/  IMAD.MOV.U32 R12, RZ, RZ, R10 ;  /* 0x000000ffff0c7224 */ /* 0x000fe400078e000a */
[----:B------:R-:W-:-:S07]  /*33cd0*/  IMAD.MOV.U32 R48, RZ, RZ, R14 ;  /* 0x000000ffff307224 */ /* 0x000fce00078e000e */
[----:B------:R-:W-:Y:S05]  /*33ce0*/  WARPSYNC.COLLECTIVE R15, `(.L_x_3117) ;  /* 0x000000000f087348 */ /* 0x000fea0003c00000 */
[----:B------:R0:W1:Y:S02]  /*33cf0*/  SHFL.IDX P6, R14, R13, R12, R11 ;  /* 0x0000000c0d0e7389 */ /* 0x00006400000c000b */
[----:B01----:R-:W-:Y:S01]  /*33d00*/  ENDCOLLECTIVE ;  /* 0x000000000000791b */ /* 0x003fe20003800000 */
.L_x_3117:
[----:B------:R-:W-:Y:S01]  /*33d10*/  IMAD.MOV.U32 R13, RZ, RZ, R87 ;  /* 0x000000ffff0d7224 */ /* 0x000fe200078e0057 */
[----:B------:R-:W-:-:S07]  /*33d20*/  MOV R113, R14 ;  /* 0x0000000e00717202 */ /* 0x000fce0000000f00 */
[----:B------:R-:W-:Y:S05]  /*33d30*/  WARPSYNC.COLLECTIVE R15, `(.L_x_3118) ;  /* 0x000000000f087348 */ /* 0x000fea0003c00000 */
[----:B------:R0:W1:Y:S02]  /*33d40*/  SHFL.IDX P6, R14, R13, R12, R11 ;  /* 0x0000000c0d0e7389 */ /* 0x00006400000c000b */
[----:B01----:R-:W-:Y:S01]  /*33d50*/  ENDCOLLECTIVE ;  /* 0x000000000000791b */ /* 0x003fe20003800000 */
.L_x_3118:
[----:B------:R-:W-:Y:S01]  /*33d60*/  IMAD.MOV.U32 R13, RZ, RZ, R50 ;  /* 0x000000ffff0d7224 */ /* 0x000fe200078e0032 */
[----:B------:R-:W-:Y:S01]  /*33d70*/  MOV R12, R9 ;  /* 0x00000009000c7202 */ /* 0x000fe20000000f00 */
[----:B------:R-:W-:-:S07]  /*33d80*/  IMAD.MOV.U32 R87, RZ, RZ, R14 ;  /* 0x000000ffff577224 */ /* 0x000fce00078e000e */
[----:B------:R-:W-:Y:S05]  /*33d90*/  WARPSYNC.COLLECTIVE R15, `(.L_x_3119) ;  /* 0x000000000f087348 */ /* 0x000fea0003c00000 */
[----:B------:R0:W1:Y:S02]  /*33da0*/  SHFL.IDX P6, R14, R13, R12, R11 ;  /* 0x0000000c0d0e7389 */ /* 0x00006400000c000b */
[----:B01----:R-:W-:Y:S01]  /*33db0*/  ENDCOLLECTIVE ;  /* 0x000000000000791b */ /* 0x003fe20003800000 */
.L_x_3119:
[----:B------:R-:W-:Y:S02]  /*33dc0*/  SEL R47, R48, R87, P0 ;  /* 0x00000057302f7207 */ /* 0x000fe40000000000 */
[----:B------:R-:W-:Y:S01]  /*33dd0*/  SEL R48, R87, R48, P0 ;  /* 0x0000003057307207 */ /* 0x000fe20000000000 */
[----:B------:R-:W-:Y:S02]  /*33de0*/  IMAD.MOV.U32 R13, RZ, RZ, R82 ;  /* 0x000000ffff0d7224 */ /* 0x000fe400078e0052 */
[----:B------:R-:W-:-:S07]  /*33df0*/  IMAD.MOV.U32 R50, RZ, RZ, R14 ;  /* 0x000000ffff327224 */ /* 0x000fce00078e000e */
[----:B------:R-:W-:Y:S05]  /*33e00*/  WARPSYNC.COLLECTIVE R15, `(.L_x_3120) ;  /* 0x000000000f087348 */ /* 0x000fea0003c00000 */
[----:B------:R0:W1:Y:S02]  /*33e10*/  SHFL.IDX P6, R14, R13, R12, R11 ;  /* 0x0000000c0d0e7389 */ /* 0x00006400000c000b */
[----:B01----:R-:W-:Y:S01]  /*33e20*/  ENDCOLLECTIVE ;  /* 0x000000000000791b */ /* 0x003fe20003800000 */
.L_x_3120:
[----:B------:R-:W-:Y:S01]  /*33e30*/  MOV R13, R115 ;  /* 0x00000073000d7202 */ /* 0x000fe20000000f00 */
[----:B------:R-:W-:Y:S02]  /*33e40*/  IMAD.MOV.U32 R12, RZ, RZ, R10 ;  /* 0x000000ffff0c7224 */ /* 0x000fe400078e000a */
[----:B------:R-:W-:-:S07]  /*33e50*/  IMAD.MOV.U32 R82, RZ, RZ, R14 ;  /* 0x000000ffff527224 */ /* 0x000fce00078e000e */
[----:B------:R-:W-:Y:S05]  /*33e60*/  WARPSYNC.COLLECTIVE R15, `(.L_x_3121) ;  /* 0x000000000f087348 */ /* 0x000fea0003c00000 */
[----:B------:R0:W1:Y:S02]  /*33e70*/  SHFL.IDX P6, R14, R13, R12, R11 ;  /* 0x0000000c0d0e7389 */ /* 0x00006400000c000b */
[----:B01----:R-:W-:Y:S01]  /*33e80*/  ENDCOLLECTIVE ;  /* 0x000000000000791b */ /* 0x003fe20003800000 */
.L_x_3121:
[----:B------:R-:W-:Y:S02]  /*33e90*/  IMAD.MOV.U32 R13, RZ, RZ, R67 ;  /* 0x000000ffff0d7224 */ /* 0x000fe400078e0043 */
[----:B------:R-:W-:-:S07]  /*33ea0*/  IMAD.MOV.U32 R115, RZ, RZ, R14 ;  /* 0x000000ffff737224 */ /* 0x000fce00078e000e */
[----:B------:R-:W-:Y:S05]  /*33eb0*/  WARPSYNC.COLLECTIVE R15, `(.L_x_3122) ;  /* 0x000000000f087348 */ /* 0x000fea0003c00000 */
[----:B------:R0:W1:Y:S02]  /*33ec0*/  SHFL.IDX P6, R14, R13, R12, R11 ;  /* 0x0000000c0d0e7389 */ /* 0x00006400000c000b */
[----:B01----:R-:W-:Y:S01]  /*33ed0*/  ENDCOLLECTIVE ;  /* 0x000000000000791b */ /* 0x003fe20003800000 */
.L_x_3122:
        /* <DEDUP_REMOVED lines=8> */
.L_x_3123:
[----:B------:R-:W-:Y:S02]  /*33f60*/  SEL R51, R82, R67, P0 ;  /* 0x0000004352337207 */ /* 0x000fe40000000000 */
[----:B------:R-:W-:Y:S02]  /*33f70*/  SEL R82, R67, R82, P0 ;  /* 0x0000005243527207 */ /* 0x000fe40000000000 */
[----:B------:R-:W-:Y:S01]  /*33f80*/  MOV R13, R86 ;  /* 0x00000056000d7202 */ /* 0x000fe20000000f00 */
[----:B------:R-:W-:-:S07]  /*33f90*/  IMAD.MOV.U32 R84, RZ, RZ, R14 ;  /* 0x000000ffff547224 */ /* 0x000fce00078e000e */
[----:B------:R-:W-:Y:S05]  /*33fa0*/  WARPSYNC.COLLECTIVE R15, `(.L_x_3124) ;  /* 0x000000000f087348 */ /* 0x000fea0003c00000 */
[----:B------:R0:W1:Y:S02]  /*33fb0*/  SHFL.IDX P6, R14, R13, R12, R11 ;  /* 0x0000000c0d0e7389 */ /* 0x00006400000c000b */
[----:B01----:R-:W-:Y:S01]  /*33fc0*/  ENDCOLLECTIVE ;  /* 0x000000000000791b */ /* 0x003fe20003800000 */
.L_x_3124:
[----:B------:R-:W-:Y:S02]  /*33fd0*/  IMAD.MOV.U32 R13, RZ, RZ, R117 ;  /* 0x000000ffff0d7224 */ /* 0x000fe400078e0075 */
[----:B------:R-:W-:Y:S02]  /*33fe0*/  IMAD.MOV.U32 R12, RZ, RZ, R10 ;  /* 0x000000ffff0c7224 */ /* 0x000fe400078e000a */
[----:B------:R-:W-:-:S07]  /*33ff0*/  IMAD.MOV.U32 R86, RZ, RZ, R14 ;  /* 0x000000ffff567224 */ /* 0x000fce00078e000e */
[----:B------:R-:W-:Y:S05]  /*34000*/  WARPSYNC.COLLECTIVE R15, `(.L_x_3125) ;  /* 0x000000000f087348 */ /* 0x000fea0003c00000 */
[----:B------:R0:W1:Y:S02]  /*34010*/  SHFL.IDX P6, R14, R13, R12, R11 ;  /* 0x0000000c0d0e7389 */ /* 0x00006400000c000b */
[----:B01----:R-:W-:Y:S01]  /*34020*/  ENDCOLLECTIVE ;  /* 0x000000000000791b */ /* 0x003fe20003800000 */
.L_x_3125:
[----:B------:R-:W-:Y:S01]  /*34030*/  IMAD.MOV.U32 R13, RZ, RZ, R83 ;  /* 0x000000ffff0d7224 */ /* 0x000fe200078e0053 */
[----:B------:R-:W-:-:S07]  /*34040*/  MOV R117, R14 ;  /* 0x0000000e00757202 */ /* 0x000fce0000000f00 */
[----:B------:R-:W-:Y:S05]  /*34050*/  WARPSYNC.COLLECTIVE R15, `(.L_x_3126) ;  /* 0x000000000f087348 */ /* 0x000fea0003c00000 */
[----:B------:R0:W1:Y:S02]  /*34060*/  SHFL.IDX P6, R14, R13, R12, R11 ;  /* 0x0000000c0d0e7389 */ /* 0x00006400000c000b */
[----:B01----:R-:W-:Y:S01]  /*34070*/  ENDCOLLECTIVE ;  /* 0x000000000000791b */ /* 0x003fe20003800000 */
.L_x_3126:
        /* <DEDUP_REMOVED lines=8> */
.L_x_3127:
[----:B------:R-:W-:Y:S02]  /*34100*/  IMAD.MOV.U32 R13, RZ, RZ, R54 ;  /* 0x000000ffff0d7224 */ /* 0x000fe400078e0036 */
[----:B------:R-:W-:-:S07]  /*34110*/  IMAD.MOV.U32 R90, RZ, RZ, R14 ;  /* 0x000000ffff5a7224 */ /* 0x000fce00078e000e */
[----:B------:R-:W-:Y:S05]  /*34120*/  WARPSYNC.COLLECTIVE R15, `(.L_x_3128) ;  /* 0x000000000f087348 */ /* 0x000fea0003c00000 */
[----:B------:R0:W1:Y:S02]  /*34130*/  SHFL.IDX P6, R14, R13, R12, R11 ;  /* 0x0000000c0d0e7389 */ /* 0x00006400000c000b */
[----:B01----:R-:W-:Y:S01]  /*34140*/  ENDCOLLECTIVE ;  /* 0x000000000000791b */ /* 0x003fe20003800000 */
.L_x_3128:
        /* <DEDUP_REMOVED lines=8> */
.L_x_3129:
[----:B------:R-:W-:Y:S01]  /*341d0*/  IMAD.MOV.U32 R13, RZ, RZ, R45 ;  /* 0x000000ffff0d7224 */ /* 0x000fe200078e002d */
[----:B------:R-:W-:Y:S02]  /*341e0*/  SEL R45, R46, R113, P0 ;  /* 0x000000712e2d7207 */ /* 0x000fe40000000000 */
[----:B------:R-:W-:Y:S01]  /*341f0*/  SEL R46, R113, R46, P0 ;  /* 0x0000002e712e7207 */ /* 0x000fe20000000000 */
[----:B------:R-:W-:-:S07]  /*34200*/  IMAD.MOV.U32 R125, RZ, RZ, R14 ;  /* 0x000000ffff7d7224 */ /* 0x000fce00078e000e */
[----:B------:R-:W-:Y:S05]  /*34210*/  WARPSYNC.COLLECTIVE R15, `(.L_x_3130) ;  /* 0x000000000f087348 */ /* 0x000fea0003c00000 */
[----:B------:R0:W1:Y:S02]  /*34220*/  SHFL.IDX P6, R14, R13, R12, R11 ;  /* 0x0000000c0d0e7389 */ /* 0x00006400000c000b */
[----:B01----:R-:W-:Y:S01]  /*34230*/  ENDCOLLECTIVE ;  /* 0x000000000000791b */ /* 0x003fe20003800000 */
.L_x_3130:
        /* <DEDUP_REMOVED lines=8> */
.L_x_3131:
[----:B------:R-:W-:Y:S01]  /*342c0*/  MOV R13, R58 ;  /* 0x0000003a000d7202 */ /* 0x000fe20000000f00 */
[----:B------:R-:W-:-:S07]  /*342d0*/  IMAD.MOV.U32 R60, RZ, RZ, R14 ;  /* 0x000000ffff3c7224 */ /* 0x000fce00078e000e */
[----:B------:R-:W-:Y:S05]  /*342e0*/  WARPSYNC.COLLECTIVE R15, `(.L_x_3132) ;  /* 0x000000000f087348 */ /* 0x000fea0003c00000 */
[----:B------:R0:W1:Y:S02]  /*342f0*/  SHFL.IDX P6, R14, R13, R12, R11 ;  /* 0x0000000c0d0e7389 */ /* 0x00006400000c000b */
[----:B01----:R-:W-:Y:S01]  /*34300*/  ENDCOLLECTIVE ;  /* 0x000000000000791b */ /* 0x003fe20003800000 */
.L_x_3132:
        /* <DEDUP_REMOVED lines=8> */
.L_x_3133:
[----:B------:R-:W-:Y:S01]  /*34390*/  IMAD.MOV.U32 R13, RZ, RZ, R61 ;  /* 0x000000ffff0d7224 */ /* 0x000fe200078e003d */
[----:B------:R-:W-:-:S07]  /*343a0*/  MOV R129, R14 ;  /* 0x0000000e00817202 */ /* 0x000fce0000000f00 */
[----:B------:R-:W-:Y:S05]  /*343b0*/  WARPSYNC.COLLECTIVE R15, `(.L_x_3134) ;  /* 0x000000000f087348 */ /* 0x000fea0003c00000 */
[----:B------:R0:W1:Y:S02]  /*343c0*/  SHFL.IDX P6, R14, R13, R12, R11 ;  /* 0x0000000c0d0e7389 */ /* 0x00006400000c000b */
[----:B01----:R-:W-:Y:S01]  /*343d0*/  ENDCOLLECTIVE ;  /* 0x000000000000791b */ /* 0x003fe20003800000 */
.L_x_3134:
[----:B------:R-:W-:Y:S01]  /*343e0*/  IMAD.MOV.U32 R13, RZ, RZ, R64 ;  /* 0x000000ffff0d7224 */ /* 0x000fe200078e0040 */
[----:B------:R-:W-:Y:S01]  /*343f0*/  MOV R12, R9 ;  /* 0x00000009000c7202 */ /* 0x000fe20000000f00 */
[----:B------:R-:W-:-:S07]  /*34400*/  IMAD.MOV.U32 R61, RZ, RZ, R14 ;  /* 0x000000ffff3d7224 */ /* 0x000fce00078e000e */
[----:B------:R-:W-:Y:S05]  /*34410*/  WARPSYNC.COLLECTIVE R15, `(.L_x_3135) ;  /* 0x000000000f087348 */ /* 0x000fea0003c00000 */
[----:B------:R0:W1:Y:S02]  /*34420*/  SHFL.IDX P6, R14, R13, R12, R11 ;  /* 0x0000000c0d0e7389 */ /* 0x00006400000c000b */
[----:B01----:R-:W-:Y:S01]  /*34430*/  ENDCOLLECTIVE ;  /* 0x000000000000791b */ /* 0x003fe20003800000 */
.L_x_3135:
[----:B------:R-:W-:Y:S01]  /*34440*/  SEL R56, R58, R61, P0 ;  /* 0x0000003d3a387207 */ /* 0x000fe20000000000 */
[----:B------:R-:W-:Y:S01]  /*34450*/  IMAD.MOV.U32 R13, RZ, RZ, R52 ;  /* 0x000000ffff0d7224 */ /* 0x000fe200078e0034 */
[----:B------:R-:W-:Y:S01]  /*34460*/  SEL R52, R54, R127, P0 ;  /* 0x0000007f36347207 */ /* 0x000fe20000000000 */
[----:B------:R-:W-:-:S07]  /*34470*/  IMAD.MOV.U32 R64, RZ, RZ, R14 ;  /* 0x000000ffff407224 */ /* 0x000fce00078e000e */
[----:B------:R-:W-:Y:S05]  /*34480*/  WARPSYNC.COLLECTIVE R15, `(.L_x_3136) ;  /* 0x000000000f087348 */ /* 0x000fea0003c00000 */
[----:B------:R0:W1:Y:S02]  /*34490*/  SHFL.IDX P6, R14, R13, R12, R11 ;  /* 0x0000000c0d0e7389 */ /* 0x00006400000c000b */
[----:B01----:R-:W-:Y:S01]  /*344a0*/  ENDCOLLECTIVE ;  /* 0x000000000000791b */ /* 0x003fe20003800000 */
.L_x_3136:
[----:B------:R-:W-:Y:S01]  /*344b0*/  MOV R13, R55 ;  /* 0x00000037000d7202 */ /* 0x000fe20000000f00 */
[----:B------:R-:W-:Y:S01]  /*344c0*/  IMAD.MOV.U32 R12, RZ, RZ, R10 ;  /* 0x000000ffff0c7224 */ /* 0x000fe200078e000a */
[----:B------:R-:W-:Y:S01]  /*344d0*/  SEL R55, R129, R60, P0 ;  /* 0x0000003c81377207 */ /* 0x000fe20000000000 */
[----:B------:R-:W-:-:S07]  /*344e0*/  IMAD.MOV.U32 R65, RZ, RZ, R14 ;  /* 0x000000ffff417224 */ /* 0x000fce00078e000e */
[----:B------:R-:W-:Y:S05]  /*344f0*/  WARPSYNC.COLLECTIVE R15, `(.L_x_3137) ;  /* 0x000000000f087348 */ /* 0x000fea0003c00000 */
[----:B------:R0:W1:Y:S02]  /*34500*/  SHFL.IDX P6, R14, R13, R12, R11 ;  /* 0x0000000c0d0e7389 */ /* 0x00006400000c000b */
[----:B01----:R-:W-:Y:S01]  /*34510*/  ENDCOLLECTIVE ;  /* 0x000000000000791b */ /* 0x003fe20003800000 */
.L_x_3137:
[----:B------:R-:W-:Y:S01]  /*34520*/  IMAD.MOV.U32 R13, RZ, RZ, R53 ;  /* 0x000000ffff0d7224 */ /* 0x000fe200078e0035 */
[----:B------:R-:W-:Y:S02]  /*34530*/  SEL R53, R127, R54, P0 ;  /* 0x000000367f357207 */ /* 0x000fe40000000000 */
[----:B------:R-:W-:Y:S01]  /*34540*/  SEL R54, R60, R129, P0 ;  /* 0x000000813c367207 */ /* 0x000fe20000000000 */
[----:B------:R-:W-:-:S07]  /*34550*/  IMAD.MOV.U32 R131, RZ, RZ, R14 ;  /* 0x000000ffff837224 */ /* 0x000fce00078e000e */
[----:B------:R-:W-:Y:S05]  /*34560*/  WARPSYNC.COLLECTIVE R15, `(.L_x_3138) ;  /* 0x000000000f087348 */ /* 0x000fea0003c00000 */
[----:B------:R0:W1:Y:S02]  /*34570*/  SHFL.IDX P6, R14, R13, R12, R11 ;  /* 0x0000000c0d0e7389 */ /* 0x00006400000c000b */
[----:B01----:R-:W-:Y:S01]  /*34580*/  ENDCOLLECTIVE ;  /* 0x000000000000791b */ /* 0x003fe20003800000 */
.L_x_3138:
[----:B------:R-:W-:Y:S02]  /*34590*/  IMAD.MOV.U32 R13, RZ, RZ, R36 ;  /* 0x000000ffff0d7224 */ /* 0x000fe400078e0024 */
[----:B------:R-:W-:Y:S01]  /*345a0*/  IMAD.MOV.U32 R12, RZ, RZ, R9 ;  /* 0x000000ffff0c7224 */ /* 0x000fe200078e0009 */
[----:B------:R-:W-:-:S07]  /*345b0*/  MOV R68, R14 ;  /* 0x0000000e00447202 */ /* 0x000fce0000000f00 */
[----:B------:R-:W-:Y:S05]  /*345c0*/  WARPSYNC.COLLECTIVE R15, `(.L_x_3139) ;  /* 0x000000000f087348 */ /* 0x000fea0003c00000 */
[----:B------:R0:W1:Y:S02]  /*345d0*/  SHFL.IDX P6, R14, R13, R12, R11 ;  /* 0x0000000c0d0e7389 */ /* 0x00006400000c000b */
[----:B01----:R-:W-:Y:S01]  /*345e0*/  ENDCOLLECTIVE ;  /* 0x000000000000791b */ /* 0x003fe20003800000 */
.L_x_3139:
[----:B------:R-:W-:Y:S02]  /*345f0*/  SEL R60, R65, R68, P0 ;  /* 0x00000044413c7207 */ /* 0x000fe40000000000 */
[----:B------:R-:W-:Y:S01]  /*34600*/  MOV R13, R38 ;  /* 0x00000026000d7202 */ /* 0x000fe20000000f00 */
[----:B------:R-:W-:-:S07]  /*34610*/  IMAD.MOV.U32 R69, RZ, RZ, R14 ;  /* 0x000000ffff457224 */ /* 0x000fce00078e000e */
[----:B------:R-:W-:Y:S05]  /*34620*/  WARPSYNC.COLLECTIVE R15, `(.L_x_3140) ;  /* 0x000000000f087348 */ /* 0x000fea0003c00000 */
[----:B------:R0:W1:Y:S02]  /*34630*/  SHFL.IDX P6, R14, R13, R12, R11 ;  /* 0x0000000c0d0e7389 */ /* 0x00006400000c000b */
[----:B01----:R-:W-:Y:S01]  /*34640*/  ENDCOLLECTIVE ;  /* 0x000000000000791b */ /* 0x003fe20003800000 */
.L_x_3140:
        /* <DEDUP_REMOVED lines=9> */
.L_x_3141:
[----:B------:R-:W-:Y:S01]  /*346e0*/  IMAD.MOV.U32 R13, RZ, RZ, R59 ;  /* 0x000000ffff0d7224 */ /* 0x000fe200078e003b */
[----:B------:R-:W-:Y:S02]  /*346f0*/  SEL R59, R131, R64, P0 ;  /* 0x00000040833b7207 */ /* 0x000fe40000000000 */
[----:B------:R-:W-:-:S07]  /*34700*/  MOV R36, R14 ;  /* 0x0000000e00247202 */ /* 0x000fce0000000f00 */
[----:B------:R-:W-:Y:S05]  /*34710*/  WARPSYNC.COLLECTIVE R15, `(.L_x_3142) ;  /* 0x000000000f087348 */ /* 0x000fea0003c00000 */
[----:B------:R0:W1:Y:S02]  /*34720*/  SHFL.IDX P6, R14, R13, R12, R11 ;  /* 0x0000000c0d0e7389 */ /* 0x00006400000c000b */
[----:B01----:R-:W-:Y:S01]  /*34730*/  ENDCOLLECTIVE ;  /* 0x000000000000791b */ /* 0x003fe20003800000 */
.L_x_3142:
        /* <DEDUP_REMOVED lines=8> */
.L_x_3143:
[----:B------:R-:W-:Y:S02]  /*347c0*/  SEL R70, R71, R38, P0 ;  /* 0x0000002647467207 */ /* 0x000fe40000000000 */
[----:B------:R-:W-:Y:S01]  /*347d0*/  SEL R71, R38, R71, P0 ;  /* 0x0000004726477207 */ /* 0x000fe20000000000 */
[----:B------:R-:W-:Y:S02]  /*347e0*/  IMAD.MOV.U32 R13, RZ, RZ, R34 ;  /* 0x000000ffff0d7224 */ /* 0x000fe400078e0022 */
[----:B------:R-:W-:-:S07]  /*347f0*/  IMAD.MOV.U32 R73, RZ, RZ, R14 ;  /* 0x000000ffff497224 */ /* 0x000fce00078e000e */
[----:B------:R-:W-:Y:S05]  /*34800*/  WARPSYNC.COLLECTIVE R15, `(.L_x_3144) ;  /* 0x000000000f087348 */ /* 0x000fea0003c00000 */
[----:B------:R0:W1:Y:S02]  /*34810*/  SHFL.IDX P6, R14, R13, R12, R11 ;  /* 0x0000000c0d0e7389 */ /* 0x00006400000c000b */
[----:B01----:R-:W-:Y:S01]  /*34820*/  ENDCOLLECTIVE ;  /* 0x000000000000791b */ /* 0x003fe20003800000 */
.L_x_3144:
[----:B------:R-:W-:Y:S01]  /*34830*/  MOV R13, R37 ;  /* 0x00000025000d7202 */ /* 0x000fe20000000f00 */
[----:B------:R-:W-:Y:S02]  /*34840*/  IMAD.MOV.U32 R12, RZ, RZ, R10 ;  /* 0x000000ffff0c7224 */ /* 0x000fe400078e000a */
[----:B------:R-:W-:-:S07]  /*34850*/  IMAD.MOV.U32 R75, RZ, RZ, R14 ;  /* 0x000000ffff4b7224 */ /* 0x000fce00078e000e */
[----:B------:R-:W-:Y:S05]  /*34860*/  WARPSYNC.COLLECTIVE R15, `(.L_x_3145) ;  /* 0x000000000f087348 */ /* 0x000fea0003c00000 */
[----:B------:R0:W1:Y:S02]  /*34870*/  SHFL.IDX P6, R14, R13, R12, R11 ;  /* 0x0000000c0d0e7389 */ /* 0x00006400000c000b */
[----:B01----:R-:W-:Y:S01]  /*34880*/  ENDCOLLECTIVE ;  /* 0x000000000000791b */ /* 0x003fe20003800000 */
.L_x_3145:
[----:B------:R-:W-:Y:S02]  /*34890*/  IMAD.MOV.U32 R13, RZ, RZ, R39 ;  /* 0x000000ffff0d7224 */ /* 0x000fe400078e0027 */
[----:B------:R-:W-:-:S07]  /*348a0*/  IMAD.MOV.U32 R32, RZ, RZ, R14 ;  /* 0x000000ffff207224 */ /* 0x000fce00078e000e */
[----:B------:R-:W-:Y:S05]  /*348b0*/  WARPSYNC.COLLECTIVE R15, `(.L_x_3146) ;  /* 0x000000000f087348 */ /* 0x000fea0003c00000 */
[----:B------:R0:W1:Y:S02]  /*348c0*/  SHFL.IDX P6, R14, R13, R12, R11 ;  /* 0x0000000c0d0e7389 */ /* 0x00006400000c000b */
[----:B01----:R-:W-:Y:S01]  /*348d0*/  ENDCOLLECTIVE ;  /* 0x000000000000791b */ /* 0x003fe20003800000 */
.L_x_3146:
        /* <DEDUP_REMOVED lines=8> */
.L_x_3147:
[----:B------:R-:W-:Y:S02]  /*34960*/  SEL R74, R75, R34, P0 ;  /* 0x000000224b4a7207 */ /* 0x000fe40000000000 */
[----:B------:R-:W-:Y:S02]  /*34970*/  SEL R75, R34, R75, P0 ;  /* 0x0000004b224b7207 */ /* 0x000fe40000000000 */
[----:B------:R-:W-:Y:S01]  /*34980*/  MOV R13, R30 ;  /* 0x0000001e000d7202 */ /* 0x000fe20000000f00 */
[----:B------:R-:W-:-:S07]  /*34990*/  IMAD.MOV.U32 R91, RZ, RZ, R14 ;  /* 0x000000ffff5b7224 */ /* 0x000fce00078e000e */
[----:B------:R-:W-:Y:S05]  /*349a0*/  WARPSYNC.COLLECTIVE R15, `(.L_x_3148) ;  /* 0x000000000f087348 */ /* 0x000fea0003c00000 */
[----:B------:R0:W1:Y:S02]  /*349b0*/  SHFL.IDX P6, R14, R13, R12, R11 ;  /* 0x0000000c0d0e7389 */ /* 0x00006400000c000b */
[----:B01----:R-:W-:Y:S01]  /*349c0*/  ENDCOLLECTIVE ;  /* 0x000000000000791b */ /* 0x003fe20003800000 */
.L_x_3148:
[----:B------:R-:W-:Y:S02]  /*349d0*/  IMAD.MOV.U32 R13, RZ, RZ, R33 ;  /* 0x000000ffff0d7224 */ /* 0x000fe400078e0021 */
[----:B------:R-:W-:Y:S02]  /*349e0*/  IMAD.MOV.U32 R12, RZ, RZ, R10 ;  /* 0x000000ffff0c7224 */ /* 0x000fe400078e000a */
[----:B------:R-:W-:-:S07]  /*349f0*/  IMAD.MOV.U32 R93, RZ, RZ, R14 ;  /* 0x000000ffff5d7224 */ /* 0x000fce00078e000e */
[----:B------:R-:W-:Y:S05]  /*34a00*/  WARPSYNC.COLLECTIVE R15, `(.L_x_3149) ;  /* 0x000000000f087348 */ /* 0x000fea0003c00000 */
[----:B------:R0:W1:Y:S02]  /*34a10*/  SHFL.IDX P6, R14, R13, R12, R11 ;  /* 0x0000000c0d0e7389 */ /* 0x00006400000c000b */
[----:B01----:R-:W-:Y:S01]  /*34a20*/  ENDCOLLECTIVE ;  /* 0x000000000000791b */ /* 0x003fe20003800000 */
.L_x_3149:
[----:B------:R-:W-:Y:S01]  /*34a30*/  IMAD.MOV.U32 R13, RZ, RZ, R35 ;  /* 0x000000ffff0d7224 */ /* 0x000fe200078e0023 */
[----:B------:R-:W-:-:S07]  /*34a40*/  MOV R28, R14 ;  /* 0x0000000e001c7202 */ /* 0x000fce0000000f00 */
[----:B------:R-:W-:Y:S05]  /*34a50*/  WARPSYNC.COLLECTIVE R15, `(.L_x_3150) ;  /* 0x000000000f087348 */ /* 0x000fea0003c00000 */
[----:B------:R0:W1:Y:S02]  /*34a60*/  SHFL.IDX P6, R14, R13, R12, R11 ;  /* 0x0000000c0d0e7389 */ /* 0x00006400000c000b */
[----:B01----:R-:W-:Y:S01]  /*34a70*/  ENDCOLLECTIVE ;  /* 0x000000000000791b */ /* 0x003fe20003800000 */
.L_x_3150:
        /* <DEDUP_REMOVED lines=8> */
.L_x_3151:
[----:B------:R-:W-:Y:S02]  /*34b00*/  SEL R92, R93, R30, P0 ;  /* 0x0000001e5d5c7207 */ /* 0x000fe40000000000 */
[----:B------:R-:W-:Y:S01]  /*34b10*/  SEL R93, R30, R93, P0 ;  /* 0x0000005d1e5d7207 */ /* 0x000fe20000000000 */
[----:B------:R-:W-:Y:S02]  /*34b20*/  IMAD.MOV.U32 R13, RZ, RZ, R26 ;  /* 0x000000ffff0d7224 */ /* 0x000fe400078e001a */
[----:B------:R-:W-:-:S07]  /*34b30*/  IMAD.MOV.U32 R95, RZ, RZ, R14 ;  /* 0x000000ffff5f7224 */ /* 0x000fce00078e000e */
[----:B------:R-:W-:Y:S05]  /*34b40*/  WARPSYNC.COLLECTIVE R15, `(.L_x_3152) ;  /* 0x000000000f087348 */ /* 0x000fea0003c00000 */
[----:B------:R0:W1:Y:S02]  /*34b50*/  SHFL.IDX P6, R14, R13, R12, R11 ;  /* 0x0000000c0d0e7389 */ /* 0x00006400000c000b */
[----:B01----:R-:W-:Y:S01]  /*34b60*/  ENDCOLLECTIVE ;  /* 0x000000000000791b */ /* 0x003fe20003800000 */
.L_x_3152:
[----:B------:R-:W-:Y:S01]  /*34b70*/  MOV R13, R31 ;  /* 0x0000001f000d7202 */ /* 0x000fe20000000f00 */
[----:B------:R-:W-:Y:S02]  /*34b80*/  IMAD.MOV.U32 R12, RZ, RZ, R10 ;  /* 0x000000ffff0c7224 */ /* 0x000fe400078e000a */
[----:B------:R-:W-:-:S07]  /*34b90*/  IMAD.MOV.U32 R97, RZ, RZ, R14 ;  /* 0x000000ffff617224 */ /* 0x000fce00078e000e */
[----:B------:R-:W-:Y:S05]  /*34ba0*/  WARPSYNC.COLLECTIVE R15, `(.L_x_3153) ;  /* 0x000000000f087348 */ /* 0x000fea0003c00000 */
[----:B------:R0:W1:Y:S02]  /*34bb0*/  SHFL.IDX P6, R14, R13, R12, R11 ;  /* 0x0000000c0d0e7389 */ /* 0x00006400000c000b */
[----:B01----:R-:W-:Y:S01]  /*34bc0*/  ENDCOLLECTIVE ;  /* 0x000000000000791b */ /* 0x003fe20003800000 */
.L_x_3153:
[----:B------:R-:W-:Y:S02]  /*34bd0*/  IMAD.MOV.U32 R13, RZ, RZ, R29 ;  /* 0x000000ffff0d7224 */ /* 0x000fe400078e001d */
[----:B------:R-:W-:-:S07]  /*34be0*/  IMAD.MOV.U32 R24, RZ, RZ, R14 ;  /* 0x000000ffff187224 */ /* 0x000fce00078e000e */
[----:B------:R-:W-:Y:S05]  /*34bf0*/  WARPSYNC.COLLECTIVE R15, `(.L_x_3154) ;  /* 0x000000000f087348 */ /* 0x000fea0003c00000 */
[----:B------:R0:W1:Y:S02]  /*34c00*/  SHFL.IDX P6, R14, R13, R12, R11 ;  /* 0x0000000c0d0e7389 */ /* 0x00006400000c000b */
[----:B01----:R-:W-:Y:S01]  /*34c10*/  ENDCOLLECTIVE ;  /* 0x000000000000791b */ /* 0x003fe20003800000 */
.L_x_3154:
        /* <DEDUP_REMOVED lines=8> */
.L_x_3155:
[----:B------:R-:W-:Y:S02]  /*34ca0*/  SEL R96, R97, R26, P0 ;  /* 0x0000001a61607207 */ /* 0x000fe40000000000 */
[----:B------:R-:W-:Y:S02]  /*34cb0*/  SEL R97, R26, R97, P0 ;  /* 0x000000611a617207 */ /* 0x000fe40000000000 */
[----:B------:R-:W-:Y:S01]  /*34cc0*/  MOV R13, R66 ;  /* 0x00000042000d7202 */ /* 0x000fe20000000f00 */
[----:B------:R-:W-:-:S07]  /*34cd0*/  IMAD.MOV.U32 R8, RZ, RZ, R14 ;  /* 0x000000ffff087224 */ /* 0x000fce00078e000e */
[----:B------:R-:W-:Y:S05]  /*34ce0*/  WARPSYNC.COLLECTIVE R15, `(.L_x_3156) ;  /* 0x000000000f087348 */ /* 0x000fea0003c00000 */
[----:B------:R0:W1:Y:S02]  /*34cf0*/  SHFL.IDX P6, R14, R13, R12, R11 ;  /* 0x0000000c0d0e7389 */ /* 0x00006400000c000b */
[----:B01----:R-:W-:Y:S01]  /*34d00*/  ENDCOLLECTIVE ;  /* 0x000000000000791b */ /* 0x003fe20003800000 */
.L_x_3156:
[----:B------:R-:W-:Y:S02]  /*34d10*/  IMAD.MOV.U32 R13, RZ, RZ, R27 ;  /* 0x000000ffff0d7224 */ /* 0x000fe400078e001b */
[----:B------:R-:W-:Y:S02]  /*34d20*/  IMAD.MOV.U32 R12, RZ, RZ, R10 ;  /* 0x000000ffff0c7224 */ /* 0x000fe400078e000a */
[----:B------:R-:W-:-:S07]  /*34d30*/  IMAD.MOV.U32 R66, RZ, RZ, R14 ;  /* 0x000000ffff427224 */ /* 0x000fce00078e000e */
[----:B------:R-:W-:Y:S05]  /*34d40*/  WARPSYNC.COLLECTIVE R15, `(.L_x_3157) ;  /* 0x000000000f087348 */ /* 0x000fea0003c00000 */
[----:B------:R0:W1:Y:S02]  /*34d50*/  SHFL.IDX P6, R14, R13, R12, R11 ;  /* 0x0000000c0d0e7389 */ /* 0x00006400000c000b */
[----:B01----:R-:W-:Y:S01]  /*34d60*/  ENDCOLLECTIVE ;  /* 0x000000000000791b */ /* 0x003fe20003800000 */
.L_x_3157:
[----:B------:R-:W-:Y:S01]  /*34d70*/  IMAD.MOV.U32 R13, RZ, RZ, R25 ;  /* 0x000000ffff0d7224 */ /* 0x000fe200078e0019 */
[----:B------:R-:W-:-:S07]  /*34d80*/  MOV R27, R14 ;  /* 0x0000000e001b7202 */ /* 0x000fce0000000f00 */
[----:B------:R-:W-:Y:S05]  /*34d90*/  WARPSYNC.COLLECTIVE R15, `(.L_x_3158) ;  /* 0x000000000f087348 */ /* 0x000fea0003c00000 */
[----:B------:R0:W1:Y:S02]  /*34da0*/  SHFL.IDX P6, R14, R13, R12, R11 ;  /* 0x0000000c0d0e7389 */ /* 0x00006400000c000b */
[----:B01----:R-:W-:Y:S01]  /*34db0*/  ENDCOLLECTIVE ;  /* 0x000000000000791b */ /* 0x003fe20003800000 */
.L_x_3158:
[----:B------:R-:W-:Y:S05]  /*34dc0*/  BRA `(.L_x_3159) ;  /* 0xffffff14002c7947 */ /* 0x000fea000383ffff */
.L_x_2877:
[----:B------:R-:W-:Y:S01]  /*34dd0*/  IMAD.MOV.U32 R13, RZ, RZ, R3 ;  /* 0x000000ffff0d7224 */ /* 0x000fe200078e0003 */
[----:B------:R-:W-:Y:S01]  /*34de0*/  MOV R12, RZ ;  /* 0x000000ff000c7202 */ /* 0x000fe20000000f00 */
[----:B------:R-:W-:Y:S02]  /*34df0*/  IMAD.MOV.U32 R11, RZ, RZ, 0x181f ;  /* 0x0000181fff0b7424 */ /* 0x000fe400078e00ff */
[----:B------:R-:W-:-:S07]  /*34e00*/  IMAD.MOV.U32 R15, RZ, RZ, -0x1 ;  /* 0xffffffffff0f7424 */ /* 0x000fce00078e00ff */
[----:B-1---5:R-:W-:Y:S05]  /*34e10*/  WARPSYNC.COLLECTIVE R15, `(.L_x_3160) ;  /* 0x000000000f087348 */ /* 0x022fea0003c00000 */
[----:B------:R0:W2:Y:S02]  /*34e20*/  SHFL.IDX P6, R14, R13, R12, R11 ;  /* 0x0000000c0d0e7389 */ /* 0x0000a400000c000b */
[----:B012--5:R-:W-:Y:S01]  /*34e30*/  ENDCOLLECTIVE ;  /* 0x000000000000791b */ /* 0x027fe20003800000 */
.L_x_3160:
[----:B------:R-:W-:Y:S01]  /*34e40*/  MOV R13, R2 ;  /* 0x00000002000d7202 */ /* 0x000fe20000000f00 */
[----:B------:R-:W-:-:S07]  /*34e50*/  IMAD.MOV.U32 R0, RZ, RZ, R14 ;  /* 0x000000ffff007224 */ /* 0x000fce00078e000e */
[----:B------:R-:W-:Y:S05]  /*34e60*/  WARPSYNC.COLLECTIVE R15, `(.L_x_3161) ;  /* 0x000000000f087348 */ /* 0x000fea0003c00000 */
[----:B------:R0:W1:Y:S02]  /*34e70*/  SHFL.IDX P6, R14, R13, R12, R11 ;  /* 0x0000000c0d0e7389 */ /* 0x00006400000c000b */
[----:B01----:R-:W-:Y:S01]  /*34e80*/  ENDCOLLECTIVE ;  /* 0x000000000000791b */ /* 0x003fe20003800000 */
.L_x_3161:
[----:B------:R-:W-:Y:S05]  /*34e90*/  BRA `(.L_x_3162) ;  /* 0xffffff2000c47947 */ /* 0x000fea000383ffff */
.L_x_2880:
        /* <DEDUP_REMOVED lines=8> */
.L_x_3164:
[----:B------:R-:W-:Y:S05]  /*34f20*/  BSYNC B1 ;  /* 0x0000000000017941 */ /* 0x000fea0003800000 */
.L_x_3163:
        /* <DEDUP_REMOVED lines=8> */
.L_x_3165:
[----:B------:R-:W-:Y:S05]  /*34fb0*/  BRA `(.L_x_3166) ;  /* 0xffffff2000c47947 */ /* 0x000fea000383ffff */
.L_x_2883:
[----:B------:R-:W-:Y:S01]  /*34fc0*/  BSSY B1, `(.L_x_3167) ;  /* 0x0000008000017945 */ /* 0x000fe20003800000 */
[----:B------:R-:W-:Y:S01]  /*34fd0*/  IMAD.MOV.U32 R13, RZ, RZ, R3 ;  /* 0x000000ffff0d7224 */ /* 0x000fe200078e0003 */
[----:B------:R-:W-:Y:S01]  /*34fe0*/  MOV R11, 0x181f ;  /* 0x0000181f000b7802 */ /* 0x000fe20000000f00 */
[----:B------:R-:W-:Y:S02]  /*34ff0*/  IMAD.MOV.U32 R12, RZ, RZ, 0x2 ;  /* 0x00000002ff0c7424 */ /* 0x000fe400078e00ff */
[----:B---3--:R-:W-:-:S07]  /*35000*/  IMAD.MOV.U32 R15, RZ, RZ, -0x1 ;  /* 0xffffffffff0f7424 */ /* 0x008fce00078e00ff */
[----:B012-45:R-:W-:Y:S05]  /*35010*/  WARPSYNC.COLLECTIVE R15, `(.L_x_3168) ;  /* 0x000000000f087348 */ /* 0x037fea0003c00000 */
[----:B--2---:R2:W3:Y:S02]  /*35020*/  SHFL.IDX P6, R14, R13, R12, R11 ;  /* 0x0000000c0d0e7389 */ /* 0x0044e400000c000b */
[----:B012345:R-:W-:Y:S01]  /*35030*/  ENDCOLLECTIVE ;  /* 0x000000000000791b */ /* 0x03ffe20003800000 */
.L_x_3168:
[----:B------:R-:W-:Y:S05]  /*35040*/  BSYNC B1 ;  /* 0x0000000000017941 */ /* 0x000fea0003800000 */
.L_x_3167:
        /* <DEDUP_REMOVED lines=8> */
.L_x_3169:
[----:B------:R-:W-:Y:S05]  /*350d0*/  BRA `(.L_x_3170) ;  /* 0xffffff2000c47947 */ /* 0x000fea000383ffff */
.L_x_2886:
        /* <DEDUP_REMOVED lines=8> */
.L_x_3172:
[----:B------:R-:W-:Y:S05]  /*35160*/  BSYNC B1 ;  /* 0x0000000000017941 */ /* 0x000fea0003800000 */
.L_x_3171:
        /* <DEDUP_REMOVED lines=8> */
.L_x_3173:
[----:B------:R-:W-:Y:S05]  /*351f0*/  BRA `(.L_x_3174) ;  /* 0xffffff2000c47947 */ /* 0x000fea000383ffff */
.L_x_2888:
[----:B------:R-:W-:Y:S01]  /*35200*/  MOV R13, R37 ;  /* 0x00000025000d7202 */ /* 0x000fe20000000f00 */
[----:B------:R-:W-:Y:S01]  /*35210*/  IMAD.MOV.U32 R12, RZ, RZ, RZ ;  /* 0x000000ffff0c7224 */ /* 0x000fe200078e00ff */
[C---:B------:R-:W-:Y:S01]  /*35220*/  IADD3 R28, R216.reuse, 0x20, RZ ;  /* 0x00000020d81c7810 */ /* 0x040fe20007ffe0ff */
[----:B------:R-:W-:Y:S01]  /*35230*/  IMAD.MOV.U32 R11, RZ, RZ, 0x1c1f ;  /* 0x00001c1fff0b7424 */ /* 0x000fe200078e00ff */
[C---:B------:R-:W-:Y:S01]  /*35240*/  IADD3 R25, R216.reuse, 0x40, RZ ;  /* 0x00000040d8197810 */ /* 0x040fe20007ffe0ff */
[----:B------:R-:W-:Y:S02]  /*35250*/  IMAD.MOV.U32 R15, RZ, RZ, -0x1 ;  /* 0xffffffffff0f7424 */ /* 0x000fe400078e00ff */
[C---:B------:R-:W-:Y:S02]  /*35260*/  VIADD R33, R216.reuse, 0x10 ;  /* 0x00000010d8217836 */ /* 0x040fe40000000000 */
[----:B------:R-:W-:-:S07]  /*35270*/  VIADD R30, R216, 0x28 ;  /* 0x00000028d81e7836 */ /* 0x000fce0000000000 */
[----:B------:R-:W-:Y:S05]  /*35280*/  WARPSYNC.COLLECTIVE R15, `(.L_x_3175) ;  /* 0x000000000f087348 */ /* 0x000fea0003c00000 */
[----:B------:R0:W1:Y:S02]  /*35290*/  SHFL.IDX P6, R14, R13, R12, R11 ;  /* 0x0000000c0d0e7389 */ /* 0x00006400000c000b */
[----:B01----:R-:W-:Y:S01]  /*352a0*/  ENDCOLLECTIVE ;  /* 0x000000000000791b */ /* 0x003fe20003800000 */
.L_x_3175:
[C---:B------:R-:W-:Y:S02]  /*352b0*/  VIADD R29, R216.reuse, 0x30 ;  /* 0x00000030d81d7836 */ /* 0x040fe40000000000 */
[C---:B------:R-:W-:Y:S02]  /*352c0*/  VIADD R24, R216.reuse, 0x38 ;  /* 0x00000038d8187836 */ /* 0x040fe40000000000 */
[----:B------:R-:W-:Y:S02]  /*352d0*/  VIADD R31, R216, 0x18 ;  /* 0x00000018d81f7836 */ /* 0x000fe40000000000 */
[----:B------:R-:W-:Y:S01]  /*352e0*/  IMAD.MOV.U32 R13, RZ, RZ, R32 ;  /* 0x000000ffff0d7224 */ /* 0x000fe200078e0020 */
[----:B------:R-:W-:-:S07]  /*352f0*/  MOV R36, R14 ;  /* 0x0000000e00247202 */ /* 0x000fce0000000f00 */
[----:B------:R-:W-:Y:S05]  /*35300*/  WARPSYNC.COLLECTIVE R15, `(.L_x_3176) ;  /* 0x000000000f087348 */ /* 0x000fea0003c00000 */
[----:B------:R0:W1:Y:S02]  /*35310*/  SHFL.IDX P6, R14, R13, R12, R11 ;  /* 0x0000000c0d0e7389 */ /* 0x00006400000c000b */
[----:B01----:R-:W-:Y:S01]  /*35320*/  ENDCOLLECTIVE ;  /* 0x000000000000791b */ /* 0x003fe20003800000 */
.L_x_3176:
[----:B------:R-:W-:Y:S01]  /*35330*/  IMAD.MOV.U32 R35, RZ, RZ, R14 ;  /* 0x000000ffff237224 */ /* 0x000fe200078e000e */
[----:B------:R-:W-:Y:S06]  /*35340*/  BRA `(.L_x_3177) ;  /* 0xffffff24007c7947 */ /* 0x000fec000383ffff */
.L_x_2891:
[----:B------:R-:W-:Y:S01]  /*35350*/  BSSY B1, `(.L_x_3178) ;  /* 0x0000008000017945 */ /* 0x000fe20003800000 */
[----:B-1----:R-:W-:Y:S01]  /*35360*/  IMAD.MOV.U32 R13, RZ, RZ, R37 ;  /* 0x000000ffff0d7224 */ /* 0x002fe200078e0025 */
[----:B------:R-:W-:Y:S01]  /*35370*/  MOV R11, 0x1c1f ;  /* 0x00001c1f000b7802 */ /* 0x000fe20000000f00 */
[----:B------:R-:W-:Y:S02]  /*35380*/  IMAD.MOV.U32 R12, RZ, RZ, 0x1 ;  /* 0x00000001ff0c7424 */ /* 0x000fe400078e00ff */
[----:B------:R-:W-:-:S07]  /*35390*/  IMAD.MOV.U32 R15, RZ, RZ, -0x1 ;  /* 0xffffffffff0f7424 */ /* 0x000fce00078e00ff */
[----:B0-2---:R-:W-:Y:S05]  /*353a0*/  WARPSYNC.COLLECTIVE R15, `(.L_x_3179) ;  /* 0x000000000f087348 */ /* 0x005fea0003c00000 */
[----:B------:R1:W3:Y:S02]  /*353b0*/  SHFL.IDX P6, R14, R13, R12, R11 ;  /* 0x0000000c0d0e7389 */ /* 0x0002e400000c000b */
[----:B0123--:R-:W-:Y:S01]  /*353c0*/  ENDCOLLECTIVE ;  /* 0x000000000000791b */ /* 0x00ffe20003800000 */
.L_x_3179:
[----:B------:R-:W-:Y:S05]  /*353d0*/  BSYNC B1 ;  /* 0x0000000000017941 */ /* 0x000fea0003800000 */
.L_x_3178:
        /* <DEDUP_REMOVED lines=8> */
.L_x_3180:
[----:B------:R-:W-:Y:S05]  /*35460*/  BRA `(.L_x_3181) ;  /* 0xffffff2c00387947 */ /* 0x000fea000383ffff */
.L_x_2895:
[----:B------:R-:W-:Y:S01]  /*35470*/  IMAD.MOV.U32 R13, RZ, RZ, R3 ;  /* 0x000000ffff0d7224 */ /* 0x000fe200078e0003 */
[----:B------:R-:W-:Y:S01]  /*35480*/  MOV R12, RZ ;  /* 0x000000ff000c7202 */ /* 0x000fe20000000f00 */
[----:B------:R-:W-:Y:S02]  /*35490*/  IMAD.MOV.U32 R11, RZ, RZ, 0x181f ;  /* 0x0000181fff0b7424 */ /* 0x000fe400078e00ff */
[----:B------:R-:W-:-:S07]  /*354a0*/  IMAD.MOV.U32 R15, RZ, RZ, -0x1 ;  /* 0xffffffffff0f7424 */ /* 0x000fce00078e00ff */
[----:B01----:R-:W-:Y:S05]  /*354b0*/  WARPSYNC.COLLECTIVE R15, `(.L_x_3182) ;  /* 0x000000000f087348 */ /* 0x003fea0003c00000 */
[----:B------:R2:W3:Y:S02]  /*354c0*/  SHFL.IDX P6, R14, R13, R12, R11 ;  /* 0x0000000c0d0e7389 */ /* 0x0004e400000c000b */
[----:B0123--:R-:W-:Y:S01]  /*354d0*/  ENDCOLLECTIVE ;  /* 0x000000000000791b */ /* 0x00ffe20003800000 */
.L_x_3182:
[----:B------:R-:W-:Y:S01]  /*354e0*/  MOV R13, R2 ;  /* 0x00000002000d7202 */ /* 0x000fe20000000f00 */
[----:B------:R-:W-:-:S07]  /*354f0*/  IMAD.MOV.U32 R0, RZ, RZ, R14 ;  /* 0x000000ffff007224 */ /* 0x000fce00078e000e */
[----:B------:R-:W-:Y:S05]  /*35500*/  WARPSYNC.COLLECTIVE R15, `(.L_x_3183) ;  /* 0x000000000f087348 */ /* 0x000fea0003c00000 */
[----:B------:R0:W1:Y:S02]  /*35510*/  SHFL.IDX P6, R14, R13, R12, R11 ;  /* 0x0000000c0d0e7389 */ /* 0x00006400000c000b */
[----:B01----:R-:W-:Y:S01]  /*35520*/  ENDCOLLECTIVE ;  /* 0x000000000000791b */ /* 0x003fe20003800000 */
.L_x_3183:
[----:B------:R-:W-:Y:S05]  /*35530*/  BRA `(.L_x_3184) ;  /* 0xffffff3800e07947 */ /* 0x000fea000383ffff */
.L_x_2898:
[----:B------:R-:W-:Y:S01]  /*35540*/  BSSY B1, `(.L_x_3185) ;  /* 0x0000008000017945 */ /* 0x000fe20003800000 */
[----:B---3--:R-:W-:Y:S01]  /*35550*/  IMAD.MOV.U32 R13, RZ, RZ, R3 ;  /* 0x000000ffff0d7224 */ /* 0x008fe200078e0003 */
[----:B------:R-:W-:Y:S01]  /*35560*/  MOV R15, 0xffffffff ;  /* 0xffffffff000f7802 */ /* 0x000fe20000000f00 */
[----:B------:R-:W-:Y:S02]  /*35570*/  IMAD.MOV.U32 R12, RZ, RZ, 0x1 ;  /* 0x00000001ff0c7424 */ /* 0x000fe400078e00ff */
[----:B------:R-:W-:-:S07]  /*35580*/  IMAD.MOV.U32 R11, RZ, RZ, 0x181f ;  /* 0x0000181fff0b7424 */ /* 0x000fce00078e00ff */
[----:B012-4-:R-:W-:Y:S05]  /*35590*/  WARPSYNC.COLLECTIVE R15, `(.L_x_3186) ;  /* 0x000000000f087348 */ /* 0x017fea0003c00000 */
[----:B----4-:R3:W4:Y:S02]  /*355a0*/  SHFL.IDX P6, R14, R13, R12, R11 ;  /* 0x0000000c0d0e7389 */ /* 0x01072400000c000b */
[----:B01234-:R-:W-:Y:S01]  /*355b0*/  ENDCOLLECTIVE ;  /* 0x000000000000791b */ /* 0x01ffe20003800000 */
.L_x_3186:
[----:B------:R-:W-:Y:S05]  /*355c0*/  BSYNC B1 ;  /* 0x0000000000017941 */ /* 0x000fea0003800000 */
.L_x_3185:
        /* <DEDUP_REMOVED lines=8> */
.L_x_3187:
[----:B------:R-:W-:Y:S05]  /*35650*/  BRA `(.L_x_3188) ;  /* 0xffffff3800e47947 */ /* 0x000fea000383ffff */
.L_x_2901:
[----:B------:R-:W-:Y:S01]  /*35660*/  BSSY B1, `(.L_x_3189) ;  /* 0x0000008000017945 */ /* 0x000fe20003800000 */
[----:B0-----:R-:W-:Y:S01]  /*35670*/  IMAD.MOV.U32 R13, RZ, RZ, R3 ;  /* 0x000000ffff0d7224 */ /* 0x001fe200078e0003 */
[----:B------:R-:W-:Y:S01]  /*35680*/  MOV R11, 0x181f ;  /* 0x0000181f000b7802 */ /* 0x000fe20000000f00 */
[----:B------:R-:W-:Y:S02]  /*35690*/  IMAD.MOV.U32 R12, RZ, RZ, 0x2 ;  /* 0x00000002ff0c7424 */ /* 0x000fe400078e00ff */
[----:B------:R-:W-:-:S07]  /*356a0*/  IMAD.MOV.U32 R15, RZ, RZ, -0x1 ;  /* 0xffffffffff0f7424 */ /* 0x000fce00078e00ff */
[----:B-1234-:R-:W-:Y:S05]  /*356b0*/  WARPSYNC.COLLECTIVE R15, `(.L_x_3190) ;  /* 0x000000000f087348 */ /* 0x01efea0003c00000 */
[----:B----4-:R0:W4:Y:S02]  /*356c0*/  SHFL.IDX P6, R14, R13, R12, R11 ;  /* 0x0000000c0d0e7389 */ /* 0x01012400000c000b */
[----:B01234-:R-:W-:Y:S01]  /*356d0*/  ENDCOLLECTIVE ;  /* 0x000000000000791b */ /* 0x01ffe20003800000 */
.L_x_3190:
[----:B------:R-:W-:Y:S05]  /*356e0*/  BSYNC B1 ;  /* 0x0000000000017941 */ /* 0x000fea0003800000 */
.L_x_3189:
        /* <DEDUP_REMOVED lines=8> */
.L_x_3191:
[----:B------:R-:W-:Y:S05]  /*35770*/  BRA `(.L_x_3192) ;  /* 0xffffff3800e47947 */ /* 0x000fea000383ffff */
.L_x_2904:
[----:B------:R-:W-:Y:S01]  /*35780*/  BSSY B1, `(.L_x_3193) ;  /* 0x0000008000017945 */ /* 0x000fe20003800000 */
[----:B0-----:R-:W-:Y:S01]  /*35790*/  IMAD.MOV.U32 R13, RZ, RZ, R3 ;  /* 0x000000ffff0d7224 */ /* 0x001fe200078e0003 */
[----:B------:R-:W-:Y:S01]  /*357a0*/  MOV R12, 0x3 ;  /* 0x00000003000c7802 */ /* 0x000fe20000000f00 */
[----:B------:R-:W-:Y:S02]  /*357b0*/  IMAD.MOV.U32 R11, RZ, RZ, 0x181f ;  /* 0x0000181fff0b7424 */ /* 0x000fe400078e00ff */
[----:B------:R-:W-:-:S07]  /*357c0*/  IMAD.MOV.U32 R15, RZ, RZ, -0x1 ;  /* 0xffffffffff0f7424 */ /* 0x000fce00078e00ff */
[----:B-1234-:R-:W-:Y:S05]  /*357d0*/  WARPSYNC.COLLECTIVE R15, `(.L_x_3194) ;  /* 0x000000000f087348 */ /* 0x01efea0003c00000 */
[----:B------:R0:W0:Y:S02]  /*357e0*/  SHFL.IDX P6, R14, R13, R12, R11 ;  /* 0x0000000c0d0e7389 */ /* 0x00002400000c000b */
[----:B01234-:R-:W-:Y:S01]  /*357f0*/  ENDCOLLECTIVE ;  /* 0x000000000000791b */ /* 0x01ffe20003800000 */
.L_x_3194:
[----:B------:R-:W-:Y:S05]  /*35800*/  BSYNC B1 ;  /* 0x0000000000017941 */ /* 0x000fea0003800000 */
.L_x_3193:
        /* <DEDUP_REMOVED lines=8> */
.L_x_3195:
[----:B------:R-:W-:Y:S05]  /*35890*/  BRA `(.L_x_3196) ;  /* 0xffffff3800e47947 */ /* 0x000fea000383ffff */
.L_x_2922:
[----:B------:R-:W1:Y:S01]  /*358a0*/  S2R R7, SR_TID.X ;  /* 0x0000000000077919 */ /* 0x000e620000002100 */
[----:B------:R-:W-:Y:S01]  /*358b0*/  BSSY B1, `(.L_x_3197) ;  /* 0x000000a000017945 */ /* 0x000fe20003800000 */
[----:B------:R-:W-:Y:S02]  /*358c0*/  IMAD.MOV.U32 R12, RZ, RZ, RZ ;  /* 0x000000ffff0c7224 */ /* 0x000fe400078e00ff */
[----:B------:R-:W-:Y:S02]  /*358d0*/  IMAD.MOV.U32 R11, RZ, RZ, 0x1f ;  /* 0x0000001fff0b7424 */ /* 0x000fe400078e00ff */
[----:B------:R-:W-:Y:S01]  /*358e0*/  IMAD.MOV.U32 R15, RZ, RZ, -0x1 ;  /* 0xffffffffff0f7424 */ /* 0x000fe200078e00ff */
[----:B-1----:R-:W-:-:S04]  /*358f0*/  SHF.R.U32.HI R7, RZ, 0x5, R7 ;  /* 0x00000005ff077819 */ /* 0x002fc80000011607 */
[----:B------:R-:W-:-:S04]  /*35900*/  LOP3.LUT R7, R7, 0x3, RZ, 0xc0, !PT ;  /* 0x0000000307077812 */ /* 0x000fc800078ec0ff */
[----:B------:R-:W-:-:S07]  /*35910*/  MOV R13, R7 ;  /* 0x00000007000d7202 */ /* 0x000fce0000000f00 */
[----:B0-----:R-:W-:Y:S05]  /*35920*/  WARPSYNC.COLLECTIVE R15, `(.L_x_3198) ;  /* 0x000000000f087348 */ /* 0x001fea0003c00000 */
[----:B------:R1:W2:Y:S02]  /*35930*/  SHFL.IDX P6, R14, R13, R12, R11 ;  /* 0x0000000c0d0e7389 */ /* 0x0002a400000c000b */
[----:B012---:R-:W-:Y:S01]  /*35940*/  ENDCOLLECTIVE ;  /* 0x000000000000791b */ /* 0x007fe20003800000 */
.L_x_3198:
[----:B------:R-:W-:Y:S05]  /*35950*/  BSYNC B1 ;  /* 0x0000000000017941 */ /* 0x000fea0003800000 */
.L_x_3197:
[----:B------:R-:W-:Y:S05]  /*35960*/  BRA `(.L_x_3199) ;  /* 0xffffff5800447947 */ /* 0x000fea000383ffff */
.L_x_2924:
[----:B------:R-:W-:Y:S01]  /*35970*/  BSSY B1, `(.L_x_3200) ;  /* 0x0000006000017945 */ /* 0x000fe20003800000 */
[----:B------:R-:W-:-:S07]  /*35980*/  MOV R15, 0xffffffff ;  /* 0xffffffff000f7802 */ /* 0x000fce0000000f00 */
[----:B01----:R-:W-:Y:S05]  /*35990*/  WARPSYNC.COLLECTIVE R15, `(.L_x_3201) ;  /* 0x000000000f0c7348 */ /* 0x003fea0003c00000 */
[----:B------:R-:W-:Y:S02]  /*359a0*/  ELECT P6, UR62, PT ;  /* 0x00000000003e782f */ /* 0x000fe400038c0000 */
[----:B------:R-:W-:Y:S01]  /*359b0*/  MOV R14, UR62 ;  /* 0x0000003e000e7c02 */ /* 0x000fe20008000f00 */
[----:B01----:R-:W-:Y:S10]  /*359c0*/  ENDCOLLECTIVE ;  /* 0x000000000000791b */ /* 0x003ff40003800000 */
.L_x_3201:
[----:B------:R-:W-:Y:S05]  /*359d0*/  BSYNC B1 ;  /* 0x0000000000017941 */ /* 0x000fea0003800000 */
.L_x_3200:
[----:B------:R-:W-:Y:S05]  /*359e0*/  BRA `(.L_x_2923) ;  /* 0xffffff58003c7947 */ /* 0x000fea000383ffff */
.L_x_2926:
[----:B-1----:R1:W2:Y:S02]  /*359f0*/  SYNCS.PHASECHK.TRANS64.TRYWAIT P0, [R23+URZ+0x29820], R6 ;  /* 0x02982006170075a7 */ /* 0x0022a4000800017f */
[----:B--2---:R-:W-:Y:S05]  /*35a00*/  @!P0 NANOSLEEP.SYNCS 0x989680 ;  /* 0x009896800000895d */ /* 0x004fea0003900000 */
[----:B------:R-:W2:Y:S02]  /*35a10*/  @!P0 SYNCS.PHASECHK.TRANS64 P0, [R23+URZ+0x29820], R6 ;  /* 0x02982006170085a7 */ /* 0x000ea4000800007f */
[----:B--2---:R-:W-:Y:S05]  /*35a20*/  @!P0 BRA `(.L_x_2926) ;  /* 0xfffffffc00f08947 */ /* 0x004fea000383ffff */
[----:B------:R-:W-:Y:S05]  /*35a30*/  BRA `(.L_x_3202) ;  /* 0xffffff58004c7947 */ /* 0x000fea000383ffff */
.L_x_2930:
[----:B0-----:R0:W2:Y:S02]  /*35a40*/  SYNCS.PHASECHK.TRANS64.TRYWAIT P0, [R9+URZ+0x298a0], R11 ;  /* 0x0298a00b090075a7 */ /* 0x0010a4000800017f */
[----:B--2---:R-:W-:Y:S05]  /*35a50*/  @!P0 NANOSLEEP.SYNCS 0x989680 ;  /* 0x009896800000895d */ /* 0x004fea0003900000 */
[----:B------:R-:W2:Y:S02]  /*35a60*/  @!P0 SYNCS.PHASECHK.TRANS64 P0, [R9+URZ+0x298a0], R11 ;  /* 0x0298a00b090085a7 */ /* 0x000ea4000800007f */
[----:B--2---:R-:W-:Y:S05]  /*35a70*/  @!P0 BRA `(.L_x_2930) ;  /* 0xfffffffc00f08947 */ /* 0x004fea000383ffff */
[----:B------:R-:W-:Y:S05]  /*35a80*/  BRA `(.L_x_3203) ;  /* 0xffffff5800647947 */ /* 0x000fea000383ffff */
.L_x_2937:
[----:B-1----:R1:W2:Y:S02]  /*35a90*/  SYNCS.PHASECHK.TRANS64.TRYWAIT P0, [R9+URZ+0x298c0], R11 ;  /* 0x0298c00b090075a7 */ /* 0x0022a4000800017f */
[----:B--2---:R-:W-:Y:S05]  /*35aa0*/  @!P0 NANOSLEEP.SYNCS 0x989680 ;  /* 0x009896800000895d */ /* 0x004fea0003900000 */
[----:B------:R-:W2:Y:S02]  /*35ab0*/  @!P0 SYNCS.PHASECHK.TRANS64 P0, [R9+URZ+0x298c0], R11 ;  /* 0x0298c00b090085a7 */ /* 0x000ea4000800007f */
[----:B--2---:R-:W-:Y:S05]  /*35ac0*/  @!P0 BRA `(.L_x_2937) ;  /* 0xfffffffc00f08947 */ /* 0x004fea000383ffff */
[----:B------:R-:W-:Y:S05]  /*35ad0*/  BRA `(.L_x_3204) ;  /* 0xffffff5c00587947 */ /* 0x000fea000383ffff */
.L_x_2944:
[----:B0-----:R0:W2:Y:S02]  /*35ae0*/  SYNCS.PHASECHK.TRANS64.TRYWAIT P1, [R9+URZ+0x298a0], R8 ;  /* 0x0298a008090075a7 */ /* 0x0010a4000802017f */
[----:B--2---:R-:W-:Y:S05]  /*35af0*/  @!P1 NANOSLEEP.SYNCS 0x989680 ;  /* 0x009896800000995d */ /* 0x004fea0003900000 */
[----:B------:R-:W2:Y:S02]  /*35b00*/  @!P1 SYNCS.PHASECHK.TRANS64 P1, [R9+URZ+0x298a0], R8 ;  /* 0x0298a008090095a7 */ /* 0x000ea4000802007f */
[----:B--2---:R-:W-:Y:S05]  /*35b10*/  @!P1 BRA `(.L_x_2944) ;  /* 0xfffffffc00f09947 */ /* 0x004fea000383ffff */
[----:B------:R-:W-:Y:S05]  /*35b20*/  BRA `(.L_x_3205) ;  /* 0xffffff6000187947 */ /* 0x000fea000383ffff */
.L_x_2951:
[----:B-1----:R1:W2:Y:S02]  /*35b30*/  SYNCS.PHASECHK.TRANS64.TRYWAIT P1, [R9+URZ+0x298c0], R8 ;  /* 0x0298c008090075a7 */ /* 0x0022a4000802017f */
[----:B--2---:R-:W-:Y:S05]  /*35b40*/  @!P1 NANOSLEEP.SYNCS 0x989680 ;  /* 0x009896800000995d */ /* 0x004fea0003900000 */
[----:B------:R-:W2:Y:S02]  /*35b50*/  @!P1 SYNCS.PHASECHK.TRANS64 P1, [R9+URZ+0x298c0], R8 ;  /* 0x0298c008090095a7 */ /* 0x000ea4000802007f */
[----:B--2---:R-:W-:Y:S05]  /*35b60*/  @!P1 BRA `(.L_x_2951) ;  /* 0xfffffffc00f09947 */ /* 0x004fea000383ffff */
[----:B------:R-:W-:Y:S05]  /*35b70*/  BRA `(.L_x_3206) ;  /* 0xffffff6400087947 */ /* 0x000fea000383ffff */
.L_x_2968:
[----:B------:R-:W-:Y:S01]  /*35b80*/  SHF.R.U32.HI R8, RZ, 0x5, R21 ;  /* 0x00000005ff087819 */ /* 0x000fe20000011615 */
[----:B------:R-:W-:Y:S01]  /*35b90*/  BSSY B0, `(.L_x_3207) ;  /* 0x0000009000007945 */ /* 0x000fe20003800000 */
[----:B------:R-:W-:Y:S01]  /*35ba0*/  IMAD.MOV.U32 R12, RZ, RZ, RZ ;  /* 0x000000ffff0c7224 */ /* 0x000fe200078e00ff */
[----:B------:R-:W-:Y:S01]  /*35bb0*/  MOV R15, 0xffffffff ;  /* 0xffffffff000f7802 */ /* 0x000fe20000000f00 */
[----:B------:R-:W-:Y:S01]  /*35bc0*/  IMAD.MOV.U32 R11, RZ, RZ, 0x1f ;  /* 0x0000001fff0b7424 */ /* 0x000fe200078e00ff */
[----:B------:R-:W-:-:S05]  /*35bd0*/  LOP3.LUT R8, R8, 0x3, RZ, 0xc0, !PT ;  /* 0x0000000308087812 */ /* 0x000fca00078ec0ff */
[----:B------:R-:W-:-:S07]  /*35be0*/  IMAD.MOV.U32 R13, RZ, RZ, R8 ;  /* 0x000000ffff0d7224 */ /* 0x000fce00078e0008 */
[----:B-----5:R-:W-:Y:S05]  /*35bf0*/  WARPSYNC.COLLECTIVE R15, `(.L_x_3208) ;  /* 0x000000000f087348 */ /* 0x020fea0003c00000 */
[----:B------:R0:W1:Y:S02]  /*35c00*/  SHFL.IDX P6, R14, R13, R12, R11 ;  /* 0x0000000c0d0e7389 */ /* 0x00006400000c000b */
[----:B01---5:R-:W-:Y:S01]  /*35c10*/  ENDCOLLECTIVE ;  /* 0x000000000000791b */ /* 0x023fe20003800000 */
.L_x_3208:
[----:B------:R-:W-:Y:S05]  /*35c20*/  BSYNC B0 ;  /* 0x0000000000007941 */ /* 0x000fea0003800000 */
.L_x_3207:
[----:B------:R-:W-:Y:S05]  /*35c30*/  BRA `(.L_x_3209) ;  /* 0xffffff7400707947 */ /* 0x000fea000383ffff */
.L_x_2971:
[----:B0-----:R-:W2:Y:S02]  /*35c40*/  LDL R2, [R1+0x34] ;  /* 0x0000340001027983 */ /* 0x001ea40000100800 */
[----:B--2---:R0:W1:Y:S02]  /*35c50*/  SYNCS.PHASECHK.TRANS64.TRYWAIT P0, [R0+URZ+0x29880], R2 ;  /* 0x02988002000075a7 */ /* 0x004064000800017f */
[----:B-1----:R-:W-:Y:S05]  /*35c60*/  @!P0 NANOSLEEP.SYNCS 0x989680 ;  /* 0x009896800000895d */ /* 0x002fea0003900000 */
[----:B------:R-:W1:Y:S02]  /*35c70*/  @!P0 SYNCS.PHASECHK.TRANS64 P0, [R0+URZ+0x29880], R2 ;  /* 0x02988002000085a7 */ /* 0x000e64000800007f */
[----:B-1----:R-:W-:Y:S05]  /*35c80*/  @!P0 BRA `(.L_x_2971) ;  /* 0xfffffffc00ec8947 */ /* 0x002fea000383ffff */
[----:B------:R-:W-:Y:S05]  /*35c90*/  BRA `(.L_x_3210) ;  /* 0xffffff74008c7947 */ /* 0x000fea000383ffff */
.L_x_2972:
[----:B------:R-:W-:Y:S01]  /*35ca0*/  BSSY B0, `(.L_x_3211) ;  /* 0x0000008000007945 */ /* 0x000fe20003800000 */
[----:B------:R-:W-:Y:S01]  /*35cb0*/  IMAD.MOV.U32 R13, RZ, RZ, R3 ;  /* 0x000000ffff0d7224 */ /* 0x000fe200078e0003 */
[----:B------:R-:W-:Y:S01]  /*35cc0*/  MOV R15, 0xffffffff ;  /* 0xffffffff000f7802 */ /* 0x000fe20000000f00 */
[----:B------:R-:W-:Y:S02]  /*35cd0*/  IMAD.MOV.U32 R12, RZ, RZ, RZ ;  /* 0x000000ffff0c7224 */ /* 0x000fe400078e00ff */
[----:B------:R-:W-:-:S07]  /*35ce0*/  IMAD.MOV.U32 R11, RZ, RZ, 0x1c1f ;  /* 0x00001c1fff0b7424 */ /* 0x000fce00078e00ff */
[----:B------:R-:W-:Y:S05]  /*35cf0*/  WARPSYNC.COLLECTIVE R15, `(.L_x_3212) ;  /* 0x000000000f087348 */ /* 0x000fea0003c00000 */
[----:B------:R0:W1:Y:S02]  /*35d00*/  SHFL.IDX P6, R14, R13, R12, R11 ;  /* 0x0000000c0d0e7389 */ /* 0x00006400000c000b */
[----:B01----:R-:W-:Y:S01]  /*35d10*/  ENDCOLLECTIVE ;  /* 0x000000000000791b */ /* 0x003fe20003800000 */
.L_x_3212:
[----:B------:R-:W-:Y:S05]  /*35d20*/  BSYNC B0 ;  /* 0x0000000000007941 */ /* 0x000fea0003800000 */
.L_x_3211:
[----:B------:R-:W-:Y:S01]  /*35d30*/  IMAD.MOV.U32 R13, RZ, RZ, R2 ;  /* 0x000000ffff0d7224 */ /* 0x000fe200078e0002 */
[----:B------:R-:W-:Y:S01]  /*35d40*/  MOV R11, 0x1c1f ;  /* 0x00001c1f000b7802 */ /* 0x000fe20000000f00 */
[----:B------:R-:W-:Y:S01]  /*35d50*/  IMAD.MOV.U32 R12, RZ, RZ, RZ ;  /* 0x000000ffff0c7224 */ /* 0x000fe200078e00ff */
[----:B------:R-:W0:Y:S01]  /*35d60*/  S2R R20, SR_TID.X ;  /* 0x0000000000147919 */ /* 0x000e220000002100 */
[----:B------:R-:W-:Y:S01]  /*35d70*/  IMAD.MOV.U32 R15, RZ, RZ, -0x1 ;  /* 0xffffffffff0f7424 */ /* 0x000fe200078e00ff */
[----:B------:R-:W-:Y:S01]  /*35d80*/  LOP3.LUT P2, RZ, R22, 0x2, RZ, 0xc0, !PT ;  /* 0x0000000216ff7812 */ /* 0x000fe2000784c0ff */
[----:B------:R-:W-:-:S12]  /*35d90*/  IMAD.MOV.U32 R4, RZ, RZ, R14 ;  /* 0x000000ffff047224 */ /* 0x000fd800078e000e */
[----:B0-----:R-:W-:Y:S05]  /*35da0*/  WARPSYNC.COLLECTIVE R15, `(.L_x_3213) ;  /* 0x000000000f087348 */ /* 0x001fea0003c00000 */
[----:B------:R1:W2:Y:S02]  /*35db0*/  SHFL.IDX P6, R14, R13, R12, R11 ;  /* 0x0000000c0d0e7389 */ /* 0x0002a400000c000b */
[----:B012---:R-:W-:Y:S01]  /*35dc0*/  ENDCOLLECTIVE ;  /* 0x000000000000791b */ /* 0x007fe20003800000 */
.L_x_3213:
[----:B------:R-:W2:Y:S01]  /*35dd0*/  LDL R15, [R1] ;  /* 0x00000000010f7983 */ /* 0x000ea20000100800 */
[----:B------:R-:W-:Y:S02]  /*35de0*/  IMAD.SHL.U32 R20, R20, 0x10, RZ ;  /* 0x0000001014147824 */ /* 0x000fe400078e00ff */
[----:B------:R-:W-:-:S03]  /*35df0*/  IMAD.MOV.U32 R12, RZ, RZ, R14 ;  /* 0x000000ffff0c7224 */ /* 0x000fc600078e000e */
[----:B------:R-:W-:-:S04]  /*35e00*/  LOP3.LUT R20, R20, 0x30, RZ, 0xc0, !PT ;  /* 0x0000003014147812 */ /* 0x000fc800078ec0ff */
[----:B------:R-:W-:-:S04]  /*35e10*/  IADD3 R20, P0, R20, R12, RZ ;  /* 0x0000000c14147210 */ /* 0x000fc80007f1e0ff */
[----:B------:R-:W-:Y:S02]  /*35e20*/  IADD3.X R21, RZ, R4, RZ, P0, !PT ;  /* 0x00000004ff157210 */ /* 0x000fe400007fe4ff */
[----:B------:R-:W-:Y:S02]  /*35e30*/  ISETP.LT.OR P0, PT, R8, 0x1, P2 ;  /* 0x000000010800780c */ /* 0x000fe40001701670 */
[----:B------:R-:W-:Y:S01]  /*35e40*/  IADD3 R4, R23, R5, R37 ;  /* 0x0000000517047210 */ /* 0x000fe20007ffe025 */
[----:B------:R-:W-:Y:S02]  /*35e50*/  IMAD.MOV.U32 R13, RZ, RZ, R3 ;  /* 0x000000ffff0d7224 */ /* 0x000fe400078e0003 */
[----:B------:R-:W-:-:S08]  /*35e60*/  IMAD.MOV.U32 R12, RZ, RZ, 0x1 ;  /* 0x00000001ff0c7424 */ /* 0x000fd000078e00ff */
[----:B------:R-:W-:Y:S01]  /*35e70*/  @!PT LDS RZ, [RZ] ;  /* 0x00000000fffff984 */ /* 0x000fe20000000800 */
[----:B------:R-:W-:Y:S01]  /*35e80*/  @!PT LDS RZ, [RZ] ;  /* 0x00000000fffff984 */ /* 0x000fe20000000800 */
[----:B------:R-:W-:Y:S01]  /*35e90*/  @!PT LDS RZ, [RZ] ;  /* 0x00000000fffff984 */ /* 0x000fe20000000800 */
[----:B------:R0:W-:Y:S01]  /*35ea0*/  LDGSTS.E.BYPASS.LTC128B.128 [R4+0xa400], desc[UR52][R20.64], !P0 ;  /* 0x0a40000014047fae */ /* 0x0001e2000c101d74 */
[----:B------:R-:W-:Y:S01]  /*35eb0*/  ISETP.LT.OR P0, PT, R8, 0x1, P1 ;  /* 0x000000010800780c */ /* 0x000fe20000f01670 */
[----:B--2---:R-:W-:Y:S01]  /*35ec0*/  IMAD.IADD R5, R15, 0x1, R4 ;  /* 0x000000010f057824 */ /* 0x004fe200078e0204 */
[----:B------:R-:W-:-:S11]  /*35ed0*/  MOV R15, 0xffffffff ;  /* 0xffffffff000f7802 */ /* 0x000fd60000000f00 */
[----:B------:R0:W-:Y:S02]  /*35ee0*/  LDGSTS.E.BYPASS.LTC128B.128 [R5+0xa400], desc[UR52][R20.64+0x40], !P0 ;  /* 0x0a40004014057fae */ /* 0x0001e4000c101d74 */
[----:B0-----:R-:W-:Y:S05]  /*35ef0*/  WARPSYNC.COLLECTIVE R15, `(.L_x_3214) ;  /* 0x000000000f087348 */ /* 0x001fea0003c00000 */
[----:B------:R1:W2:Y:S02]  /*35f00*/  SHFL.IDX P6, R14, R13, R12, R11 ;  /* 0x0000000c0d0e7389 */ /* 0x0002a400000c000b */
[----:B012---:R-:W-:Y:S01]  /*35f10*/  ENDCOLLECTIVE ;  /* 0x000000000000791b */ /* 0x007fe20003800000 */
.L_x_3214:
[----:B------:R-:W0:Y:S01]  /*35f20*/  S2R R20, SR_TID.X ;  /* 0x0000000000147919 */ /* 0x000e220000002100 */
[----:B------:R-:W-:Y:S02]  /*35f30*/  IMAD.MOV.U32 R13, RZ, RZ, R2 ;  /* 0x000000ffff0d7224 */ /* 0x000fe400078e0002 */
[----:B------:R-:W-:-:S07]  /*35f40*/  IMAD.MOV.U32 R21, RZ, RZ, R14 ;  /* 0x000000ffff157224 */ /* 0x000fce00078e000e */
[----:B0-----:R-:W-:Y:S05]  /*35f50*/  WARPSYNC.COLLECTIVE R15, `(.L_x_3215) ;  /* 0x000000000f087348 */ /* 0x001fea0003c00000 */
[----:B------:R1:W2:Y:S02]  /*35f60*/  SHFL.IDX P6, R14, R13, R12, R11 ;  /* 0x0000000c0d0e7389 */ /* 0x0002a400000c000b */
[----:B012---:R-:W-:Y:S01]  /*35f70*/  ENDCOLLECTIVE ;  /* 0x000000000000791b */ /* 0x007fe20003800000 */
.L_x_3215:
[----:B------:R-:W-:-:S05]  /*35f80*/  IMAD.SHL.U32 R20, R20, 0x10, RZ ;  /* 0x0000001014147824 */ /* 0x000fca00078e00ff */
[----:B------:R-:W-:Y:S02]  /*35f90*/  LOP3.LUT R20, R20, 0x30, RZ, 0xc0, !PT ;  /* 0x0000003014147812 */ /* 0x000fe400078ec0ff */
[----:B------:R-:W-:-:S04]  /*35fa0*/  MOV R12, R14 ;  /* 0x0000000e000c7202 */ /* 0x000fc80000000f00 */
[----:B------:R-:W-:-:S05]  /*35fb0*/  IADD3 R20, P0, R20, R12, RZ ;  /* 0x0000000c14147210 */ /* 0x000fca0007f1e0ff */
[----:B------:R-:W-:Y:S01]  /*35fc0*/  IMAD.X R21, RZ, RZ, R21, P0 ;  /* 0x000000ffff157224 */ /* 0x000fe200000e0615 */
[----:B------:R-:W-:Y:S01]  /*35fd0*/  ISETP.LT.OR P0, PT, R8, 0x21, P2 ;  /* 0x000000210800780c */ /* 0x000fe20001701670 */
[----:B------:R-:W-:Y:S02]  /*35fe0*/  IMAD.MOV.U32 R13, RZ, RZ, R3 ;  /* 0x000000ffff0d7224 */ /* 0x000fe400078e0003 */
[----:B------:R-:W-:-:S10]  /*35ff0*/  IMAD.MOV.U32 R12, RZ, RZ, 0x2 ;  /* 0x00000002ff0c7424 */ /* 0x000fd400078e00ff */
[----:B------:R-:W-:Y:S05]  /*36000*/  WARPSYNC.COLLECTIVE R15, `(.L_x_3216) ;  /* 0x000000000f087348 */ /* 0x000fea0003c00000 */
[----:B------:R0:W1:Y:S02]  /*36010*/  SHFL.IDX P6, R14, R13, R12, R11 ;  /* 0x0000000c0d0e7389 */ /* 0x00006400000c000b */
[----:B01----:R-:W-:Y:S01]  /*36020*/  ENDCOLLECTIVE ;  /* 0x000000000000791b */ /* 0x003fe20003800000 */
.L_x_3216:
[----:B------:R-:W-:Y:S01]  /*36030*/  @!PT LDS RZ, [RZ] ;  /* 0x00000000fffff984 */ /* 0x000fe20000000800 */
[----:B------:R-:W-:Y:S01]  /*36040*/  @!PT LDS RZ, [RZ] ;  /* 0x00000000fffff984 */ /* 0x000fe20000000800 */
[----:B------:R-:W-:Y:S01]  /*36050*/  @!PT LDS RZ, [RZ] ;  /* 0x00000000fffff984 */ /* 0x000fe20000000800 */
[----:B------:R-:W-:Y:S01]  /*36060*/  LDGSTS.E.BYPASS.LTC128B.128 [R4+0xb400], desc[UR52][R20.64], !P0 ;  /* 0x0b40000014047fae */ /* 0x000fe2000c101d74 */
[----:B------:R-:W-:-:S13]  /*36070*/  ISETP.LT.OR P0, PT, R8, 0x21, P1 ;  /* 0x000000210800780c */ /* 0x000fda0000f01670 */
[----:B------:R0:W-:Y:S01]  /*36080*/  LDGSTS.E.BYPASS.LTC128B.128 [R5+0xb400], desc[UR52][R20.64+0x40], !P0 ;  /* 0x0b40004014057fae */ /* 0x0001e2000c101d74 */
[----:B------:R-:W-:Y:S01]  /*36090*/  IMAD.MOV.U32 R13, RZ, RZ, R2 ;  /* 0x000000ffff0d7224 */ /* 0x000fe200078e0002 */
[----:B0-----:R-:W0:Y:S01]  /*360a0*/  S2R R20, SR_TID.X ;  /* 0x0000000000147919 */ /* 0x001e220000002100 */
[----:B------:R-:W-:-:S07]  /*360b0*/  MOV R21, R14 ;  /* 0x0000000e00157202 */ /* 0x000fce0000000f00 */
[----:B0-----:R-:W-:Y:S05]  /*360c0*/  WARPSYNC.COLLECTIVE R15, `(.L_x_3217) ;  /* 0x000000000f087348 */ /* 0x001fea0003c00000 */
[----:B------:R1:W2:Y:S02]  /*360d0*/  SHFL.IDX P6, R14, R13, R12, R11 ;  /* 0x0000000c0d0e7389 */ /* 0x0002a400000c000b */
[----:B012---:R-:W-:Y:S01]  /*360e0*/  ENDCOLLECTIVE ;  /* 0x000000000000791b */ /* 0x007fe20003800000 */
.L_x_3217:
[----:B------:R-:W-:Y:S02]  /*360f0*/  IMAD.MOV.U32 R12, RZ, RZ, R14 ;  /* 0x000000ffff0c7224 */ /* 0x000fe400078e000e */
[----:B------:R-:W-:-:S05]  /*36100*/  IMAD.SHL.U32 R20, R20, 0x10, RZ ;  /* 0x0000001014147824 */ /* 0x000fca00078e00ff */
[----:B------:R-:W-:-:S04]  /*36110*/  LOP3.LUT R20, R20, 0x30, RZ, 0xc0, !PT ;  /* 0x0000003014147812 */ /* 0x000fc800078ec0ff */
[----:B------:R-:W-:-:S04]  /*36120*/  IADD3 R20, P0, R20, R12, RZ ;  /* 0x0000000c14147210 */ /* 0x000fc80007f1e0ff */
[----:B------:R-:W-:Y:S02]  /*36130*/  IADD3.X R21, RZ, R21, RZ, P0, !PT ;  /* 0x00000015ff157210 */ /* 0x000fe400007fe4ff */
[----:B------:R-:W-:Y:S01]  /*36140*/  ISETP.LT.OR P0, PT, R8, 0x41, P2 ;  /* 0x000000410800780c */ /* 0x000fe20001701670 */
[----:B------:R-:W-:Y:S02]  /*36150*/  IMAD.MOV.U32 R13, RZ, RZ, R3 ;  /* 0x000000ffff0d7224 */ /* 0x000fe400078e0003 */
[----:B------:R-:W-:-:S10]  /*36160*/  IMAD.MOV.U32 R12, RZ, RZ, 0x3 ;  /* 0x00000003ff0c7424 */ /* 0x000fd400078e00ff */
[----:B------:R-:W-:Y:S05]  /*36170*/  WARPSYNC.COLLECTIVE R15, `(.L_x_3218) ;  /* 0x000000000f087348 */ /* 0x000fea0003c00000 */
[----:B------:R0:W1:Y:S02]  /*36180*/  SHFL.IDX P6, R14, R13, R12, R11 ;  /* 0x0000000c0d0e7389 */ /* 0x00006400000c000b */
[----:B01----:R-:W-:Y:S01]  /*36190*/  ENDCOLLECTIVE ;  /* 0x000000000000791b */ /* 0x003fe20003800000 */
.L_x_3218:
[----:B------:R-:W-:Y:S01]  /*361a0*/  @!PT LDS RZ, [RZ] ;  /* 0x00000000fffff984 */ /* 0x000fe20000000800 */
[----:B------:R-:W-:Y:S01]  /*361b0*/  @!PT LDS RZ, [RZ] ;  /* 0x00000000fffff984 */ /* 0x000fe20000000800 */
[----:B------:R-:W-:Y:S01]  /*361c0*/  @!PT LDS RZ, [RZ] ;  /* 0x00000000fffff984 */ /* 0x000fe20000000800 */
[----:B------:R-:W-:Y:S01]  /*361d0*/  LDGSTS.E.BYPASS.LTC128B.128 [R4+0xc400], desc[UR52][R20.64], !P0 ;  /* 0x0c40000014047fae */ /* 0x000fe2000c101d74 */
[----:B------:R-:W-:-:S13]  /*361e0*/  ISETP.LT.OR P0, PT, R8, 0x41, P1 ;  /* 0x000000410800780c */ /* 0x000fda0000f01670 */
[----:B------:R0:W-:Y:S01]  /*361f0*/  LDGSTS.E.BYPASS.LTC128B.128 [R5+0xc400], desc[UR52][R20.64+0x40], !P0 ;  /* 0x0c40004014057fae */ /* 0x0001e2000c101d74 */
[----:B------:R-:W-:Y:S01]  /*36200*/  MOV R13, R2 ;  /* 0x00000002000d7202 */ /* 0x000fe20000000f00 */
[----:B0-----:R-:W0:Y:S01]  /*36210*/  S2R R21, SR_TID.X ;  /* 0x0000000000157919 */ /* 0x001e220000002100 */
[----:B------:R-:W-:-:S07]  /*36220*/  IMAD.MOV.U32 R3, RZ, RZ, R14 ;  /* 0x000000ffff037224 */ /* 0x000fce00078e000e */
[----:B0-----:R-:W-:Y:S05]  /*36230*/  WARPSYNC.COLLECTIVE R15, `(.L_x_3219) ;  /* 0x000000000f087348 */ /* 0x001fea0003c00000 */
[----:B------:R1:W2:Y:S02]  /*36240*/  SHFL.IDX P6, R14, R13, R12, R11 ;  /* 0x0000000c0d0e7389 */ /* 0x0002a400000c000b */
[----:B012---:R-:W-:Y:S01]  /*36250*/  ENDCOLLECTIVE ;  /* 0x000000000000791b */ /* 0x007fe20003800000 */
.L_x_3219:
[----:B------:R-:W-:Y:S01]  /*36260*/  MOV R13, R25 ;  /* 0x00000019000d7202 */ /* 0x000fe20000000f00 */
[----:B------:R-:W-:Y:S02]  /*36270*/  IMAD.MOV.U32 R2, RZ, RZ, R14 ;  /* 0x000000ffff027224 */ /* 0x000fe400078e000e */
[----:B------:R-:W-:-:S05]  /*36280*/  IMAD.SHL.U32 R21, R21, 0x10, RZ ;  /* 0x0000001015157824 */ /* 0x000fca00078e00ff */
[----:B------:R-:W-:-:S04]  /*36290*/  LOP3.LUT R21, R21, 0x30, RZ, 0xc0, !PT ;  /* 0x0000003015157812 */ /* 0x000fc800078ec0ff */
[----:B------:R-:W-:Y:S01]  /*362a0*/  IADD3 R2, P0, R21, R2, RZ ;  /* 0x0000000215027210 */ /* 0x000fe20007f1e0ff */
[----:B------:R-:W-:-:S04]  /*362b0*/  IMAD.MOV.U32 R12, RZ, RZ, RZ ;  /* 0x000000ffff0c7224 */ /* 0x000fc800078e00ff */
[----:B------:R-:W-:Y:S01]  /*362c0*/  IMAD.X R3, RZ, RZ, R3, P0 ;  /* 0x000000ffff037224 */ /* 0x000fe200000e0603 */
[----:B------:R-:W-:-:S13]  /*362d0*/  ISETP.LT.OR P0, PT, R8, 0x61, P2 ;  /* 0x000000610800780c */ /* 0x000fda0001701670 */
[----:B------:R-:W-:Y:S05]  /*362e0*/  WARPSYNC.COLLECTIVE R15, `(.L_x_3220) ;  /* 0x000000000f087348 */ /* 0x000fea0003c00000 */
[----:B------:R0:W1:Y:S02]  /*362f0*/  SHFL.IDX P6, R14, R13, R12, R11 ;  /* 0x0000000c0d0e7389 */ /* 0x00006400000c000b */
[----:B01----:R-:W-:Y:S01]  /*36300*/  ENDCOLLECTIVE ;  /* 0x000000000000791b */ /* 0x003fe20003800000 */
.L_x_3220:
        /* <DEDUP_REMOVED lines=11> */
.L_x_3221:
[----:B------:R-:W-:Y:S02]  /*363c0*/  ISETP.GE.AND P0, PT, R8, 0x81, PT ;  /* 0x000000810800780c */ /* 0x000fe40003f06270 */
[----:B------:R-:W-:Y:S02]  /*363d0*/  LOP3.LUT R22, R22, 0xffffff7f, RZ, 0xc0, !PT ;  /* 0xffffff7f16167812 */ /* 0x000fe400078ec0ff */
[C---:B------:R-:W-:Y:S02]  /*363e0*/  ISETP.GE.AND P4, PT, R8.reuse, 0x21, PT ;  /* 0x000000210800780c */ /* 0x040fe40003f86270 */
[C---:B------:R-:W-:Y:S02]  /*363f0*/  ISETP.GE.AND P3, PT, R8.reuse, 0x41, PT ;  /* 0x000000410800780c */ /* 0x040fe40003f66270 */
[----:B------:R-:W-:-:S05]  /*36400*/  ISETP.GE.AND P2, PT, R8, 0x61, PT ;  /* 0x000000610800780c */ /* 0x000fca0003f46270 */
[----:B------:R-:W-:Y:S02]  /*36410*/  @P0 LOP3.LUT R22, R22, 0x80, RZ, 0xfc, !PT ;  /* 0x0000008016160812 */ /* 0x000fe400078efcff */
[----:B------:R-:W-:Y:S01]  /*36420*/  MOV R2, R14 ;  /* 0x0000000e00027202 */ /* 0x000fe20000000f00 */
[----:B------:R-:W-:Y:S06]  /*36430*/  BRA `(.L_x_3222) ;  /* 0xffffff7400207947 */ /* 0x000fec000383ffff */
.L_x_2977:
[----:B--2---:R-:W2:Y:S02]  /*36440*/  LDL R2, [R1+0x34] ;  /* 0x0000340001027983 */ /* 0x004ea40000100800 */
[----:B--2---:R2:W3:Y:S02]  /*36450*/  SYNCS.PHASECHK.TRANS64.TRYWAIT P0, [R0+URZ+0x29840], R2 ;  /* 0x02984002000075a7 */ /* 0x0044e4000800017f */
[----:B---3--:R-:W-:Y:S05]  /*36460*/  @!P0 NANOSLEEP.SYNCS 0x989680 ;  /* 0x009896800000895d */ /* 0x008fea0003900000 */
[----:B------:R-:W3:Y:S02]  /*36470*/  @!P0 SYNCS.PHASECHK.TRANS64 P0, [R0+URZ+0x29840], R2 ;  /* 0x02984002000085a7 */ /* 0x000ee4000800007f */
[----:B---3--:R-:W-:Y:S05]  /*36480*/  @!P0 BRA `(.L_x_2977) ;  /* 0xfffffffc00ec8947 */ /* 0x008fea000383ffff */
[----:B------:R-:W-:Y:S05]  /*36490*/  BRA `(.L_x_3223) ;  /* 0xffffff74008c7947 */ /* 0x000fea000383ffff */
.L_x_2978:
[----:B------:R-:W-:Y:S01]  /*364a0*/  BSSY B0, `(.L_x_3224) ;  /* 0x0000008000007945 */ /* 0x000fe20003800000 */
[----:B------:R-:W-:Y:S01]  /*364b0*/  IMAD.MOV.U32 R13, RZ, RZ, R6 ;  /* 0x000000ffff0d7224 */ /* 0x000fe200078e0006 */
[----:B------:R-:W-:Y:S01]  /*364c0*/  MOV R15, 0xffffffff ;  /* 0xffffffff000f7802 */ /* 0x000fe20000000f00 */
[----:B------:R-:W-:Y:S02]  /*364d0*/  IMAD.MOV.U32 R12, RZ, RZ, RZ ;  /* 0x000000ffff0c7224 */ /* 0x000fe400078e00ff */
[----:B------:R-:W-:-:S07]  /*364e0*/  IMAD.MOV.U32 R11, RZ, RZ, 0x1c1f ;  /* 0x00001c1fff0b7424 */ /* 0x000fce00078e00ff */
[----:B01----:R-:W-:Y:S05]  /*364f0*/  WARPSYNC.COLLECTIVE R15, `(.L_x_3225) ;  /* 0x000000000f087348 */ /* 0x003fea0003c00000 */
[----:B------:R2:W3:Y:S02]  /*36500*/  SHFL.IDX P6, R14, R13, R12, R11 ;  /* 0x0000000c0d0e7389 */ /* 0x0004e400000c000b */
[----:B0123--:R-:W-:Y:S01]  /*36510*/  ENDCOLLECTIVE ;  /* 0x000000000000791b */ /* 0x00ffe20003800000 */
.L_x_3225:
[----:B------:R-:W-:Y:S05]  /*36520*/  BSYNC B0 ;  /* 0x0000000000007941 */ /* 0x000fea0003800000 */
.L_x_3224:
[----:B------:R-:W0:Y:S01]  /*36530*/  S2R R9, SR_TID.X ;  /* 0x0000000000097919 */ /* 0x000e220000002100 */
[----:B------:R-:W-:Y:S01]  /*36540*/  IMAD.MOV.U32 R13, RZ, RZ, R5 ;  /* 0x000000ffff0d7224 */ /* 0x000fe200078e0005 */
[----:B------:R-:W-:Y:S01]  /*36550*/  MOV R11, 0x1c1f ;  /* 0x00001c1f000b7802 */ /* 0x000fe20000000f00 */
[----:B------:R-:W-:Y:S01]  /*36560*/  IMAD.MOV.U32 R12, RZ, RZ, RZ ;  /* 0x000000ffff0c7224 */ /* 0x000fe200078e00ff */
[----:B------:R-:W-:Y:S01]  /*36570*/  LOP3.LUT P1, RZ, R22, 0x4, RZ, 0xc0, !PT ;  /* 0x0000000416ff7812 */ /* 0x000fe2000782c0ff */
[----:B------:R-:W-:Y:S01]  /*36580*/  IMAD.MOV.U32 R15, RZ, RZ, -0x1 ;  /* 0xffffffffff0f7424 */ /* 0x000fe200078e00ff */
[----:B------:R-:W-:Y:S01]  /*36590*/  @P4 IADD3 R21, R23, R4, RZ ;  /* 0x0000000417154210 */ /* 0x000fe20007ffe0ff */
[----:B------:R-:W-:-:S10]  /*365a0*/  IMAD.MOV.U32 R2, RZ, RZ, R14 ;  /* 0x000000ffff027224 */ /* 0x000fd400078e000e */
[----:B0-----:R-:W-:Y:S05]  /*365b0*/  WARPSYNC.COLLECTIVE R15, `(.L_x_3226) ;  /* 0x000000000f087348 */ /* 0x001fea0003c00000 */
[----:B------:R1:W2:Y:S02]  /*365c0*/  SHFL.IDX P6, R14, R13, R12, R11 ;  /* 0x0000000c0d0e7389 */ /* 0x0002a400000c000b */
[----:B012---:R-:W-:Y:S01]  /*365d0*/  ENDCOLLECTIVE ;  /* 0x000000000000791b */ /* 0x007fe20003800000 */
.L_x_3226:
[----:B------:R-:W-:Y:S02]  /*365e0*/  IMAD.MOV.U32 R13, RZ, RZ, R6 ;  /* 0x000000ffff0d7224 */ /* 0x000fe400078e0006 */
[----:B------:R-:W-:Y:S02]  /*365f0*/  IMAD.MOV.U32 R12, RZ, RZ, 0x1 ;  /* 0x00000001ff0c7424 */ /* 0x000fe400078e00ff */
[----:B------:R-:W-:Y:S02]  /*36600*/  IMAD.SHL.U32 R10, R9, 0x10, RZ ;  /* 0x00000010090a7824 */ /* 0x000fe400078e00ff */
[----:B------:R-:W-:Y:S01]  /*36610*/  IMAD.MOV.U32 R3, RZ, RZ, R14 ;  /* 0x000000ffff037224 */ /* 0x000fe200078e000e */
[----:B------:R-:W-:Y:S01]  /*36620*/  LOP3.LUT P6, RZ, R22, 0x8, RZ, 0xc0, !PT ;  /* 0x0000000816ff7812 */ /* 0x000fe200078cc0ff */
[----:B------:R-:W-:Y:S01]  /*36630*/  @P5 IMAD.IADD R9, R23, 0x1, R4 ;  /* 0x0000000117095824 */ /* 0x000fe200078e0204 */
        /* <DEDUP_REMOVED lines=15> */
.L_x_3227:
        /* <DEDUP_REMOVED lines=11> */
.L_x_3228:
        /* <DEDUP_REMOVED lines=16> */
.L_x_3229:
        /* <DEDUP_REMOVED lines=12> */
.L_x_3230:
[----:B------:R-:W-:Y:S01]  /*369a0*/  MOV R13, R6 ;  /* 0x00000006000d7202 */ /* 0x000fe20000000f00 */
[----:B------:R-:W-:Y:S02]  /*369b0*/  IMAD.MOV.U32 R12, RZ, RZ, 0x3 ;  /* 0x00000003ff0c7424 */ /* 0x000fe400078e00ff */
[----:B------:R-:W-:-:S07]  /*369c0*/  IMAD.MOV.U32 R3, RZ, RZ, R14 ;  /* 0x000000ffff037224 */ /* 0x000fce00078e000e */
[----:B------:R-:W-:Y:S05]  /*369d0*/  WARPSYNC.COLLECTIVE R15, `(.L_x_3231) ;  /* 0x000000000f087348 */ /* 0x000fea0003c00000 */
[----:B------:R0:W1:Y:S02]  /*369e0*/  SHFL.IDX P6, R14, R13, R12, R11 ;  /* 0x0000000c0d0e7389 */ /* 0x00006400000c000b */
[----:B01----:R-:W-:Y:S01]  /*369f0*/  ENDCOLLECTIVE ;  /* 0x000000000000791b */ /* 0x003fe20003800000 */
.L_x_3231:
        /* <DEDUP_REMOVED lines=10> */
.L_x_3232:
        /* <DEDUP_REMOVED lines=12> */
.L_x_3233:
        /* <DEDUP_REMOVED lines=13> */
.L_x_3234:
[----:B------:R-:W-:Y:S01]  /*36c30*/  IMAD.MOV.U32 R2, RZ, RZ, R14 ;  /* 0x000000ffff027224 */ /* 0x000fe200078e000e */
[----:B------:R-:W-:Y:S06]  /*36c40*/  BRA `(.L_x_3235) ;  /* 0xffffff7000f47947 */ /* 0x000fec000383ffff */
.L_x_2985:
[----:B------:R-:W-:Y:S01]  /*36c50*/  MOV R13, R0 ;  /* 0x00000000000d7202 */ /* 0x000fe20000000f00 */
[----:B------:R-:W-:Y:S02]  /*36c60*/  IMAD.MOV.U32 R12, RZ, RZ, RZ ;  /* 0x000000ffff0c7224 */ /* 0x000fe400078e00ff */
[----:B------:R-:W-:Y:S02]  /*36c70*/  IMAD.MOV.U32 R11, RZ, RZ, 0x1c1f ;  /* 0x00001c1fff0b7424 */ /* 0x000fe400078e00ff */
[----:B------:R-:W-:Y:S02]  /*36c80*/  IMAD.MOV.U32 R15, RZ, RZ, -0x1 ;  /* 0xffffffffff0f7424 */ /* 0x000fe400078e00ff */
[----:B------:R-:W-:Y:S02]  /*36c90*/  IMAD R5, R32, R7, RZ ;  /* 0x0000000720057224 */ /* 0x000fe400078e02ff */
[----:B------:R-:W-:-:S07]  /*36ca0*/  IMAD R17, R17, 0x80, R9 ;  /* 0x0000008011117824 */ /* 0x000fce00078e0209 */
[----:B-----5:R-:W-:Y:S05]  /*36cb0*/  WARPSYNC.COLLECTIVE R15, `(.L_x_3236) ;  /* 0x000000000f087348 */ /* 0x020fea0003c00000 */
[----:B------:R0:W1:Y:S02]  /*36cc0*/  SHFL.IDX P6, R14, R13, R12, R11 ;  /* 0x0000000c0d0e7389 */ /* 0x00006400000c000b */
[----:B01---5:R-:W-:Y:S01]  /*36cd0*/  ENDCOLLECTIVE ;  /* 0x000000000000791b */ /* 0x023fe20003800000 */
.L_x_3236:
[C---:B------:R-:W-:Y:S01]  /*36ce0*/  VIADD R6, R17.reuse, 0x20 ;  /* 0x0000002011067836 */ /* 0x040fe20000000000 */
[----:B------:R-:W-:Y:S01]  /*36cf0*/  ISETP.GE.AND P0, PT, R17, R5, PT ;  /* 0x000000051100720c */ /* 0x000fe20003f06270 */
[----:B------:R-:W-:Y:S01]  /*36d00*/  IMAD.MOV.U32 R13, RZ, RZ, R4 ;  /* 0x000000ffff0d7224 */ /* 0x000fe200078e0004 */
[----:B------:R-:W-:-:S11]  /*36d10*/  MOV R2, R14 ;  /* 0x0000000e00027202 */ /* 0x000fd60000000f00 */
[----:B------:R-:W-:Y:S05]  /*36d20*/  WARPSYNC.COLLECTIVE R15, `(.L_x_3237) ;  /* 0x000000000f087348 */ /* 0x000fea0003c00000 */
[----:B------:R0:W1:Y:S02]  /*36d30*/  SHFL.IDX P6, R14, R13, R12, R11 ;  /* 0x0000000c0d0e7389 */ /* 0x00006400000c000b */
[----:B01----:R-:W-:Y:S01]  /*36d40*/  ENDCOLLECTIVE ;  /* 0x000000000000791b */ /* 0x003fe20003800000 */
.L_x_3237:
[----:B------:R-:W-:Y:S02]  /*36d50*/  IMAD.MOV.U32 R13, RZ, RZ, R0 ;  /* 0x000000ffff0d7224 */ /* 0x000fe400078e0000 */
[----:B------:R-:W-:Y:S02]  /*36d60*/  IMAD.MOV.U32 R12, RZ, RZ, 0x1 ;  /* 0x00000001ff0c7424 */ /* 0x000fe400078e00ff */
[----:B------:R-:W-:-:S07]  /*36d70*/  IMAD.MOV.U32 R3, RZ, RZ, R14 ;  /* 0x000000ffff037224 */ /* 0x000fce00078e000e */
[----:B------:R-:W-:Y:S05]  /*36d80*/  WARPSYNC.COLLECTIVE R15, `(.L_x_3238) ;  /* 0x000000000f087348 */ /* 0x000fea0003c00000 */
[----:B------:R0:W1:Y:S02]  /*36d90*/  SHFL.IDX P6, R14, R13, R12, R11 ;  /* 0x0000000c0d0e7389 */ /* 0x00006400000c000b */
[----:B01----:R-:W-:Y:S01]  /*36da0*/  ENDCOLLECTIVE ;  /* 0x000000000000791b */ /* 0x003fe20003800000 */
.L_x_3238:
        /* <DEDUP_REMOVED lines=17> */
.L_x_3239:
[----:B------:R-:W-:Y:S02]  /*36ec0*/  IMAD.MOV.U32 R13, RZ, RZ, R0 ;  /* 0x000000ffff0d7224 */ /* 0x000fe400078e0000 */
[----:B------:R-:W-:Y:S02]  /*36ed0*/  IMAD.MOV.U32 R12, RZ, RZ, 0x2 ;  /* 0x00000002ff0c7424 */ /* 0x000fe400078e00ff */
[----:B------:R-:W-:-:S07]  /*36ee0*/  IMAD.MOV.U32 R3, RZ, RZ, R14 ;  /* 0x000000ffff037224 */ /* 0x000fce00078e000e */
[----:B------:R-:W-:Y:S05]  /*36ef0*/  WARPSYNC.COLLECTIVE R15, `(.L_x_3240) ;  /* 0x000000000f087348 */ /* 0x000fea0003c00000 */
[----:B------:R0:W1:Y:S02]  /*36f00*/  SHFL.IDX P6, R14, R13, R12, R11 ;  /* 0x0000000c0d0e7389 */ /* 0x00006400000c000b */
[----:B01----:R-:W-:Y:S01]  /*36f10*/  ENDCOLLECTIVE ;  /* 0x000000000000791b */ /* 0x003fe20003800000 */
.L_x_3240:
        /* <DEDUP_REMOVED lines=18> */
.L_x_3241:
[----:B------:R-:W-:Y:S01]  /*37040*/  IMAD.MOV.U32 R13, RZ, RZ, R0 ;  /* 0x000000ffff0d7224 */ /* 0x000fe200078e0000 */
[----:B------:R-:W-:Y:S01]  /*37050*/  MOV R12, 0x3 ;  /* 0x00000003000c7802 */ /* 0x000fe20000000f00 */
[----:B------:R-:W-:-:S07]  /*37060*/  IMAD.MOV.U32 R3, RZ, RZ, R14 ;  /* 0x000000ffff037224 */ /* 0x000fce00078e000e */
[----:B------:R-:W-:Y:S05]  /*37070*/  WARPSYNC.COLLECTIVE R15, `(.L_x_3242) ;  /* 0x000000000f087348 */ /* 0x000fea0003c00000 */
[----:B------:R0:W1:Y:S02]  /*37080*/  SHFL.IDX P6, R14, R13, R12, R11 ;  /* 0x0000000c0d0e7389 */ /* 0x00006400000c000b */
[----:B01----:R-:W-:Y:S01]  /*37090*/  ENDCOLLECTIVE ;  /* 0x000000000000791b */ /* 0x003fe20003800000 */
.L_x_3242:
        /* <DEDUP_REMOVED lines=10> */
.L_x_3243:
        /* <DEDUP_REMOVED lines=8> */
.L_x_2990:
[----:B-1----:R1:W2:Y:S02]  /*371c0*/  SYNCS.PHASECHK.TRANS64.TRYWAIT P0, [R23+URZ+0x29820], R0 ;  /* 0x02982000170075a7 */ /* 0x0022a4000800017f */
[----:B--2---:R-:W-:Y:S05]  /*371d0*/  @!P0 NANOSLEEP.SYNCS 0x989680 ;  /* 0x009896800000895d */ /* 0x004fea0003900000 */
[----:B------:R-:W2:Y:S02]  /*371e0*/  @!P0 SYNCS.PHASECHK.TRANS64 P0, [R23+URZ+0x29820], R0 ;  /* 0x02982000170085a7 */ /* 0x000ea4000800007f */
[----:B--2---:R-:W-:Y:S05]  /*371f0*/  @!P0 BRA `(.L_x_2990) ;  /* 0xfffffffc00f08947 */ /* 0x004fea000383ffff */
[----:B------:R-:W-:Y:S05]  /*37200*/  BRA `(.L_x_3245) ;  /* 0xffffff7800987947 */ /* 0x000fea000383ffff */
.L_x_2994:
[----:B0-----:R0:W1:Y:S02]  /*37210*/  SYNCS.PHASECHK.TRANS64.TRYWAIT P0, [R0+URZ+0x29880], R32 ;  /* 0x02988020000075a7 */ /* 0x001064000800017f */
[----:B-1----:R-:W-:Y:S05]  /*37220*/  @!P0 NANOSLEEP.SYNCS 0x989680 ;  /* 0x009896800000895d */ /* 0x002fea0003900000 */
[----:B------:R-:W1:Y:S02]  /*37230*/  @!P0 SYNCS.PHASECHK.TRANS64 P0, [R0+URZ+0x29880], R32 ;  /* 0x02988020000085a7 */ /* 0x000e64000800007f */
[----:B-1----:R-:W-:Y:S05]  /*37240*/  @!P0 BRA `(.L_x_2994) ;  /* 0xfffffffc00f08947 */ /* 0x002fea000383ffff */
[----:B------:R-:W-:Y:S05]  /*37250*/  BRA `(.L_x_3246) ;  /* 0xffffff7c00bc7947 */ /* 0x000fea000383ffff */
.L_x_2995:
        /* <DEDUP_REMOVED lines=8> */
.L_x_3248:
[----:B------:R-:W-:Y:S05]  /*372e0*/  BSYNC B0 ;  /* 0x0000000000007941 */ /* 0x000fea0003800000 */
.L_x_3247:
[----:B------:R0:W5:Y:S01]  /*372f0*/  LDL R10, [R1] ;  /* 0x00000000010a7983 */ /* 0x0001620000100800 */
[----:B------:R-:W-:Y:S01]  /*37300*/  IMAD.MOV.U32 R13, RZ, RZ, R7 ;  /* 0x000000ffff0d7224 */ /* 0x000fe200078e0007 */
[----:B------:R-:W-:Y:S01]  /*37310*/  MOV R15, 0xffffffff ;  /* 0xffffffff000f7802 */ /* 0x000fe20000000f00 */
[----:B------:R-:W-:Y:S01]  /*37320*/  IMAD.MOV.U32 R12, RZ, RZ, RZ ;  /* 0x000000ffff0c7224 */ /* 0x000fe200078e00ff */
[----:B------:R-:W1:Y:S01]  /*37330*/  S2R R2, SR_TID.X ;  /* 0x0000000000027919 */ /* 0x000e620000002100 */
[----:B------:R-:W-:Y:S01]  /*37340*/  IMAD.MOV.U32 R11, RZ, RZ, 0x1c1f ;  /* 0x00001c1fff0b7424 */ /* 0x000fe200078e00ff */
[----:B------:R-:W-:Y:S02]  /*37350*/  MOV R3, R14 ;  /* 0x0000000e00037202 */ /* 0x000fe40000000f00 */
[----:B0-----:R-:W-:-:S07]  /*37360*/  IADD3 R9, R23, R9, R37 ;  /* 0x0000000917097210 */ /* 0x001fce0007ffe025 */
[----:B-1---5:R-:W-:Y:S05]  /*37370*/  WARPSYNC.COLLECTIVE R15, `(.L_x_3249) ;  /* 0x000000000f087348 */ /* 0x022fea0003c00000 */
[----:B------:R0:W2:Y:S02]  /*37380*/  SHFL.IDX P6, R14, R13, R12, R11 ;  /* 0x0000000c0d0e7389 */ /* 0x0000a400000c000b */
[----:B012--5:R-:W-:Y:S01]  /*37390*/  ENDCOLLECTIVE ;  /* 0x000000000000791b */ /* 0x027fe20003800000 */
.L_x_3249:
[----:B------:R-:W-:Y:S02]  /*373a0*/  IMAD.MOV.U32 R13, RZ, RZ, R20 ;  /* 0x000000ffff0d7224 */ /* 0x000fe400078e0014 */
        /* <DEDUP_REMOVED lines=10> */
.L_x_3250:
[----:B------:R-:W-:Y:S01]  /*37450*/  @!PT LDS RZ, [RZ] ;  /* 0x00000000fffff984 */ /* 0x000fe20000000800 */
[----:B------:R-:W-:Y:S01]  /*37460*/  @!PT LDS RZ, [RZ] ;  /* 0x00000000fffff984 */ /* 0x000fe20000000800 */
[----:B------:R-:W-:Y:S01]  /*37470*/  @!PT LDS RZ, [RZ] ;  /* 0x00000000fffff984 */ /* 0x000fe20000000800 */
[----:B------:R-:W-:Y:S01]  /*37480*/  LDGSTS.E.BYPASS.LTC128B.128 [R9+0xa400], desc[UR52][R2.64], !P3 ;  /* 0x0a40000002097fae */ /* 0x000fe2000d901d74 */
[----:B------:R-:W-:Y:S01]  /*37490*/  IMAD.MOV.U32 R13, RZ, RZ, R7 ;  /* 0x000000ffff0d7224 */ /* 0x000fe200078e0007 */
[----:B------:R-:W-:-:S05]  /*374a0*/  IADD3 R10, R10, R9, RZ ;  /* 0x000000090a0a7210 */ /* 0x000fca0007ffe0ff */
[----:B------:R0:W-:Y:S02]  /*374b0*/  LDGSTS.E.BYPASS.LTC128B.128 [R10+0xa400], desc[UR52][R2.64+0x40], !P1 ;  /* 0x0a400040020a7fae */ /* 0x0001e4000c901d74 */
[----:B0-----:R-:W0:Y:S01]  /*374c0*/  S2R R2, SR_TID.X ;  /* 0x0000000000027919 */ /* 0x001e220000002100 */
[----:B------:R-:W-:-:S07]  /*374d0*/  MOV R3, R14 ;  /* 0x0000000e00037202 */ /* 0x000fce0000000f00 */
[----:B0-----:R-:W-:Y:S05]  /*374e0*/  WARPSYNC.COLLECTIVE R15, `(.L_x_3251) ;  /* 0x000000000f087348 */ /* 0x001fea0003c00000 */
[----:B------:R1:W2:Y:S02]  /*374f0*/  SHFL.IDX P6, R14, R13, R12, R11 ;  /* 0x0000000c0d0e7389 */ /* 0x0002a400000c000b */
[----:B012---:R-:W-:Y:S01]  /*37500*/  ENDCOLLECTIVE ;  /* 0x000000000000791b */ /* 0x007fe20003800000 */
.L_x_3251:
[----:B------:R-:W-:Y:S02]  /*37510*/  IMAD.MOV.U32 R13, RZ, RZ, R20 ;  /* 0x000000ffff0d7224 */ /* 0x000fe400078e0014 */
[----:B------:R-:W-:Y:S02]  /*37520*/  IMAD.MOV.U32 R12, RZ, RZ, 0x2 ;  /* 0x00000002ff0c7424 */ /* 0x000fe400078e00ff */
[----:B------:R-:W-:Y:S02]  /*37530*/  IMAD.SHL.U32 R15, R2, 0x10, RZ ;  /* 0x00000010020f7824 */ /* 0x000fe400078e00ff */
[----:B------:R-:W-:-:S03]  /*37540*/  IMAD.MOV.U32 R2, RZ, RZ, R14 ;  /* 0x000000ffff027224 */ /* 0x000fc600078e000e */
[----:B------:R-:W-:-:S04]  /*37550*/  LOP3.LUT R15, R15, 0x30, RZ, 0xc0, !PT ;  /* 0x000000300f0f7812 */ /* 0x000fc800078ec0ff */
[----:B------:R-:W-:Y:S01]  /*37560*/  IADD3 R2, P0, R15, R2, RZ ;  /* 0x000000020f027210 */ /* 0x000fe20007f1e0ff */
[----:B------:R-:W-:-:S03]  /*37570*/  IMAD.MOV.U32 R15, RZ, RZ, -0x1 ;  /* 0xffffffffff0f7424 */ /* 0x000fc600078e00ff */
[----:B------:R-:W-:-:S09]  /*37580*/  IADD3.X R3, RZ, R3, RZ, P0, !PT ;  /* 0x00000003ff037210 */ /* 0x000fd200007fe4ff */
[----:B------:R-:W-:Y:S05]  /*37590*/  WARPSYNC.COLLECTIVE R15, `(.L_x_3252) ;  /* 0x000000000f087348 */ /* 0x000fea0003c00000 */
[----:B------:R0:W1:Y:S02]  /*375a0*/  SHFL.IDX P6, R14, R13, R12, R11 ;  /* 0x0000000c0d0e7389 */ /* 0x00006400000c000b */
[----:B01----:R-:W-:Y:S01]  /*375b0*/  ENDCOLLECTIVE ;  /* 0x000000000000791b */ /* 0x003fe20003800000 */
.L_x_3252:
[----:B------:R-:W-:Y:S01]  /*375c0*/  @!PT LDS RZ, [RZ] ;  /* 0x00000000fffff984 */ /* 0x000fe20000000800 */
[----:B------:R-:W-:Y:S01]  /*375d0*/  @!PT LDS RZ, [RZ] ;  /* 0x00000000fffff984 */ /* 0x000fe20000000800 */
[----:B------:R-:W-:Y:S01]  /*375e0*/  @!PT LDS RZ, [RZ] ;  /* 0x00000000fffff984 */ /* 0x000fe20000000800 */
[----:B------:R-:W-:Y:S04]  /*375f0*/  LDGSTS.E.BYPASS.LTC128B.128 [R9+0xb400], desc[UR52][R2.64], !P3 ;  /* 0x0b40000002097fae */ /* 0x000fe8000d901d74 */
[----:B------:R0:W-:Y:S01]  /*37600*/  LDGSTS.E.BYPASS.LTC128B.128 [R10+0xb400], desc[UR52][R2.64+0x40], !P1 ;  /* 0x0b400040020a7fae */ /* 0x0001e2000c901d74 */
[----:B------:R-:W-:Y:S01]  /*37610*/  IMAD.MOV.U32 R13, RZ, RZ, R7 ;  /* 0x000000ffff0d7224 */ /* 0x000fe200078e0007 */
[----:B0-----:R-:W0:Y:S01]  /*37620*/  S2R R2, SR_TID.X ;  /* 0x0000000000027919 */ /* 0x001e220000002100 */
[----:B------:R-:W-:-:S07]  /*37630*/  MOV R3, R14 ;  /* 0x0000000e00037202 */ /* 0x000fce0000000f00 */
[----:B0-----:R-:W-:Y:S05]  /*37640*/  WARPSYNC.COLLECTIVE R15, `(.L_x_3253) ;  /* 0x000000000f087348 */ /* 0x001fea0003c00000 */
[----:B------:R1:W2:Y:S02]  /*37650*/  SHFL.IDX P6, R14, R13, R12, R11 ;  /* 0x0000000c0d0e7389 */ /* 0x0002a400000c000b */
[----:B012---:R-:W-:Y:S01]  /*37660*/  ENDCOLLECTIVE ;  /* 0x000000000000791b */ /* 0x007fe20003800000 */
.L_x_3253:
        /* <DEDUP_REMOVED lines=11> */
.L_x_3254:
        /* <DEDUP_REMOVED lines=11> */
.L_x_3255:
[----:B------:R-:W-:Y:S02]  /*377d0*/  IMAD.MOV.U32 R13, RZ, RZ, R24 ;  /* 0x000000ffff0d7224 */ /* 0x000fe400078e0018 */
[----:B------:R-:W-:Y:S02]  /*377e0*/  IMAD.MOV.U32 R12, RZ, RZ, RZ ;  /* 0x000000ffff0c7224 */ /* 0x000fe400078e00ff */
[----:B------:R-:W-:-:S07]  /*377f0*/  IMAD.MOV.U32 R2, RZ, RZ, R14 ;  /* 0x000000ffff027224 */ /* 0x000fce00078e000e */
[----:B------:R-:W-:Y:S05]  /*37800*/  WARPSYNC.COLLECTIVE R15, `(.L_x_3256) ;  /* 0x000000000f087348 */ /* 0x000fea0003c00000 */
[----:B------:R0:W1:Y:S02]  /*37810*/  SHFL.IDX P6, R14, R13, R12, R11 ;  /* 0x0000000c0d0e7389 */ /* 0x00006400000c000b */
[----:B01----:R-:W-:Y:S01]  /*37820*/  ENDCOLLECTIVE ;  /* 0x000000000000791b */ /* 0x003fe20003800000 */
.L_x_3256:
[----:B------:R-:W-:-:S05]  /*37830*/  IMAD.SHL.U32 R3, R3, 0x10, RZ ;  /* 0x0000001003037824 */ /* 0x000fca00078e00ff */
[----:B------:R-:W-:-:S04]  /*37840*/  LOP3.LUT R3, R3, 0x30, RZ, 0xc0, !PT ;  /* 0x0000003003037812 */ /* 0x000fc800078ec0ff */
[----:B------:R-:W-:Y:S02]  /*37850*/  IADD3 R2, P0, R3, R2, RZ ;  /* 0x0000000203027210 */ /* 0x000fe40007f1e0ff */
[----:B------:R-:W-:Y:S02]  /*37860*/  MOV R13, R25 ;  /* 0x00000019000d7202 */ /* 0x000fe40000000f00 */
[----:B------:R-:W-:-:S05]  /*37870*/  IADD3.X R3, RZ, R20, RZ, P0, !PT ;  /* 0x00000014ff037210 */ /* 0x000fca00007fe4ff */
        /* <DEDUP_REMOVED lines=9> */
.L_x_3257:
[----:B------:R-:W-:Y:S01]  /*37910*/  IMAD.MOV.U32 R2, RZ, RZ, R14 ;  /* 0x000000ffff027224 */ /* 0x000fe200078e000e */
[----:B------:R-:W-:Y:S06]  /*37920*/  BRA `(.L_x_3258) ;  /* 0xffffff7c002c7947 */ /* 0x000fec000383ffff */
.L_x_3000:
[----:B---3--:R3:W4:Y:S02]  /*37930*/  SYNCS.PHASECHK.TRANS64.TRYWAIT P0, [R0+URZ+0x29840], R32 ;  /* 0x02984020000075a7 */ /* 0x008724000800017f */
[----:B----4-:R-:W-:Y:S05]  /*37940*/  @!P0 NANOSLEEP.SYNCS 0x989680 ;  /* 0x009896800000895d */ /* 0x010fea0003900000 */
[----:B------:R-:W4:Y:S02]  /*37950*/  @!P0 SYNCS.PHASECHK.TRANS64 P0, [R0+URZ+0x29840], R32 ;  /* 0x02984020000085a7 */ /* 0x000f24000800007f */
[----:B----4-:R-:W-:Y:S05]  /*37960*/  @!P0 BRA `(.L_x_3000) ;  /* 0xfffffffc00f08947 */ /* 0x010fea000383ffff */
[----:B------:R-:W-:Y:S05]  /*37970*/  BRA `(.L_x_3259) ;  /* 0xffffff7c008c7947 */ /* 0x000fea000383ffff */
.L_x_3001:
[----:B------:R-:W-:Y:S01]  /*37980*/  BSSY B0, `(.L_x_3260) ;  /* 0x0000008000007945 */ /* 0x000fe20003800000 */
[----:B------:R-:W-:Y:S01]  /*37990*/  IMAD.MOV.U32 R13, RZ, RZ, R6 ;  /* 0x000000ffff0d7224 */ /* 0x000fe200078e0006 */
[----:B------:R-:W-:Y:S01]  /*379a0*/  MOV R11, 0x1c1f ;  /* 0x00001c1f000b7802 */ /* 0x000fe20000000f00 */
[----:B------:R-:W-:Y:S02]  /*379b0*/  IMAD.MOV.U32 R12, RZ, RZ, RZ ;  /* 0x000000ffff0c7224 */ /* 0x000fe400078e00ff */
[----:B------:R-:W-:-:S07]  /*379c0*/  IMAD.MOV.U32 R15, RZ, RZ, -0x1 ;  /* 0xffffffffff0f7424 */ /* 0x000fce00078e00ff */
[----:B0123--:R-:W-:Y:S05]  /*379d0*/  WARPSYNC.COLLECTIVE R15, `(.L_x_3261) ;  /* 0x000000000f087348 */ /* 0x00ffea0003c00000 */
[----:B------:R4:W0:Y:S02]  /*379e0*/  SHFL.IDX P6, R14, R13, R12, R11 ;  /* 0x0000000c0d0e7389 */ /* 0x00082400000c000b */
[----:B01234-:R-:W-:Y:S01]  /*379f0*/  ENDCOLLECTIVE ;  /* 0x000000000000791b */ /* 0x01ffe20003800000 */
.L_x_3261:
[----:B------:R-:W-:Y:S05]  /*37a00*/  BSYNC B0 ;  /* 0x0000000000007941 */ /* 0x000fea0003800000 */
.L_x_3260:
[----:B------:R-:W-:Y:S01]  /*37a10*/  IMAD.MOV.U32 R13, RZ, RZ, R4 ;  /* 0x000000ffff0d7224 */ /* 0x000fe200078e0004 */
[----:B------:R-:W-:Y:S01]  /*37a20*/  MOV R12, RZ ;  /* 0x000000ff000c7202 */ /* 0x000fe20000000f00 */
[----:B------:R-:W-:Y:S02]  /*37a30*/  IMAD.MOV.U32 R11, RZ, RZ, 0x1c1f ;  /* 0x00001c1fff0b7424 */ /* 0x000fe400078e00ff */
[----:B------:R-:W-:Y:S02]  /*37a40*/  IMAD.MOV.U32 R15, RZ, RZ, -0x1 ;  /* 0xffffffffff0f7424 */ /* 0x000fe400078e00ff */
[----:B------:R-:W-:Y:S02]  /*37a50*/  IMAD.MOV.U32 R3, RZ, RZ, R14 ;  /* 0x000000ffff037224 */ /* 0x000fe400078e000e */
[----:B------:R-:W-:-:S07]  /*37a60*/  IMAD.IADD R7, R23, 0x1, R7 ;  /* 0x0000000117077824 */ /* 0x000fce00078e0207 */
[----:B------:R-:W-:Y:S05]  /*37a70*/  WARPSYNC.COLLECTIVE R15, `(.L_x_3262) ;  /* 0x000000000f087348 */ /* 0x000fea0003c00000 */
[----:B------:R0:W1:Y:S02]  /*37a80*/  SHFL.IDX P6, R14, R13, R12, R11 ;  /* 0x0000000c0d0e7389 */ /* 0x00006400000c000b */
[----:B01----:R-:W-:Y:S01]  /*37a90*/  ENDCOLLECTIVE ;  /* 0x000000000000791b */ /* 0x003fe20003800000 */
.L_x_3262:
[----:B------:R-:W-:Y:S02]  /*37aa0*/  IMAD.MOV.U32 R13, RZ, RZ, R6 ;  /* 0x000000ffff0d7224 */ /* 0x000fe400078e0006 */
[----:B------:R-:W-:Y:S02]  /*37ab0*/  IMAD.MOV.U32 R12, RZ, RZ, 0x1 ;  /* 0x00000001ff0c7424 */ /* 0x000fe400078e00ff */
[----:B------:R-:W-:-:S07]  /*37ac0*/  IMAD.MOV.U32 R2, RZ, RZ, R14 ;  /* 0x000000ffff027224 */ /* 0x000fce00078e000e */
[----:B------:R-:W-:Y:S05]  /*37ad0*/  WARPSYNC.COLLECTIVE R15, `(.L_x_3263) ;  /* 0x000000000f087348 */ /* 0x000fea0003c00000 */
[----:B------:R0:W1:Y:S02]  /*37ae0*/  SHFL.IDX P6, R14, R13, R12, R11 ;  /* 0x0000000c0d0e7389 */ /* 0x00006400000c000b */
[----:B01----:R-:W-:Y:S01]  /*37af0*/  ENDCOLLECTIVE ;  /* 0x000000000000791b */ /* 0x003fe20003800000 */
.L_x_3263:
[----:B------:R-:W-:-:S04]  /*37b00*/  IADD3 R2, P0, R10, R2, RZ ;  /* 0x000000020a027210 */ /* 0x000fc80007f1e0ff */
[----:B------:R-:W-:-:S05]  /*37b10*/  IADD3.X R3, RZ, R3, RZ, P0, !PT ;  /* 0x00000003ff037210 */ /* 0x000fca00007fe4ff */
[----:B------:R-:W-:Y:S01]  /*37b20*/  @!PT LDS RZ, [RZ] ;  /* 0x00000000fffff984 */ /* 0x000fe20000000800 */
[----:B------:R-:W-:Y:S01]  /*37b30*/  @!PT LDS RZ, [RZ] ;  /* 0x00000000fffff984 */ /* 0x000fe20000000800 */
[----:B------:R-:W-:Y:S01]  /*37b40*/  @!PT LDS RZ, [RZ] ;  /* 0x00000000fffff984 */ /* 0x000fe20000000800 */
[----:B------:R-:W-:Y:S01]  /*37b50*/  LDGSTS.E.BYPASS.LTC128B.128 [R7+0x1a400], desc[UR52][R2.64], !P4 ;  /* 0x1a40000002077fae */ /* 0x000fe2000e101d74 */
[----:B------:R-:W-:-:S03]  /*37b60*/  IMAD.MOV.U32 R13, RZ, RZ, R4 ;  /* 0x000000ffff0d7224 */ /* 0x000fc600078e0004 */
[----:B------:R-:W-:Y:S04]  /*37b70*/  LDGSTS.E.BYPASS.LTC128B.128 [R7+0x1cc00], desc[UR52][R2.64+0x40], !P3 ;  /* 0x1cc0004002077fae */ /* 0x000fe8000d901d74 */
[----:B------:R0:W-:Y:S02]  /*37b80*/  LDGSTS.E.BYPASS.LTC128B.128 [R7+0x1f400], desc[UR52][R2.64+0x80], !P1 ;  /* 0x1f40008002077fae */ /* 0x0001e4000c901d74 */
[----:B0-----:R-:W-:-:S07]  /*37b90*/  MOV R3, R14 ;  /* 0x0000000e00037202 */ /* 0x001fce0000000f00 */
[----:B------:R-:W-:Y:S05]  /*37ba0*/  WARPSYNC.COLLECTIVE R15, `(.L_x_3264) ;  /* 0x000000000f087348 */ /* 0x000fea0003c00000 */
[----:B------:R0:W1:Y:S02]  /*37bb0*/  SHFL.IDX P6, R14, R13, R12, R11 ;  /* 0x0000000c0d0e7389 */ /* 0x00006400000c000b */
[----:B01----:R-:W-:Y:S01]  /*37bc0*/  ENDCOLLECTIVE ;  /* 0x000000000000791b */ /* 0x003fe20003800000 */
.L_x_3264:
[----:B------:R-:W-:Y:S01]  /*37bd0*/  MOV R13, R6 ;  /* 0x00000006000d7202 */ /* 0x000fe20000000f00 */
[----:B------:R-:W-:Y:S02]  /*37be0*/  IMAD.MOV.U32 R12, RZ, RZ, 0x2 ;  /* 0x00000002ff0c7424 */ /* 0x000fe400078e00ff */
[----:B------:R-:W-:-:S07]  /*37bf0*/  IMAD.MOV.U32 R2, RZ, RZ, R14 ;  /* 0x000000ffff027224 */ /* 0x000fce00078e000e */
[----:B------:R-:W-:Y:S05]  /*37c00*/  WARPSYNC.COLLECTIVE R15, `(.L_x_3265) ;  /* 0x000000000f087348 */ /* 0x000fea0003c00000 */
[----:B------:R0:W1:Y:S02]  /*37c10*/  SHFL.IDX P6, R14, R13, R12, R11 ;  /* 0x0000000c0d0e7389 */ /* 0x00006400000c000b */
[----:B01----:R-:W-:Y:S01]  /*37c20*/  ENDCOLLECTIVE ;  /* 0x000000000000791b */ /* 0x003fe20003800000 */
.L_x_3265:
        /* <DEDUP_REMOVED lines=13> */
.L_x_3266:
[----:B------:R-:W-:Y:S02]  /*37d00*/  IMAD.MOV.U32 R13, RZ, RZ, R6 ;  /* 0x000000ffff0d7224 */ /* 0x000fe400078e0006 */
[----:B------:R-:W-:Y:S01]  /*37d10*/  IMAD.MOV.U32 R12, RZ, RZ, 0x3 ;  /* 0x00000003ff0c7424 */ /* 0x000fe200078e00ff */
[----:B------:R-:W-:-:S07]  /*37d20*/  MOV R2, R14 ;  /* 0x0000000e00027202 */ /* 0x000fce0000000f00 */
[----:B------:R-:W-:Y:S05]  /*37d30*/  WARPSYNC.COLLECTIVE R15, `(.L_x_3267) ;  /* 0x000000000f087348 */ /* 0x000fea0003c00000 */
[----:B------:R0:W1:Y:S02]  /*37d40*/  SHFL.IDX P6, R14, R13, R12, R11 ;  /* 0x0000000c0d0e7389 */ /* 0x00006400000c000b */
[----:B01----:R-:W-:Y:S01]  /*37d50*/  ENDCOLLECTIVE ;  /* 0x000000000000791b */ /* 0x003fe20003800000 */
.L_x_3267:
        /* <DEDUP_REMOVED lines=9> */
[----:B------:R-:W-:-:S07]  /*37df0*/  MOV R9, R14 ;  /* 0x0000000e00097202 */ /* 0x000fce0000000f00 */
[----:B0-----:R-:W-:Y:S05]  /*37e00*/  WARPSYNC.COLLECTIVE R15, `(.L_x_3268) ;  /* 0x000000000f087348 */ /* 0x001fea0003c00000 */
[----:B------:R1:W2:Y:S02]  /*37e10*/  SHFL.IDX P6, R14, R13, R12, R11 ;  /* 0x0000000c0d0e7389 */ /* 0x0002a400000c000b */
[----:B012---:R-:W-:Y:S01]  /*37e20*/  ENDCOLLECTIVE ;  /* 0x000000000000791b */ /* 0x007fe20003800000 */
.L_x_3268:
[----:B------:R-:W-:Y:S01]  /*37e30*/  MOV R13, R8 ;  /* 0x00000008000d7202 */ /* 0x000fe20000000f00 */
[----:B------:R-:W-:Y:S02]  /*37e40*/  IMAD.MOV.U32 R12, RZ, RZ, RZ ;  /* 0x000000ffff0c7224 */ /* 0x000fe400078e00ff */
[----:B------:R-:W-:-:S07]  /*37e50*/  IMAD.MOV.U32 R2, RZ, RZ, R14 ;  /* 0x000000ffff027224 */ /* 0x000fce00078e000e */
[----:B------:R-:W-:Y:S05]  /*37e60*/  WARPSYNC.COLLECTIVE R15, `(.L_x_3269) ;  /* 0x000000000f087348 */ /* 0x000fea0003c00000 */
[----:B------:R0:W1:Y:S02]  /*37e70*/  SHFL.IDX P6, R14, R13, R12, R11 ;  /* 0x0000000c0d0e7389 */ /* 0x00006400000c000b */
[----:B01----:R-:W-:Y:S01]  /*37e80*/  ENDCOLLECTIVE ;  /* 0x000000000000791b */ /* 0x003fe20003800000 */
.L_x_3269:
        /* <DEDUP_REMOVED lines=13> */
.L_x_3270:
[----:B------:R-:W-:Y:S01]  /*37f60*/  MOV R2, R14 ;  /* 0x0000000e00027202 */ /* 0x000fe20000000f00 */
[----:B------:R-:W-:Y:S06]  /*37f70*/  BRA `(.L_x_3271) ;  /* 0xffffff7c00247947 */ /* 0x000fec000383ffff */
.L_x_3006:
[----:B0-----:R0:W2:Y:S02]  /*37f80*/  SYNCS.PHASECHK.TRANS64.TRYWAIT P0, [R3+URZ+0x29870], R0 ;  /* 0x02987000030075a7 */ /* 0x0010a4000800017f */
[----:B--2---:R-:W-:Y:S05]  /*37f90*/  @!P0 NANOSLEEP.SYNCS 0x989680 ;  /* 0x009896800000895d */ /* 0x004fea0003900000 */
[----:B------:R-:W2:Y:S02]  /*37fa0*/  @!P0 SYNCS.PHASECHK.TRANS64 P0, [R3+URZ+0x29870], R0 ;  /* 0x02987000030085a7 */ /* 0x000ea4000800007f */
[----:B--2---:R-:W-:Y:S05]  /*37fb0*/  @!P0 BRA `(.L_x_3006) ;  /* 0xfffffffc00f08947 */ /* 0x004fea000383ffff */
[----:B------:R-:W-:Y:S05]  /*37fc0*/  BRA `(.L_x_3272) ;  /* 0xffffff7c00907947 */ /* 0x000fea000383ffff */
.L_x_3008:
[----:B0-----:R0:W2:Y:S02]  /*37fd0*/  SYNCS.PHASECHK.TRANS64.TRYWAIT P0, [R3+URZ+0x29860], R0 ;  /* 0x02986000030075a7 */ /* 0x0010a4000800017f */
[----:B--2---:R-:W-:Y:S05]  /*37fe0*/  @!P0 NANOSLEEP.SYNCS 0x989680 ;  /* 0x009896800000895d */ /* 0x004fea0003900000 */
[----:B------:R-:W2:Y:S02]  /*37ff0*/  @!P0 SYNCS.PHASECHK.TRANS64 P0, [R3+URZ+0x29860], R0 ;  /* 0x02986000030085a7 */ /* 0x000ea4000800007f */
[----:B--2---:R-:W-:Y:S05]  /*38000*/  @!P0 BRA `(.L_x_3008) ;  /* 0xfffffffc00f08947 */ /* 0x004fea000383ffff */
[----:B------:R-:W-:Y:S05]  /*38010*/  BRA `(.L_x_3273) ;  /* 0xffffff7c00a07947 */ /* 0x000fea000383ffff */
.L_x_3016:
[----:B-1----:R1:W3:Y:S02]  /*38020*/  SYNCS.PHASECHK.TRANS64.TRYWAIT P1, [R17+URZ+0x29870], R0 ;  /* 0x02987000110075a7 */ /* 0x0022e4000802017f */
[----:B---3--:R-:W-:Y:S05]  /*38030*/  @!P1 NANOSLEEP.SYNCS 0x989680 ;  /* 0x009896800000995d */ /* 0x008fea0003900000 */
[----:B------:R-:W3:Y:S02]  /*38040*/  @!P1 SYNCS.PHASECHK.TRANS64 P1, [R17+URZ+0x29870], R0 ;  /* 0x02987000110095a7 */ /* 0x000ee4000802007f */
[----:B---3--:R-:W-:Y:S05]  /*38050*/  @!P1 BRA `(.L_x_3016) ;  /* 0xfffffffc00f09947 */ /* 0x008fea000383ffff */
[----:B------:R-:W-:Y:S05]  /*38060*/  BRA `(.L_x_3274) ;  /* 0xffffff8400647947 */ /* 0x000fea000383ffff */
.L_x_3018:
[----:B-1----:R1:W3:Y:S02]  /*38070*/  SYNCS.PHASECHK.TRANS64.TRYWAIT P1, [R17+URZ+0x29860], R0 ;  /* 0x02986000110075a7 */ /* 0x0022e4000802017f */
[----:B---3--:R-:W-:Y:S05]  /*38080*/  @!P1 NANOSLEEP.SYNCS 0x989680 ;  /* 0x009896800000995d */ /* 0x008fea0003900000 */
[----:B------:R-:W3:Y:S02]  /*38090*/  @!P1 SYNCS.PHASECHK.TRANS64 P1, [R17+URZ+0x29860], R0 ;  /* 0x02986000110095a7 */ /* 0x000ee4000802007f */
[----:B---3--:R-:W-:Y:S05]  /*380a0*/  @!P1 BRA `(.L_x_3018) ;  /* 0xfffffffc00f09947 */ /* 0x008fea000383ffff */
[----:B------:R-:W-:Y:S05]  /*380b0*/  BRA `(.L_x_3275) ;  /* 0xffffff8400707947 */ /* 0x000fea000383ffff */
.L_x_3023:
        /* <DEDUP_REMOVED lines=8> */
.L_x_3277:
[----:B------:R-:W-:Y:S05]  /*38140*/  BSYNC B0 ;  /* 0x0000000000007941 */ /* 0x000fea0003800000 */
.L_x_3276:
[----:B------:R-:W-:Y:S01]  /*38150*/  IMAD.MOV.U32 R13, RZ, RZ, R16 ;  /* 0x000000ffff0d7224 */ /* 0x000fe200078e0010 */
[----:B------:R-:W-:Y:S01]  /*38160*/  MOV R11, 0x1f ;  /* 0x0000001f000b7802 */ /* 0x000fe20000000f00 */
[----:B------:R-:W-:Y:S02]  /*38170*/  IMAD.MOV.U32 R12, RZ, RZ, 0x1 ;  /* 0x00000001ff0c7424 */ /* 0x000fe400078e00ff */
[----:B------:R-:W-:Y:S02]  /*38180*/  IMAD.MOV.U32 R15, RZ, RZ, -0x1 ;  /* 0xffffffffff0f7424 */ /* 0x000fe400078e00ff */
[----:B------:R-:W-:Y:S02]  /*38190*/  IMAD.IADD R9, R19, 0x1, R8 ;  /* 0x0000000113097824 */ /* 0x000fe400078e0208 */
[----:B------:R-:W-:-:S07]  /*381a0*/  IMAD.MOV.U32 R0, RZ, RZ, R14 ;  /* 0x000000ffff007224 */ /* 0x000fce00078e000e */
[----:B------:R-:W-:Y:S05]  /*381b0*/  WARPSYNC.COLLECTIVE R15, `(.L_x_3278) ;  /* 0x000000000f087348 */ /* 0x000fea0003c00000 */
[----:B------:R0:W1:Y:S02]  /*381c0*/  SHFL.IDX P6, R14, R13, R12, R11 ;  /* 0x0000000c0d0e7389 */ /* 0x00006400000c000b */
[----:B01----:R-:W-:Y:S01]  /*381d0*/  ENDCOLLECTIVE ;  /* 0x000000000000791b */ /* 0x003fe20003800000 */
.L_x_3278:
        /* <DEDUP_REMOVED lines=15> */
[C---:B------:R-:W-:Y:S02]  /*382d0*/  ISETP.GE.U32.AND P5, PT, R8.reuse, 0x10, PT ;  /* 0x000000100800780c */ /* 0x040fe40003fa6070 */
[----:B--2---:R-:W-:Y:S01]  /*382e0*/  @!P1 MOV R17, R7 ;  /* 0x0000000700119202 */ /* 0x004fe20000000f00 */
[----:B---3--:R-:W-:Y:S01]  /*382f0*/  @!P1 IMAD.MOV.U32 R5, RZ, RZ, R4 ;  /* 0x000000ffff059224 */ /* 0x008fe200078e0004 */
[----:B------:R-:W-:-:S03]  /*38300*/  ISETP.NE.AND P1, PT, R8, RZ, PT ;  /* 0x000000ff0800720c */ /* 0x000fc60003f25270 */
[----:B------:R-:W-:-:S10]  /*38310*/  IMAD R13, R5, R17, RZ ;  /* 0x00000011050d7224 */ /* 0x000fd400078e02ff */
[----:B------:R-:W-:Y:S05]  /*38320*/  WARPSYNC.COLLECTIVE R15, `(.L_x_3279) ;  /* 0x000000000f087348 */ /* 0x000fea0003c00000 */
[----:B------:R0:W1:Y:S02]  /*38330*/  SHFL.UP P6, R14, R13, R12, R11 ;  /* 0x0400000c0d0e7389 */ /* 0x00006400000c000b */
[----:B01----:R-:W-:Y:S01]  /*38340*/  ENDCOLLECTIVE ;  /* 0x000000000000791b */ /* 0x003fe20003800000 */
.L_x_3279:
[----:B------:R-:W-:Y:S01]  /*38350*/  IMAD.MOV.U32 R12, RZ, RZ, 0x2 ;  /* 0x00000002ff0c7424 */ /* 0x000fe200078e00ff */
[----:B------:R-:W-:-:S04]  /*38360*/  SEL R4, R14, RZ, P1 ;  /* 0x000000ff0e047207 */ /* 0x000fc80000800000 */
[----:B------:R-:W-:-:S05]  /*38370*/  IADD3 R4, R13, R4, RZ ;  /* 0x000000040d047210 */ /* 0x000fca0007ffe0ff */
[----:B------:R-:W-:-:S07]  /*38380*/  IMAD.MOV.U32 R13, RZ, RZ, R4 ;  /* 0x000000ffff0d7224 */ /* 0x000fce00078e0004 */
[----:B------:R-:W-:Y:S05]  /*38390*/  WARPSYNC.COLLECTIVE R15, `(.L_x_3280) ;  /* 0x000000000f087348 */ /* 0x000fea0003c00000 */
[----:B------:R0:W1:Y:S02]  /*383a0*/  SHFL.UP P6, R14, R13, R12, R11 ;  /* 0x0400000c0d0e7389 */ /* 0x00006400000c000b */
[----:B01----:R-:W-:Y:S01]  /*383b0*/  ENDCOLLECTIVE ;  /* 0x000000000000791b */ /* 0x003fe20003800000 */
.L_x_3280:
[----:B------:R-:W-:Y:S01]  /*383c0*/  IMAD.MOV.U32 R12, RZ, RZ, 0x4 ;  /* 0x00000004ff0c7424 */ /* 0x000fe200078e00ff */
[----:B------:R-:W-:-:S05]  /*383d0*/  SEL R3, R14, RZ, P2 ;  /* 0x000000ff0e037207 */ /* 0x000fca0001000000 */
[----:B------:R-:W-:-:S05]  /*383e0*/  IMAD.IADD R2, R4, 0x1, R3 ;  /* 0x0000000104027824 */ /* 0x000fca00078e0203 */
[----:B------:R-:W-:-:S07]  /*383f0*/  MOV R13, R2 ;  /* 0x00000002000d7202 */ /* 0x000fce0000000f00 */
[----:B------:R-:W-:Y:S05]  /*38400*/  WARPSYNC.COLLECTIVE R15, `(.L_x_3281) ;  /* 0x000000000f087348 */ /* 0x000fea0003c00000 */
[----:B------:R0:W1:Y:S02]  /*38410*/  SHFL.UP P6, R14, R13, R12, R11 ;  /* 0x0400000c0d0e7389 */ /* 0x00006400000c000b */
[----:B01----:R-:W-:Y:S01]  /*38420*/  ENDCOLLECTIVE ;  /* 0x000000000000791b */ /* 0x003fe20003800000 */
.L_x_3281:
[----:B------:R-:W-:Y:S02]  /*38430*/  MOV R12, 0x8 ;  /* 0x00000008000c7802 */ /* 0x000fe40000000f00 */
[----:B------:R-:W-:-:S05]  /*38440*/  SEL R3, R14, RZ, P3 ;  /* 0x000000ff0e037207 */ /* 0x000fca0001800000 */
[----:B------:R-:W-:-:S04]  /*38450*/  IMAD.IADD R3, R2, 0x1, R3 ;  /* 0x0000000102037824 */ /* 0x000fc800078e0203 */
[----:B------:R-:W-:-:S07]  /*38460*/  IMAD.MOV.U32 R13, RZ, RZ, R3 ;  /* 0x000000ffff0d7224 */ /* 0x000fce00078e0003 */
[----:B------:R-:W-:Y:S05]  /*38470*/  WARPSYNC.COLLECTIVE R15, `(.L_x_3282) ;  /* 0x000000000f087348 */ /* 0x000fea0003c00000 */
[----:B------:R0:W1:Y:S02]  /*38480*/  SHFL.UP P6, R14, R13, R12, R11 ;  /* 0x0400000c0d0e7389 */ /* 0x00006400000c000b */
[----:B01----:R-:W-:Y:S01]  /*38490*/  ENDCOLLECTIVE ;  /* 0x000000000000791b */ /* 0x003fe20003800000 */
.L_x_3282:
[----:B------:R-:W-:Y:S01]  /*384a0*/  IMAD.MOV.U32 R12, RZ, RZ, 0x10 ;  /* 0x00000010ff0c7424 */ /* 0x000fe200078e00ff */
[----:B------:R-:W-:-:S05]  /*384b0*/  SEL R4, R14, RZ, P4 ;  /* 0x000000ff0e047207 */ /* 0x000fca0002000000 */
[----:B------:R-:W-:-:S04]  /*384c0*/  IMAD.IADD R4, R3, 0x1, R4 ;  /* 0x0000000103047824 */ /* 0x000fc800078e0204 */
[----:B------:R-:W-:-:S07]  /*384d0*/  IMAD.MOV.U32 R13, RZ, RZ, R4 ;  /* 0x000000ffff0d7224 */ /* 0x000fce00078e0004 */
[----:B------:R-:W-:Y:S05]  /*384e0*/  WARPSYNC.COLLECTIVE R15, `(.L_x_3283) ;  /* 0x000000000f087348 */ /* 0x000fea0003c00000 */
[----:B------:R0:W1:Y:S02]  /*384f0*/  SHFL.UP P6, R14, R13, R12, R11 ;  /* 0x0400000c0d0e7389 */ /* 0x00006400000c000b */
[----:B01----:R-:W-:Y:S01]  /*38500*/  ENDCOLLECTIVE ;  /* 0x000000000000791b */ /* 0x003fe20003800000 */
.L_x_3283:
        /* <DEDUP_REMOVED lines=8> */
.L_x_3284:
[----:B------:R-:W-:Y:S05]  /*38590*/  BRA `(.L_x_3285) ;  /* 0xffffff8800887947 */ /* 0x000fea000383ffff */
.L_x_3026:
[----:B------:R-:W-:Y:S01]  /*385a0*/  BSSY B0, `(.L_x_3286) ;  /* 0x0000007000007945 */ /* 0x000fe20003800000 */
[----:B------:R-:W-:Y:S01]  /*385b0*/  MOV R12, 0x1 ;  /* 0x00000001000c7802 */ /* 0x000fe20000000f00 */
[----:B------:R-:W-:Y:S02]  /*385c0*/  IMAD.MOV.U32 R11, RZ, RZ, RZ ;  /* 0x000000ffff0b7224 */ /* 0x000fe400078e00ff */
[----:B------:R-:W-:-:S07]  /*385d0*/  IMAD.MOV.U32 R15, RZ, RZ, -0x1 ;  /* 0xffffffffff0f7424 */ /* 0x000fce00078e00ff */
[----:B------:R-:W-:Y:S05]  /*385e0*/  WARPSYNC.COLLECTIVE R15, `(.L_x_3287) ;  /* 0x000000000f087348 */ /* 0x000fea0003c00000 */
[----:B------:R0:W1:Y:S02]  /*385f0*/  SHFL.UP P6, R14, R13, R12, R11 ;  /* 0x0400000c0d0e7389 */ /* 0x00006400000c000b */
[----:B01----:R-:W-:Y:S01]  /*38600*/  ENDCOLLECTIVE ;  /* 0x000000000000791b */ /* 0x003fe20003800000 */
.L_x_3287:
[----:B------:R-:W-:Y:S05]  /*38610*/  BSYNC B0 ;  /* 0x0000000000007941 */ /* 0x000fea0003800000 */
.L_x_3286:
[----:B------:R-:W-:Y:S01]  /*38620*/  SEL R14, R14, RZ, P1 ;  /* 0x000000ff0e0e7207 */ /* 0x000fe20000800000 */
[----:B------:R-:W-:Y:S01]  /*38630*/  IMAD.MOV.U32 R11, RZ, RZ, RZ ;  /* 0x000000ffff0b7224 */ /* 0x000fe200078e00ff */
[----:B------:R-:W-:Y:S01]  /*38640*/  MOV R12, 0x2 ;  /* 0x00000002000c7802 */ /* 0x000fe20000000f00 */
[----:B------:R-:W-:Y:S02]  /*38650*/  IMAD.MOV.U32 R15, RZ, RZ, -0x1 ;  /* 0xffffffffff0f7424 */ /* 0x000fe400078e00ff */
[----:B------:R-:W-:-:S07]  /*38660*/  IMAD.IADD R13, R13, 0x1, R14 ;  /* 0x000000010d0d7824 */ /* 0x000fce00078e020e */
[----:B------:R-:W-:Y:S05]  /*38670*/  WARPSYNC.COLLECTIVE R15, `(.L_x_3288) ;  /* 0x000000000f087348 */ /* 0x000fea0003c00000 */
[----:B------:R0:W1:Y:S02]  /*38680*/  SHFL.UP P6, R14, R13, R12, R11 ;  /* 0x0400000c0d0e7389 */ /* 0x00006400000c000b */
[----:B01----:R-:W-:Y:S01]  /*38690*/  ENDCOLLECTIVE ;  /* 0x000000000000791b */ /* 0x003fe20003800000 */
.L_x_3288:
[----:B------:R-:W-:Y:S01]  /*386a0*/  IMAD.MOV.U32 R12, RZ, RZ, 0x4 ;  /* 0x00000004ff0c7424 */ /* 0x000fe200078e00ff */
[----:B------:R-:W-:-:S05]  /*386b0*/  SEL R14, R14, RZ, P2 ;  /* 0x000000ff0e0e7207 */ /* 0x000fca0001000000 */
[----:B------:R-:W-:-:S05]  /*386c0*/  IMAD.IADD R3, R13, 0x1, R14 ;  /* 0x000000010d037824 */ /* 0x000fca00078e020e */
[----:B------:R-:W-:-:S07]  /*386d0*/  MOV R13, R3 ;  /* 0x00000003000d7202 */ /* 0x000fce0000000f00 */
[----:B------:R-:W-:Y:S05]  /*386e0*/  WARPSYNC.COLLECTIVE R15, `(.L_x_3289) ;  /* 0x000000000f087348 */ /* 0x000fea0003c00000 */
[----:B------:R0:W1:Y:S02]  /*386f0*/  SHFL.UP P6, R14, R13, R12, R11 ;  /* 0x0400000c0d0e7389 */ /* 0x00006400000c000b */
[----:B01----:R-:W-:Y:S01]  /*38700*/  ENDCOLLECTIVE ;  /* 0x000000000000791b */ /* 0x003fe20003800000 */
.L_x_3289:
[----:B------:R-:W-:Y:S02]  /*38710*/  MOV R12, 0x8 ;  /* 0x00000008000c7802 */ /* 0x000fe40000000f00 */
[----:B------:R-:W-:-:S05]  /*38720*/  SEL R4, R14, RZ, P3 ;  /* 0x000000ff0e047207 */ /* 0x000fca0001800000 */
[----:B------:R-:W-:-:S04]  /*38730*/  IMAD.IADD R4, R3, 0x1, R4 ;  /* 0x0000000103047824 */ /* 0x000fc800078e0204 */
[----:B------:R-:W-:-:S07]  /*38740*/  IMAD.MOV.U32 R13, RZ, RZ, R4 ;  /* 0x000000ffff0d7224 */ /* 0x000fce00078e0004 */
[----:B------:R-:W-:Y:S05]  /*38750*/  WARPSYNC.COLLECTIVE R15, `(.L_x_3290) ;  /* 0x000000000f087348 */ /* 0x000fea0003c00000 */
[----:B------:R0:W1:Y:S02]  /*38760*/  SHFL.UP P6, R14, R13, R12, R11 ;  /* 0x0400000c0d0e7389 */ /* 0x00006400000c000b */
[----:B01----:R-:W-:Y:S01]  /*38770*/  ENDCOLLECTIVE ;  /* 0x000000000000791b */ /* 0x003fe20003800000 */
.L_x_3290:
[----:B------:R-:W-:Y:S01]  /*38780*/  IMAD.MOV.U32 R12, RZ, RZ, 0x10 ;  /* 0x00000010ff0c7424 */ /* 0x000fe200078e00ff */
[----:B------:R-:W-:-:S05]  /*38790*/  SEL R7, R14, RZ, P4 ;  /* 0x000000ff0e077207 */ /* 0x000fca0002000000 */
[----:B------:R-:W-:-:S04]  /*387a0*/  IMAD.IADD R7, R4, 0x1, R7 ;  /* 0x0000000104077824 */ /* 0x000fc800078e0207 */
[----:B------:R-:W-:-:S07]  /*387b0*/  IMAD.MOV.U32 R13, RZ, RZ, R7 ;  /* 0x000000ffff0d7224 */ /* 0x000fce00078e0007 */
[----:B------:R-:W-:Y:S05]  /*387c0*/  WARPSYNC.COLLECTIVE R15, `(.L_x_3291) ;  /* 0x000000000f087348 */ /* 0x000fea0003c00000 */
[----:B------:R0:W1:Y:S02]  /*387d0*/  SHFL.UP P6, R14, R13, R12, R11 ;  /* 0x0400000c0d0e7389 */ /* 0x00006400000c000b */
[----:B01----:R-:W-:Y:S01]  /*387e0*/  ENDCOLLECTIVE ;  /* 0x000000000000791b */ /* 0x003fe20003800000 */
.L_x_3291:
        /* <DEDUP_REMOVED lines=8> */
.L_x_3292:
[----:B------:R-:W-:Y:S05]  /*38870*/  BRA `(.L_x_3293) ;  /* 0xffffff8800747947 */ /* 0x000fea000383ffff */
.L_x_3028:
[----:B------:R-:W-:Y:S01]  /*38880*/  BSSY B0, `(.L_x_3294) ;  /* 0x0000006000007945 */ /* 0x000fe20003800000 */
[----:B------:R-:W-:Y:S02]  /*38890*/  PLOP3.LUT P6, PT, P6, PT, PT, 0x8, 0x0 ;  /* 0x000000000000781c */ /* 0x000fe400037ce170 */
[----:B------:R-:W-:-:S11]  /*388a0*/  MOV R15, 0xffffffff ;  /* 0xffffffff000f7802 */ /* 0x000fd60000000f00 */
[----:B0-----:R-:W-:Y:S05]  /*388b0*/  WARPSYNC.COLLECTIVE R15, `(.L_x_3295) ;  /* 0x000000000f087348 */ /* 0x001fea0003c00000 */
[----:B------:R-:W-:Y:S01]  /*388c0*/  VOTE.ANY R14, PT, P6 ;  /* 0x00000000000e7806 */ /* 0x000fe200030e0100 */
[----:B0-----:R-:W-:Y:S06]  /*388d0*/  ENDCOLLECTIVE ;  /* 0x000000000000791b */ /* 0x001fec0003800000 */
.L_x_3295:
[----:B------:R-:W-:Y:S05]  /*388e0*/  BSYNC B0 ;  /* 0x0000000000007941 */ /* 0x000fea0003800000 */
.L_x_3294:
[----:B------:R-:W-:Y:S01]  /*388f0*/  IMAD.MOV.U32 R3, RZ, RZ, R14 ;  /* 0x000000ffff037224 */ /* 0x000fe200078e000e */
[----:B------:R-:W-:Y:S01]  /*38900*/  MOV R11, 0x1f ;  /* 0x0000001f000b7802 */ /* 0x000fe20000000f00 */
[----:B------:R-:W-:Y:S02]  /*38910*/  IMAD.MOV.U32 R13, RZ, RZ, R17 ;  /* 0x000000ffff0d7224 */ /* 0x000fe400078e0011 */
[----:B------:R-:W0:Y:S01]  /*38920*/  POPC R7, R3 ;  /* 0x0000000300077309 */ /* 0x000e220000000000 */
[----:B------:R-:W-:Y:S02]  /*38930*/  IMAD.MOV.U32 R15, RZ, RZ, -0x1 ;  /* 0xffffffffff0f7424 */ /* 0x000fe400078e00ff */
[----:B0-----:R-:W-:Y:S02]  /*38940*/  IMAD.MOV.U32 R12, RZ, RZ, R7 ;  /* 0x000000ffff0c7224 */ /* 0x001fe400078e0007 */
[----:B------:R-:W-:-:S07]  /*38950*/  IMAD.IADD R19, R7, 0x1, R19 ;  /* 0x0000000107137824 */ /* 0x000fce00078e0213 */
[----:B------:R-:W-:Y:S05]  /*38960*/  WARPSYNC.COLLECTIVE R15, `(.L_x_3296) ;  /* 0x000000000f087348 */ /* 0x000fea0003c00000 */
[----:B------:R0:W1:Y:S02]  /*38970*/  SHFL.IDX P6, R14, R13, R12, R11 ;  /* 0x0000000c0d0e7389 */ /* 0x00006400000c000b */
[----:B01----:R-:W-:Y:S01]  /*38980*/  ENDCOLLECTIVE ;  /* 0x000000000000791b */ /* 0x003fe20003800000 */
.L_x_3296:
[----:B------:R-:W-:Y:S02]  /*38990*/  IMAD.MOV.U32 R13, RZ, RZ, R5 ;  /* 0x000000ffff0d7224 */ /* 0x000fe400078e0005 */
[----:B------:R-:W-:-:S07]  /*389a0*/  IMAD.MOV.U32 R17, RZ, RZ, R14 ;  /* 0x000000ffff117224 */ /* 0x000fce00078e000e */
[----:B------:R-:W-:Y:S05]  /*389b0*/  WARPSYNC.COLLECTIVE R15, `(.L_x_3297) ;  /* 0x000000000f087348 */ /* 0x000fea0003c00000 */
[----:B------:R0:W1:Y:S02]  /*389c0*/  SHFL.IDX P6, R14, R13, R12, R11 ;  /* 0x0000000c0d0e7389 */ /* 0x00006400000c000b */
[----:B01----:R-:W-:Y:S01]  /*389d0*/  ENDCOLLECTIVE ;  /* 0x000000000000791b */ /* 0x003fe20003800000 */
.L_x_3297:
[----:B------:R-:W-:Y:S01]  /*389e0*/  MOV R5, R14 ;  /* 0x0000000e00057202 */ /* 0x000fe20000000f00 */
[----:B------:R-:W-:Y:S06]  /*389f0*/  BRA `(.L_x_3298) ;  /* 0xffffff8800547947 */ /* 0x000fec000383ffff */
.L_x_3030:
[----:B------:R-:W-:Y:S01]  /*38a00*/  BSSY B0, `(.L_x_3299) ;  /* 0x0000007000007945 */ /* 0x000fe20003800000 */
[----:B------:R-:W-:Y:S01]  /*38a10*/  IMAD.MOV.U32 R13, RZ, RZ, R2 ;  /* 0x000000ffff0d7224 */ /* 0x000fe200078e0002 */
[----:B------:R-:W-:Y:S01]  /*38a20*/  MOV R15, 0xffffffff ;  /* 0xffffffff000f7802 */ /* 0x000fe20000000f00 */
[----:B------:R-:W-:-:S07]  /*38a30*/  IMAD.MOV.U32 R11, RZ, RZ, 0x1f ;  /* 0x0000001fff0b7424 */ /* 0x000fce00078e00ff */
[----:B0123--:R-:W-:Y:S05]  /*38a40*/  WARPSYNC.COLLECTIVE R15, `(.L_x_3300) ;  /* 0x000000000f087348 */ /* 0x00ffea0003c00000 */
[----:B------:R4:W0:Y:S02]  /*38a50*/  SHFL.IDX P6, R14, R13, R12, R11 ;  /* 0x0000000c0d0e7389 */ /* 0x00082400000c000b */
[----:B01234-:R-:W-:Y:S01]  /*38a60*/  ENDCOLLECTIVE ;  /* 0x000000000000791b */ /* 0x01ffe20003800000 */
.L_x_3300:
[----:B------:R-:W-:Y:S05]  /*38a70*/  BSYNC B0 ;  /* 0x0000000000007941 */ /* 0x000fea0003800000 */
.L_x_3299:
[----:B------:R-:W-:Y:S01]  /*38a80*/  IMAD.MOV.U32 R16, RZ, RZ, R14 ;  /* 0x000000ffff107224 */ /* 0x000fe200078e000e */
[----:B------:R-:W-:Y:S06]  /*38a90*/  BRA `(.L_x_3029) ;  /* 0xffffff8800447947 */ /* 0x000fec000383ffff */
.L_x_3036:
[----:B0-----:R0:W1:Y:S02]  /*38aa0*/  SYNCS.PHASECHK.TRANS64.TRYWAIT P0, [R5+URZ+0x29820], R0 ;  /* 0x02982000050075a7 */ /* 0x001064000800017f */
[----:B-1----:R-:W-:Y:S05]  /*38ab0*/  @!P0 NANOSLEEP.SYNCS 0x989680 ;  /* 0x009896800000895d */ /* 0x002fea0003900000 */
[----:B------:R-:W1:Y:S02]  /*38ac0*/  @!P0 SYNCS.PHASECHK.TRANS64 P0, [R5+URZ+0x29820], R0 ;  /* 0x02982000050085a7 */ /* 0x000e64000800007f */
[----:B-1----:R-:W-:Y:S05]  /*38ad0*/  @!P0 BRA `(.L_x_3036) ;  /* 0xfffffffc00f08947 */ /* 0x002fea000383ffff */
[----:B------:R-:W-:Y:S05]  /*38ae0*/  BRA `(.L_x_3301) ;  /* 0xffffff9000a47947 */ /* 0x000fea000383ffff */
.L_x_3037:
        /* <DEDUP_REMOVED lines=11> */
.L_x_3303:
[----:B------:R-:W-:Y:S05]  /*38ba0*/  BSYNC B0 ;  /* 0x0000000000007941 */ /* 0x000fea0003800000 */
.L_x_3302:
[----:B------:R-:W-:Y:S05]  /*38bb0*/  BRA `(.L_x_3304) ;  /* 0xffffff90008c7947 */ /* 0x000fea000383ffff */
.L_x_3038:
[----:B------:R-:W-:Y:S01]  /*38bc0*/  BSSY B0, `(.L_x_3305) ;  /* 0x0000006000007945 */ /* 0x000fe20003800000 */
[----:B------:R-:W-:-:S07]  /*38bd0*/  IMAD.MOV.U32 R15, RZ, RZ, -0x1 ;  /* 0xffffffffff0f7424 */ /* 0x000fce00078e00ff */
[----:B0-----:R-:W-:Y:S05]  /*38be0*/  WARPSYNC.COLLECTIVE R15, `(.L_x_3306) ;  /* 0x000000000f0c7348 */ /* 0x001fea0003c00000 */
[----:B------:R-:W-:Y:S02]  /*38bf0*/  ELECT P6, UR62, PT ;  /* 0x00000000003e782f */ /* 0x000fe400038c0000 */
[----:B------:R-:W-:Y:S01]  /*38c00*/  MOV R14, UR62 ;  /* 0x0000003e000e7c02 */ /* 0x000fe20008000f00 */
[----:B0-----:R-:W-:Y:S10]  /*38c10*/  ENDCOLLECTIVE ;  /* 0x000000000000791b */ /* 0x001ff40003800000 */
.L_x_3306:
[----:B------:R-:W-:Y:S05]  /*38c20*/  BSYNC B0 ;  /* 0x0000000000007941 */ /* 0x000fea0003800000 */
.L_x_3305:
[----:B------:R-:W-:Y:S05]  /*38c30*/  BRA `(.L_x_3307) ;  /* 0xffffff9000807947 */ /* 0x000fea000383ffff */
.L_x_3040:
[----:B0-----:R0:W1:Y:S02]  /*38c40*/  SYNCS.PHASECHK.TRANS64.TRYWAIT P1, [R3+URZ+0x29840], R2 ;  /* 0x02984002030075a7 */ /* 0x001064000802017f */
[----:B-1----:R-:W-:Y:S05]  /*38c50*/  @!P1 NANOSLEEP.SYNCS 0x989680 ;  /* 0x009896800000995d */ /* 0x002fea0003900000 */
[----:B------:R-:W1:Y:S02]  /*38c60*/  @!P1 SYNCS.PHASECHK.TRANS64 P1, [R3+URZ+0x29840], R2 ;  /* 0x02984002030095a7 */ /* 0x000e64000802007f */
[----:B-1----:R-:W-:Y:S05]  /*38c70*/  @!P1 BRA `(.L_x_3040) ;  /* 0xfffffffc00f09947 */ /* 0x002fea000383ffff */
[----:B------:R-:W-:Y:S05]  /*38c80*/  BRA `(.L_x_3308) ;  /* 0xffffff9000a07947 */ /* 0x000fea000383ffff */
.L_x_3042:
[----:B-1----:R1:W2:Y:S02]  /*38c90*/  SYNCS.PHASECHK.TRANS64.TRYWAIT P1, [R5+URZ+0x29840], R0 ;  /* 0x02984000050075a7 */ /* 0x0022a4000802017f */
[----:B--2---:R-:W-:Y:S05]  /*38ca0*/  @!P1 NANOSLEEP.SYNCS 0x989680 ;  /* 0x009896800000995d */ /* 0x004fea0003900000 */
[----:B------:R-:W2:Y:S02]  /*38cb0*/  @!P1 SYNCS.PHASECHK.TRANS64 P1, [R5+URZ+0x29840], R0 ;  /* 0x02984000050095a7 */ /* 0x000ea4000802007f */
[----:B--2---:R-:W-:Y:S05]  /*38cc0*/  @!P1 BRA `(.L_x_3042) ;  /* 0xfffffffc00f09947 */ /* 0x004fea000383ffff */
[----:B------:R-:W-:Y:S05]  /*38cd0*/  BRA `(.L_x_3309) ;  /* 0xffffff9000ac7947 */ /* 0x000fea000383ffff */
.L_x_3044:
[----:B--2---:R2:W3:Y:S02]  /*38ce0*/  SYNCS.PHASECHK.TRANS64.TRYWAIT P1, [R3+URZ+0x29860], R2 ;  /* 0x02986002030075a7 */ /* 0x0044e4000802017f */
[----:B---3--:R-:W-:Y:S05]  /*38cf0*/  @!P1 NANOSLEEP.SYNCS 0x989680 ;  /* 0x009896800000995d */ /* 0x008fea0003900000 */
[----:B------:R-:W3:Y:S02]  /*38d00*/  @!P1 SYNCS.PHASECHK.TRANS64 P1, [R3+URZ+0x29860], R2 ;  /* 0x02986002030095a7 */ /* 0x000ee4000802007f */
[----:B---3--:R-:W-:Y:S05]  /*38d10*/  @!P1 BRA `(.L_x_3044) ;  /* 0xfffffffc00f09947 */ /* 0x008fea000383ffff */
[----:B------:R-:W-:Y:S05]  /*38d20*/  BRA `(.L_x_3310) ;  /* 0xffffff9000a87947 */ /* 0x000fea000383ffff */
.L_x_3046:
[----:B---3--:R3:W4:Y:S02]  /*38d30*/  SYNCS.PHASECHK.TRANS64.TRYWAIT P1, [R5+URZ+0x29860], R0 ;  /* 0x02986000050075a7 */ /* 0x008724000802017f */
[----:B----4-:R-:W-:Y:S05]  /*38d40*/  @!P1 NANOSLEEP.SYNCS 0x989680 ;  /* 0x009896800000995d */ /* 0x010fea0003900000 */
[----:B------:R-:W4:Y:S02]  /*38d50*/  @!P1 SYNCS.PHASECHK.TRANS64 P1, [R5+URZ+0x29860], R0 ;  /* 0x02986000050095a7 */ /* 0x000f24000802007f */
[----:B----4-:R-:W-:Y:S05]  /*38d60*/  @!P1 BRA `(.L_x_3046) ;  /* 0xfffffffc00f09947 */ /* 0x010fea000383ffff */
[----:B------:R-:W-:Y:S05]  /*38d70*/  BRA `(.L_x_3311) ;  /* 0xffffff9000a47947 */ /* 0x000fea000383ffff */
.L_x_3048:
[----:B----4-:R4:W0:Y:S02]  /*38d80*/  SYNCS.PHASECHK.TRANS64.TRYWAIT P1, [R3+URZ+0x29880], R2 ;  /* 0x02988002030075a7 */ /* 0x010824000802017f */
[----:B0-----:R-:W-:Y:S05]  /*38d90*/  @!P1 NANOSLEEP.SYNCS 0x989680 ;  /* 0x009896800000995d */ /* 0x001fea0003900000 */
[----:B------:R-:W0:Y:S02]  /*38da0*/  @!P1 SYNCS.PHASECHK.TRANS64 P1, [R3+URZ+0x29880], R2 ;  /* 0x02988002030095a7 */ /* 0x000e24000802007f */
[----:B0-----:R-:W-:Y:S05]  /*38db0*/  @!P1 BRA `(.L_x_3048) ;  /* 0xfffffffc00f09947 */ /* 0x001fea000383ffff */
[----:B------:R-:W-:Y:S05]  /*38dc0*/  BRA `(.L_x_3312) ;  /* 0xffffff9000a07947 */ /* 0x000fea000383ffff */
.L_x_3313:
        /* <DEDUP_REMOVED lines=11> */
.L_x_3322:


//--------------------- .nv.global.init           --------------------------
	.section	.nv.global.init,"aw",@progbits
	.align	4
.nv.global.init:
	.type		_ZZN5flash28permute_output_fp8_VcolmajorIN4cute6TensorINS1_11ArrayEngineIfLm64EEENS1_6LayoutINS1_5tupleIJNS6_IJNS1_1CILi2EEES8_NS7_ILi16EEEEEENS7_ILi1EEESB_EEENS6_IJNS6_IJSB_S8_NS7_ILi4EEEEEENS7_ILi0EEESF_EEEEEEEEEvRT_E9upper_map,@object
	.size		_ZZN5flash28permute_output_fp8_VcolmajorIN4cute6TensorINS1_11ArrayEngineIfLm64EEENS1_6LayoutINS1_5tupleIJNS6_IJNS1_1CILi2EEES8_NS7_ILi16EEEEEENS7_ILi1EEESB_EEENS6_IJNS6_IJSB_S8_NS7_ILi4EEEEEENS7_ILi0EEESF_EEEEEEEEEvRT_E9upper_map,($str$23 - _ZZN5flash28permute_output_fp8_VcolmajorIN4cute6TensorINS1_11ArrayEngineIfLm64EEENS1_6LayoutINS1_5tupleIJNS6_IJNS1_1CILi2EEES8_NS7_ILi16EEEEEENS7_ILi1EEESB_EEENS6_IJNS6_IJSB_S8_NS7_ILi4EEEEEENS7_ILi0EEESF_EEEEEEEEEvRT_E9upper_map)
_ZZN5flash28permute_output_fp8_VcolmajorIN4cute6TensorINS1_11ArrayEngineIfLm64EEENS1_6LayoutINS1_5tupleIJNS6_IJNS1_1CILi2EEES8_NS7_ILi16EEEEEENS7_ILi1EEESB_EEENS6_IJNS6_IJSB_S8_NS7_ILi4EEEEEENS7_ILi0EEESF_EEEEEEEEEvRT_E9upper_map:
        /*0000*/ 	.byte	0x00, 0x00, 0x00, 0x00, 0x02, 0x00, 0x00, 0x00, 0x03, 0x00, 0x00, 0x00, 0x01, 0x00, 0x00, 0x00
	.type		$str$23,@object
	.size		$str$23,($str$24 - $str$23)
$str$23:
        /*0010*/ 	.byte	0x28, 0x61, 0x64, 0x64, 0x72, 0x65, 0x73, 0x73, 0x20, 0x26, 0x20, 0x6d, 0x61, 0x73, 0x6b, 0x29
        /*0020*/ 	.byte	0x20, 0x3d, 0x3d, 0x20, 0x30, 0x00
	.type		$str$24,@object
	.size		$str$24,(__unnamed_7 - $str$24)
$str$24:
        /*0026*/ 	.byte	0x2f, 0x74, 0x6d, 0x70, 0x2f, 0x6f, 0x73, 0x73, 0x5f, 0x6b, 0x65, 0x72, 0x6e, 0x65, 0x6c, 0x73
        /*0036*/ 	.byte	0x5f, 0x73, 0x72, 0x63, 0x2f, 0x66, 0x6c, 0x61, 0x73, 0x68, 0x5f, 0x61, 0x74, 0x74, 0x65, 0x6e
        /*0046*/ 	.byte	0x74, 0x69, 0x6f, 0x6e, 0x2f, 0x63, 0x73, 0x72, 0x63, 0x2f, 0x63, 0x75, 0x74, 0x6c, 0x61, 0x73
        /*0056*/ 	.byte	0x73, 0x2f, 0x69, 0x6e, 0x63, 0x6c, 0x75, 0x64, 0x65, 0x2f, 0x63, 0x75, 0x74, 0x65, 0x2f, 0x70
        /*0066*/ 	.byte	0x6f, 0x69, 0x6e, 0x74, 0x65, 0x72, 0x5f, 0x66, 0x6c, 0x61, 0x67, 0x67, 0x65, 0x64, 0x2e, 0x68
        /*0076*/ 	.byte	0x70, 0x70, 0x00
	.type		__unnamed_7,@object
	.size		__unnamed_7,(__unnamed_12 - __unnamed_7)
__unnamed_7:
        /* <DEDUP_REMOVED lines=24> */
        /*01f9*/ 	.byte	0x3e, 0x3e, 0x20, 0x26, 0x5d, 0x00
	.type		__unnamed_12,@object
	.size		__unnamed_12,(__unnamed_5 - __unnamed_12)
__unnamed_12:
        /* <DEDUP_REMOVED lines=25> */
	.type		__unnamed_5,@object
	.size		__unnamed_5,(__unnamed_10 - __unnamed_5)
__unnamed_5:
        /* <DEDUP_REMOVED lines=25> */
	.type		__unnamed_10,@object
	.size		__unnamed_10,(__unnamed_3 - __unnamed_10)
__unnamed_10:
        /* <DEDUP_REMOVED lines=29> */
        /*06db*/ 	.byte	0x5d, 0x00
	.type		__unnamed_3,@object
	.size		__unnamed_3,(__unnamed_9 - __unnamed_3)
__unnamed_3:
        /* <DEDUP_REMOVED lines=30> */
	.type		__unnamed_9,@object
	.size		__unnamed_9,(__unnamed_2 - __unnamed_9)
__unnamed_9:
        /* <DEDUP_REMOVED lines=30> */
	.type		__unnamed_2,@object
	.size		__unnamed_2,(__unnamed_11 - __unnamed_2)
__unnamed_2:
        /* <DEDUP_REMOVED lines=30> */
	.type		__unnamed_11,@object
	.size		__unnamed_11,(__unnamed_4 - __unnamed_11)
__unnamed_11:
        /* <DEDUP_REMOVED lines=30> */
	.type		__unnamed_4,@object
	.size		__unnamed_4,(__unnamed_6 - __unnamed_4)
__unnamed_4:
        /* <DEDUP_REMOVED lines=30> */
	.type		__unnamed_6,@object
	.size		__unnamed_6,(__unnamed_8 - __unnamed_6)
__unnamed_6:
        /* <DEDUP_REMOVED lines=29> */
        /*11c7*/ 	.byte	0x3e, 0x5d, 0x00
	.type		__unnamed_8,@object
	.size		__unnamed_8,(__unnamed_1 - __unnamed_8)
__unnamed_8:
        /* <DEDUP_REMOVED lines=30> */
	.type		__unnamed_1,@object
	.size		__unnamed_1,(.L_0 - __unnamed_1)
__unnamed_1:
        /* <DEDUP_REMOVED lines=29> */
        /*156e*/ 	.byte	0x3e, 0x20, 0x26, 0x5d, 0x00
.L_0:


//--------------------- .nv.shared._ZN7cutlass13device_kernelIN5flash11enable_sm90INS1_16FlashAttnFwdSm90INS1_25CollectiveMainloopFwdSm90ILi2EN4cute5tupleIJNS5_1CILi1EEES8_S8_EEENS6_IJNS7_ILi128EEENS7_ILi160EEENS7_ILi192EEEEEELi128ENS_12float_e4m3_tEfNS_4arch4Sm90ELb0ELb0ELb1ELb0ELb1ELb0ELb0ELb1ELb1ELb1ELb1ELb0EEENS1_21CollectiveEpilogueFwdINS6_IJSA_SA_SB_EEES9_NS_10bfloat16_tESG_Li256ELb0ELb1ELb1ELb1EEENS1_19SingleTileSchedulerILb0ELb1ELb1ELi128EEEEEEEEEvNT_6ParamsE --------------------------
	.section	.nv.shared._ZN7cutlass13device_kernelIN5flash11enable_sm90INS1_16FlashAttnFwdSm90INS1_25CollectiveMainloopFwdSm90ILi2EN4cute5tupleIJNS5_1CILi1EEES8_S8_EEENS6_IJNS7_ILi128EEENS7_ILi160EEENS7_ILi192EEEEEELi128ENS_12float_e4m3_tEfNS_4arch4Sm90ELb0ELb0ELb1ELb0ELb1ELb0ELb0ELb1ELb1ELb1ELb1ELb0EEENS1_21CollectiveEpilogueFwdINS6_IJSA_SA_SB_EEES9_NS_10bfloat16_tESG_Li256ELb0ELb1ELb1ELb1EEENS1_19SingleTileSchedulerILb0ELb1ELb1ELi128EEEEEEEEEvNT_6ParamsE,"aw",@nobits
	.sectionflags	@""
	.align	16
	.zero		1024


//--------------------- .nv.shared.reserved.0     --------------------------
	.section	.nv.shared.reserved.0,"aw",@nobits
	.weak		__nv_reservedSMEM_offset_0_alias
	.size		__nv_reservedSMEM_offset_0_alias, 0, 0
	.other		__nv_reservedSMEM_offset_0_alias,@"STO_CUDA_RESERVED_SHARED STV_DEFAULT"
__nv_reservedSMEM_offset_0_alias:
	.zero		0


//--------------------- .nv.global                --------------------------
	.section	.nv.global,"aw",@nobits
.nv.global:
	.type		_ZN90_INTERNAL_052ab99f_54_flash_fwd_hdim192_128_e4m3_paged_split_softcap_sm90_cu_677d2eb9_29184cute1_E,@object
	.size		_ZN90_INTERNAL_052ab99f_54_flash_fwd_hdim192_128_e4m3_paged_split_softcap_sm90_cu_677d2eb9_29184cute1_E,(_ZN90_INTERNAL_052ab99f_54_flash_fwd_hdim192_128_e4m3_paged_split_softcap_sm90_cu_677d2eb9_29184cuda3std3__45__cpo6cbeginE - _ZN90_INTERNAL_052ab99f_54_flash_fwd_hdim192_128_e4m3_paged_split_softcap_sm90_cu_677d2eb9_29184cute1_E)
_ZN90_INTERNAL_052ab99f_54_flash_fwd_hdim192_128_e4m3_paged_split_softcap_sm90_cu_677d2eb9_29184cute1_E:
	.zero		1
	.type		_ZN90_INTERNAL_052ab99f_54_flash_fwd_hdim192_128_e4m3_paged_split_softcap_sm90_cu_677d2eb9_29184cuda3std3__45__cpo6cbeginE,@object
	.size		_ZN90_INTERNAL_052ab99f_54_flash_fwd_hdim192_128_e4m3_paged_split_softcap_sm90_cu_677d2eb9_29184cuda3std3__45__cpo6cbeginE,(_ZN90_INTERNAL_052ab99f_54_flash_fwd_hdim192_128_e4m3_paged_split_softcap_sm90_cu_677d2eb9_29184cuda3std3__48in_placeE - _ZN90_INTERNAL_052ab99f_54_flash_fwd_hdim192_128_e4m3_paged_split_softcap_sm90_cu_677d2eb9_29184cuda3std3__45__cpo6cbeginE)
_ZN90_INTERNAL_052ab99f_54_flash_fwd_hdim192_128_e4m3_paged_split_softcap_sm90_cu_677d2eb9_29184cuda3std3__45__cpo6cbeginE:
	.zero		1
	.type		_ZN90_INTERNAL_052ab99f_54_flash_fwd_hdim192_128_e4m3_paged_split_softcap_sm90_cu_677d2eb9_29184cuda3std3__48in_placeE,@object
	.size		_ZN90_INTERNAL_052ab99f_54_flash_fwd_hdim192_128_e4m3_paged_split_softcap_sm90_cu_677d2eb9_29184cuda3std3__48in_placeE,(_ZN90_INTERNAL_052ab99f_54_flash_fwd_hdim192_128_e4m3_paged_split_softcap_sm90_cu_677d2eb9_29184cuda3std6ranges3__45__cpo9iter_moveE - _ZN90_INTERNAL_052ab99f_54_flash_fwd_hdim192_128_e4m3_paged_split_softcap_sm90_cu_677d2eb9_29184cuda3std3__48in_placeE)
_ZN90_INTERNAL_052ab99f_54_flash_fwd_hdim192_128_e4m3_paged_split_softcap_sm90_cu_677d2eb9_29184cuda3std3__48in_placeE:
	.zero		1
	.type		_ZN90_INTERNAL_052ab99f_54_flash_fwd_hdim192_128_e4m3_paged_split_softcap_sm90_cu_677d2eb9_29184cuda3std6ranges3__45__cpo9iter_moveE,@object
	.size		_ZN90_INTERNAL_052ab99f_54_flash_fwd_hdim192_128_e4m3_paged_split_softcap_sm90_cu_677d2eb9_29184cuda3std6ranges3__45__cpo9iter_moveE,(_ZN90_INTERNAL_052ab99f_54_flash_fwd_hdim192_128_e4m3_paged_split_softcap_sm90_cu_677d2eb9_29184cuda3std3__45__cpo5beginE - _ZN90_INTERNAL_052ab99f_54_flash_fwd_hdim192_128_e4m3_paged_split_softcap_sm90_cu_677d2eb9_29184cuda3std6ranges3__45__cpo9iter_moveE)
_ZN90_INTERNAL_052ab99f_54_flash_fwd_hdim192_128_e4m3_paged_split_softcap_sm90_cu_677d2eb9_29184cuda3std6ranges3__45__cpo9iter_moveE:
	.zero		1
	.type		_ZN90_INTERNAL_052ab99f_54_flash_fwd_hdim192_128_e4m3_paged_split_softcap_sm90_cu_677d2eb9_29184cuda3std3__45__cpo5beginE,@object
	.size		_ZN90_INTERNAL_052ab99f_54_flash_fwd_hdim192_128_e4m3_paged_split_softcap_sm90_cu_677d2eb9_29184cuda3std3__45__cpo5beginE,(_ZN90_INTERNAL_052ab99f_54_flash_fwd_hdim192_128_e4m3_paged_split_softcap_sm90_cu_677d2eb9_29184cuda3std3__492_GLOBAL__N__052ab99f_54_flash_fwd_hdim192_128_e4m3_paged_split_softcap_sm90_cu_677d2eb9_29186ignoreE - _ZN90_INTERNAL_052ab99f_54_flash_fwd_hdim192_128_e4m3_paged_split_softcap_sm90_cu_677d2eb9_29184cuda3std3__45__cpo5beginE)
_ZN90_INTERNAL_052ab99f_54_flash_fwd_hdim192_128_e4m3_paged_split_softcap_sm90_cu_677d2eb9_29184cuda3std3__45__cpo5beginE:
	.zero		1
	.type		_ZN90_INTERNAL_052ab99f_54_flash_fwd_hdim192_128_e4m3_paged_split_softcap_sm90_cu_677d2eb9_29184cuda3std3__492_GLOBAL__N__052ab99f_54_flash_fwd_hdim192_128_e4m3_paged_split_softcap_sm90_cu_677d2eb9_29186ignoreE,@object
	.size		_ZN90_INTERNAL_052ab99f_54_flash_fwd_hdim192_128_e4m3_paged_split_softcap_sm90_cu_677d2eb9_29184cuda3std3__492_GLOBAL__N__052ab99f_54_flash_fwd_hdim192_128_e4m3_paged_split_softcap_sm90_cu_677d2eb9_29186ignoreE,(_ZN90_INTERNAL_052ab99f_54_flash_fwd_hdim192_128_e4m3_paged_split_softcap_sm90_cu_677d2eb9_29184cute7productE - _ZN90_INTERNAL_052ab99f_54_flash_fwd_hdim192_128_e4m3_paged_split_softcap_sm90_cu_677d2eb9_29184cuda3std3__492_GLOBAL__N__052ab99f_54_flash_fwd_hdim192_128_e4m3_paged_split_softcap_sm90_cu_677d2eb9_29186ignoreE)
_ZN90_INTERNAL_052ab99f_54_flash_fwd_hdim192_128_e4m3_paged_split_softcap_sm90_cu_677d2eb9_29184cuda3std3__492_GLOBAL__N__052ab99f_54_flash_fwd_hdim192_128_e4m3_paged_split_softcap_sm90_cu_677d2eb9_29186ignoreE:
	.zero		1
	.type		_ZN90_INTERNAL_052ab99f_54_flash_fwd_hdim192_128_e4m3_paged_split_softcap_sm90_cu_677d2eb9_29184cute7productE,@object
	.size		_ZN90_INTERNAL_052ab99f_54_flash_fwd_hdim192_128_e4m3_paged_split_softcap_sm90_cu_677d2eb9_29184cute7productE,(_ZN90_INTERNAL_052ab99f_54_flash_fwd_hdim192_128_e4m3_paged_split_softcap_sm90_cu_677d2eb9_29184cuda3std3__45__cpo3endE - _ZN90_INTERNAL_052ab99f_54_flash_fwd_hdim192_128_e4m3_paged_split_softcap_sm90_cu_677d2eb9_29184cute7productE)
_ZN90_INTERNAL_052ab99f_54_flash_fwd_hdim192_128_e4m3_paged_split_softcap_sm90_cu_677d2eb9_29184cute7productE:
	.zero		1
	.type		_ZN90_INTERNAL_052ab99f_54_flash_fwd_hdim192_128_e4m3_paged_split_softcap_sm90_cu_677d2eb9_29184cuda3std3__45__cpo3endE,@object
	.size		_ZN90_INTERNAL_052ab99f_54_flash_fwd_hdim192_128_e4m3_paged_split_softcap_sm90_cu_677d2eb9_29184cuda3std3__45__cpo3endE,(_ZN90_INTERNAL_052ab99f_54_flash_fwd_hdim192_128_e4m3_paged_split_softcap_sm90_cu_677d2eb9_29184cuda3std3__419piecewise_constructE - _ZN90_INTERNAL_052ab99f_54_flash_fwd_hdim192_128_e4m3_paged_split_softcap_sm90_cu_677d2eb9_29184cuda3std3__45__cpo3endE)
_ZN90_INTERNAL_052ab99f_54_flash_fwd_hdim192_128_e4m3_paged_split_softcap_sm90_cu_677d2eb9_29184cuda3std3__45__cpo3endE:
	.zero		1
	.type		_ZN90_INTERNAL_052ab99f_54_flash_fwd_hdim192_128_e4m3_paged_split_softcap_sm90_cu_677d2eb9_29184cuda3std3__419piecewise_constructE,@object
	.size		_ZN90_INTERNAL_052ab99f_54_flash_fwd_hdim192_128_e4m3_paged_split_softcap_sm90_cu_677d2eb9_29184cuda3std3__419piecewise_constructE,(_ZN90_INTERNAL_052ab99f_54_flash_fwd_hdim192_128_e4m3_paged_split_softcap_sm90_cu_677d2eb9_29184cuda3std3__45__cpo4cendE - _ZN90_INTERNAL_052ab99f_54_flash_fwd_hdim192_128_e4m3_paged_split_softcap_sm90_cu_677d2eb9_29184cuda3std3__419piecewise_constructE)
_ZN90_INTERNAL_052ab99f_54_flash_fwd_hdim192_128_e4m3_paged_split_softcap_sm90_cu_677d2eb9_29184cuda3std3__419piecewise_constructE:
	.zero		1
	.type		_ZN90_INTERNAL_052ab99f_54_flash_fwd_hdim192_128_e4m3_paged_split_softcap_sm90_cu_677d2eb9_29184cuda3std3__45__cpo4cendE,@object
	.size		_ZN90_INTERNAL_052ab99f_54_flash_fwd_hdim192_128_e4m3_paged_split_softcap_sm90_cu_677d2eb9_29184cuda3std3__45__cpo4cendE,(_ZN90_INTERNAL_052ab99f_54_flash_fwd_hdim192_128_e4m3_paged_split_softcap_sm90_cu_677d2eb9_29184cuda3std6ranges3__45__cpo4swapE - _ZN90_INTERNAL_052ab99f_54_flash_fwd_hdim192_128_e4m3_paged_split_softcap_sm90_cu_677d2eb9_29184cuda3std3__45__cpo4cendE)
_ZN90_INTERNAL_052ab99f_54_flash_fwd_hdim192_128_e4m3_paged_split_softcap_sm90_cu_677d2eb9_29184cuda3std3__45__cpo4cendE:
	.zero		1
	.type		_ZN90_INTERNAL_052ab99f_54_flash_fwd_hdim192_128_e4m3_paged_split_softcap_sm90_cu_677d2eb9_29184cuda3std6ranges3__45__cpo4swapE,@object
	.size		_ZN90_INTERNAL_052ab99f_54_flash_fwd_hdim192_128_e4m3_paged_split_softcap_sm90_cu_677d2eb9_29184cuda3std6ranges3__45__cpo4swapE,(.L_20 - _ZN90_INTERNAL_052ab99f_54_flash_fwd_hdim192_128_e4m3_paged_split_softcap_sm90_cu_677d2eb9_29184cuda3std6ranges3__45__cpo4swapE)
_ZN90_INTERNAL_052ab99f_54_flash_fwd_hdim192_128_e4m3_paged_split_softcap_sm90_cu_677d2eb9_29184cuda3std6ranges3__45__cpo4swapE:
	.zero		1
.L_20:


//--------------------- .nv.shared._ZN7cutlass13device_kernelIN5flash11enable_sm90INS1_16FlashAttnFwdSm90INS1_25CollectiveMainloopFwdSm90ILi2EN4cute5tupleIJNS5_1CILi1EEES8_S8_EEENS6_IJNS7_ILi128EEENS7_ILi160EEENS7_ILi192EEEEEELi128ENS_12float_e4m3_tEfNS_4arch4Sm90ELb0ELb0ELb1ELb1ELb1ELb0ELb0ELb1ELb1ELb1ELb1ELb0EEENS1_21CollectiveEpilogueFwdINS6_IJSA_SA_SB_EEES9_NS_10bfloat16_tESG_Li256ELb1ELb1ELb1ELb1EEENS1_36VarlenDynamicPersistentTileSchedulerILi128ELi160ELi256ELi128ELb1ELb1ELb1ELb0ELb1ELb1EEEEEEEEEvNT_6ParamsE --------------------------
	.section	.nv.shared._ZN7cutlass13device_kernelIN5flash11enable_sm90INS1_16FlashAttnFwdSm90INS1_25CollectiveMainloopFwdSm90ILi2EN4cute5tupleIJNS5_1CILi1EEES8_S8_EEENS6_IJNS7_ILi128EEENS7_ILi160EEENS7_ILi192EEEEEELi128ENS_12float_e4m3_tEfNS_4arch4Sm90ELb0ELb0ELb1ELb1ELb1ELb0ELb0ELb1ELb1ELb1ELb1ELb0EEENS1_21CollectiveEpilogueFwdINS6_IJSA_SA_SB_EEES9_NS_10bfloat16_tESG_Li256ELb1ELb1ELb1ELb1EEENS1_36VarlenDynamicPersistentTileSchedulerILi128ELi160ELi256ELi128ELb1ELb1ELb1ELb0ELb1ELb1EEEEEEEEEvNT_6ParamsE,"aw",@nobits
	.sectionflags	@""
	.align	16
	.zero		1024


//--------------------- .nv.shared._ZN7cutlass13device_kernelIN5flash11enable_sm90INS1_16FlashAttnFwdSm90INS1_25CollectiveMainloopFwdSm90ILi2EN4cute5tupleIJNS5_1CILi1EEES8_S8_EEENS6_IJNS7_ILi128EEENS7_ILi160EEENS7_ILi192EEEEEELi128ENS_12float_e4m3_tEfNS_4arch4Sm90ELb0ELb0ELb1ELb1ELb1ELb1ELb0ELb1ELb1ELb1ELb1ELb0EEENS1_21CollectiveEpilogueFwdINS6_IJSA_SA_SB_EEES9_NS_10bfloat16_tESG_Li256ELb1ELb1ELb1ELb1EEENS1_36VarlenDynamicPersistentTileSchedulerILi128ELi160ELi256ELi128ELb1ELb1ELb1ELb0ELb1ELb1EEEEEEEEEvNT_6ParamsE --------------------------
	.section	.nv.shared._ZN7cutlass13device_kernelIN5flash11enable_sm90INS1_16FlashAttnFwdSm90INS1_25CollectiveMainloopFwdSm90ILi2EN4cute5tupleIJNS5_1CILi1EEES8_S8_EEENS6_IJNS7_ILi128EEENS7_ILi160EEENS7_ILi192EEEEEELi128ENS_12float_e4m3_tEfNS_4arch4Sm90ELb0ELb0ELb1ELb1ELb1ELb1ELb0ELb1ELb1ELb1ELb1ELb0EEENS1_21CollectiveEpilogueFwdINS6_IJSA_SA_SB_EEES9_NS_10bfloat16_tESG_Li256ELb1ELb1ELb1ELb1EEENS1_36VarlenDynamicPersistentTileSchedulerILi128ELi160ELi256ELi128ELb1ELb1ELb1ELb0ELb1ELb1EEEEEEEEEvNT_6ParamsE,"aw",@nobits
	.sectionflags	@""
	.align	16
	.zero		1024


//--------------------- .nv.shared._ZN7cutlass13device_kernelIN5flash11enable_sm90INS1_16FlashAttnFwdSm90INS1_25CollectiveMainloopFwdSm90ILi2EN4cute5tupleIJNS5_1CILi1EEES8_S8_EEENS6_IJNS7_ILi128EEESA_NS7_ILi192EEEEEELi128ENS_12float_e4m3_tEfNS_4arch4Sm90ELb0ELb1ELb1ELb0ELb1ELb0ELb0ELb1ELb1ELb1ELb1ELb0EEENS1_21CollectiveEpilogueFwdINS6_IJSA_SA_SA_EEES9_NS_10bfloat16_tESF_Li256ELb0ELb1ELb1ELb1EEENS1_19SingleTileSchedulerILb0ELb1ELb1ELi128EEEEEEEEEvNT_6ParamsE --------------------------
	.section	.nv.shared._ZN7cutlass13device_kernelIN5flash11enable_sm90INS1_16FlashAttnFwdSm90INS1_25CollectiveMainloopFwdSm90ILi2EN4cute5tupleIJNS5_1CILi1EEES8_S8_EEENS6_IJNS7_ILi128EEESA_NS7_ILi192EEEEEELi128ENS_12float_e4m3_tEfNS_4arch4Sm90ELb0ELb1ELb1ELb0ELb1ELb0ELb0ELb1ELb1ELb1ELb1ELb0EEENS1_21CollectiveEpilogueFwdINS6_IJSA_SA_SA_EEES9_NS_10bfloat16_tESF_Li256ELb0ELb1ELb1ELb1EEENS1_19SingleTileSchedulerILb0ELb1ELb1ELi128EEEEEEEEEvNT_6ParamsE,"aw",@nobits
	.sectionflags	@""
	.align	16
	.zero		1024


//--------------------- .nv.shared._ZN7cutlass13device_kernelIN5flash11enable_sm90INS1_16FlashAttnFwdSm90INS1_25CollectiveMainloopFwdSm90ILi2EN4cute5tupleIJNS5_1CILi1EEES8_S8_EEENS6_IJNS7_ILi128EEESA_NS7_ILi192EEEEEELi128ENS_12float_e4m3_tEfNS_4arch4Sm90ELb0ELb1ELb1ELb1ELb1ELb0ELb0ELb1ELb1ELb1ELb1ELb0EEENS1_21CollectiveEpilogueFwdINS6_IJSA_SA_SA_EEES9_NS_10bfloat16_tESF_Li256ELb1ELb1ELb1ELb1EEENS1_36VarlenDynamicPersistentTileSchedulerILi128ELi128ELi256ELi128ELb1ELb1ELb1ELb1ELb0ELb1EEEEEEEEEvNT_6ParamsE --------------------------
	.section	.nv.shared._ZN7cutlass13device_kernelIN5flash11enable_sm90INS1_16FlashAttnFwdSm90INS1_25CollectiveMainloopFwdSm90ILi2EN4cute5tupleIJNS5_1CILi1EEES8_S8_EEENS6_IJNS7_ILi128EEESA_NS7_ILi192EEEEEELi128ENS_12float_e4m3_tEfNS_4arch4Sm90ELb0ELb1ELb1ELb1ELb1ELb0ELb0ELb1ELb1ELb1ELb1ELb0EEENS1_21CollectiveEpilogueFwdINS6_IJSA_SA_SA_EEES9_NS_10bfloat16_tESF_Li256ELb1ELb1ELb1ELb1EEENS1_36VarlenDynamicPersistentTileSchedulerILi128ELi128ELi256ELi128ELb1ELb1ELb1ELb1ELb0ELb1EEEEEEEEEvNT_6ParamsE,"aw",@nobits
	.sectionflags	@""
	.align	16
	.zero		1024


//--------------------- .nv.shared._ZN7cutlass13device_kernelIN5flash11enable_sm90INS1_16FlashAttnFwdSm90INS1_25CollectiveMainloopFwdSm90ILi2EN4cute5tupleIJNS5_1CILi1EEES8_S8_EEENS6_IJNS7_ILi128EEESA_NS7_ILi192EEEEEELi128ENS_12float_e4m3_tEfNS_4arch4Sm90ELb0ELb1ELb1ELb1ELb1ELb1ELb0ELb1ELb1ELb1ELb1ELb0EEENS1_21CollectiveEpilogueFwdINS6_IJSA_SA_SA_EEES9_NS_10bfloat16_tESF_Li256ELb1ELb1ELb1ELb1EEENS1_36VarlenDynamicPersistentTileSchedulerILi128ELi128ELi256ELi128ELb1ELb1ELb1ELb1ELb0ELb1EEEEEEEEEvNT_6ParamsE --------------------------
	.section	.nv.shared._ZN7cutlass13device_kernelIN5flash11enable_sm90INS1_16FlashAttnFwdSm90INS1_25CollectiveMainloopFwdSm90ILi2EN4cute5tupleIJNS5_1CILi1EEES8_S8_EEENS6_IJNS7_ILi128EEESA_NS7_ILi192EEEEEELi128ENS_12float_e4m3_tEfNS_4arch4Sm90ELb0ELb1ELb1ELb1ELb1ELb1ELb0ELb1ELb1ELb1ELb1ELb0EEENS1_21CollectiveEpilogueFwdINS6_IJSA_SA_SA_EEES9_NS_10bfloat16_tESF_Li256ELb1ELb1ELb1ELb1EEENS1_36VarlenDynamicPersistentTileSchedulerILi128ELi128ELi256ELi128ELb1ELb1ELb1ELb1ELb0ELb1EEEEEEEEEvNT_6ParamsE,"aw",@nobits
	.sectionflags	@""
	.align	16
	.zero		1024


//--------------------- .nv.shared._ZN7cutlass13device_kernelIN5flash11enable_sm90INS1_16FlashAttnFwdSm90INS1_25CollectiveMainloopFwdSm90ILi2EN4cute5tupleIJNS5_1CILi1EEES8_S8_EEENS6_IJNS7_ILi128EEENS7_ILi160EEENS7_ILi192EEEEEELi128ENS_12float_e4m3_tEfNS_4arch4Sm90ELb1ELb0ELb1ELb0ELb1ELb0ELb0ELb1ELb1ELb1ELb1ELb0EEENS1_21CollectiveEpilogueFwdINS6_IJSA_SA_SB_EEES9_NS_10bfloat16_tESG_Li256ELb0ELb1ELb1ELb1EEENS1_19SingleTileSchedulerILb0ELb1ELb1ELi128EEEEEEEEEvNT_6ParamsE --------------------------
	.section	.nv.shared._ZN7cutlass13device_kernelIN5flash11enable_sm90INS1_16FlashAttnFwdSm90INS1_25CollectiveMainloopFwdSm90ILi2EN4cute5tupleIJNS5_1CILi1EEES8_S8_EEENS6_IJNS7_ILi128EEENS7_ILi160EEENS7_ILi192EEEEEELi128ENS_12float_e4m3_tEfNS_4arch4Sm90ELb1ELb0ELb1ELb0ELb1ELb0ELb0ELb1ELb1ELb1ELb1ELb0EEENS1_21CollectiveEpilogueFwdINS6_IJSA_SA_SB_EEES9_NS_10bfloat16_tESG_Li256ELb0ELb1ELb1ELb1EEENS1_19SingleTileSchedulerILb0ELb1ELb1ELi128EEEEEEEEEvNT_6ParamsE,"aw",@nobits
	.sectionflags	@""
	.align	16
	.zero		1024


//--------------------- .nv.shared._ZN7cutlass13device_kernelIN5flash11enable_sm90INS1_16FlashAttnFwdSm90INS1_25CollectiveMainloopFwdSm90ILi2EN4cute5tupleIJNS5_1CILi1EEES8_S8_EEENS6_IJNS7_ILi128EEENS7_ILi160EEENS7_ILi192EEEEEELi128ENS_12float_e4m3_tEfNS_4arch4Sm90ELb1ELb0ELb1ELb1ELb1ELb0ELb0ELb1ELb1ELb1ELb1ELb0EEENS1_21CollectiveEpilogueFwdINS6_IJSA_SA_SB_EEES9_NS_10bfloat16_tESG_Li256ELb1ELb1ELb1ELb1EEENS1_36VarlenDynamicPersistentTileSchedulerILi128ELi160ELi256ELi128ELb1ELb1ELb1ELb1ELb1ELb1EEEEEEEEEvNT_6ParamsE --------------------------
	.section	.nv.shared._ZN7cutlass13device_kernelIN5flash11enable_sm90INS1_16FlashAttnFwdSm90INS1_25CollectiveMainloopFwdSm90ILi2EN4cute5tupleIJNS5_1CILi1EEES8_S8_EEENS6_IJNS7_ILi128EEENS7_ILi160EEENS7_ILi192EEEEEELi128ENS_12float_e4m3_tEfNS_4arch4Sm90ELb1ELb0ELb1ELb1ELb1ELb0ELb0ELb1ELb1ELb1ELb1ELb0EEENS1_21CollectiveEpilogueFwdINS6_IJSA_SA_SB_EEES9_NS_10bfloat16_tESG_Li256ELb1ELb1ELb1ELb1EEENS1_36VarlenDynamicPersistentTileSchedulerILi128ELi160ELi256ELi128ELb1ELb1ELb1ELb1ELb1ELb1EEEEEEEEEvNT_6ParamsE,"aw",@nobits
	.sectionflags	@""
	.align	16
	.zero		1024


//--------------------- .nv.shared._ZN7cutlass13device_kernelIN5flash11enable_sm90INS1_16FlashAttnFwdSm90INS1_25CollectiveMainloopFwdSm90ILi2EN4cute5tupleIJNS5_1CILi1EEES8_S8_EEENS6_IJNS7_ILi128EEENS7_ILi160EEENS7_ILi192EEEEEELi128ENS_12float_e4m3_tEfNS_4arch4Sm90ELb1ELb0ELb1ELb1ELb1ELb1ELb0ELb1ELb1ELb1ELb1ELb0EEENS1_21CollectiveEpilogueFwdINS6_IJSA_SA_SB_EEES9_NS_10bfloat16_tESG_Li256ELb1ELb1ELb1ELb1EEENS1_36VarlenDynamicPersistentTileSchedulerILi128ELi160ELi256ELi128ELb1ELb1ELb1ELb1ELb1ELb1EEEEEEEEEvNT_6ParamsE --------------------------
	.section	.nv.shared._ZN7cutlass13device_kernelIN5flash11enable_sm90INS1_16FlashAttnFwdSm90INS1_25CollectiveMainloopFwdSm90ILi2EN4cute5tupleIJNS5_1CILi1EEES8_S8_EEENS6_IJNS7_ILi128EEENS7_ILi160EEENS7_ILi192EEEEEELi128ENS_12float_e4m3_tEfNS_4arch4Sm90ELb1ELb0ELb1ELb1ELb1ELb1ELb0ELb1ELb1ELb1ELb1ELb0EEENS1_21CollectiveEpilogueFwdINS6_IJSA_SA_SB_EEES9_NS_10bfloat16_tESG_Li256ELb1ELb1ELb1ELb1EEENS1_36VarlenDynamicPersistentTileSchedulerILi128ELi160ELi256ELi128ELb1ELb1ELb1ELb1ELb1ELb1EEEEEEEEEvNT_6ParamsE,"aw",@nobits
	.sectionflags	@""
	.align	16
	.zero		1024


//--------------------- .nv.constant0._ZN7cutlass13device_kernelIN5flash11enable_sm90INS1_16FlashAttnFwdSm90INS1_25CollectiveMainloopFwdSm90ILi2EN4cute5tupleIJNS5_1CILi1EEES8_S8_EEENS6_IJNS7_ILi128EEENS7_ILi160EEENS7_ILi192EEEEEELi128ENS_12float_e4m3_tEfNS_4arch4Sm90ELb0ELb0ELb1ELb0ELb1ELb0ELb0ELb1ELb1ELb1ELb1ELb0EEENS1_21CollectiveEpilogueFwdINS6_IJSA_SA_SB_EEES9_NS_10bfloat16_tESG_Li256ELb0ELb1ELb1ELb1EEENS1_19SingleTileSchedulerILb0ELb1ELb1ELi128EEEEEEEEEvNT_6ParamsE --------------------------
	.section	.nv.constant0._ZN7cutlass13device_kernelIN5flash11enable_sm90INS1_16FlashAttnFwdSm90INS1_25CollectiveMainloopFwdSm90ILi2EN4cute5tupleIJNS5_1CILi1EEES8_S8_EEENS6_IJNS7_ILi128EEENS7_ILi160EEENS7_ILi192EEEEEELi128ENS_12float_e4m3_tEfNS_4arch4Sm90ELb0ELb0ELb1ELb0ELb1ELb0ELb0ELb1ELb1ELb1ELb1ELb0EEENS1_21CollectiveEpilogueFwdINS6_IJSA_SA_SB_EEES9_NS_10bfloat16_tESG_Li256ELb0ELb1ELb1ELb1EEENS1_19SingleTileSchedulerILb0ELb1ELb1ELi128EEEEEEEEEvNT_6ParamsE,"a",@progbits
	.sectionflags	@""
	.align	4
.nv.constant0._ZN7cutlass13device_kernelIN5flash11enable_sm90INS1_16FlashAttnFwdSm90INS1_25CollectiveMainloopFwdSm90ILi2EN4cute5tupleIJNS5_1CILi1EEES8_S8_EEENS6_IJNS7_ILi128EEENS7_ILi160EEENS7_ILi192EEEEEELi128ENS_12float_e4m3_tEfNS_4arch4Sm90ELb0ELb0ELb1ELb0ELb1ELb0ELb0ELb1ELb1ELb1ELb1ELb0EEENS1_21CollectiveEpilogueFwdINS6_IJSA_SA_SB_EEES9_NS_10bfloat16_tESG_Li256ELb0ELb1ELb1ELb1EEENS1_19SingleTileSchedulerILb0ELb1ELb1ELi128EEEEEEEEEvNT_6ParamsE:
	.zero		3200


//--------------------- .nv.constant0._ZN7cutlass13device_kernelIN5flash11enable_sm90INS1_16FlashAttnFwdSm90INS1_25CollectiveMainloopFwdSm90ILi2EN4cute5tupleIJNS5_1CILi1EEES8_S8_EEENS6_IJNS7_ILi128EEENS7_ILi160EEENS7_ILi192EEEEEELi128ENS_12float_e4m3_tEfNS_4arch4Sm90ELb0ELb0ELb1ELb1ELb1ELb0ELb0ELb1ELb1ELb1ELb1ELb0EEENS1_21CollectiveEpilogueFwdINS6_IJSA_SA_SB_EEES9_NS_10bfloat16_tESG_Li256ELb1ELb1ELb1ELb1EEENS1_36VarlenDynamicPersistentTileSchedulerILi128ELi160ELi256ELi128ELb1ELb1ELb1ELb0ELb1ELb1EEEEEEEEEvNT_6ParamsE --------------------------
	.section	.nv.constant0._ZN7cutlass13device_kernelIN5flash11enable_sm90INS1_16FlashAttnFwdSm90INS1_25CollectiveMainloopFwdSm90ILi2EN4cute5tupleIJNS5_1CILi1EEES8_S8_EEENS6_IJNS7_ILi128EEENS7_ILi160EEENS7_ILi192EEEEEELi128ENS_12float_e4m3_tEfNS_4arch4Sm90ELb0ELb0ELb1ELb1ELb1ELb0ELb0ELb1ELb1ELb1ELb1ELb0EEENS1_21CollectiveEpilogueFwdINS6_IJSA_SA_SB_EEES9_NS_10bfloat16_tESG_Li256ELb1ELb1ELb1ELb1EEENS1_36VarlenDynamicPersistentTileSchedulerILi128ELi160ELi256ELi128ELb1ELb1ELb1ELb0ELb1ELb1EEEEEEEEEvNT_6ParamsE,"a",@progbits
	.sectionflags	@""
	.align	4
.nv.constant0._ZN7cutlass13device_kernelIN5flash11enable_sm90INS1_16FlashAttnFwdSm90INS1_25CollectiveMainloopFwdSm90ILi2EN4cute5tupleIJNS5_1CILi1EEES8_S8_EEENS6_IJNS7_ILi128EEENS7_ILi160EEENS7_ILi192EEEEEELi128ENS_12float_e4m3_tEfNS_4arch4Sm90ELb0ELb0ELb1ELb1ELb1ELb0ELb0ELb1ELb1ELb1ELb1ELb0EEENS1_21CollectiveEpilogueFwdINS6_IJSA_SA_SB_EEES9_NS_10bfloat16_tESG_Li256ELb1ELb1ELb1ELb1EEENS1_36VarlenDynamicPersistentTileSchedulerILi128ELi160ELi256ELi128ELb1ELb1ELb1ELb0ELb1ELb1EEEEEEEEEvNT_6ParamsE:
	.zero		3328


//--------------------- .nv.constant0._ZN7cutlass13device_kernelIN5flash11enable_sm90INS1_16FlashAttnFwdSm90INS1_25CollectiveMainloopFwdSm90ILi2EN4cute5tupleIJNS5_1CILi1EEES8_S8_EEENS6_IJNS7_ILi128EEENS7_ILi160EEENS7_ILi192EEEEEELi128ENS_12float_e4m3_tEfNS_4arch4Sm90ELb0ELb0ELb1ELb1ELb1ELb1ELb0ELb1ELb1ELb1ELb1ELb0EEENS1_21CollectiveEpilogueFwdINS6_IJSA_SA_SB_EEES9_NS_10bfloat16_tESG_Li256ELb1ELb1ELb1ELb1EEENS1_36VarlenDynamicPersistentTileSchedulerILi128ELi160ELi256ELi128ELb1ELb1ELb1ELb0ELb1ELb1EEEEEEEEEvNT_6ParamsE --------------------------
	.section	.nv.constant0._ZN7cutlass13device_kernelIN5flash11enable_sm90INS1_16FlashAttnFwdSm90INS1_25CollectiveMainloopFwdSm90ILi2EN4cute5tupleIJNS5_1CILi1EEES8_S8_EEENS6_IJNS7_ILi128EEENS7_ILi160EEENS7_ILi192EEEEEELi128ENS_12float_e4m3_tEfNS_4arch4Sm90ELb0ELb0ELb1ELb1ELb1ELb1ELb0ELb1ELb1ELb1ELb1ELb0EEENS1_21CollectiveEpilogueFwdINS6_IJSA_SA_SB_EEES9_NS_10bfloat16_tESG_Li256ELb1ELb1ELb1ELb1EEENS1_36VarlenDynamicPersistentTileSchedulerILi128ELi160ELi256ELi128ELb1ELb1ELb1ELb0ELb1ELb1EEEEEEEEEvNT_6ParamsE,"a",@progbits
	.sectionflags	@""
	.align	4
.nv.constant0._ZN7cutlass13device_kernelIN5flash11enable_sm90INS1_16FlashAttnFwdSm90INS1_25CollectiveMainloopFwdSm90ILi2EN4cute5tupleIJNS5_1CILi1EEES8_S8_EEENS6_IJNS7_ILi128EEENS7_ILi160EEENS7_ILi192EEEEEELi128ENS_12float_e4m3_tEfNS_4arch4Sm90ELb0ELb0ELb1ELb1ELb1ELb1ELb0ELb1ELb1ELb1ELb1ELb0EEENS1_21CollectiveEpilogueFwdINS6_IJSA_SA_SB_EEES9_NS_10bfloat16_tESG_Li256ELb1ELb1ELb1ELb1EEENS1_36VarlenDynamicPersistentTileSchedulerILi128ELi160ELi256ELi128ELb1ELb1ELb1ELb0ELb1ELb1EEEEEEEEEvNT_6ParamsE:
	.zero		3328


//--------------------- .nv.constant0._ZN7cutlass13device_kernelIN5flash11enable_sm90INS1_16FlashAttnFwdSm90INS1_25CollectiveMainloopFwdSm90ILi2EN4cute5tupleIJNS5_1CILi1EEES8_S8_EEENS6_IJNS7_ILi128EEESA_NS7_ILi192EEEEEELi128ENS_12float_e4m3_tEfNS_4arch4Sm90ELb0ELb1ELb1ELb0ELb1ELb0ELb0ELb1ELb1ELb1ELb1ELb0EEENS1_21CollectiveEpilogueFwdINS6_IJSA_SA_SA_EEES9_NS_10bfloat16_tESF_Li256ELb0ELb1ELb1ELb1EEENS1_19SingleTileSchedulerILb0ELb1ELb1ELi128EEEEEEEEEvNT_6ParamsE --------------------------
	.section	.nv.constant0._ZN7cutlass13device_kernelIN5flash11enable_sm90INS1_16FlashAttnFwdSm90INS1_25CollectiveMainloopFwdSm90ILi2EN4cute5tupleIJNS5_1CILi1EEES8_S8_EEENS6_IJNS7_ILi128EEESA_NS7_ILi192EEEEEELi128ENS_12float_e4m3_tEfNS_4arch4Sm90ELb0ELb1ELb1ELb0ELb1ELb0ELb0ELb1ELb1ELb1ELb1ELb0EEENS1_21CollectiveEpilogueFwdINS6_IJSA_SA_SA_EEES9_NS_10bfloat16_tESF_Li256ELb0ELb1ELb1ELb1EEENS1_19SingleTileSchedulerILb0ELb1ELb1ELi128EEEEEEEEEvNT_6ParamsE,"a",@progbits
	.sectionflags	@""
	.align	4
.nv.constant0._ZN7cutlass13device_kernelIN5flash11enable_sm90INS1_16FlashAttnFwdSm90INS1_25CollectiveMainloopFwdSm90ILi2EN4cute5tupleIJNS5_1CILi1EEES8_S8_EEENS6_IJNS7_ILi128EEESA_NS7_ILi192EEEEEELi128ENS_12float_e4m3_tEfNS_4arch4Sm90ELb0ELb1ELb1ELb0ELb1ELb0ELb0ELb1ELb1ELb1ELb1ELb0EEENS1_21CollectiveEpilogueFwdINS6_IJSA_SA_SA_EEES9_NS_10bfloat16_tESF_Li256ELb0ELb1ELb1ELb1EEENS1_19SingleTileSchedulerILb0ELb1ELb1ELi128EEEEEEEEEvNT_6ParamsE:
	.zero		3200


//--------------------- .nv.constant0._ZN7cutlass13device_kernelIN5flash11enable_sm90INS1_16FlashAttnFwdSm90INS1_25CollectiveMainloopFwdSm90ILi2EN4cute5tupleIJNS5_1CILi1EEES8_S8_EEENS6_IJNS7_ILi128EEESA_NS7_ILi192EEEEEELi128ENS_12float_e4m3_tEfNS_4arch4Sm90ELb0ELb1ELb1ELb1ELb1ELb0ELb0ELb1ELb1ELb1ELb1ELb0EEENS1_21CollectiveEpilogueFwdINS6_IJSA_SA_SA_EEES9_NS_10bfloat16_tESF_Li256ELb1ELb1ELb1ELb1EEENS1_36VarlenDynamicPersistentTileSchedulerILi128ELi128ELi256ELi128ELb1ELb1ELb1ELb1ELb0ELb1EEEEEEEEEvNT_6ParamsE --------------------------
	.section	.nv.constant0._ZN7cutlass13device_kernelIN5flash11enable_sm90INS1_16FlashAttnFwdSm90INS1_25CollectiveMainloopFwdSm90ILi2EN4cute5tupleIJNS5_1CILi1EEES8_S8_EEENS6_IJNS7_ILi128EEESA_NS7_ILi192EEEEEELi128ENS_12float_e4m3_tEfNS_4arch4Sm90ELb0ELb1ELb1ELb1ELb1ELb0ELb0ELb1ELb1ELb1ELb1ELb0EEENS1_21CollectiveEpilogueFwdINS6_IJSA_SA_SA_EEES9_NS_10bfloat16_tESF_Li256ELb1ELb1ELb1ELb1EEENS1_36VarlenDynamicPersistentTileSchedulerILi128ELi128ELi256ELi128ELb1ELb1ELb1ELb1ELb0ELb1EEEEEEEEEvNT_6ParamsE,"a",@progbits
	.sectionflags	@""
	.align	4
.nv.constant0._ZN7cutlass13device_kernelIN5flash11enable_sm90INS1_16FlashAttnFwdSm90INS1_25CollectiveMainloopFwdSm90ILi2EN4cute5tupleIJNS5_1CILi1EEES8_S8_EEENS6_IJNS7_ILi128EEESA_NS7_ILi192EEEEEELi128ENS_12float_e4m3_tEfNS_4arch4Sm90ELb0ELb1ELb1ELb1ELb1ELb0ELb0ELb1ELb1ELb1ELb1ELb0EEENS1_21CollectiveEpilogueFwdINS6_IJSA_SA_SA_EEES9_NS_10bfloat16_tESF_Li256ELb1ELb1ELb1ELb1EEENS1_36VarlenDynamicPersistentTileSchedulerILi128ELi128ELi256ELi128ELb1ELb1ELb1ELb1ELb0ELb1EEEEEEEEEvNT_6ParamsE:
	.zero		3328


//--------------------- .nv.constant0._ZN7cutlass13device_kernelIN5flash11enable_sm90INS1_16FlashAttnFwdSm90INS1_25CollectiveMainloopFwdSm90ILi2EN4cute5tupleIJNS5_1CILi1EEES8_S8_EEENS6_IJNS7_ILi128EEESA_NS7_ILi192EEEEEELi128ENS_12float_e4m3_tEfNS_4arch4Sm90ELb0ELb1ELb1ELb1ELb1ELb1ELb0ELb1ELb1ELb1ELb1ELb0EEENS1_21CollectiveEpilogueFwdINS6_IJSA_SA_SA_EEES9_NS_10bfloat16_tESF_Li256ELb1ELb1ELb1ELb1EEENS1_36VarlenDynamicPersistentTileSchedulerILi128ELi128ELi256ELi128ELb1ELb1ELb1ELb1ELb0ELb1EEEEEEEEEvNT_6ParamsE --------------------------
	.section	.nv.constant0._ZN7cutlass13device_kernelIN5flash11enable_sm90INS1_16FlashAttnFwdSm90INS1_25CollectiveMainloopFwdSm90ILi2EN4cute5tupleIJNS5_1CILi1EEES8_S8_EEENS6_IJNS7_ILi128EEESA_NS7_ILi192EEEEEELi128ENS_12float_e4m3_tEfNS_4arch4Sm90ELb0ELb1ELb1ELb1ELb1ELb1ELb0ELb1ELb1ELb1ELb1ELb0EEENS1_21CollectiveEpilogueFwdINS6_IJSA_SA_SA_EEES9_NS_10bfloat16_tESF_Li256ELb1ELb1ELb1ELb1EEENS1_36VarlenDynamicPersistentTileSchedulerILi128ELi128ELi256ELi128ELb1ELb1ELb1ELb1ELb0ELb1EEEEEEEEEvNT_6ParamsE,"a",@progbits
	.sectionflags	@""
	.align	4
.nv.constant0._ZN7cutlass13device_kernelIN5flash11enable_sm90INS1_16FlashAttnFwdSm90INS1_25CollectiveMainloopFwdSm90ILi2EN4cute5tupleIJNS5_1CILi1EEES8_S8_EEENS6_IJNS7_ILi128EEESA_NS7_ILi192EEEEEELi128ENS_12float_e4m3_tEfNS_4arch4Sm90ELb0ELb1ELb1ELb1ELb1ELb1ELb0ELb1ELb1ELb1ELb1ELb0EEENS1_21CollectiveEpilogueFwdINS6_IJSA_SA_SA_EEES9_NS_10bfloat16_tESF_Li256ELb1ELb1ELb1ELb1EEENS1_36VarlenDynamicPersistentTileSchedulerILi128ELi128ELi256ELi128ELb1ELb1ELb1ELb1ELb0ELb1EEEEEEEEEvNT_6ParamsE:
	.zero		3328


//--------------------- .nv.constant0._ZN7cutlass13device_kernelIN5flash11enable_sm90INS1_16FlashAttnFwdSm90INS1_25CollectiveMainloopFwdSm90ILi2EN4cute5tupleIJNS5_1CILi1EEES8_S8_EEENS6_IJNS7_ILi128EEENS7_ILi160EEENS7_ILi192EEEEEELi128ENS_12float_e4m3_tEfNS_4arch4Sm90ELb1ELb0ELb1ELb0ELb1ELb0ELb0ELb1ELb1ELb1ELb1ELb0EEENS1_21CollectiveEpilogueFwdINS6_IJSA_SA_SB_EEES9_NS_10bfloat16_tESG_Li256ELb0ELb1ELb1ELb1EEENS1_19SingleTileSchedulerILb0ELb1ELb1ELi128EEEEEEEEEvNT_6ParamsE --------------------------
	.section	.nv.constant0._ZN7cutlass13device_kernelIN5flash11enable_sm90INS1_16FlashAttnFwdSm90INS1_25CollectiveMainloopFwdSm90ILi2EN4cute5tupleIJNS5_1CILi1EEES8_S8_EEENS6_IJNS7_ILi128EEENS7_ILi160EEENS7_ILi192EEEEEELi128ENS_12float_e4m3_tEfNS_4arch4Sm90ELb1ELb0ELb1ELb0ELb1ELb0ELb0ELb1ELb1ELb1ELb1ELb0EEENS1_21CollectiveEpilogueFwdINS6_IJSA_SA_SB_EEES9_NS_10bfloat16_tESG_Li256ELb0ELb1ELb1ELb1EEENS1_19SingleTileSchedulerILb0ELb1ELb1ELi128EEEEEEEEEvNT_6ParamsE,"a",@progbits
	.sectionflags	@""
	.align	4
.nv.constant0._ZN7cutlass13device_kernelIN5flash11enable_sm90INS1_16FlashAttnFwdSm90INS1_25CollectiveMainloopFwdSm90ILi2EN4cute5tupleIJNS5_1CILi1EEES8_S8_EEENS6_IJNS7_ILi128EEENS7_ILi160EEENS7_ILi192EEEEEELi128ENS_12float_e4m3_tEfNS_4arch4Sm90ELb1ELb0ELb1ELb0ELb1ELb0ELb0ELb1ELb1ELb1ELb1ELb0EEENS1_21CollectiveEpilogueFwdINS6_IJSA_SA_SB_EEES9_NS_10bfloat16_tESG_Li256ELb0ELb1ELb1ELb1EEENS1_19SingleTileSchedulerILb0ELb1ELb1ELi128EEEEEEEEEvNT_6ParamsE:
	.zero		3200


//--------------------- .nv.constant0._ZN7cutlass13device_kernelIN5flash11enable_sm90INS1_16FlashAttnFwdSm90INS1_25CollectiveMainloopFwdSm90ILi2EN4cute5tupleIJNS5_1CILi1EEES8_S8_EEENS6_IJNS7_ILi128EEENS7_ILi160EEENS7_ILi192EEEEEELi128ENS_12float_e4m3_tEfNS_4arch4Sm90ELb1ELb0ELb1ELb1ELb1ELb0ELb0ELb1ELb1ELb1ELb1ELb0EEENS1_21CollectiveEpilogueFwdINS6_IJSA_SA_SB_EEES9_NS_10bfloat16_tESG_Li256ELb1ELb1ELb1ELb1EEENS1_36VarlenDynamicPersistentTileSchedulerILi128ELi160ELi256ELi128ELb1ELb1ELb1ELb1ELb1ELb1EEEEEEEEEvNT_6ParamsE --------------------------
	.section	.nv.constant0._ZN7cutlass13device_kernelIN5flash11enable_sm90INS1_16FlashAttnFwdSm90INS1_25CollectiveMainloopFwdSm90ILi2EN4cute5tupleIJNS5_1CILi1EEES8_S8_EEENS6_IJNS7_ILi128EEENS7_ILi160EEENS7_ILi192EEEEEELi128ENS_12float_e4m3_tEfNS_4arch4Sm90ELb1ELb0ELb1ELb1ELb1ELb0ELb0ELb1ELb1ELb1ELb1ELb0EEENS1_21CollectiveEpilogueFwdINS6_IJSA_SA_SB_EEES9_NS_10bfloat16_tESG_Li256ELb1ELb1ELb1ELb1EEENS1_36VarlenDynamicPersistentTileSchedulerILi128ELi160ELi256ELi128ELb1ELb1ELb1ELb1ELb1ELb1EEEEEEEEEvNT_6ParamsE,"a",@progbits
	.sectionflags	@""
	.align	4
.nv.constant0._ZN7cutlass13device_kernelIN5flash11enable_sm90INS1_16FlashAttnFwdSm90INS1_25CollectiveMainloopFwdSm90ILi2EN4cute5tupleIJNS5_1CILi1EEES8_S8_EEENS6_IJNS7_ILi128EEENS7_ILi160EEENS7_ILi192EEEEEELi128ENS_12float_e4m3_tEfNS_4arch4Sm90ELb1ELb0ELb1ELb1ELb1ELb0ELb0ELb1ELb1ELb1ELb1ELb0EEENS1_21CollectiveEpilogueFwdINS6_IJSA_SA_SB_EEES9_NS_10bfloat16_tESG_Li256ELb1ELb1ELb1ELb1EEENS1_36VarlenDynamicPersistentTileSchedulerILi128ELi160ELi256ELi128ELb1ELb1ELb1ELb1ELb1ELb1EEEEEEEEEvNT_6ParamsE:
	.zero		3328


//--------------------- .nv.constant0._ZN7cutlass13device_kernelIN5flash11enable_sm90INS1_16FlashAttnFwdSm90INS1_25CollectiveMainloopFwdSm90ILi2EN4cute5tupleIJNS5_1CILi1EEES8_S8_EEENS6_IJNS7_ILi128EEENS7_ILi160EEENS7_ILi192EEEEEELi128ENS_12float_e4m3_tEfNS_4arch4Sm90ELb1ELb0ELb1ELb1ELb1ELb1ELb0ELb1ELb1ELb1ELb1ELb0EEENS1_21CollectiveEpilogueFwdINS6_IJSA_SA_SB_EEES9_NS_10bfloat16_tESG_Li256ELb1ELb1ELb1ELb1EEENS1_36VarlenDynamicPersistentTileSchedulerILi128ELi160ELi256ELi128ELb1ELb1ELb1ELb1ELb1ELb1EEEEEEEEEvNT_6ParamsE --------------------------
	.section	.nv.constant0._ZN7cutlass13device_kernelIN5flash11enable_sm90INS1_16FlashAttnFwdSm90INS1_25CollectiveMainloopFwdSm90ILi2EN4cute5tupleIJNS5_1CILi1EEES8_S8_EEENS6_IJNS7_ILi128EEENS7_ILi160EEENS7_ILi192EEEEEELi128ENS_12float_e4m3_tEfNS_4arch4Sm90ELb1ELb0ELb1ELb1ELb1ELb1ELb0ELb1ELb1ELb1ELb1ELb0EEENS1_21CollectiveEpilogueFwdINS6_IJSA_SA_SB_EEES9_NS_10bfloat16_tESG_Li256ELb1ELb1ELb1ELb1EEENS1_36VarlenDynamicPersistentTileSchedulerILi128ELi160ELi256ELi128ELb1ELb1ELb1ELb1ELb1ELb1EEEEEEEEEvNT_6ParamsE,"a",@progbits
	.sectionflags	@""
	.align	4
.nv.constant0._ZN7cutlass13device_kernelIN5flash11enable_sm90INS1_16FlashAttnFwdSm90INS1_25CollectiveMainloopFwdSm90ILi2EN4cute5tupleIJNS5_1CILi1EEES8_S8_EEENS6_IJNS7_ILi128EEENS7_ILi160EEENS7_ILi192EEEEEELi128ENS_12float_e4m3_tEfNS_4arch4Sm90ELb1ELb0ELb1ELb1ELb1ELb1ELb0ELb1ELb1ELb1ELb1ELb0EEENS1_21CollectiveEpilogueFwdINS6_IJSA_SA_SB_EEES9_NS_10bfloat16_tESG_Li256ELb1ELb1ELb1ELb1EEENS1_36VarlenDynamicPersistentTileSchedulerILi128ELi160ELi256ELi128ELb1ELb1ELb1ELb1ELb1ELb1EEEEEEEEEvNT_6ParamsE:
	.zero		3328


//--------------------- SYMBOLS --------------------------

	.type		.nv.reservedSmem.offset0,@object
	.size		.nv.reservedSmem.offset0,0x4
	.type		__assertfail,@function
